	.target	sm_80

	.elftype	@"ET_EXEC"


//--------------------- .note.nv.tkinfo           --------------------------
	.section	.note.nv.tkinfo,"",@"SHT_NOTE"
	.sectionflags	@"SHF_NOTE_NV_TKINFO"
	.tkinfo
        /*0018*/ 	.word	0x00000002
        /*0030*/ 	.string	""
        /*0030*/ 	.string	"ptxas"
        /*0030*/ 	.string	"Cuda compilation tools, release 13.0, V13.0.88"
        /*0030*/ 	.string	"Build cuda_13.0.r13.0/compiler.36424714_0"
        /*0030*/ 	.string	"-v  -suppress-debug-info  -lineinfo  -arch sm_80 "



//--------------------- .note.nv.cuinfo           --------------------------
	.section	.note.nv.cuinfo,"",@"SHT_NOTE"
	.sectionflags	@"SHF_NOTE_NV_CUINFO"
        /*0018*/ 	.short	0x0002
        /*001a*/ 	.short	0x0050
        /*001c*/ 	.short	0x0082
	.zero		2


//--------------------- .nv.info                  --------------------------
	.section	.nv.info,"",@"SHT_CUDA_INFO"
	.align	4


	//----- nvinfo : EIATTR_REGCOUNT
	.align		4
        /*0000*/ 	.byte	0x04, 0x2f
        /*0002*/ 	.short	(.L_1 - .L_0)
	.align		4
.L_0:
        /*0004*/ 	.word	index@(matmul_kernel)
        /*0008*/ 	.word	0x000000ff


	//----- nvinfo : EIATTR_FRAME_SIZE
	.align		4
.L_1:
        /*000c*/ 	.byte	0x04, 0x11
        /*000e*/ 	.short	(.L_3 - .L_2)
	.align		4
.L_2:
        /*0010*/ 	.word	index@(matmul_kernel)
        /*0014*/ 	.word	0x0000a838


	//----- nvinfo : EIATTR_MIN_STACK_SIZE
	.align		4
.L_3:
        /*0018*/ 	.byte	0x04, 0x12
        /*001a*/ 	.short	(.L_5 - .L_4)
	.align		4
.L_4:
        /*001c*/ 	.word	index@(matmul_kernel)
        /*0020*/ 	.word	0x0000a838
.L_5:


//--------------------- .nv.info.matmul_kernel    --------------------------
	.section	.nv.info.matmul_kernel,"",@"SHT_CUDA_INFO"
	.sectionflags	@""
	.align	4


	//----- nvinfo : EIATTR_CUDA_API_VERSION
	.align		4
        /*0000*/ 	.byte	0x04, 0x37
        /*0002*/ 	.short	(.L_7 - .L_6)
.L_6:
        /*0004*/ 	.word	0x00000082


	//----- nvinfo : EIATTR_SW2861232_WAR
	.align		4
.L_7:
        /*0008*/ 	.byte	0x01, 0x35
	.zero		2


	//----- nvinfo : EIATTR_PARAM_CBANK
	.align		4
        /*000c*/ 	.byte	0x04, 0x0a
        /*000e*/ 	.short	(.L_9 - .L_8)
	.align		4
.L_8:
        /*0010*/ 	.word	index@(.nv.constant0.matmul_kernel)
        /*0014*/ 	.short	0x0160
        /*0016*/ 	.short	0x0050


	//----- nvinfo : EIATTR_CBANK_PARAM_SIZE
	.align		4
.L_9:
        /*0018*/ 	.byte	0x03, 0x19
        /*001a*/ 	.short	0x0050


	//----- nvinfo : EIATTR_KPARAM_INFO
	.align		4
        /*001c*/ 	.byte	0x04, 0x17
        /*001e*/ 	.short	(.L_11 - .L_10)
.L_10:
        /*0020*/ 	.word	0x00000000
        /*0024*/ 	.short	0x000d
        /*0026*/ 	.short	0x0048
        /*0028*/ 	.byte	0x00, 0xf4, 0x21, 0x00


	//----- nvinfo : EIATTR_KPARAM_INFO
	.align		4
.L_11:
        /*002c*/ 	.byte	0x04, 0x17
        /*002e*/ 	.short	(.L_13 - .L_12)
.L_12:
        /*0030*/ 	.word	0x00000000
        /*0034*/ 	.short	0x000c
        /*0036*/ 	.short	0x0040
        /*0038*/ 	.byte	0x00, 0xf4, 0x21, 0x00


	//----- nvinfo : EIATTR_KPARAM_INFO
	.align		4
.L_13:
        /*003c*/ 	.byte	0x04, 0x17
        /*003e*/ 	.short	(.L_15 - .L_14)
.L_14:
        /*0040*/ 	.word	0x00000000
        /*0044*/ 	.short	0x000b
        /*0046*/ 	.short	0x0038
        /*0048*/ 	.byte	0x00, 0xf0, 0x11, 0x00


	//----- nvinfo : EIATTR_KPARAM_INFO
	.align		4
.L_15:
        /*004c*/ 	.byte	0x04, 0x17
        /*004e*/ 	.short	(.L_17 - .L_16)
.L_16:
        /*0050*/ 	.word	0x00000000
        /*0054*/ 	.short	0x000a
        /*0056*/ 	.short	0x0034
        /*0058*/ 	.byte	0x00, 0xf0, 0x11, 0x00


	//----- nvinfo : EIATTR_KPARAM_INFO
	.align		4
.L_17:
        /*005c*/ 	.byte	0x04, 0x17
        /*005e*/ 	.short	(.L_19 - .L_18)
.L_18:
        /*0060*/ 	.word	0x00000000
        /*0064*/ 	.short	0x0009
        /*0066*/ 	.short	0x0030
        /*0068*/ 	.byte	0x00, 0xf0, 0x11, 0x00


	//----- nvinfo : EIATTR_KPARAM_INFO
	.align		4
.L_19:
        /*006c*/ 	.byte	0x04, 0x17
        /*006e*/ 	.short	(.L_21 - .L_20)
.L_20:
        /*0070*/ 	.word	0x00000000
        /*0074*/ 	.short	0x0008
        /*0076*/ 	.short	0x002c
        /*0078*/ 	.byte	0x00, 0xf0, 0x11, 0x00


	//----- nvinfo : EIATTR_KPARAM_INFO
	.align		4
.L_21:
        /*007c*/ 	.byte	0x04, 0x17
        /*007e*/ 	.short	(.L_23 - .L_22)
.L_22:
        /*0080*/ 	.word	0x00000000
        /*0084*/ 	.short	0x0007
        /*0086*/ 	.short	0x0028
        /*0088*/ 	.byte	0x00, 0xf0, 0x11, 0x00


	//----- nvinfo : EIATTR_KPARAM_INFO
	.align		4
.L_23:
        /*008c*/ 	.byte	0x04, 0x17
        /*008e*/ 	.short	(.L_25 - .L_24)
.L_24:
        /*0090*/ 	.word	0x00000000
        /*0094*/ 	.short	0x0006
        /*0096*/ 	.short	0x0024
        /*0098*/ 	.byte	0x00, 0xf0, 0x11, 0x00


	//----- nvinfo : EIATTR_KPARAM_INFO
	.align		4
.L_25:
        /*009c*/ 	.byte	0x04, 0x17
        /*009e*/ 	.short	(.L_27 - .L_26)
.L_26:
        /*00a0*/ 	.word	0x00000000
        /*00a4*/ 	.short	0x0005
        /*00a6*/ 	.short	0x0020
        /*00a8*/ 	.byte	0x00, 0xf0, 0x11, 0x00


	//----- nvinfo : EIATTR_KPARAM_INFO
	.align		4
.L_27:
        /*00ac*/ 	.byte	0x04, 0x17
        /*00ae*/ 	.short	(.L_29 - .L_28)
.L_28:
        /*00b0*/ 	.word	0x00000000
        /*00b4*/ 	.short	0x0004
        /*00b6*/ 	.short	0x001c
        /*00b8*/ 	.byte	0x00, 0xf0, 0x11, 0x00


	//----- nvinfo : EIATTR_KPARAM_INFO
	.align		4
.L_29:
        /*00bc*/ 	.byte	0x04, 0x17
        /*00be*/ 	.short	(.L_31 - .L_30)
.L_30:
        /*00c0*/ 	.word	0x00000000
        /*00c4*/ 	.short	0x0003
        /*00c6*/ 	.short	0x0018
        /*00c8*/ 	.byte	0x00, 0xf0, 0x11, 0x00


	//----- nvinfo : EIATTR_KPARAM_INFO
	.align		4
.L_31:
        /*00cc*/ 	.byte	0x04, 0x17
        /*00ce*/ 	.short	(.L_33 - .L_32)
.L_32:
        /*00d0*/ 	.word	0x00000000
        /*00d4*/ 	.short	0x0002
        /*00d6*/ 	.short	0x0010
        /*00d8*/ 	.byte	0x00, 0xf4, 0x21, 0x00


	//----- nvinfo : EIATTR_KPARAM_INFO
	.align		4
.L_33:
        /*00dc*/ 	.byte	0x04, 0x17
        /*00de*/ 	.short	(.L_35 - .L_34)
.L_34:
        /*00e0*/ 	.word	0x00000000
        /*00e4*/ 	.short	0x0001
        /*00e6*/ 	.short	0x0008
        /*00e8*/ 	.byte	0x00, 0xf4, 0x21, 0x00


	//----- nvinfo : EIATTR_KPARAM_INFO
	.align		4
.L_35:
        /*00ec*/ 	.byte	0x04, 0x17
        /*00ee*/ 	.short	(.L_37 - .L_36)
.L_36:
        /*00f0*/ 	.word	0x00000000
        /*00f4*/ 	.short	0x0000
        /*00f6*/ 	.short	0x0000
        /*00f8*/ 	.byte	0x00, 0xf4, 0x21, 0x00


	//----- nvinfo : EIATTR_MAXREG_COUNT
	.align		4
.L_37:
        /*00fc*/ 	.byte	0x03, 0x1b
        /*00fe*/ 	.short	0x00ff


	//----- nvinfo : EIATTR_NUM_BARRIERS
	.align		4
        /*0100*/ 	.byte	0x02, 0x4c
        /*0102*/ 	.byte	0x01
	.zero		1


	//----- nvinfo : EIATTR_ANNOTATIONS
	.align		4
        /*0104*/ 	.byte	0x04, 0x55
        /*0106*/ 	.short	(.L_39 - .L_38)


	//   ....[0]....
.L_38:
        /*0108*/ 	.word	0x00000001
        /*010c*/ 	.byte	0xc0, 0x05, 0x00, 0x00, 0x01, 0x00, 0x00, 0x00, 0x00, 0x06, 0x00, 0x00, 0x01, 0x00, 0x00, 0x00
        /* <DEDUP_REMOVED lines=2746> */
        /*acbc*/ 	.byte	0x00, 0x77, 0x03, 0x00


	//----- nvinfo : EIATTR_MERCURY_ISA_VERSION
	.align		4
.L_39:
        /*acc0*/ 	.byte	0x03, 0x5f
        /*acc2*/ 	.short	0x0000


	//----- nvinfo : EIATTR_COOP_GROUP_MASK_REGIDS
	.align		4
        /*acc4*/ 	.byte	0x04, 0x29
        /*acc6*/ 	.short	(.L_41 - .L_40)


	//   ....[0]....
.L_40:
        /*acc8*/ 	.word	0xffffffff


	//   ....[1]....
        /*accc*/ 	.word	0xffffffff


	//   ....[2]....
        /*acd0*/ 	.word	0xffffffff


	//   ....[3]....
        /*acd4*/ 	.word	0xffffffff


	//   ....[4]....
        /*acd8*/ 	.word	0xffffffff


	//   ....[5]....
        /*acdc*/ 	.word	0xffffffff


	//   ....[6]....
        /*ace0*/ 	.word	0xffffffff


	//   ....[7]....
        /*ace4*/ 	.word	0xffffffff


	//   ....[8]....
        /*ace8*/ 	.word	0xffffffff


	//   ....[9]....
        /*acec*/ 	.word	0xffffffff


	//   ....[10]....
        /*acf0*/ 	.word	0xffffffff


	//   ....[11]....
        /*acf4*/ 	.word	0xffffffff


	//   ....[12]....
        /*acf8*/ 	.word	0xffffffff


	//   ....[13]....
        /*acfc*/ 	.word	0xffffffff


	//   ....[14]....
        /*ad00*/ 	.word	0xffffffff


	//   ....[15]....
        /*ad04*/ 	.word	0xffffffff


	//   ....[16]....
        /*ad08*/ 	.word	0xffffffff


	//   ....[17]....
        /*ad0c*/ 	.word	0xffffffff


	//   ....[18]....
        /*ad10*/ 	.word	0xffffffff


	//   ....[19]....
        /*ad14*/ 	.word	0xffffffff


	//   ....[20]....
        /*ad18*/ 	.word	0xffffffff


	//   ....[21]....
        /*ad1c*/ 	.word	0xffffffff


	//   ....[22]....
        /*ad20*/ 	.word	0xffffffff


	//   ....[23]....
        /*ad24*/ 	.word	0xffffffff


	//   ....[24]....
        /*ad28*/ 	.word	0xffffffff


	//   ....[25]....
        /*ad2c*/ 	.word	0xffffffff


	//   ....[26]....
        /*ad30*/ 	.word	0xffffffff


	//   ....[27]....
        /*ad34*/ 	.word	0xffffffff


	//   ....[28]....
        /*ad38*/ 	.word	0xffffffff


	//   ....[29]....
        /*ad3c*/ 	.word	0xffffffff


	//   ....[30]....
        /*ad40*/ 	.word	0xffffffff


	//   ....[31]....
        /*ad44*/ 	.word	0xffffffff


	//   ....[32]....
        /*ad48*/ 	.word	0xffffffff


	//   ....[33]....
        /*ad4c*/ 	.word	0xffffffff


	//   ....[34]....
        /*ad50*/ 	.word	0xffffffff


	//   ....[35]....
        /*ad54*/ 	.word	0xffffffff


	//   ....[36]....
        /*ad58*/ 	.word	0xffffffff


	//   ....[37]....
        /*ad5c*/ 	.word	0xffffffff


	//   ....[38]....
        /*ad60*/ 	.word	0xffffffff


	//   ....[39]....
        /*ad64*/ 	.word	0xffffffff


	//   ....[40]....
        /*ad68*/ 	.word	0xffffffff


	//   ....[41]....
        /*ad6c*/ 	.word	0xffffffff


	//   ....[42]....
        /*ad70*/ 	.word	0xffffffff


	//   ....[43]....
        /*ad74*/ 	.word	0xffffffff


	//   ....[44]....
        /*ad78*/ 	.word	0xffffffff


	//   ....[45]....
        /*ad7c*/ 	.word	0xffffffff


	//   ....[46]....
        /*ad80*/ 	.word	0xffffffff


	//   ....[47]....
        /*ad84*/ 	.word	0xffffffff


	//   ....[48]....
        /*ad88*/ 	.word	0xffffffff


	//   ....[49]....
        /*ad8c*/ 	.word	0xffffffff


	//   ....[50]....
        /*ad90*/ 	.word	0xffffffff


	//   ....[51]....
        /*ad94*/ 	.word	0xffffffff


	//   ....[52]....
        /*ad98*/ 	.word	0xffffffff


	//   ....[53]....
        /*ad9c*/ 	.word	0xffffffff


	//   ....[54]....
        /*ada0*/ 	.word	0xffffffff


	//   ....[55]....
        /*ada4*/ 	.word	0xffffffff


	//   ....[56]....
        /*ada8*/ 	.word	0xffffffff


	//   ....[57]....
        /*adac*/ 	.word	0xffffffff


	//   ....[58]....
        /*adb0*/ 	.word	0xffffffff


	//   ....[59]....
        /*adb4*/ 	.word	0xffffffff


	//   ....[60]....
        /*adb8*/ 	.word	0xffffffff


	//   ....[61]....
        /*adbc*/ 	.word	0xffffffff


	//   ....[62]....
        /*adc0*/ 	.word	0xffffffff


	//   ....[63]....
        /*adc4*/ 	.word	0xffffffff


	//   ....[64]....
        /*adc8*/ 	.word	0xffffffff


	//   ....[65]....
        /*adcc*/ 	.word	0xffffffff


	//   ....[66]....
        /*add0*/ 	.word	0xffffffff


	//   ....[67]....
        /*add4*/ 	.word	0xffffffff


	//   ....[68]....
        /*add8*/ 	.word	0xffffffff


	//   ....[69]....
        /*addc*/ 	.word	0xffffffff


	//   ....[70]....
        /*ade0*/ 	.word	0xffffffff


	//   ....[71]....
        /*ade4*/ 	.word	0xffffffff


	//   ....[72]....
        /*ade8*/ 	.word	0xffffffff


	//   ....[73]....
        /*adec*/ 	.word	0xffffffff


	//   ....[74]....
        /*adf0*/ 	.word	0xffffffff


	//   ....[75]....
        /*adf4*/ 	.word	0xffffffff


	//   ....[76]....
        /*adf8*/ 	.word	0xffffffff


	//   ....[77]....
        /*adfc*/ 	.word	0xffffffff


	//   ....[78]....
        /*ae00*/ 	.word	0xffffffff


	//   ....[79]....
        /*ae04*/ 	.word	0xffffffff


	//   ....[80]....
        /*ae08*/ 	.word	0xffffffff


	//   ....[81]....
        /*ae0c*/ 	.word	0xffffffff


	//   ....[82]....
        /*ae10*/ 	.word	0xffffffff


	//   ....[83]....
        /*ae14*/ 	.word	0xffffffff


	//   ....[84]....
        /*ae18*/ 	.word	0xffffffff


	//   ....[85]....
        /*ae1c*/ 	.word	0xffffffff


	//   ....[86]....
        /*ae20*/ 	.word	0xffffffff


	//   ....[87]....
        /*ae24*/ 	.word	0xffffffff


	//   ....[88]....
        /*ae28*/ 	.word	0xffffffff


	//   ....[89]....
        /*ae2c*/ 	.word	0xffffffff


	//   ....[90]....
        /*ae30*/ 	.word	0xffffffff


	//   ....[91]....
        /*ae34*/ 	.word	0xffffffff


	//   ....[92]....
        /*ae38*/ 	.word	0xffffffff


	//   ....[93]....
        /*ae3c*/ 	.word	0xffffffff


	//   ....[94]....
        /*ae40*/ 	.word	0xffffffff


	//   ....[95]....
        /*ae44*/ 	.word	0xffffffff


	//   ....[96]....
        /*ae48*/ 	.word	0xffffffff


	//   ....[97]....
        /*ae4c*/ 	.word	0xffffffff


	//   ....[98]....
        /*ae50*/ 	.word	0xffffffff


	//   ....[99]....
        /*ae54*/ 	.word	0xffffffff


	//   ....[100]....
        /*ae58*/ 	.word	0xffffffff


	//   ....[101]....
        /*ae5c*/ 	.word	0xffffffff


	//   ....[102]....
        /*ae60*/ 	.word	0xffffffff


	//   ....[103]....
        /*ae64*/ 	.word	0xffffffff


	//   ....[104]....
        /*ae68*/ 	.word	0xffffffff


	//   ....[105]....
        /*ae6c*/ 	.word	0xffffffff


	//   ....[106]....
        /*ae70*/ 	.word	0xffffffff


	//   ....[107]....
        /*ae74*/ 	.word	0xffffffff


	//   ....[108]....
        /*ae78*/ 	.word	0xffffffff


	//   ....[109]....
        /*ae7c*/ 	.word	0xffffffff


	//   ....[110]....
        /*ae80*/ 	.word	0xffffffff


	//   ....[111]....
        /*ae84*/ 	.word	0xffffffff


	//   ....[112]....
        /*ae88*/ 	.word	0xffffffff


	//   ....[113]....
        /*ae8c*/ 	.word	0xffffffff


	//   ....[114]....
        /*ae90*/ 	.word	0xffffffff


	//   ....[115]....
        /*ae94*/ 	.word	0xffffffff


	//   ....[116]....
        /*ae98*/ 	.word	0xffffffff


	//   ....[117]....
        /*ae9c*/ 	.word	0xffffffff


	//   ....[118]....
        /*aea0*/ 	.word	0xffffffff


	//   ....[119]....
        /*aea4*/ 	.word	0xffffffff


	//   ....[120]....
        /*aea8*/ 	.word	0xffffffff


	//   ....[121]....
        /*aeac*/ 	.word	0xffffffff


	//   ....[122]....
        /*aeb0*/ 	.word	0xffffffff


	//   ....[123]....
        /*aeb4*/ 	.word	0xffffffff


	//   ....[124]....
        /*aeb8*/ 	.word	0xffffffff


	//   ....[125]....
        /*aebc*/ 	.word	0xffffffff


	//   ....[126]....
        /*aec0*/ 	.word	0xffffffff


	//   ....[127]....
        /*aec4*/ 	.word	0xffffffff


	//   ....[128]....
        /*aec8*/ 	.word	0xffffffff


	//   ....[129]....
        /*aecc*/ 	.word	0xffffffff


	//   ....[130]....
        /*aed0*/ 	.word	0xffffffff


	//   ....[131]....
        /*aed4*/ 	.word	0xffffffff


	//   ....[132]....
        /*aed8*/ 	.word	0xffffffff


	//   ....[133]....
        /*aedc*/ 	.word	0xffffffff


	//   ....[134]....
        /*aee0*/ 	.word	0xffffffff


	//   ....[135]....
        /*aee4*/ 	.word	0xffffffff


	//   ....[136]....
        /*aee8*/ 	.word	0xffffffff


	//   ....[137]....
        /*aeec*/ 	.word	0xffffffff


	//   ....[138]....
        /*aef0*/ 	.word	0xffffffff


	//   ....[139]....
        /*aef4*/ 	.word	0xffffffff


	//   ....[140]....
        /*aef8*/ 	.word	0xffffffff


	//   ....[141]....
        /*aefc*/ 	.word	0xffffffff


	//   ....[142]....
        /*af00*/ 	.word	0xffffffff


	//   ....[143]....
        /*af04*/ 	.word	0xffffffff


	//   ....[144]....
        /*af08*/ 	.word	0xffffffff


	//   ....[145]....
        /*af0c*/ 	.word	0xffffffff


	//   ....[146]....
        /*af10*/ 	.word	0xffffffff


	//   ....[147]....
        /*af14*/ 	.word	0xffffffff


	//   ....[148]....
        /*af18*/ 	.word	0xffffffff


	//   ....[149]....
        /*af1c*/ 	.word	0xffffffff


	//   ....[150]....
        /*af20*/ 	.word	0xffffffff


	//   ....[151]....
        /*af24*/ 	.word	0xffffffff


	//   ....[152]....
        /*af28*/ 	.word	0xffffffff


	//   ....[153]....
        /*af2c*/ 	.word	0xffffffff


	//   ....[154]....
        /*af30*/ 	.word	0xffffffff


	//   ....[155]....
        /*af34*/ 	.word	0xffffffff


	//   ....[156]....
        /*af38*/ 	.word	0xffffffff


	//   ....[157]....
        /*af3c*/ 	.word	0xffffffff


	//   ....[158]....
        /*af40*/ 	.word	0xffffffff


	//   ....[159]....
        /*af44*/ 	.word	0xffffffff


	//   ....[160]....
        /*af48*/ 	.word	0xffffffff


	//   ....[161]....
        /*af4c*/ 	.word	0xffffffff


	//   ....[162]....
        /*af50*/ 	.word	0xffffffff


	//   ....[163]....
        /*af54*/ 	.word	0xffffffff


	//   ....[164]....
        /*af58*/ 	.word	0xffffffff


	//   ....[165]....
        /*af5c*/ 	.word	0xffffffff


	//   ....[166]....
        /*af60*/ 	.word	0xffffffff


	//   ....[167]....
        /*af64*/ 	.word	0xffffffff


	//   ....[168]....
        /*af68*/ 	.word	0xffffffff


	//   ....[169]....
        /*af6c*/ 	.word	0xffffffff


	//   ....[170]....
        /*af70*/ 	.word	0xffffffff


	//   ....[171]....
        /*af74*/ 	.word	0xffffffff


	//   ....[172]....
        /*af78*/ 	.word	0xffffffff


	//   ....[173]....
        /*af7c*/ 	.word	0xffffffff


	//   ....[174]....
        /*af80*/ 	.word	0xffffffff


	//   ....[175]....
        /*af84*/ 	.word	0xffffffff


	//   ....[176]....
        /*af88*/ 	.word	0xffffffff


	//   ....[177]....
        /*af8c*/ 	.word	0xffffffff


	//   ....[178]....
        /*af90*/ 	.word	0xffffffff


	//   ....[179]....
        /*af94*/ 	.word	0xffffffff


	//   ....[180]....
        /*af98*/ 	.word	0xffffffff


	//   ....[181]....
        /*af9c*/ 	.word	0xffffffff


	//   ....[182]....
        /*afa0*/ 	.word	0xffffffff


	//   ....[183]....
        /*afa4*/ 	.word	0xffffffff


	//   ....[184]....
        /*afa8*/ 	.word	0xffffffff


	//   ....[185]....
        /*afac*/ 	.word	0xffffffff


	//   ....[186]....
        /*afb0*/ 	.word	0xffffffff


	//   ....[187]....
        /*afb4*/ 	.word	0xffffffff


	//   ....[188]....
        /*afb8*/ 	.word	0xffffffff


	//   ....[189]....
        /*afbc*/ 	.word	0xffffffff


	//   ....[190]....
        /*afc0*/ 	.word	0xffffffff


	//   ....[191]....
        /*afc4*/ 	.word	0xffffffff


	//   ....[192]....
        /*afc8*/ 	.word	0xffffffff


	//   ....[193]....
        /*afcc*/ 	.word	0xffffffff


	//   ....[194]....
        /*afd0*/ 	.word	0xffffffff


	//   ....[195]....
        /*afd4*/ 	.word	0xffffffff


	//   ....[196]....
        /*afd8*/ 	.word	0xffffffff


	//   ....[197]....
        /*afdc*/ 	.word	0xffffffff


	//   ....[198]....
        /*afe0*/ 	.word	0xffffffff


	//   ....[199]....
        /*afe4*/ 	.word	0xffffffff


	//   ....[200]....
        /*afe8*/ 	.word	0xffffffff


	//   ....[201]....
        /*afec*/ 	.word	0xffffffff


	//   ....[202]....
        /*aff0*/ 	.word	0xffffffff


	//   ....[203]....
        /*aff4*/ 	.word	0xffffffff


	//   ....[204]....
        /*aff8*/ 	.word	0xffffffff


	//   ....[205]....
        /*affc*/ 	.word	0xffffffff


	//   ....[206]....
        /*b000*/ 	.word	0xffffffff


	//   ....[207]....
        /*b004*/ 	.word	0xffffffff


	//   ....[208]....
        /*b008*/ 	.word	0xffffffff


	//   ....[209]....
        /*b00c*/ 	.word	0xffffffff


	//   ....[210]....
        /*b010*/ 	.word	0xffffffff


	//   ....[211]....
        /*b014*/ 	.word	0xffffffff


	//   ....[212]....
        /*b018*/ 	.word	0xffffffff


	//   ....[213]....
        /*b01c*/ 	.word	0xffffffff


	//   ....[214]....
        /*b020*/ 	.word	0xffffffff


	//   ....[215]....
        /*b024*/ 	.word	0xffffffff


	//   ....[216]....
        /*b028*/ 	.word	0xffffffff


	//   ....[217]....
        /*b02c*/ 	.word	0xffffffff


	//   ....[218]....
        /*b030*/ 	.word	0xffffffff


	//   ....[219]....
        /*b034*/ 	.word	0xffffffff


	//   ....[220]....
        /*b038*/ 	.word	0xffffffff


	//   ....[221]....
        /*b03c*/ 	.word	0xffffffff


	//   ....[222]....
        /*b040*/ 	.word	0xffffffff


	//   ....[223]....
        /*b044*/ 	.word	0xffffffff


	//   ....[224]....
        /*b048*/ 	.word	0xffffffff


	//   ....[225]....
        /*b04c*/ 	.word	0xffffffff


	//   ....[226]....
        /*b050*/ 	.word	0xffffffff


	//   ....[227]....
        /*b054*/ 	.word	0xffffffff


	//   ....[228]....
        /*b058*/ 	.word	0xffffffff


	//   ....[229]....
        /*b05c*/ 	.word	0xffffffff


	//   ....[230]....
        /*b060*/ 	.word	0xffffffff


	//   ....[231]....
        /*b064*/ 	.word	0xffffffff


	//   ....[232]....
        /*b068*/ 	.word	0xffffffff


	//   ....[233]....
        /*b06c*/ 	.word	0xffffffff


	//   ....[234]....
        /*b070*/ 	.word	0xffffffff


	//   ....[235]....
        /*b074*/ 	.word	0xffffffff


	//   ....[236]....
        /*b078*/ 	.word	0xffffffff


	//   ....[237]....
        /*b07c*/ 	.word	0xffffffff


	//   ....[238]....
        /*b080*/ 	.word	0xffffffff


	//   ....[239]....
        /*b084*/ 	.word	0xffffffff


	//   ....[240]....
        /*b088*/ 	.word	0xffffffff


	//   ....[241]....
        /*b08c*/ 	.word	0xffffffff


	//   ....[242]....
        /*b090*/ 	.word	0xffffffff


	//   ....[243]....
        /*b094*/ 	.word	0xffffffff


	//   ....[244]....
        /*b098*/ 	.word	0xffffffff


	//   ....[245]....
        /*b09c*/ 	.word	0xffffffff


	//   ....[246]....
        /*b0a0*/ 	.word	0xffffffff


	//   ....[247]....
        /*b0a4*/ 	.word	0xffffffff


	//   ....[248]....
        /*b0a8*/ 	.word	0xffffffff


	//   ....[249]....
        /*b0ac*/ 	.word	0xffffffff


	//   ....[250]....
        /*b0b0*/ 	.word	0xffffffff


	//   ....[251]....
        /*b0b4*/ 	.word	0xffffffff


	//   ....[252]....
        /*b0b8*/ 	.word	0xffffffff


	//   ....[253]....
        /*b0bc*/ 	.word	0xffffffff


	//   ....[254]....
        /*b0c0*/ 	.word	0xffffffff


	//----- nvinfo : EIATTR_COOP_GROUP_INSTR_OFFSETS
	.align		4
.L_41:
        /*b0c4*/ 	.byte	0x04, 0x28
        /*b0c6*/ 	.short	(.L_43 - .L_42)


	//   ....[0]....
.L_42:
        /*b0c8*/ 	.word	0x00137c40


	//   ....[1]....
        /*b0cc*/ 	.word	0x00137d20


	//   ....[2]....
        /*b0d0*/ 	.word	0x00137e90


	//   ....[3]....
        /*b0d4*/ 	.word	0x00137f40


	//   ....[4]....
        /*b0d8*/ 	.word	0x001380b0


	//   ....[5]....
        /*b0dc*/ 	.word	0x00138160


	//   ....[6]....
        /*b0e0*/ 	.word	0x001382d0


	//   ....[7]....
        /*b0e4*/ 	.word	0x00138380


	//   ....[8]....
        /*b0e8*/ 	.word	0x001384f0


	//   ....[9]....
        /*b0ec*/ 	.word	0x001385a0


	//   ....[10]....
        /*b0f0*/ 	.word	0x00138710


	//   ....[11]....
        /*b0f4*/ 	.word	0x001387c0


	//   ....[12]....
        /*b0f8*/ 	.word	0x00138930


	//   ....[13]....
        /*b0fc*/ 	.word	0x001389e0


	//   ....[14]....
        /*b100*/ 	.word	0x00138b50


	//   ....[15]....
        /*b104*/ 	.word	0x00138c00


	//   ....[16]....
        /*b108*/ 	.word	0x00138d70


	//   ....[17]....
        /*b10c*/ 	.word	0x00138e20


	//   ....[18]....
        /*b110*/ 	.word	0x00138fd0


	//   ....[19]....
        /*b114*/ 	.word	0x00139040


	//   ....[20]....
        /*b118*/ 	.word	0x001390d0


	//   ....[21]....
        /*b11c*/ 	.word	0x00139260


	//   ....[22]....
        /*b120*/ 	.word	0x001393d0


	//   ....[23]....
        /*b124*/ 	.word	0x00139480


	//   ....[24]....
        /*b128*/ 	.word	0x001395f0


	//   ....[25]....
        /*b12c*/ 	.word	0x001396a0


	//   ....[26]....
        /*b130*/ 	.word	0x00139810


	//   ....[27]....
        /*b134*/ 	.word	0x001398c0


	//   ....[28]....
        /*b138*/ 	.word	0x001399f0


	//   ....[29]....
        /*b13c*/ 	.word	0x00139a60


	//   ....[30]....
        /*b140*/ 	.word	0x00139c70


	//   ....[31]....
        /*b144*/ 	.word	0x00139d30


	//   ....[32]....
        /*b148*/ 	.word	0x00139eb0


	//   ....[33]....
        /*b14c*/ 	.word	0x00139f70


	//   ....[34]....
        /*b150*/ 	.word	0x0013a0d0


	//   ....[35]....
        /*b154*/ 	.word	0x0013a190


	//   ....[36]....
        /*b158*/ 	.word	0x0013a2f0


	//   ....[37]....
        /*b15c*/ 	.word	0x0013a3b0


	//   ....[38]....
        /*b160*/ 	.word	0x0013a510


	//   ....[39]....
        /*b164*/ 	.word	0x0013a5d0


	//   ....[40]....
        /*b168*/ 	.word	0x0013a730


	//   ....[41]....
        /*b16c*/ 	.word	0x0013a7f0


	//   ....[42]....
        /*b170*/ 	.word	0x0013a950


	//   ....[43]....
        /*b174*/ 	.word	0x0013aa10


	//   ....[44]....
        /*b178*/ 	.word	0x0013ab60


	//   ....[45]....
        /*b17c*/ 	.word	0x0013abf0


	//   ....[46]....
        /*b180*/ 	.word	0x0013ad90


	//   ....[47]....
        /*b184*/ 	.word	0x0013ae50


	//   ....[48]....
        /*b188*/ 	.word	0x0013afb0


	//   ....[49]....
        /*b18c*/ 	.word	0x0013b070


	//   ....[50]....
        /*b190*/ 	.word	0x0013b1d0


	//   ....[51]....
        /*b194*/ 	.word	0x0013b290


	//   ....[52]....
        /*b198*/ 	.word	0x0013b3f0


	//   ....[53]....
        /*b19c*/ 	.word	0x0013b4b0


	//   ....[54]....
        /*b1a0*/ 	.word	0x0013b610


	//   ....[55]....
        /*b1a4*/ 	.word	0x0013b6d0


	//   ....[56]....
        /*b1a8*/ 	.word	0x0013b830


	//   ....[57]....
        /*b1ac*/ 	.word	0x0013b8f0


	//   ....[58]....
        /*b1b0*/ 	.word	0x0013ba50


	//   ....[59]....
        /*b1b4*/ 	.word	0x0013bb10


	//   ....[60]....
        /*b1b8*/ 	.word	0x0013bc70


	//   ....[61]....
        /*b1bc*/ 	.word	0x0013bd30


	//   ....[62]....
        /*b1c0*/ 	.word	0x0013be90


	//   ....[63]....
        /*b1c4*/ 	.word	0x0013bf50


	//   ....[64]....
        /*b1c8*/ 	.word	0x0013c0b0


	//   ....[65]....
        /*b1cc*/ 	.word	0x0013c170


	//   ....[66]....
        /*b1d0*/ 	.word	0x0013c2d0


	//   ....[67]....
        /*b1d4*/ 	.word	0x0013c390


	//   ....[68]....
        /*b1d8*/ 	.word	0x0013c4f0


	//   ....[69]....
        /*b1dc*/ 	.word	0x0013c5b0


	//   ....[70]....
        /*b1e0*/ 	.word	0x0013c710


	//   ....[71]....
        /*b1e4*/ 	.word	0x0013c7d0


	//   ....[72]....
        /*b1e8*/ 	.word	0x0013c930


	//   ....[73]....
        /*b1ec*/ 	.word	0x0013c9f0


	//   ....[74]....
        /*b1f0*/ 	.word	0x0013cb50


	//   ....[75]....
        /*b1f4*/ 	.word	0x0013cc10


	//   ....[76]....
        /*b1f8*/ 	.word	0x0013cd70


	//   ....[77]....
        /*b1fc*/ 	.word	0x0013ce30


	//   ....[78]....
        /*b200*/ 	.word	0x0013cf90


	//   ....[79]....
        /*b204*/ 	.word	0x0013d050


	//   ....[80]....
        /*b208*/ 	.word	0x0013d1b0


	//   ....[81]....
        /*b20c*/ 	.word	0x0013d270


	//   ....[82]....
        /*b210*/ 	.word	0x0013d3d0


	//   ....[83]....
        /*b214*/ 	.word	0x0013d490


	//   ....[84]....
        /*b218*/ 	.word	0x0013d5f0


	//   ....[85]....
        /*b21c*/ 	.word	0x0013d6b0


	//   ....[86]....
        /*b220*/ 	.word	0x0013d810


	//   ....[87]....
        /*b224*/ 	.word	0x0013d8d0


	//   ....[88]....
        /*b228*/ 	.word	0x0013da30


	//   ....[89]....
        /*b22c*/ 	.word	0x0013daf0


	//   ....[90]....
        /*b230*/ 	.word	0x0013dc50


	//   ....[91]....
        /*b234*/ 	.word	0x0013dd10


	//   ....[92]....
        /*b238*/ 	.word	0x0013de70


	//   ....[93]....
        /*b23c*/ 	.word	0x0013df30


	//   ....[94]....
        /*b240*/ 	.word	0x0013e090


	//   ....[95]....
        /*b244*/ 	.word	0x0013e150


	//   ....[96]....
        /*b248*/ 	.word	0x0013e2b0


	//   ....[97]....
        /*b24c*/ 	.word	0x0013e370


	//   ....[98]....
        /*b250*/ 	.word	0x0013e4d0


	//   ....[99]....
        /*b254*/ 	.word	0x0013e590


	//   ....[100]....
        /*b258*/ 	.word	0x0013e6f0


	//   ....[101]....
        /*b25c*/ 	.word	0x0013e7b0


	//   ....[102]....
        /*b260*/ 	.word	0x0013e910


	//   ....[103]....
        /*b264*/ 	.word	0x0013e9d0


	//   ....[104]....
        /*b268*/ 	.word	0x0013eb30


	//   ....[105]....
        /*b26c*/ 	.word	0x0013ebf0


	//   ....[106]....
        /*b270*/ 	.word	0x0013ed50


	//   ....[107]....
        /*b274*/ 	.word	0x0013ee10


	//   ....[108]....
        /*b278*/ 	.word	0x0013ef70


	//   ....[109]....
        /*b27c*/ 	.word	0x0013f030


	//   ....[110]....
        /*b280*/ 	.word	0x0013f190


	//   ....[111]....
        /*b284*/ 	.word	0x0013f250


	//   ....[112]....
        /*b288*/ 	.word	0x0013f3b0


	//   ....[113]....
        /*b28c*/ 	.word	0x0013f470


	//   ....[114]....
        /*b290*/ 	.word	0x0013f5d0


	//   ....[115]....
        /*b294*/ 	.word	0x0013f690


	//   ....[116]....
        /*b298*/ 	.word	0x0013f7f0


	//   ....[117]....
        /*b29c*/ 	.word	0x0013f8b0


	//   ....[118]....
        /*b2a0*/ 	.word	0x0013fa10


	//   ....[119]....
        /*b2a4*/ 	.word	0x0013fad0


	//   ....[120]....
        /*b2a8*/ 	.word	0x0013fc30


	//   ....[121]....
        /*b2ac*/ 	.word	0x0013fcf0


	//   ....[122]....
        /*b2b0*/ 	.word	0x0013fe50


	//   ....[123]....
        /*b2b4*/ 	.word	0x0013ff10


	//   ....[124]....
        /*b2b8*/ 	.word	0x00140070


	//   ....[125]....
        /*b2bc*/ 	.word	0x00140130


	//   ....[126]....
        /*b2c0*/ 	.word	0x00140290


	//   ....[127]....
        /*b2c4*/ 	.word	0x00140350


	//   ....[128]....
        /*b2c8*/ 	.word	0x001404b0


	//   ....[129]....
        /*b2cc*/ 	.word	0x00140570


	//   ....[130]....
        /*b2d0*/ 	.word	0x001406d0


	//   ....[131]....
        /*b2d4*/ 	.word	0x00140790


	//   ....[132]....
        /*b2d8*/ 	.word	0x001408f0


	//   ....[133]....
        /*b2dc*/ 	.word	0x001409b0


	//   ....[134]....
        /*b2e0*/ 	.word	0x00140b10


	//   ....[135]....
        /*b2e4*/ 	.word	0x00140bd0


	//   ....[136]....
        /*b2e8*/ 	.word	0x00140d30


	//   ....[137]....
        /*b2ec*/ 	.word	0x00140df0


	//   ....[138]....
        /*b2f0*/ 	.word	0x00140f50


	//   ....[139]....
        /*b2f4*/ 	.word	0x00141010


	//   ....[140]....
        /*b2f8*/ 	.word	0x00141170


	//   ....[141]....
        /*b2fc*/ 	.word	0x00141230


	//   ....[142]....
        /*b300*/ 	.word	0x00141390


	//   ....[143]....
        /*b304*/ 	.word	0x00141450


	//   ....[144]....
        /*b308*/ 	.word	0x001415b0


	//   ....[145]....
        /*b30c*/ 	.word	0x00141670


	//   ....[146]....
        /*b310*/ 	.word	0x001417d0


	//   ....[147]....
        /*b314*/ 	.word	0x00141890


	//   ....[148]....
        /*b318*/ 	.word	0x001419f0


	//   ....[149]....
        /*b31c*/ 	.word	0x00141ab0


	//   ....[150]....
        /*b320*/ 	.word	0x00141c10


	//   ....[151]....
        /*b324*/ 	.word	0x00141cd0


	//   ....[152]....
        /*b328*/ 	.word	0x00141e30


	//   ....[153]....
        /*b32c*/ 	.word	0x00141ef0


	//   ....[154]....
        /*b330*/ 	.word	0x00142050


	//   ....[155]....
        /*b334*/ 	.word	0x00142110


	//   ....[156]....
        /*b338*/ 	.word	0x00142270


	//   ....[157]....
        /*b33c*/ 	.word	0x00142330


	//   ....[158]....
        /*b340*/ 	.word	0x00142490


	//   ....[159]....
        /*b344*/ 	.word	0x00142550


	//   ....[160]....
        /*b348*/ 	.word	0x001426b0


	//   ....[161]....
        /*b34c*/ 	.word	0x00142770


	//   ....[162]....
        /*b350*/ 	.word	0x001428d0


	//   ....[163]....
        /*b354*/ 	.word	0x00142990


	//   ....[164]....
        /*b358*/ 	.word	0x00142af0


	//   ....[165]....
        /*b35c*/ 	.word	0x00142bb0


	//   ....[166]....
        /*b360*/ 	.word	0x00142d10


	//   ....[167]....
        /*b364*/ 	.word	0x00142dd0


	//   ....[168]....
        /*b368*/ 	.word	0x00142f30


	//   ....[169]....
        /*b36c*/ 	.word	0x00142ff0


	//   ....[170]....
        /*b370*/ 	.word	0x00143150


	//   ....[171]....
        /*b374*/ 	.word	0x00143210


	//   ....[172]....
        /*b378*/ 	.word	0x00143370


	//   ....[173]....
        /*b37c*/ 	.word	0x00143430


	//   ....[174]....
        /*b380*/ 	.word	0x00143590


	//   ....[175]....
        /*b384*/ 	.word	0x00143650


	//   ....[176]....
        /*b388*/ 	.word	0x001437b0


	//   ....[177]....
        /*b38c*/ 	.word	0x00143870


	//   ....[178]....
        /*b390*/ 	.word	0x001439d0


	//   ....[179]....
        /*b394*/ 	.word	0x00143a90


	//   ....[180]....
        /*b398*/ 	.word	0x00143bf0


	//   ....[181]....
        /*b39c*/ 	.word	0x00143cb0


	//   ....[182]....
        /*b3a0*/ 	.word	0x00143e10


	//   ....[183]....
        /*b3a4*/ 	.word	0x00143ed0


	//   ....[184]....
        /*b3a8*/ 	.word	0x00144030


	//   ....[185]....
        /*b3ac*/ 	.word	0x001440f0


	//   ....[186]....
        /*b3b0*/ 	.word	0x00144250


	//   ....[187]....
        /*b3b4*/ 	.word	0x00144310


	//   ....[188]....
        /*b3b8*/ 	.word	0x00144470


	//   ....[189]....
        /*b3bc*/ 	.word	0x00144530


	//   ....[190]....
        /*b3c0*/ 	.word	0x00144690


	//   ....[191]....
        /*b3c4*/ 	.word	0x00144750


	//   ....[192]....
        /*b3c8*/ 	.word	0x001448b0


	//   ....[193]....
        /*b3cc*/ 	.word	0x00144970


	//   ....[194]....
        /*b3d0*/ 	.word	0x00144ad0


	//   ....[195]....
        /*b3d4*/ 	.word	0x00144b90


	//   ....[196]....
        /*b3d8*/ 	.word	0x00144cf0


	//   ....[197]....
        /*b3dc*/ 	.word	0x00144db0


	//   ....[198]....
        /*b3e0*/ 	.word	0x00144f10


	//   ....[199]....
        /*b3e4*/ 	.word	0x00144fd0


	//   ....[200]....
        /*b3e8*/ 	.word	0x00145130


	//   ....[201]....
        /*b3ec*/ 	.word	0x001451f0


	//   ....[202]....
        /*b3f0*/ 	.word	0x00145350


	//   ....[203]....
        /*b3f4*/ 	.word	0x00145410


	//   ....[204]....
        /*b3f8*/ 	.word	0x00145570


	//   ....[205]....
        /*b3fc*/ 	.word	0x00145630


	//   ....[206]....
        /*b400*/ 	.word	0x00145790


	//   ....[207]....
        /*b404*/ 	.word	0x00145850


	//   ....[208]....
        /*b408*/ 	.word	0x001459b0


	//   ....[209]....
        /*b40c*/ 	.word	0x00145a70


	//   ....[210]....
        /*b410*/ 	.word	0x00145bd0


	//   ....[211]....
        /*b414*/ 	.word	0x00145c90


	//   ....[212]....
        /*b418*/ 	.word	0x00145df0


	//   ....[213]....
        /*b41c*/ 	.word	0x00145eb0


	//   ....[214]....
        /*b420*/ 	.word	0x00146010


	//   ....[215]....
        /*b424*/ 	.word	0x001460d0


	//   ....[216]....
        /*b428*/ 	.word	0x00146230


	//   ....[217]....
        /*b42c*/ 	.word	0x001462f0


	//   ....[218]....
        /*b430*/ 	.word	0x00146450


	//   ....[219]....
        /*b434*/ 	.word	0x00146510


	//   ....[220]....
        /*b438*/ 	.word	0x00146600


	//   ....[221]....
        /*b43c*/ 	.word	0x00146730


	//   ....[222]....
        /*b440*/ 	.word	0x001468a0


	//   ....[223]....
        /*b444*/ 	.word	0x00146950


	//   ....[224]....
        /*b448*/ 	.word	0x00146ac0


	//   ....[225]....
        /*b44c*/ 	.word	0x00146b70


	//   ....[226]....
        /*b450*/ 	.word	0x00146ce0


	//   ....[227]....
        /*b454*/ 	.word	0x00146d60


	//   ....[228]....
        /*b458*/ 	.word	0x00146eb0


	//   ....[229]....
        /*b45c*/ 	.word	0x00146f00


	//   ....[230]....
        /*b460*/ 	.word	0x00147050


	//   ....[231]....
        /*b464*/ 	.word	0x001470a0


	//   ....[232]....
        /*b468*/ 	.word	0x001471f0


	//   ....[233]....
        /*b46c*/ 	.word	0x00147240


	//   ....[234]....
        /*b470*/ 	.word	0x00147390


	//   ....[235]....
        /*b474*/ 	.word	0x001473e0


	//   ....[236]....
        /*b478*/ 	.word	0x00147530


	//   ....[237]....
        /*b47c*/ 	.word	0x00147580


	//   ....[238]....
        /*b480*/ 	.word	0x001476d0


	//   ....[239]....
        /*b484*/ 	.word	0x00147720


	//   ....[240]....
        /*b488*/ 	.word	0x00147870


	//   ....[241]....
        /*b48c*/ 	.word	0x001478c0


	//   ....[242]....
        /*b490*/ 	.word	0x00147a10


	//   ....[243]....
        /*b494*/ 	.word	0x00147a60


	//   ....[244]....
        /*b498*/ 	.word	0x00147bb0


	//   ....[245]....
        /*b49c*/ 	.word	0x00147c00


	//   ....[246]....
        /*b4a0*/ 	.word	0x00147d70


	//   ....[247]....
        /*b4a4*/ 	.word	0x00147dc0


	//   ....[248]....
        /*b4a8*/ 	.word	0x00147ed0


	//   ....[249]....
        /*b4ac*/ 	.word	0x00147f60


	//   ....[250]....
        /*b4b0*/ 	.word	0x001480c0


	//   ....[251]....
        /*b4b4*/ 	.word	0x00148110


	//   ....[252]....
        /*b4b8*/ 	.word	0x00148220


	//   ....[253]....
        /*b4bc*/ 	.word	0x00148330


	//   ....[254]....
        /*b4c0*/ 	.word	0x00148550


	//----- nvinfo : EIATTR_EXIT_INSTR_OFFSETS
	.align		4
.L_43:
        /*b4c4*/ 	.byte	0x04, 0x1c
        /*b4c6*/ 	.short	(.L_45 - .L_44)


	//   ....[0]....
.L_44:
        /*b4c8*/ 	.word	0x0016d650


	//   ....[1]....
        /*b4cc*/ 	.word	0x0016d670


	//----- nvinfo : EIATTR_REQNTID
	.align		4
.L_45:
        /*b4d0*/ 	.byte	0x04, 0x10
        /*b4d2*/ 	.short	(.L_47 - .L_46)
.L_46:
        /*b4d4*/ 	.word	0x00000020
        /*b4d8*/ 	.word	0x00000001
        /*b4dc*/ 	.word	0x00000001
.L_47:


//--------------------- .nv.callgraph             --------------------------
	.section	.nv.callgraph,"",@"SHT_CUDA_CALLGRAPH"
	.align	4
	.sectionentsize	8
	.align		4
        /*0000*/ 	.word	0x00000000
	.align		4
        /*0004*/ 	.word	0xffffffff
	.align		4
        /*0008*/ 	.word	0x00000000
	.align		4
        /*000c*/ 	.word	0xfffffffe
	.align		4
        /*0010*/ 	.word	0x00000000
	.align		4
        /*0014*/ 	.word	0xfffffffd
	.align		4
        /*0018*/ 	.word	0x00000000
	.align		4
        /*001c*/ 	.word	0xfffffffc


//--------------------- .nv.rel.action            --------------------------
	.section	.nv.rel.action,"",@"SHT_CUDA_RELOCINFO"
	.align	8
	.sectionentsize	8
        /*0000*/ 	.byte	0x73, 0x00, 0x00, 0x00, 0x00, 0x00, 0x00, 0x00, 0x00, 0x00, 0x00, 0x11, 0x25, 0x00, 0x05, 0x36


//--------------------- .nv.constant0.matmul_kernel --------------------------
	.section	.nv.constant0.matmul_kernel,"a",@progbits
	.sectionflags	@""
	.align	4
.nv.constant0.matmul_kernel:
	.zero		432


//--------------------- .text.matmul_kernel       --------------------------
	.section	.text.matmul_kernel,"ax",@progbits
	.sectioninfo	@"SHI_REGISTERS=255"
	.align	128
        .global         matmul_kernel
        .type           matmul_kernel,@function
        .size           matmul_kernel,(.L_x_3 - matmul_kernel)
        .other          matmul_kernel,@"STO_CUDA_ENTRY STV_DEFAULT"
matmul_kernel:
.text.matmul_kernel:
[----:B------:R-:W-:Y:S02]  /*0000*/  IMAD.MOV.U32 R1, RZ, RZ, c[0x0][0x28] ;  /* 0x00000a00ff017624 */ /* 0x000fe400078e00ff */
[----:B------:R-:W-:Y:S01]  /*0010*/  IMAD.MOV.U32 R0, RZ, RZ, c[0x0][0x17c] ;  /* 0x00005f00ff007624 */ /* 0x000fe200078e00ff */
[----:B------:R-:W1:Y:S01]  /*0020*/  S2R R7, SR_CTAID.X ;  /* 0x0000000000077919 */ /* 0x000e620000002500 */
[----:B------:R-:W-:Y:S02]  /*0030*/  IABS R251, c[0x0][0x17c] ;  /* 0x00005f0000fb7a13 */ /* 0x000fe40000000000 */
[----:B------:R-:W-:Y:S02]  /*0040*/  IADD3 R1, R1, -0xa838, RZ ;  /* 0xffff57c801017810 */ /* 0x000fe40007ffe0ff */
[----:B------:R-:W-:-:S04]  /*0050*/  IADD3 R0, R0, 0x1ff, RZ ;  /* 0x000001ff00007810 */ /* 0x000fc80007ffe0ff */
[----:B------:R-:W-:-:S04]  /*0060*/  SHF.R.S32.HI R3, RZ, 0x1f, R0 ;  /* 0x0000001fff037819 */ /* 0x000fc80000011400 */
[----:B------:R-:W-:-:S04]  /*0070*/  LEA.HI R3, R3, R0, RZ, 0x9 ;  /* 0x0000000003037211 */ /* 0x000fc800078f48ff */
[----:B------:R-:W-:-:S05]  /*0080*/  SHF.R.S32.HI R3, RZ, 0x9, R3 ;  /* 0x00000009ff037819 */ /* 0x000fca0000011403 */
[----:B------:R-:W-:Y:S01]  /*0090*/  IMAD.SHL.U32 R4, R3, 0x8, RZ ;  /* 0x0000000803047824 */ /* 0x000fe200078e00ff */
[----:B-1----:R-:W-:-:S04]  /*00a0*/  IABS R8, R7 ;  /* 0x0000000700087213 */ /* 0x002fc80000000000 */
[-C--:B------:R-:W-:Y:S02]  /*00b0*/  IABS R5, R4.reuse ;  /* 0x0000000400057213 */ /* 0x080fe40000000000 */
[----:B------:R-:W-:Y:S02]  /*00c0*/  IABS R10, R4 ;  /* 0x00000004000a7213 */ /* 0x000fe40000000000 */
[----:B------:R-:W1:Y:S08]  /*00d0*/  I2F.RP R0, R5 ;  /* 0x0000000500007306 */ /* 0x000e700000209400 */
[----:B-1----:R-:W1:Y:S02]  /*00e0*/  MUFU.RCP R0, R0 ;  /* 0x0000000000007308 */ /* 0x002e640000001000 */
[----:B-1----:R-:W-:Y:S01]  /*00f0*/  IADD3 R2, R0, 0xffffffe, RZ ;  /* 0x0ffffffe00027810 */ /* 0x002fe20007ffe0ff */
[----:B------:R-:W-:-:S05]  /*0100*/  IMAD.MOV R0, RZ, RZ, -R10 ;  /* 0x000000ffff007224 */ /* 0x000fca00078e0a0a */
[----:B------:R1:W2:Y:S02]  /*0110*/  F2I.FTZ.U32.TRUNC.NTZ R3, R2 ;  /* 0x0000000200037305 */ /* 0x0002a4000021f000 */
[----:B-1----:R-:W-:Y:S01]  /*0120*/  IMAD.MOV.U32 R2, RZ, RZ, RZ ;  /* 0x000000ffff027224 */ /* 0x002fe200078e00ff */
[----:B--2---:R-:W-:-:S05]  /*0130*/  IADD3 R6, RZ, -R3, RZ ;  /* 0x80000003ff067210 */ /* 0x004fca0007ffe0ff */
[----:B------:R-:W-:Y:S02]  /*0140*/  IMAD R9, R6, R5, RZ ;  /* 0x0000000506097224 */ /* 0x000fe400078e02ff */
[----:B------:R-:W-:Y:S02]  /*0150*/  IMAD.MOV.U32 R6, RZ, RZ, R8 ;  /* 0x000000ffff067224 */ /* 0x000fe400078e0008 */
[----:B------:R-:W-:-:S06]  /*0160*/  IMAD.HI.U32 R3, R3, R9, R2 ;  /* 0x0000000903037227 */ /* 0x000fcc00078e0002 */
[----:B------:R-:W-:-:S04]  /*0170*/  IMAD.HI.U32 R3, R3, R6, RZ ;  /* 0x0000000603037227 */ /* 0x000fc800078e00ff */
[----:B------:R-:W-:Y:S02]  /*0180*/  IMAD R0, R3, R0, R6 ;  /* 0x0000000003007224 */ /* 0x000fe400078e0206 */
[----:B------:R-:W1:Y:S03]  /*0190*/  I2F.RP R6, R251 ;  /* 0x000000fb00067306 */ /* 0x000e660000209400 */
[----:B------:R-:W-:-:S13]  /*01a0*/  ISETP.GT.U32.AND P1, PT, R5, R0, PT ;  /* 0x000000000500720c */ /* 0x000fda0003f24070 */
[-C--:B------:R-:W-:Y:S01]  /*01b0*/  @!P1 IADD3 R0, R0, -R5.reuse, RZ ;  /* 0x8000000500009210 */ /* 0x080fe20007ffe0ff */
[----:B-1----:R-:W-:Y:S01]  /*01c0*/  MUFU.RCP R6, R6 ;  /* 0x0000000600067308 */ /* 0x002fe20000001000 */
[----:B------:R-:W-:Y:S02]  /*01d0*/  @!P1 IADD3 R3, R3, 0x1, RZ ;  /* 0x0000000103039810 */ /* 0x000fe40007ffe0ff */
[----:B------:R-:W-:Y:S02]  /*01e0*/  ISETP.GE.U32.AND P0, PT, R0, R5, PT ;  /* 0x000000050000720c */ /* 0x000fe40003f06070 */
[----:B------:R-:W-:Y:S02]  /*01f0*/  LOP3.LUT R0, R7, R4, RZ, 0x3c, !PT ;  /* 0x0000000407007212 */ /* 0x000fe400078e3cff */
[----:B------:R-:W-:Y:S02]  /*0200*/  ISETP.NE.AND P1, PT, R4, RZ, PT ;  /* 0x000000ff0400720c */ /* 0x000fe40003f25270 */
[----:B------:R-:W-:Y:S01]  /*0210*/  ISETP.GE.AND P2, PT, R0, RZ, PT ;  /* 0x000000ff0000720c */ /* 0x000fe20003f46270 */
[----:B------:R-:W-:Y:S01]  /*0220*/  IMAD.MOV.U32 R0, RZ, RZ, c[0x0][0x178] ;  /* 0x00005e00ff007624 */ /* 0x000fe200078e00ff */
[----:B------:R-:W-:-:S04]  /*0230*/  IABS R5, c[0x0][0x178] ;  /* 0x00005e0000057a13 */ /* 0x000fc80000000000 */
[----:B------:R-:W-:Y:S01]  /*0240*/  IADD3 R0, R0, 0x7f, RZ ;  /* 0x0000007f00007810 */ /* 0x000fe20007ffe0ff */
[----:B------:R-:W-:Y:S01]  /*0250*/  IMAD.MOV.U32 R13, RZ, RZ, R5 ;  /* 0x000000ffff0d7224 */ /* 0x000fe200078e0005 */
[----:B------:R-:W-:-:S03]  /*0260*/  @P0 IADD3 R3, R3, 0x1, RZ ;  /* 0x0000000103030810 */ /* 0x000fc60007ffe0ff */
[----:B------:R-:W1:Y:S02]  /*0270*/  I2F.RP R5, R13 ;  /* 0x0000000d00057306 */ /* 0x000e640000209400 */
[----:B------:R-:W-:Y:S01]  /*0280*/  IMAD.MOV.U32 R2, RZ, RZ, R3 ;  /* 0x000000ffff027224 */ /* 0x000fe200078e0003 */
[----:B------:R-:W-:-:S03]  /*0290*/  SHF.R.S32.HI R3, RZ, 0x1f, R0 ;  /* 0x0000001fff037819 */ /* 0x000fc60000011400 */
[----:B------:R-:W-:Y:S01]  /*02a0*/  @!P2 IMAD.MOV R2, RZ, RZ, -R2 ;  /* 0x000000ffff02a224 */ /* 0x000fe200078e0a02 */
[----:B------:R-:W-:Y:S02]  /*02b0*/  @!P1 LOP3.LUT R2, RZ, R4, RZ, 0x33, !PT ;  /* 0x00000004ff029212 */ /* 0x000fe400078e33ff */
[----:B------:R-:W-:Y:S02]  /*02c0*/  LEA.HI R3, R3, R0, RZ, 0x7 ;  /* 0x0000000003037211 */ /* 0x000fe400078f38ff */
[----:B------:R-:W-:Y:S01]  /*02d0*/  SHF.L.U32 R10, R2, 0x3, RZ ;  /* 0x00000003020a7819 */ /* 0x000fe200000006ff */
[----:B------:R-:W-:-:S03]  /*02e0*/  IMAD.MOV R2, RZ, RZ, -R2 ;  /* 0x000000ffff027224 */ /* 0x000fc600078e0a02 */
[----:B------:R-:W-:Y:S01]  /*02f0*/  LEA.HI.SX32 R3, R3, -R10, 0x19 ;  /* 0x8000000a03037211 */ /* 0x000fe200078fcaff */
[----:B------:R-:W-:Y:S01]  /*0300*/  IMAD R11, R4, R2, R7 ;  /* 0x00000002040b7224 */ /* 0x000fe200078e0207 */
[----:B------:R-:W-:Y:S01]  /*0310*/  MOV R2, RZ ;  /* 0x000000ff00027202 */ /* 0x000fe20000000f00 */
[----:B-1----:R-:W-:Y:S01]  /*0320*/  MUFU.RCP R5, R5 ;  /* 0x0000000500057308 */ /* 0x002fe20000001000 */
[----:B------:R-:W-:-:S04]  /*0330*/  IMNMX R8, R3, 0x8, PT ;  /* 0x0000000803087817 */ /* 0x000fc80003800200 */
[-C--:B------:R-:W-:Y:S02]  /*0340*/  IABS R9, R8.reuse ;  /* 0x0000000800097213 */ /* 0x080fe40000000000 */
[----:B------:R-:W-:Y:S02]  /*0350*/  IABS R4, R8 ;  /* 0x0000000800047213 */ /* 0x000fe40000000000 */
[----:B------:R-:W1:Y:S08]  /*0360*/  I2F.RP R0, R9 ;  /* 0x0000000900007306 */ /* 0x000e700000209400 */
[----:B-1----:R-:W1:Y:S02]  /*0370*/  MUFU.RCP R0, R0 ;  /* 0x0000000000007308 */ /* 0x002e640000001000 */
[----:B-1----:R-:W-:-:S02]  /*0380*/  IADD3 R3, R0, 0xffffffe, RZ ;  /* 0x0ffffffe00037810 */ /* 0x002fc40007ffe0ff */
[----:B------:R-:W-:-:S04]  /*0390*/  IABS R0, R11 ;  /* 0x0000000b00007213 */ /* 0x000fc80000000000 */
[----:B------:R-:W1:Y:S02]  /*03a0*/  F2I.FTZ.U32.TRUNC.NTZ R3, R3 ;  /* 0x0000000300037305 */ /* 0x000e64000021f000 */
[----:B-1----:R-:W-:-:S04]  /*03b0*/  IMAD.MOV R12, RZ, RZ, -R3 ;  /* 0x000000ffff0c7224 */ /* 0x002fc800078e0a03 */
[----:B------:R-:W-:-:S04]  /*03c0*/  IMAD R7, R12, R9, RZ ;  /* 0x000000090c077224 */ /* 0x000fc800078e02ff */
[----:B------:R-:W-:-:S04]  /*03d0*/  IMAD.HI.U32 R2, R3, R7, R2 ;  /* 0x0000000703027227 */ /* 0x000fc800078e0002 */
[----:B------:R-:W-:Y:S02]  /*03e0*/  IMAD.MOV.U32 R3, RZ, RZ, R0 ;  /* 0x000000ffff037224 */ /* 0x000fe400078e0000 */
[----:B------:R-:W-:Y:S01]  /*03f0*/  IMAD.MOV R0, RZ, RZ, -R4 ;  /* 0x000000ffff007224 */ /* 0x000fe200078e0a04 */
[----:B------:R-:W-:Y:S01]  /*0400*/  IADD3 R4, R6, 0xffffffe, RZ ;  /* 0x0ffffffe06047810 */ /* 0x000fe20007ffe0ff */
[----:B------:R-:W-:-:S04]  /*0410*/  IMAD.HI.U32 R2, R2, R3, RZ ;  /* 0x0000000302027227 */ /* 0x000fc800078e00ff */
[----:B------:R-:W-:Y:S01]  /*0420*/  IMAD R0, R2, R0, R3 ;  /* 0x0000000002007224 */ /* 0x000fe200078e0203 */
[----:B------:R-:W-:Y:S02]  /*0430*/  IADD3 R3, R5, 0xffffffe, RZ ;  /* 0x0ffffffe05037810 */ /* 0x000fe40007ffe0ff */
[----:B------:R1:W-:Y:S02]  /*0440*/  F2I.FTZ.U32.TRUNC.NTZ R5, R4 ;  /* 0x0000000400057305 */ /* 0x0003e4000021f000 */
[----:B------:R-:W-:-:S06]  /*0450*/  ISETP.GT.U32.AND P1, PT, R9, R0, PT ;  /* 0x000000000900720c */ /* 0x000fcc0003f24070 */
[----:B------:R-:W2:Y:S01]  /*0460*/  F2I.FTZ.U32.TRUNC.NTZ R3, R3 ;  /* 0x0000000300037305 */ /* 0x000ea2000021f000 */
[----:B-1----:R-:W-:-:S06]  /*0470*/  IMAD.MOV.U32 R4, RZ, RZ, RZ ;  /* 0x000000ffff047224 */ /* 0x002fcc00078e00ff */
[----:B------:R-:W-:Y:S01]  /*0480*/  @!P1 IMAD.IADD R0, R0, 0x1, -R9 ;  /* 0x0000000100009824 */ /* 0x000fe200078e0a09 */
[----:B------:R-:W-:Y:S02]  /*0490*/  @!P1 IADD3 R2, R2, 0x1, RZ ;  /* 0x0000000102029810 */ /* 0x000fe40007ffe0ff */
[----:B------:R-:W-:Y:S02]  /*04a0*/  ISETP.NE.AND P1, PT, R8, RZ, PT ;  /* 0x000000ff0800720c */ /* 0x000fe40003f25270 */
[----:B------:R-:W-:Y:S02]  /*04b0*/  ISETP.GE.U32.AND P0, PT, R0, R9, PT ;  /* 0x000000090000720c */ /* 0x000fe40003f06070 */
[----:B------:R-:W-:Y:S02]  /*04c0*/  LOP3.LUT R0, R11, R8, RZ, 0x3c, !PT ;  /* 0x000000080b007212 */ /* 0x000fe400078e3cff */
[----:B--2---:R-:W-:Y:S02]  /*04d0*/  IADD3 R7, RZ, -R3, RZ ;  /* 0x80000003ff077210 */ /* 0x004fe40007ffe0ff */
[----:B------:R-:W-:Y:S01]  /*04e0*/  ISETP.GE.AND P2, PT, R0, RZ, PT ;  /* 0x000000ff0000720c */ /* 0x000fe20003f46270 */
[----:B------:R-:W-:-:S02]  /*04f0*/  IMAD.MOV R0, RZ, RZ, -R5 ;  /* 0x000000ffff007224 */ /* 0x000fc400078e0a05 */
[----:B------:R-:W-:Y:S02]  /*0500*/  IMAD R7, R7, R13, RZ ;  /* 0x0000000d07077224 */ /* 0x000fe400078e02ff */
[----:B------:R-:W-:Y:S02]  /*0510*/  IMAD R9, R0, R251, RZ ;  /* 0x000000fb00097224 */ /* 0x000fe400078e02ff */
[----:B------:R-:W-:Y:S02]  /*0520*/  @P0 IADD3 R2, R2, 0x1, RZ ;  /* 0x0000000102020810 */ /* 0x000fe40007ffe0ff */
[----:B------:R-:W-:-:S04]  /*0530*/  IMAD.HI.U32 R252, R5, R9, R4 ;  /* 0x0000000905fc7227 */ /* 0x000fc800078e0004 */
[----:B------:R-:W-:Y:S01]  /*0540*/  IMAD.MOV.U32 R249, RZ, RZ, R2 ;  /* 0x000000fffff97224 */ /* 0x000fe200078e0002 */
[----:B------:R-:W-:-:S03]  /*0550*/  MOV R2, RZ ;  /* 0x000000ff00027202 */ /* 0x000fc60000000f00 */
[----:B------:R-:W-:Y:S01]  /*0560*/  @!P2 IMAD.MOV R249, RZ, RZ, -R249 ;  /* 0x000000fffff9a224 */ /* 0x000fe200078e0af9 */
[----:B------:R-:W-:Y:S01]  /*0570*/  @!P1 LOP3.LUT R249, RZ, R8, RZ, 0x33, !PT ;  /* 0x00000008fff99212 */ /* 0x000fe200078e33ff */
[----:B------:R-:W-:-:S04]  /*0580*/  IMAD.HI.U32 R248, R3, R7, R2 ;  /* 0x0000000703f87227 */ /* 0x000fc800078e0002 */
[----:B------:R-:W-:Y:S02]  /*0590*/  IMAD.SHL.U32 R15, R249, 0x200, RZ ;  /* 0x00000200f90f7824 */ /* 0x000fe400078e00ff */
[----:B------:R-:W-:-:S03]  /*05a0*/  IMAD.MOV R249, RZ, RZ, -R249 ;  /* 0x000000fffff97224 */ /* 0x000fc600078e0af9 */
[C---:B------:R-:W-:Y:S01]  /*05b0*/  IADD3 R6, R15.reuse, 0x1, RZ ;  /* 0x000000010f067810 */ /* 0x040fe20007ffe0ff */
[----:B------:R-:W-:Y:S01]  /*05c0*/  STL [R1+0x3088], R15 ;  /* 0x0030880f01007387 */ /* 0x000fe20000100800 */
[C---:B------:R-:W-:Y:S01]  /*05d0*/  IADD3 R13, R15.reuse, 0x2, RZ ;  /* 0x000000020f0d7810 */ /* 0x040fe20007ffe0ff */
[----:B------:R-:W-:Y:S01]  /*05e0*/  IMAD R249, R8, R249, R11 ;  /* 0x000000f908f97224 */ /* 0x000fe200078e020b */
[----:B------:R-:W-:Y:S01]  /*05f0*/  IADD3 R12, R15, 0x3, RZ ;  /* 0x000000030f0c7810 */ /* 0x000fe20007ffe0ff */
[----:B------:R1:W-:Y:S01]  /*0600*/  STL [R1+0x6314], R6 ;  /* 0x0063140601007387 */ /* 0x0003e20000100800 */
[----:B------:R-:W-:Y:S02]  /*0610*/  IABS R5, R15 ;  /* 0x0000000f00057213 */ /* 0x000fe40000000000 */
[----:B------:R-:W-:Y:S01]  /*0620*/  IABS R7, R13 ;  /* 0x0000000d00077213 */ /* 0x000fe20000000000 */
[----:B------:R-:W-:Y:S01]  /*0630*/  STL [R1+0x6310], R13 ;  /* 0x0063100d01007387 */ /* 0x000fe20000100800 */
[----:B------:R-:W-:Y:S01]  /*0640*/  IABS R9, R12 ;  /* 0x0000000c00097213 */ /* 0x000fe20000000000 */
[----:B------:R-:W-:Y:S01]  /*0650*/  IMAD.HI.U32 R0, R252, R5, RZ ;  /* 0x00000005fc007227 */ /* 0x000fe200078e00ff */
[----:B------:R-:W-:Y:S01]  /*0660*/  IADD3 R249, R10, R249, RZ ;  /* 0x000000f90af97210 */ /* 0x000fe20007ffe0ff */
[----:B------:R-:W-:Y:S01]  /*0670*/  STL [R1+0x6318], R12 ;  /* 0x0063180c01007387 */ /* 0x000fe20000100800 */
[----:B-1----:R-:W-:Y:S01]  /*0680*/  IABS R6, R6 ;  /* 0x0000000600067213 */ /* 0x002fe20000000000 */
[----:B------:R-:W-:Y:S01]  /*0690*/  IMAD.HI.U32 R3, R252, R7, RZ ;  /* 0x00000007fc037227 */ /* 0x000fe200078e00ff */
[----:B------:R-:W-:-:S03]  /*06a0*/  IADD3 R0, -R0, RZ, RZ ;  /* 0x000000ff00007210 */ /* 0x000fc60007ffe1ff */
[----:B------:R-:W-:-:S04]  /*06b0*/  IMAD.HI.U32 R2, R252, R6, RZ ;  /* 0x00000006fc027227 */ /* 0x000fc800078e00ff */
[----:B------:R-:W-:-:S04]  /*06c0*/  IMAD.HI.U32 R4, R252, R9, RZ ;  /* 0x00000009fc047227 */ /* 0x000fc800078e00ff */
[----:B------:R-:W-:Y:S02]  /*06d0*/  IMAD.MOV R2, RZ, RZ, -R2 ;  /* 0x000000ffff027224 */ /* 0x000fe400078e0a02 */
[----:B------:R-:W-:Y:S01]  /*06e0*/  IMAD.MOV R8, RZ, RZ, -R3 ;  /* 0x000000ffff087224 */ /* 0x000fe200078e0a03 */
[----:B------:R-:W-:Y:S01]  /*06f0*/  IADD3 R3, R15, 0x6, RZ ;  /* 0x000000060f037810 */ /* 0x000fe20007ffe0ff */
[----:B------:R-:W-:Y:S02]  /*0700*/  IMAD.MOV R4, RZ, RZ, -R4 ;  /* 0x000000ffff047224 */ /* 0x000fe400078e0a04 */
[----:B------:R-:W-:Y:S01]  /*0710*/  IMAD R240, R251, R2, R6 ;  /* 0x00000002fbf07224 */ /* 0x000fe200078e0206 */
[----:B------:R-:W-:Y:S01]  /*0720*/  IADD3 R6, R15, 0x4, RZ ;  /* 0x000000040f067810 */ /* 0x000fe20007ffe0ff */
[----:B------:R-:W-:Y:S01]  /*0730*/  IMAD R250, R251, R0, R5 ;  /* 0x00000000fbfa7224 */ /* 0x000fe200078e0205 */
[----:B------:R-:W-:Y:S01]  /*0740*/  IADD3 R5, R15, 0x5, RZ ;  /* 0x000000050f057810 */ /* 0x000fe20007ffe0ff */
[C---:B------:R-:W-:Y:S01]  /*0750*/  IMAD R2, R251.reuse, R8, R7 ;  /* 0x00000008fb027224 */ /* 0x040fe200078e0207 */
[----:B------:R-:W-:Y:S01]  /*0760*/  IABS R8, R3 ;  /* 0x0000000300087213 */ /* 0x000fe20000000000 */
[----:B------:R-:W-:Y:S01]  /*0770*/  IMAD R0, R251, R4, R9 ;  /* 0x00000004fb007224 */ /* 0x000fe200078e0209 */
[----:B------:R-:W-:-:S02]  /*0780*/  IABS R7, R5 ;  /* 0x0000000500077213 */ /* 0x000fc40000000000 */
[----:B------:R1:W-:Y:S04]  /*0790*/  STL [R1+0x28], R2 ;  /* 0x0000280201007387 */ /* 0x0003e80000100800 */
[----:B------:R2:W-:Y:S04]  /*07a0*/  STL [R1+0x24], R0 ;  /* 0x0000240001007387 */ /* 0x0005e80000100800 */
[----:B------:R3:W-:Y:S01]  /*07b0*/  STL [R1+0x6320], R6 ;  /* 0x0063200601007387 */ /* 0x0007e20000100800 */
[----:B-1----:R-:W-:-:S03]  /*07c0*/  IADD3 R2, R15, 0x7, RZ ;  /* 0x000000070f027810 */ /* 0x002fc60007ffe0ff */
[----:B------:R-:W-:Y:S01]  /*07d0*/  STL [R1+0x631c], R5 ;  /* 0x00631c0501007387 */ /* 0x000fe20000100800 */
[----:B--2---:R-:W-:-:S03]  /*07e0*/  IADD3 R0, R15, 0x8, RZ ;  /* 0x000000080f007810 */ /* 0x004fc60007ffe0ff */
[----:B------:R1:W-:Y:S01]  /*07f0*/  STL [R1+0x6324], R3 ;  /* 0x0063240301007387 */ /* 0x0003e20000100800 */
[----:B------:R-:W-:Y:S02]  /*0800*/  IABS R9, R2 ;  /* 0x0000000200097213 */ /* 0x000fe40000000000 */
[----:B---3--:R-:W-:Y:S01]  /*0810*/  IABS R6, R6 ;  /* 0x0000000600067213 */ /* 0x008fe20000000000 */
[----:B------:R2:W-:Y:S01]  /*0820*/  STL [R1+0x6328], R2 ;  /* 0x0063280201007387 */ /* 0x0005e20000100800 */
[----:B------:R-:W-:Y:S01]  /*0830*/  IABS R10, R0 ;  /* 0x00000000000a7213 */ /* 0x000fe20000000000 */
[C---:B------:R-:W-:Y:S02]  /*0840*/  IMAD.HI.U32 R4, R252.reuse, R9, RZ ;  /* 0x00000009fc047227 */ /* 0x040fe400078e00ff */
[----:B------:R3:W-:Y:S02]  /*0850*/  STL [R1+0x6330], R0 ;  /* 0x0063300001007387 */ /* 0x0007e40000100800 */
[----:B-1----:R-:W-:Y:S01]  /*0860*/  IMAD.HI.U32 R3, R252, R8, RZ ;  /* 0x00000008fc037227 */ /* 0x002fe200078e00ff */
[----:B------:R-:W-:-:S03]  /*0870*/  IADD3 R4, -R4, RZ, RZ ;  /* 0x000000ff04047210 */ /* 0x000fc60007ffe1ff */
[----:B--2---:R-:W-:-:S04]  /*0880*/  IMAD.HI.U32 R2, R252, R7, RZ ;  /* 0x00000007fc027227 */ /* 0x004fc800078e00ff */
[----:B---3--:R-:W-:-:S04]  /*0890*/  IMAD.HI.U32 R0, R252, R6, RZ ;  /* 0x00000006fc007227 */ /* 0x008fc800078e00ff */
[----:B------:R-:W-:Y:S02]  /*08a0*/  IMAD.MOV R0, RZ, RZ, -R0 ;  /* 0x000000ffff007224 */ /* 0x000fe400078e0a00 */
[----:B------:R-:W-:Y:S02]  /*08b0*/  IMAD.MOV R2, RZ, RZ, -R2 ;  /* 0x000000ffff027224 */ /* 0x000fe400078e0a02 */
[----:B------:R-:W-:-:S04]  /*08c0*/  IMAD.HI.U32 R5, R252, R10, RZ ;  /* 0x0000000afc057227 */ /* 0x000fc800078e00ff */
[----:B------:R-:W-:Y:S02]  /*08d0*/  IMAD.MOV R3, RZ, RZ, -R3 ;  /* 0x000000ffff037224 */ /* 0x000fe400078e0a03 */
[C---:B------:R-:W-:Y:S02]  /*08e0*/  IMAD R6, R251.reuse, R0, R6 ;  /* 0x00000000fb067224 */ /* 0x040fe400078e0206 */
[C---:B------:R-:W-:Y:S02]  /*08f0*/  IMAD R0, R251.reuse, R2, R7 ;  /* 0x00000002fb007224 */ /* 0x040fe400078e0207 */
[----:B------:R-:W-:Y:S01]  /*0900*/  IMAD.MOV R5, RZ, RZ, -R5 ;  /* 0x000000ffff057224 */ /* 0x000fe200078e0a05 */
[----:B------:R1:W-:Y:S01]  /*0910*/  STL [R1+0x20], R6 ;  /* 0x0000200601007387 */ /* 0x0003e20000100800 */
[C---:B------:R-:W-:Y:S02]  /*0920*/  IMAD R3, R251.reuse, R3, R8 ;  /* 0x00000003fb037224 */ /* 0x040fe400078e0208 */
[----:B------:R-:W-:Y:S01]  /*0930*/  IMAD R2, R251, R4, R9 ;  /* 0x00000004fb027224 */ /* 0x000fe200078e0209 */
[----:B------:R2:W-:Y:S01]  /*0940*/  STL [R1+0x1c], R0 ;  /* 0x00001c0001007387 */ /* 0x0005e20000100800 */
[----:B------:R-:W-:-:S03]  /*0950*/  IADD3 R4, R15, 0xa, RZ ;  /* 0x0000000a0f047810 */ /* 0x000fc60007ffe0ff */
[----:B------:R3:W-:Y:S01]  /*0960*/  STL [R1+0x18], R3 ;  /* 0x0000180301007387 */ /* 0x0007e20000100800 */
[----:B------:R-:W-:Y:S02]  /*0970*/  IABS R7, R4 ;  /* 0x0000000400077213 */ /* 0x000fe40000000000 */
[----:B-1----:R-:W-:Y:S01]  /*0980*/  IADD3 R6, R15, 0x9, RZ ;  /* 0x000000090f067810 */ /* 0x002fe20007ffe0ff */
[----:B------:R1:W-:Y:S01]  /*0990*/  STL [R1+0x14], R2 ;  /* 0x0000140201007387 */ /* 0x0003e20000100800 */
[----:B--2---:R-:W-:Y:S01]  /*09a0*/  IMAD R0, R251, R5, R10 ;  /* 0x00000005fb007224 */ /* 0x004fe200078e020a */
[----:B---3--:R-:W-:-:S04]  /*09b0*/  IADD3 R3, R15, 0xb, RZ ;  /* 0x0000000b0f037810 */ /* 0x008fc80007ffe0ff */
[----:B------:R2:W-:Y:S01]  /*09c0*/  STL [R1+0x10], R0 ;  /* 0x0000100001007387 */ /* 0x0005e20000100800 */
[----:B-1----:R-:W-:-:S03]  /*09d0*/  IADD3 R2, R15, 0xc, RZ ;  /* 0x0000000c0f027810 */ /* 0x002fc60007ffe0ff */
[----:B------:R1:W-:Y:S01]  /*09e0*/  STL [R1+0x632c], R6 ;  /* 0x00632c0601007387 */ /* 0x0003e20000100800 */
[----:B------:R-:W-:Y:S02]  /*09f0*/  IABS R8, R3 ;  /* 0x0000000300087213 */ /* 0x000fe40000000000 */
[----:B------:R-:W-:Y:S01]  /*0a00*/  IABS R9, R2 ;  /* 0x0000000200097213 */ /* 0x000fe20000000000 */
[----:B------:R3:W-:Y:S01]  /*0a10*/  STL [R1+0x6334], R4 ;  /* 0x0063340401007387 */ /* 0x0007e20000100800 */
[----:B--2---:R-:W-:-:S03]  /*0a20*/  IADD3 R0, R15, 0xd, RZ ;  /* 0x0000000d0f007810 */ /* 0x004fc60007ffe0ff */
[----:B------:R2:W-:Y:S01]  /*0a30*/  STL [R1+0x6338], R3 ;  /* 0x0063380301007387 */ /* 0x0005e20000100800 */
[----:B-1----:R-:W-:-:S03]  /*0a40*/  IABS R6, R6 ;  /* 0x0000000600067213 */ /* 0x002fc60000000000 */
[----:B------:R1:W-:Y:S01]  /*0a50*/  STL [R1+0x6340], R2 ;  /* 0x0063400201007387 */ /* 0x0003e20000100800 */
[----:B------:R-:W-:Y:S01]  /*0a60*/  IABS R10, R0 ;  /* 0x00000000000a7213 */ /* 0x000fe20000000000 */
[C---:B---3--:R-:W-:Y:S02]  /*0a70*/  IMAD.HI.U32 R4, R252.reuse, R9, RZ ;  /* 0x00000009fc047227 */ /* 0x048fe400078e00ff */
[----:B------:R3:W-:Y:S02]  /*0a80*/  STL [R1+0x633c], R0 ;  /* 0x00633c0001007387 */ /* 0x0007e40000100800 */
[----:B--2---:R-:W-:-:S04]  /*0a90*/  IMAD.HI.U32 R3, R252, R8, RZ ;  /* 0x00000008fc037227 */ /* 0x004fc800078e00ff */
[----:B-1----:R-:W-:Y:S01]  /*0aa0*/  IMAD.HI.U32 R2, R252, R7, RZ ;  /* 0x00000007fc027227 */ /* 0x002fe200078e00ff */
[----:B------:R-:W-:-:S03]  /*0ab0*/  IADD3 R3, -R3, RZ, RZ ;  /* 0x000000ff03037210 */ /* 0x000fc60007ffe1ff */
[----:B---3--:R-:W-:-:S04]  /*0ac0*/  IMAD.HI.U32 R0, R252, R6, RZ ;  /* 0x00000006fc007227 */ /* 0x008fc800078e00ff */
[----:B------:R-:W-:Y:S02]  /*0ad0*/  IMAD.MOV R0, RZ, RZ, -R0 ;  /* 0x000000ffff007224 */ /* 0x000fe400078e0a00 */
[----:B------:R-:W-:Y:S02]  /*0ae0*/  IMAD.MOV R2, RZ, RZ, -R2 ;  /* 0x000000ffff027224 */ /* 0x000fe400078e0a02 */
[----:B------:R-:W-:Y:S02]  /*0af0*/  IMAD.MOV R4, RZ, RZ, -R4 ;  /* 0x000000ffff047224 */ /* 0x000fe400078e0a04 */
[C---:B------:R-:W-:Y:S02]  /*0b00*/  IMAD R6, R251.reuse, R0, R6 ;  /* 0x00000000fb067224 */ /* 0x040fe400078e0206 */
[----:B------:R-:W-:Y:S01]  /*0b10*/  IMAD R0, R251, R2, R7 ;  /* 0x00000002fb007224 */ /* 0x000fe200078e0207 */
[----:B------:R-:W-:Y:S01]  /*0b20*/  IADD3 R7, R15, 0xe, RZ ;  /* 0x0000000e0f077810 */ /* 0x000fe20007ffe0ff */
[C---:B------:R-:W-:Y:S01]  /*0b30*/  IMAD R3, R251.reuse, R3, R8 ;  /* 0x00000003fb037224 */ /* 0x040fe200078e0208 */
[----:B------:R1:W-:Y:S01]  /*0b40*/  STL [R1+0xc], R6 ;  /* 0x00000c0601007387 */ /* 0x0003e20000100800 */
[----:B------:R-:W-:Y:S01]  /*0b50*/  IMAD R2, R251, R4, R9 ;  /* 0x00000004fb027224 */ /* 0x000fe200078e0209 */
[C---:B------:R-:W-:Y:S01]  /*0b60*/  IADD3 R8, R15.reuse, 0xf, RZ ;  /* 0x0000000f0f087810 */ /* 0x040fe20007ffe0ff */
[----:B------:R-:W-:Y:S01]  /*0b70*/  IMAD.HI.U32 R5, R252, R10, RZ ;  /* 0x0000000afc057227 */ /* 0x000fe200078e00ff */
[----:B------:R2:W-:Y:S03]  /*0b80*/  STL [R1+0x8], R0 ;  /* 0x0000080001007387 */ /* 0x0005e60000100800 */
[----:B------:R-:W-:Y:S01]  /*0b90*/  IMAD.MOV R5, RZ, RZ, -R5 ;  /* 0x000000ffff057224 */ /* 0x000fe200078e0a05 */
[----:B------:R3:W-:Y:S01]  /*0ba0*/  STL [R1+0x4], R3 ;  /* 0x0000040301007387 */ /* 0x0007e20000100800 */
[----:B-1----:R-:W-:-:S03]  /*0bb0*/  IADD3 R6, R15, 0x10, RZ ;  /* 0x000000100f067810 */ /* 0x002fc60007ffe0ff */
[----:B------:R1:W-:Y:S01]  /*0bc0*/  STL [R1], R2 ;  /* 0x0000000201007387 */ /* 0x0003e20000100800 */
[----:B--2---:R-:W-:Y:S01]  /*0bd0*/  IMAD R0, R251, R5, R10 ;  /* 0x00000005fb007224 */ /* 0x004fe200078e020a */
[----:B------:R-:W-:Y:S02]  /*0be0*/  IABS R9, R6 ;  /* 0x0000000600097213 */ /* 0x000fe40000000000 */
[----:B------:R2:W-:Y:S01]  /*0bf0*/  STL [R1+0x6344], R7 ;  /* 0x0063440701007387 */ /* 0x0005e20000100800 */
[----:B---3--:R-:W-:-:S03]  /*0c00*/  IADD3 R3, R15, 0x11, RZ ;  /* 0x000000110f037810 */ /* 0x008fc60007ffe0ff */
[----:B------:R3:W-:Y:S01]  /*0c10*/  STL [R1+0x6348], R8 ;  /* 0x0063480801007387 */ /* 0x0007e20000100800 */
[C---:B------:R-:W-:Y:S01]  /*0c20*/  IMAD.HI.U32 R4, R252.reuse, R9, RZ ;  /* 0x00000009fc047227 */ /* 0x040fe200078e00ff */
[----:B-1----:R-:W-:Y:S02]  /*0c30*/  IADD3 R2, R15, 0x12, RZ ;  /* 0x000000120f027810 */ /* 0x002fe40007ffe0ff */
[----:B------:R1:W-:Y:S01]  /*0c40*/  STL [R1+0x6350], R6 ;  /* 0x0063500601007387 */ /* 0x0003e20000100800 */
[----:B------:R-:W-:Y:S01]  /*0c50*/  IABS R10, R3 ;  /* 0x00000003000a7213 */ /* 0x000fe20000000000 */
[----:B------:R-:W-:Y:S01]  /*0c60*/  IMAD.MOV R4, RZ, RZ, -R4 ;  /* 0x000000ffff047224 */ /* 0x000fe200078e0a04 */
[----:B--2---:R-:W-:Y:S01]  /*0c70*/  IABS R7, R7 ;  /* 0x0000000700077213 */ /* 0x004fe20000000000 */
[----:B------:R2:W-:Y:S01]  /*0c80*/  STL [R1+0x634c], R3 ;  /* 0x00634c0301007387 */ /* 0x0005e20000100800 */
[----:B------:R-:W-:Y:S01]  /*0c90*/  IABS R11, R2 ;  /* 0x00000002000b7213 */ /* 0x000fe20000000000 */
[C---:B------:R-:W-:Y:S01]  /*0ca0*/  IMAD.HI.U32 R5, R252.reuse, R10, RZ ;  /* 0x0000000afc057227 */ /* 0x040fe200078e00ff */
[----:B---3--:R-:W-:Y:S01]  /*0cb0*/  IABS R8, R8 ;  /* 0x0000000800087213 */ /* 0x008fe20000000000 */
[----:B------:R3:W-:Y:S02]  /*0cc0*/  STL [R1+0x6354], R2 ;  /* 0x0063540201007387 */ /* 0x0007e40000100800 */
[----:B-1----:R-:W-:-:S04]  /*0cd0*/  IMAD.HI.U32 R6, R252, R11, RZ ;  /* 0x0000000bfc067227 */ /* 0x002fc800078e00ff */
[----:B--2---:R-:W-:-:S04]  /*0ce0*/  IMAD.HI.U32 R3, R252, R8, RZ ;  /* 0x00000008fc037227 */ /* 0x004fc800078e00ff */
[----:B---3--:R-:W-:Y:S01]  /*0cf0*/  IMAD.HI.U32 R2, R252, R7, RZ ;  /* 0x00000007fc027227 */ /* 0x008fe200078e00ff */
[----:B------:R-:W-:-:S03]  /*0d00*/  IADD3 R3, -R3, RZ, RZ ;  /* 0x000000ff03037210 */ /* 0x000fc60007ffe1ff */
[----:B------:R-:W-:Y:S02]  /*0d10*/  IMAD.MOV R2, RZ, RZ, -R2 ;  /* 0x000000ffff027224 */ /* 0x000fe400078e0a02 */
[----:B------:R-:W-:Y:S02]  /*0d20*/  IMAD.MOV R5, RZ, RZ, -R5 ;  /* 0x000000ffff057224 */ /* 0x000fe400078e0a05 */
[C---:B------:R-:W-:Y:S02]  /*0d30*/  IMAD R7, R251.reuse, R2, R7 ;  /* 0x00000002fb077224 */ /* 0x040fe400078e0207 */
[C---:B------:R-:W-:Y:S02]  /*0d40*/  IMAD R2, R251.reuse, R3, R8 ;  /* 0x00000003fb027224 */ /* 0x040fe400078e0208 */
[----:B------:R-:W-:Y:S01]  /*0d50*/  IMAD.MOV R6, RZ, RZ, -R6 ;  /* 0x000000ffff067224 */ /* 0x000fe200078e0a06 */
[----:B------:R1:W-:Y:S01]  /*0d60*/  STL [R1+0x74], R7 ;  /* 0x0000740701007387 */ /* 0x0003e20000100800 */
[----:B------:R-:W-:-:S02]  /*0d70*/  IMAD R4, R251, R4, R9 ;  /* 0x00000004fb047224 */ /* 0x000fc400078e0209 */
        /* <DEDUP_REMOVED lines=23> */
[----:B-1----:R-:W-:-:S04]  /*0ef0*/  IMAD.HI.U32 R3, R252, R8, RZ ;  /* 0x00000008fc037227 */ /* 0x002fc800078e00ff */
[----:B---3--:R-:W-:-:S04]  /*0f00*/  IMAD.HI.U32 R2, R252, R7, RZ ;  /* 0x00000007fc027227 */ /* 0x008fc800078e00ff */
[----:B------:R-:W-:Y:S01]  /*0f10*/  IMAD.HI.U32 R6, R252, R11, RZ ;  /* 0x0000000bfc067227 */ /* 0x000fe200078e00ff */
[----:B------:R-:W-:-:S03]  /*0f20*/  IADD3 R2, -R2, RZ, RZ ;  /* 0x000000ff02027210 */ /* 0x000fc60007ffe1ff */
[----:B------:R-:W-:Y:S01]  /*0f30*/  IMAD.MOV R3, RZ, RZ, -R3 ;  /* 0x000000ffff037224 */ /* 0x000fe200078e0a03 */
[----:B------:R-:W-:Y:S01]  /*0f40*/  IADD3 R6, -R6, RZ, RZ ;  /* 0x000000ff06067210 */ /* 0x000fe20007ffe1ff */
[C---:B------:R-:W-:Y:S02]  /*0f50*/  IMAD R7, R251.reuse, R2, R7 ;  /* 0x00000002fb077224 */ /* 0x040fe400078e0207 */
[----:B------:R-:W-:Y:S02]  /*0f60*/  IMAD.MOV R4, RZ, RZ, -R4 ;  /* 0x000000ffff047224 */ /* 0x000fe400078e0a04 */
[C---:B------:R-:W-:Y:S01]  /*0f70*/  IMAD R2, R251.reuse, R3, R8 ;  /* 0x00000003fb027224 */ /* 0x040fe200078e0208 */
[----:B------:R1:W-:Y:S01]  /*0f80*/  STL [R1+0x60], R7 ;  /* 0x0000600701007387 */ /* 0x0003e20000100800 */
[----:B------:R-:W-:Y:S02]  /*0f90*/  IMAD.MOV R5, RZ, RZ, -R5 ;  /* 0x000000ffff057224 */ /* 0x000fe400078e0a05 */
[C---:B------:R-:W-:Y:S01]  /*0fa0*/  IMAD R4, R251.reuse, R4, R9 ;  /* 0x00000004fb047224 */ /* 0x040fe200078e0209 */
[----:B------:R2:W-:Y:S01]  /*0fb0*/  STL [R1+0x5c], R2 ;  /* 0x00005c0201007387 */ /* 0x0005e20000100800 */
[----:B------:R-:W-:Y:S01]  /*0fc0*/  IMAD R3, R251, R5, R10 ;  /* 0x00000005fb037224 */ /* 0x000fe200078e020a */
[----:B------:R-:W-:-:S02]  /*0fd0*/  IADD3 R5, R15, 0x19, RZ ;  /* 0x000000190f057810 */ /* 0x000fc40007ffe0ff */
[----:B------:R3:W-:Y:S01]  /*0fe0*/  STL [R1+0x58], R4 ;  /* 0x0000580401007387 */ /* 0x0007e20000100800 */
[----:B-1----:R-:W-:-:S03]  /*0ff0*/  IADD3 R7, R15, 0x18, RZ ;  /* 0x000000180f077810 */ /* 0x002fc60007ffe0ff */
[----:B------:R1:W-:Y:S01]  /*1000*/  STL [R1+0x54], R3 ;  /* 0x0000540301007387 */ /* 0x0003e20000100800 */
[----:B------:R-:W-:Y:S01]  /*1010*/  IABS R8, R5 ;  /* 0x0000000500087213 */ /* 0x000fe20000000000 */
        /* <DEDUP_REMOVED lines=15> */
[----:B--2---:R-:W-:Y:S01]  /*1110*/  IMAD.HI.U32 R4, R252, R9, RZ ;  /* 0x00000009fc047227 */ /* 0x004fe200078e00ff */
[----:B------:R-:W-:-:S03]  /*1120*/  IADD3 R5, -R5, RZ, RZ ;  /* 0x000000ff05057210 */ /* 0x000fc60007ffe1ff */
[----:B-1----:R-:W-:-:S04]  /*1130*/  IMAD.HI.U32 R3, R252, R8, RZ ;  /* 0x00000008fc037227 */ /* 0x002fc800078e00ff */
        /* <DEDUP_REMOVED lines=38> */
[C---:B------:R-:W-:Y:S02]  /*13a0*/  IMAD R7, R251.reuse, R2, R7 ;  /* 0x00000002fb077224 */ /* 0x040fe400078e0207 */
[----:B------:R-:W-:Y:S01]  /*13b0*/  IMAD R2, R251, R4, R9 ;  /* 0x00000004fb027224 */ /* 0x000fe200078e0209 */
[----:B------:R-:W-:Y:S01]  /*13c0*/  IADD3 R4, R15, 0x24, RZ ;  /* 0x000000240f047810 */ /* 0x000fe20007ffe0ff */
[----:B------:R-:W-:Y:S01]  /*13d0*/  IMAD.HI.U32 R6, R252, R11, RZ ;  /* 0x0000000bfc067227 */ /* 0x000fe200078e00ff */
[----:B------:R1:W-:Y:S03]  /*13e0*/  STL [R1+0x38], R7 ;  /* 0x0000380701007387 */ /* 0x0003e60000100800 */
[----:B------:R-:W-:Y:S01]  /*13f0*/  IMAD R3, R251, R3, R8 ;  /* 0x00000003fb037224 */ /* 0x000fe200078e0208 */
[----:B------:R2:W-:Y:S01]  /*1400*/  STL [R1+0x72b4], R2 ;  /* 0x0072b40201007387 */ /* 0x0005e20000100800 */
[----:B------:R-:W-:-:S02]  /*1410*/  IMAD.MOV R5, RZ, RZ, -R5 ;  /* 0x000000ffff057224 */ /* 0x000fc400078e0a05 */
[----:B------:R-:W-:Y:S01]  /*1420*/  IMAD.MOV R6, RZ, RZ, -R6 ;  /* 0x000000ffff067224 */ /* 0x000fe200078e0a06 */
[----:B------:R3:W-:Y:S01]  /*1430*/  STL [R1+0x34], R3 ;  /* 0x0000340301007387 */ /* 0x0007e20000100800 */
[----:B-1----:R-:W-:Y:S02]  /*1440*/  IADD3 R7, R15, 0x22, RZ ;  /* 0x000000220f077810 */ /* 0x002fe40007ffe0ff */
[C---:B--2---:R-:W-:Y:S02]  /*1450*/  IMAD R2, R251.reuse, R6, R11 ;  /* 0x00000006fb027224 */ /* 0x044fe400078e020b */
[----:B------:R-:W-:Y:S01]  /*1460*/  IABS R8, R7 ;  /* 0x0000000700087213 */ /* 0x000fe20000000000 */
[----:B---3--:R-:W-:Y:S01]  /*1470*/  IMAD R3, R251, R5, R10 ;  /* 0x00000005fb037224 */ /* 0x008fe200078e020a */
[----:B------:R-:W-:Y:S02]  /*1480*/  IADD3 R5, R15, 0x23, RZ ;  /* 0x000000230f057810 */ /* 0x000fe40007ffe0ff */
[----:B------:R-:W-:-:S02]  /*1490*/  IABS R10, R4 ;  /* 0x00000004000a7213 */ /* 0x000fc40000000000 */
[----:B------:R1:W-:Y:S01]  /*14a0*/  STL [R1+0xb4], R3 ;  /* 0x0000b40301007387 */ /* 0x0003e20000100800 */
[----:B------:R-:W-:-:S03]  /*14b0*/  IABS R9, R5 ;  /* 0x0000000500097213 */ /* 0x000fc60000000000 */
[----:B------:R2:W-:Y:S04]  /*14c0*/  STL [R1+0xb0], R2 ;  /* 0x0000b00201007387 */ /* 0x0005e80000100800 */
[----:B------:R-:W-:Y:S01]  /*14d0*/  STL [R1+0x6394], R7 ;  /* 0x0063940701007387 */ /* 0x000fe20000100800 */
[----:B-1----:R-:W-:-:S03]  /*14e0*/  IADD3 R3, R15, 0x25, RZ ;  /* 0x000000250f037810 */ /* 0x002fc60007ffe0ff */
[----:B------:R1:W-:Y:S01]  /*14f0*/  STL [R1+0x6398], R5 ;  /* 0x0063980501007387 */ /* 0x0003e20000100800 */
[----:B--2---:R-:W-:-:S03]  /*1500*/  IADD3 R2, R15, 0x26, RZ ;  /* 0x000000260f027810 */ /* 0x004fc60007ffe0ff */
[----:B------:R2:W-:Y:S01]  /*1510*/  STL [R1+0x63a0], R4 ;  /* 0x0063a00401007387 */ /* 0x0005e20000100800 */
[----:B------:R-:W-:Y:S02]  /*1520*/  IABS R11, R3 ;  /* 0x00000003000b7213 */ /* 0x000fe40000000000 */
[----:B------:R-:W-:Y:S01]  /*1530*/  IABS R12, R2 ;  /* 0x00000002000c7213 */ /* 0x000fe20000000000 */
[----:B------:R3:W-:Y:S01]  /*1540*/  STL [R1+0x639c], R3 ;  /* 0x00639c0301007387 */ /* 0x0007e20000100800 */
[----:B-1----:R-:W-:-:S03]  /*1550*/  IMAD.HI.U32 R5, R252, R10, RZ ;  /* 0x0000000afc057227 */ /* 0x002fc600078e00ff */
[----:B------:R1:W-:Y:S01]  /*1560*/  STL [R1+0x63a4], R2 ;  /* 0x0063a40201007387 */ /* 0x0003e20000100800 */
[----:B--2---:R-:W-:-:S04]  /*1570*/  IMAD.HI.U32 R4, R252, R9, RZ ;  /* 0x00000009fc047227 */ /* 0x004fc800078e00ff */
[----:B---3--:R-:W-:Y:S01]  /*1580*/  IMAD.HI.U32 R3, R252, R8, RZ ;  /* 0x00000008fc037227 */ /* 0x008fe200078e00ff */
[----:B------:R-:W-:-:S03]  /*1590*/  IADD3 R4, -R4, RZ, RZ ;  /* 0x000000ff04047210 */ /* 0x000fc60007ffe1ff */
[----:B------:R-:W-:Y:S02]  /*15a0*/  IMAD.MOV R3, RZ, RZ, -R3 ;  /* 0x000000ffff037224 */ /* 0x000fe400078e0a03 */
[----:B------:R-:W-:-:S04]  /*15b0*/  IMAD.HI.U32 R6, R252, R11, RZ ;  /* 0x0000000bfc067227 */ /* 0x000fc800078e00ff */
[----:B------:R-:W-:-:S04]  /*15c0*/  IMAD.HI.U32 R7, R252, R12, RZ ;  /* 0x0000000cfc077227 */ /* 0x000fc800078e00ff */
[C---:B------:R-:W-:Y:S02]  /*15d0*/  IMAD R3, R251.reuse, R3, R8 ;  /* 0x00000003fb037224 */ /* 0x040fe400078e0208 */
[----:B------:R-:W-:Y:S02]  /*15e0*/  IMAD.MOV R5, RZ, RZ, -R5 ;  /* 0x000000ffff057224 */ /* 0x000fe400078e0a05 */
[----:B------:R-:W-:Y:S01]  /*15f0*/  IMAD.MOV R6, RZ, RZ, -R6 ;  /* 0x000000ffff067224 */ /* 0x000fe200078e0a06 */
[----:B------:R2:W-:Y:S01]  /*1600*/  STL [R1+0xac], R3 ;  /* 0x0000ac0301007387 */ /* 0x0005e20000100800 */
[C---:B-1----:R-:W-:Y:S02]  /*1610*/  IMAD R2, R251.reuse, R4, R9 ;  /* 0x00000004fb027224 */ /* 0x042fe400078e0209 */
[----:B------:R-:W-:Y:S02]  /*1620*/  IMAD.MOV R7, RZ, RZ, -R7 ;  /* 0x000000ffff077224 */ /* 0x000fe400078e0a07 */
[----:B------:R-:W-:Y:S01]  /*1630*/  IMAD R4, R251, R5, R10 ;  /* 0x00000005fb047224 */ /* 0x000fe200078e020a */
[----:B------:R1:W-:Y:S01]  /*1640*/  STL [R1+0xa8], R2 ;  /* 0x0000a80201007387 */ /* 0x0003e20000100800 */
[----:B------:R-:W-:Y:S01]  /*1650*/  IADD3 R5, R15, 0x28, RZ ;  /* 0x000000280f057810 */ /* 0x000fe20007ffe0ff */
[----:B--2---:R-:W-:Y:S01]  /*1660*/  IMAD R3, R251, R6, R11 ;  /* 0x00000006fb037224 */ /* 0x004fe200078e020b */
[----:B------:R-:W-:Y:S01]  /*1670*/  IADD3 R6, R15, 0x27, RZ ;  /* 0x000000270f067810 */ /* 0x000fe20007ffe0ff */
[----:B------:R2:W-:Y:S01]  /*1680*/  STL [R1+0xa4], R4 ;  /* 0x0000a40401007387 */ /* 0x0005e20000100800 */
[----:B------:R-:W-:-:S02]  /*1690*/  IABS R9, R5 ;  /* 0x0000000500097213 */ /* 0x000fc40000000000 */
[----:B------:R-:W-:Y:S01]  /*16a0*/  IABS R8, R6 ;  /* 0x0000000600087213 */ /* 0x000fe20000000000 */
[----:B-1----:R-:W-:Y:S01]  /*16b0*/  IMAD R2, R251, R7, R12 ;  /* 0x00000007fb027224 */ /* 0x002fe200078e020c */
[----:B------:R1:W-:Y:S04]  /*16c0*/  STL [R1+0xa0], R3 ;  /* 0x0000a00301007387 */ /* 0x0003e80000100800 */
[----:B------:R3:W-:Y:S01]  /*16d0*/  STL [R1+0x9c], R2 ;  /* 0x00009c0201007387 */ /* 0x0007e20000100800 */
[----:B--2---:R-:W-:-:S03]  /*16e0*/  IADD3 R4, R15, 0x29, RZ ;  /* 0x000000290f047810 */ /* 0x004fc60007ffe0ff */
[----:B------:R-:W-:Y:S01]  /*16f0*/  STL [R1+0x63a8], R6 ;  /* 0x0063a80601007387 */ /* 0x000fe20000100800 */
[----:B------:R-:W-:Y:S02]  /*1700*/  IABS R10, R4 ;  /* 0x00000004000a7213 */ /* 0x000fe40000000000 */
[C---:B-1----:R-:W-:Y:S01]  /*1710*/  IADD3 R3, R15.reuse, 0x2a, RZ ;  /* 0x0000002a0f037810 */ /* 0x042fe20007ffe0ff */
[----:B------:R1:W-:Y:S01]  /*1720*/  STL [R1+0x63b0], R5 ;  /* 0x0063b00501007387 */ /* 0x0003e20000100800 */
[----:B---3--:R-:W-:-:S03]  /*1730*/  IADD3 R2, R15, 0x2b, RZ ;  /* 0x0000002b0f027810 */ /* 0x008fc60007ffe0ff */
[----:B------:R2:W-:Y:S01]  /*1740*/  STL [R1+0x63ac], R4 ;  /* 0x0063ac0401007387 */ /* 0x0005e20000100800 */
[----:B------:R-:W-:Y:S02]  /*1750*/  IABS R11, R3 ;  /* 0x00000003000b7213 */ /* 0x000fe40000000000 */
[----:B------:R-:W-:Y:S01]  /*1760*/  IABS R12, R2 ;  /* 0x00000002000c7213 */ /* 0x000fe20000000000 */
[----:B------:R3:W-:Y:S01]  /*1770*/  STL [R1+0x63b4], R3 ;  /* 0x0063b40301007387 */ /* 0x0007e20000100800 */
[----:B-1----:R-:W-:-:S03]  /*1780*/  IMAD.HI.U32 R5, R252, R10, RZ ;  /* 0x0000000afc057227 */ /* 0x002fc600078e00ff */
[----:B------:R1:W-:Y:S01]  /*1790*/  STL [R1+0x63b8], R2 ;  /* 0x0063b80201007387 */ /* 0x0003e20000100800 */
[----:B--2---:R-:W-:-:S04]  /*17a0*/  IMAD.HI.U32 R4, R252, R9, RZ ;  /* 0x00000009fc047227 */ /* 0x004fc800078e00ff */
[----:B---3--:R-:W-:-:S04]  /*17b0*/  IMAD.HI.U32 R3, R252, R8, RZ ;  /* 0x00000008fc037227 */ /* 0x008fc800078e00ff */
[----:B------:R-:W-:Y:S01]  /*17c0*/  IMAD.HI.U32 R6, R252, R11, RZ ;  /* 0x0000000bfc067227 */ /* 0x000fe200078e00ff */
[----:B------:R-:W-:-:S03]  /*17d0*/  IADD3 R3, -R3, RZ, RZ ;  /* 0x000000ff03037210 */ /* 0x000fc60007ffe1ff */
[----:B------:R-:W-:-:S04]  /*17e0*/  IMAD.HI.U32 R7, R252, R12, RZ ;  /* 0x0000000cfc077227 */ /* 0x000fc800078e00ff */
[----:B------:R-:W-:Y:S01]  /*17f0*/  IMAD.MOV R4, RZ, RZ, -R4 ;  /* 0x000000ffff047224 */ /* 0x000fe200078e0a04 */
[----:B------:R-:W-:Y:S01]  /*1800*/  IADD3 R7, -R7, RZ, RZ ;  /* 0x000000ff07077210 */ /* 0x000fe20007ffe1ff */
[C---:B------:R-:W-:Y:S02]  /*1810*/  IMAD R3, R251.reuse, R3, R8 ;  /* 0x00000003fb037224 */ /* 0x040fe400078e0208 */
[----:B------:R-:W-:Y:S02]  /*1820*/  IMAD.MOV R5, RZ, RZ, -R5 ;  /* 0x000000ffff057224 */ /* 0x000fe400078e0a05 */
[----:B------:R-:W-:Y:S01]  /*1830*/  IMAD.MOV R6, RZ, RZ, -R6 ;  /* 0x000000ffff067224 */ /* 0x000fe200078e0a06 */
[----:B------:R2:W-:Y:S01]  /*1840*/  STL [R1+0x98], R3 ;  /* 0x0000980301007387 */ /* 0x0005e20000100800 */
[C---:B-1----:R-:W-:Y:S02]  /*1850*/  IMAD R2, R251.reuse, R4, R9 ;  /* 0x00000004fb027224 */ /* 0x042fe400078e0209 */
[----:B------:R-:W-:Y:S01]  /*1860*/  IMAD R4, R251, R5, R10 ;  /* 0x00000005fb047224 */ /* 0x000fe200078e020a */
[----:B------:R-:W-:-:S02]  /*1870*/  IADD3 R5, R15, 0x2d, RZ ;  /* 0x0000002d0f057810 */ /* 0x000fc40007ffe0ff */
[----:B------:R1:W-:Y:S02]  /*1880*/  STL [R1+0x94], R2 ;  /* 0x0000940201007387 */ /* 0x0003e40000100800 */
[----:B------:R-:W-:Y:S01]  /*1890*/  IABS R9, R5 ;  /* 0x0000000500097213 */ /* 0x000fe20000000000 */
[----:B--2---:R-:W-:Y:S01]  /*18a0*/  IMAD R3, R251, R6, R11 ;  /* 0x00000006fb037224 */ /* 0x004fe200078e020b */
[----:B------:R-:W-:Y:S01]  /*18b0*/  IADD3 R6, R15, 0x2c, RZ ;  /* 0x0000002c0f067810 */ /* 0x000fe20007ffe0ff */
[----:B------:R2:W-:Y:S03]  /*18c0*/  STL [R1+0x90], R4 ;  /* 0x0000900401007387 */ /* 0x0005e60000100800 */
        /* <DEDUP_REMOVED lines=18> */
[----:B------:R-:W-:Y:S02]  /*19f0*/  IMAD.MOV R3, RZ, RZ, -R3 ;  /* 0x000000ffff037224 */ /* 0x000fe400078e0a03 */
[----:B------:R-:W-:Y:S02]  /*1a00*/  IMAD.MOV R4, RZ, RZ, -R4 ;  /* 0x000000ffff047224 */ /* 0x000fe400078e0a04 */
[----:B------:R-:W-:-:S04]  /*1a10*/  IMAD.HI.U32 R6, R252, R11, RZ ;  /* 0x0000000bfc067227 */ /* 0x000fc800078e00ff */
[----:B------:R-:W-:Y:S01]  /*1a20*/  IMAD.HI.U32 R7, R252, R12, RZ ;  /* 0x0000000cfc077227 */ /* 0x000fe200078e00ff */
[----:B------:R-:W-:-:S03]  /*1a30*/  IADD3 R6, -R6, RZ, RZ ;  /* 0x000000ff06067210 */ /* 0x000fc60007ffe1ff */
[----:B-1----:R-:W-:Y:S01]  /*1a40*/  IMAD R2, R251, R3, R8 ;  /* 0x00000003fb027224 */ /* 0x002fe200078e0208 */
[----:B------:R-:W-:Y:S01]  /*1a50*/  IADD3 R8, R15, 0x32, RZ ;  /* 0x000000320f087810 */ /* 0x000fe20007ffe0ff */
[----:B------:R-:W-:Y:S01]  /*1a60*/  IMAD R3, R251, R4, R9 ;  /* 0x00000004fb037224 */ /* 0x000fe200078e0209 */
[----:B------:R-:W-:Y:S01]  /*1a70*/  IADD3 R9, R15, 0x31, RZ ;  /* 0x000000310f097810 */ /* 0x000fe20007ffe0ff */
[----:B------:R-:W-:Y:S01]  /*1a80*/  IMAD.MOV R5, RZ, RZ, -R5 ;  /* 0x000000ffff057224 */ /* 0x000fe200078e0a05 */
[----:B------:R1:W-:Y:S01]  /*1a90*/  STL [R1+0x84], R2 ;  /* 0x0000840201007387 */ /* 0x0003e20000100800 */
[----:B------:R-:W-:Y:S02]  /*1aa0*/  IMAD.MOV R7, RZ, RZ, -R7 ;  /* 0x000000ffff077224 */ /* 0x000fe400078e0a07 */
[----:B------:R-:W-:Y:S01]  /*1ab0*/  IMAD R4, R251, R5, R10 ;  /* 0x00000005fb047224 */ /* 0x000fe200078e020a */
[----:B------:R2:W-:Y:S01]  /*1ac0*/  STL [R1+0x80], R3 ;  /* 0x0000800301007387 */ /* 0x0005e20000100800 */
[----:B------:R-:W-:-:S02]  /*1ad0*/  IADD3 R5, R15, 0x33, RZ ;  /* 0x000000330f057810 */ /* 0x000fc40007ffe0ff */
[----:B------:R-:W-:Y:S01]  /*1ae0*/  IABS R10, R8 ;  /* 0x00000008000a7213 */ /* 0x000fe20000000000 */
[----:B------:R3:W-:Y:S01]  /*1af0*/  STL [R1+0x7c], R4 ;  /* 0x00007c0401007387 */ /* 0x0007e20000100800 */
[C---:B-1----:R-:W-:Y:S01]  /*1b00*/  IMAD R2, R251.reuse, R6, R11 ;  /* 0x00000006fb027224 */ /* 0x042fe200078e020b */
[----:B------:R-:W-:Y:S01]  /*1b10*/  IABS R11, R5 ;  /* 0x00000005000b7213 */ /* 0x000fe20000000000 */
[----:B--2---:R-:W-:-:S04]  /*1b20*/  IMAD R3, R251, R7, R12 ;  /* 0x00000007fb037224 */ /* 0x004fc800078e020c */
[----:B------:R-:W-:Y:S01]  /*1b30*/  IMAD.HI.U32 R6, R252, R11, RZ ;  /* 0x0000000bfc067227 */ /* 0x000fe200078e00ff */
[----:B---3--:R-:W-:Y:S01]  /*1b40*/  IADD3 R4, R15, 0x34, RZ ;  /* 0x000000340f047810 */ /* 0x008fe20007ffe0ff */
[----:B------:R-:W-:Y:S03]  /*1b50*/  STL [R1+0x72b0], R3 ;  /* 0x0072b00301007387 */ /* 0x000fe60000100800 */
[----:B------:R-:W-:Y:S01]  /*1b60*/  IADD3 R6, -R6, RZ, RZ ;  /* 0x000000ff06067210 */ /* 0x000fe20007ffe1ff */
[----:B------:R1:W-:Y:S01]  /*1b70*/  STL [R1+0x78], R2 ;  /* 0x0000780201007387 */ /* 0x0003e20000100800 */
[----:B------:R-:W-:-:S03]  /*1b80*/  IABS R12, R4 ;  /* 0x00000004000c7213 */ /* 0x000fc60000000000 */
[----:B------:R-:W-:Y:S02]  /*1b90*/  STL [R1+0x63cc], R9 ;  /* 0x0063cc0901007387 */ /* 0x000fe40000100800 */
[----:B------:R-:W-:Y:S02]  /*1ba0*/  IMAD.HI.U32 R7, R252, R12, RZ ;  /* 0x0000000cfc077227 */ /* 0x000fe400078e00ff */
[----:B------:R2:W-:Y:S01]  /*1bb0*/  STL [R1+0x63d4], R8 ;  /* 0x0063d40801007387 */ /* 0x0005e20000100800 */
[----:B-1----:R-:W-:Y:S01]  /*1bc0*/  IADD3 R2, R15, 0x35, RZ ;  /* 0x000000350f027810 */ /* 0x002fe20007ffe0ff */
[----:B------:R-:W-:Y:S02]  /*1bd0*/  IMAD.MOV R7, RZ, RZ, -R7 ;  /* 0x000000ffff077224 */ /* 0x000fe400078e0a07 */
[----:B------:R1:W-:Y:S01]  /*1be0*/  STL [R1+0x63d8], R5 ;  /* 0x0063d80501007387 */ /* 0x0003e20000100800 */
[----:B------:R-:W-:Y:S01]  /*1bf0*/  IABS R13, R2 ;  /* 0x00000002000d7213 */ /* 0x000fe20000000000 */
[----:B------:R-:W-:-:S02]  /*1c00*/  IMAD R3, R251, R7, R12 ;  /* 0x00000007fb037224 */ /* 0x000fc400078e020c */
[----:B------:R-:W-:Y:S01]  /*1c10*/  STL [R1+0x63e0], R4 ;  /* 0x0063e00401007387 */ /* 0x000fe20000100800 */
[----:B------:R-:W-:Y:S01]  /*1c20*/  IADD3 R7, R15, 0x36, RZ ;  /* 0x000000360f077810 */ /* 0x000fe20007ffe0ff */
[C---:B--2---:R-:W-:Y:S02]  /*1c30*/  IMAD.HI.U32 R8, R252.reuse, R13, RZ ;  /* 0x0000000dfc087227 */ /* 0x044fe400078e00ff */
[----:B------:R2:W-:Y:S01]  /*1c40*/  STL [R1+0x63dc], R2 ;  /* 0x0063dc0201007387 */ /* 0x0005e20000100800 */
[----:B------:R-:W-:Y:S01]  /*1c50*/  IABS R9, R9 ;  /* 0x0000000900097213 */ /* 0x000fe20000000000 */
[----:B-1----:R-:W-:-:S04]  /*1c60*/  IMAD.HI.U32 R5, R252, R10, RZ ;  /* 0x0000000afc057227 */ /* 0x002fc800078e00ff */
[----:B------:R-:W-:Y:S02]  /*1c70*/  IMAD.MOV R5, RZ, RZ, -R5 ;  /* 0x000000ffff057224 */ /* 0x000fe400078e0a05 */
[----:B------:R-:W-:Y:S02]  /*1c80*/  IMAD.MOV R8, RZ, RZ, -R8 ;  /* 0x000000ffff087224 */ /* 0x000fe400078e0a08 */
[C---:B--2---:R-:W-:Y:S01]  /*1c90*/  IMAD R2, R251.reuse, R5, R10 ;  /* 0x00000005fb027224 */ /* 0x044fe200078e020a */
[----:B------:R-:W-:Y:S01]  /*1ca0*/  IABS R10, R7 ;  /* 0x00000007000a7213 */ /* 0x000fe20000000000 */
[----:B------:R-:W-:Y:S01]  /*1cb0*/  IMAD R5, R251, R6, R11 ;  /* 0x00000006fb057224 */ /* 0x000fe200078e020b */
[----:B------:R-:W-:Y:S01]  /*1cc0*/  IADD3 R6, R15, 0x37, RZ ;  /* 0x000000370f067810 */ /* 0x000fe20007ffe0ff */
[----:B------:R-:W-:Y:S01]  /*1cd0*/  IMAD.HI.U32 R4, R252, R9, RZ ;  /* 0x00000009fc047227 */ /* 0x000fe200078e00ff */
[----:B------:R1:W-:Y:S02]  /*1ce0*/  STL [R1+0xe8], R2 ;  /* 0x0000e80201007387 */ /* 0x0003e40000100800 */
[----:B------:R-:W-:Y:S01]  /*1cf0*/  IABS R11, R6 ;  /* 0x00000006000b7213 */ /* 0x000fe20000000000 */
[----:B------:R-:W-:Y:S01]  /*1d00*/  IMAD.MOV R4, RZ, RZ, -R4 ;  /* 0x000000ffff047224 */ /* 0x000fe200078e0a04 */
[----:B------:R2:W-:Y:S03]  /*1d10*/  STL [R1+0xe4], R5 ;  /* 0x0000e40501007387 */ /* 0x0005e60000100800 */
[C---:B------:R-:W-:Y:S01]  /*1d20*/  IMAD R4, R251.reuse, R4, R9 ;  /* 0x00000004fb047224 */ /* 0x040fe200078e0209 */
[----:B------:R3:W-:Y:S01]  /*1d30*/  STL [R1+0xe0], R3 ;  /* 0x0000e00301007387 */ /* 0x0007e20000100800 */
[----:B-1----:R-:W-:Y:S01]  /*1d40*/  IMAD R2, R251, R8, R13 ;  /* 0x00000008fb027224 */ /* 0x002fe200078e020d */
[----:B--2---:R-:W-:-:S04]  /*1d50*/  IADD3 R5, R15, 0x38, RZ ;  /* 0x000000380f057810 */ /* 0x004fc80007ffe0ff */
[----:B------:R1:W-:Y:S01]  /*1d60*/  STL [R1+0xdc], R2 ;  /* 0x0000dc0201007387 */ /* 0x0003e20000100800 */
[----:B---3--:R-:W-:-:S03]  /*1d70*/  IADD3 R3, R15, 0x39, RZ ;  /* 0x000000390f037810 */ /* 0x008fc60007ffe0ff */
[----:B------:R2:W-:Y:S01]  /*1d80*/  STL [R1+0x63e4], R7 ;  /* 0x0063e40701007387 */ /* 0x0005e20000100800 */
[----:B------:R-:W-:Y:S02]  /*1d90*/  IABS R12, R5 ;  /* 0x00000005000c7213 */ /* 0x000fe40000000000 */
[----:B------:R-:W-:Y:S01]  /*1da0*/  IABS R13, R3 ;  /* 0x00000003000d7213 */ /* 0x000fe20000000000 */
[----:B------:R3:W-:Y:S01]  /*1db0*/  STL [R1+0x63e8], R6 ;  /* 0x0063e80601007387 */ /* 0x0007e20000100800 */
[----:B-1----:R-:W-:-:S03]  /*1dc0*/  IADD3 R2, R15, 0x3a, RZ ;  /* 0x0000003a0f027810 */ /* 0x002fc60007ffe0ff */
[----:B------:R1:W-:Y:S01]  /*1dd0*/  STL [R1+0x63f0], R5 ;  /* 0x0063f00501007387 */ /* 0x0003e20000100800 */
[C---:B------:R-:W-:Y:S01]  /*1de0*/  IMAD.HI.U32 R8, R252.reuse, R13, RZ ;  /* 0x0000000dfc087227 */ /* 0x040fe200078e00ff */
[----:B------:R-:W-:Y:S02]  /*1df0*/  IABS R14, R2 ;  /* 0x00000002000e7213 */ /* 0x000fe40000000000 */
[----:B------:R4:W-:Y:S01]  /*1e00*/  STL [R1+0x63ec], R3 ;  /* 0x0063ec0301007387 */ /* 0x0009e20000100800 */
[----:B--2---:R-:W-:-:S03]  /*1e10*/  IMAD.HI.U32 R7, R252, R12, RZ ;  /* 0x0000000cfc077227 */ /* 0x004fc600078e00ff */
[----:B------:R2:W-:Y:S01]  /*1e20*/  STL [R1+0x63f4], R2 ;  /* 0x0063f40201007387 */ /* 0x0005e20000100800 */
[----:B---3--:R-:W-:-:S04]  /*1e30*/  IMAD.HI.U32 R6, R252, R11, RZ ;  /* 0x0000000bfc067227 */ /* 0x008fc800078e00ff */
[----:B-1----:R-:W-:Y:S01]  /*1e40*/  IMAD.HI.U32 R5, R252, R10, RZ ;  /* 0x0000000afc057227 */ /* 0x002fe200078e00ff */
[----:B------:R-:W-:-:S03]  /*1e50*/  IADD3 R6, -R6, RZ, RZ ;  /* 0x000000ff06067210 */ /* 0x000fc60007ffe1ff */
[----:B------:R-:W-:Y:S02]  /*1e60*/  IMAD.MOV R5, RZ, RZ, -R5 ;  /* 0x000000ffff057224 */ /* 0x000fe400078e0a05 */
[----:B------:R-:W-:-:S04]  /*1e70*/  IMAD.HI.U32 R9, R252, R14, RZ ;  /* 0x0000000efc097227 */ /* 0x000fc800078e00ff */
[----:B------:R-:W-:Y:S02]  /*1e80*/  IMAD.MOV R7, RZ, RZ, -R7 ;  /* 0x000000ffff077224 */ /* 0x000fe400078e0a07 */
[C---:B----4-:R-:W-:Y:S02]  /*1e90*/  IMAD R3, R251.reuse, R5, R10 ;  /* 0x00000005fb037224 */ /* 0x050fe400078e020a */
[----:B--2---:R-:W-:Y:S01]  /*1ea0*/  IMAD R2, R251, R6, R11 ;  /* 0x00000006fb027224 */ /* 0x004fe200078e020b */
[----:B------:R-:W-:Y:S01]  /*1eb0*/  IADD3 R6, R15, 0x3c, RZ ;  /* 0x0000003c0f067810 */ /* 0x000fe20007ffe0ff */
[----:B------:R-:W-:Y:S01]  /*1ec0*/  IMAD.MOV R8, RZ, RZ, -R8 ;  /* 0x000000ffff087224 */ /* 0x000fe200078e0a08 */
[----:B------:R1:W-:Y:S01]  /*1ed0*/  STL [R1+0xd8], R3 ;  /* 0x0000d80301007387 */ /* 0x0003e20000100800 */
[----:B------:R-:W-:Y:S01]  /*1ee0*/  IMAD.MOV R9, RZ, RZ, -R9 ;  /* 0x000000ffff097224 */ /* 0x000fe200078e0a09 */
[----:B------:R-:W-:Y:S01]  /*1ef0*/  IABS R11, R6 ;  /* 0x00000006000b7213 */ /* 0x000fe20000000000 */
[----:B------:R-:W-:Y:S01]  /*1f00*/  IMAD R5, R251, R7, R12 ;  /* 0x00000007fb057224 */ /* 0x000fe200078e020c */
[----:B------:R2:W-:Y:S01]  /*1f10*/  STL [R1+0xd4], R2 ;  /* 0x0000d40201007387 */ /* 0x0005e20000100800 */
[----:B------:R-:W-:-:S03]  /*1f20*/  IADD3 R7, R15, 0x3b, RZ ;  /* 0x0000003b0f077810 */ /* 0x000fc60007ffe0ff */
[----:B------:R3:W-:Y:S01]  /*1f30*/  STL [R1+0xd0], R5 ;  /* 0x0000d00501007387 */ /* 0x0007e20000100800 */
[----:B------:R-:W-:Y:S01]  /*1f40*/  IABS R10, R7 ;  /* 0x00000007000a7213 */ /* 0x000fe20000000000 */
[C---:B-1----:R-:W-:Y:S02]  /*1f50*/  IMAD R3, R251.reuse, R8, R13 ;  /* 0x00000008fb037224 */ /* 0x042fe400078e020d */
[----:B--2---:R-:W-:-:S03]  /*1f60*/  IMAD R2, R251, R9, R14 ;  /* 0x00000009fb027224 */ /* 0x004fc600078e020e */
[----:B------:R1:W-:Y:S01]  /*1f70*/  STL [R1+0xcc], R3 ;  /* 0x0000cc0301007387 */ /* 0x0003e20000100800 */
[----:B---3--:R-:W-:-:S03]  /*1f80*/  IADD3 R5, R15, 0x3d, RZ ;  /* 0x0000003d0f057810 */ /* 0x008fc60007ffe0ff */
[----:B------:R2:W-:Y:S01]  /*1f90*/  STL [R1+0xc8], R2 ;  /* 0x0000c80201007387 */ /* 0x0005e20000100800 */
[----:B------:R-:W-:-:S03]  /*1fa0*/  IABS R12, R5 ;  /* 0x00000005000c7213 */ /* 0x000fc60000000000 */
[----:B------:R3:W-:Y:S01]  /*1fb0*/  STL [R1+0x63f8], R7 ;  /* 0x0063f80701007387 */ /* 0x0007e20000100800 */
[----:B-1----:R-:W-:-:S03]  /*1fc0*/  IADD3 R3, R15, 0x3e, RZ ;  /* 0x0000003e0f037810 */ /* 0x002fc60007ffe0ff */
[----:B------:R1:W-:Y:S01]  /*1fd0*/  STL [R1+0x6400], R6 ;  /* 0x0064000601007387 */ /* 0x0003e20000100800 */
[----:B--2---:R-:W-:-:S03]  /*1fe0*/  IADD3 R2, R15, 0x3f, RZ ;  /* 0x0000003f0f027810 */ /* 0x004fc60007ffe0ff */
[----:B------:R2:W-:Y:S01]  /*1ff0*/  STL [R1+0x63fc], R5 ;  /* 0x0063fc0501007387 */ /* 0x0005e20000100800 */
[----:B------:R-:W-:Y:S01]  /*2000*/  IABS R13, R3 ;  /* 0x00000003000d7213 */ /* 0x000fe20000000000 */
[C---:B---3--:R-:W-:Y:S01]  /*2010*/  IMAD.HI.U32 R7, R252.reuse, R12, RZ ;  /* 0x0000000cfc077227 */ /* 0x048fe200078e00ff */
[----:B------:R-:W-:Y:S01]  /*2020*/  IABS R14, R2 ;  /* 0x00000002000e7213 */ /* 0x000fe20000000000 */
[----:B------:R-:W-:Y:S02]  /*2030*/  STL [R1+0x6404], R3 ;  /* 0x0064040301007387 */ /* 0x000fe40000100800 */
[C---:B-1----:R-:W-:Y:S02]  /*2040*/  IMAD.HI.U32 R6, R252.reuse, R11, RZ ;  /* 0x0000000bfc067227 */ /* 0x042fe400078e00ff */
[----:B------:R1:W-:Y:S02]  /*2050*/  STL [R1+0x6408], R2 ;  /* 0x0064080201007387 */ /* 0x0003e40000100800 */
[----:B--2---:R-:W-:-:S04]  /*2060*/  IMAD.HI.U32 R5, R252, R10, RZ ;  /* 0x0000000afc057227 */ /* 0x004fc800078e00ff */
[----:B------:R-:W-:Y:S01]  /*2070*/  IMAD.HI.U32 R9, R252, R14, RZ ;  /* 0x0000000efc097227 */ /* 0x000fe200078e00ff */
[----:B------:R-:W-:-:S03]  /*2080*/  IADD3 R5, -R5, RZ, RZ ;  /* 0x000000ff05057210 */ /* 0x000fc60007ffe1ff */
[----:B------:R-:W-:Y:S01]  /*2090*/  IMAD.MOV R6, RZ, RZ, -R6 ;  /* 0x000000ffff067224 */ /* 0x000fe200078e0a06 */
[----:B------:R-:W-:Y:S01]  /*20a0*/  IADD3 R9, -R9, RZ, RZ ;  /* 0x000000ff09097210 */ /* 0x000fe20007ffe1ff */
[C---:B-1----:R-:W-:Y:S02]  /*20b0*/  IMAD R2, R251.reuse, R5, R10 ;  /* 0x00000005fb027224 */ /* 0x042fe400078e020a */
[----:B------:R-:W-:Y:S02]  /*20c0*/  IMAD R5, R251, R6, R11 ;  /* 0x00000006fb057224 */ /* 0x000fe400078e020b */
[----:B------:R-:W-:Y:S01]  /*20d0*/  IMAD.MOV R7, RZ, RZ, -R7 ;  /* 0x000000ffff077224 */ /* 0x000fe200078e0a07 */
[----:B------:R1:W-:Y:S01]  /*20e0*/  STL [R1+0xc4], R2 ;  /* 0x0000c40201007387 */ /* 0x0003e20000100800 */
[----:B------:R-:W-:-:S03]  /*20f0*/  IMAD.HI.U32 R8, R252, R13, RZ ;  /* 0x0000000dfc087227 */ /* 0x000fc600078e00ff */
[----:B------:R2:W-:Y:S01]  /*2100*/  STL [R1+0xc0], R5 ;  /* 0x0000c00501007387 */ /* 0x0005e20000100800 */
[----:B------:R-:W-:Y:S02]  /*2110*/  IMAD R3, R251, R7, R12 ;  /* 0x00000007fb037224 */ /* 0x000fe400078e020c */
[----:B------:R-:W-:-:S03]  /*2120*/  IMAD.MOV R8, RZ, RZ, -R8 ;  /* 0x000000ffff087224 */ /* 0x000fc600078e0a08 */
[----:B------:R-:W-:Y:S01]  /*2130*/  STL [R1+0xbc], R3 ;  /* 0x0000bc0301007387 */ /* 0x000fe20000100800 */
[C---:B-1----:R-:W-:Y:S02]  /*2140*/  IMAD R2, R251.reuse, R8, R13 ;  /* 0x00000008fb027224 */ /* 0x042fe400078e020d */
[----:B--2---:R-:W-:-:S05]  /*2150*/  IMAD R5, R251, R9, R14 ;  /* 0x00000009fb057224 */ /* 0x004fca00078e020e */
[----:B------:R1:W-:Y:S04]  /*2160*/  STL [R1+0x72a4], R5 ;  /* 0x0072a40501007387 */ /* 0x0003e80000100800 */
[----:B------:R2:W-:Y:S01]  /*2170*/  STL [R1+0xb8], R2 ;  /* 0x0000b80201007387 */ /* 0x0005e20000100800 */
[----:B-1----:R-:W-:-:S05]  /*2180*/  IMAD.MOV.U32 R5, RZ, RZ, R15 ;  /* 0x000000ffff057224 */ /* 0x002fca00078e000f */
[C---:B------:R-:W-:Y:S02]  /*2190*/  IADD3 R8, R5.reuse, 0x40, RZ ;  /* 0x0000004005087810 */ /* 0x040fe40007ffe0ff */
[C---:B------:R-:W-:Y:S02]  /*21a0*/  IADD3 R7, R5.reuse, 0x41, RZ ;  /* 0x0000004105077810 */ /* 0x040fe40007ffe0ff */
[----:B------:R-:W-:Y:S01]  /*21b0*/  IADD3 R6, R5, 0x42, RZ ;  /* 0x0000004205067810 */ /* 0x000fe20007ffe0ff */
[----:B------:R1:W-:Y:S01]  /*21c0*/  STL [R1+0x6410], R8 ;  /* 0x0064100801007387 */ /* 0x0003e20000100800 */
[----:B------:R-:W-:Y:S02]  /*21d0*/  IABS R11, R8 ;  /* 0x00000008000b7213 */ /* 0x000fe40000000000 */
[----:B------:R-:W-:Y:S01]  /*21e0*/  IABS R12, R7 ;  /* 0x00000007000c7213 */ /* 0x000fe20000000000 */
[----:B------:R3:W-:Y:S01]  /*21f0*/  STL [R1+0x640c], R7 ;  /* 0x00640c0701007387 */ /* 0x0007e20000100800 */
[----:B------:R-:W-:-:S02]  /*2200*/  IABS R13, R6 ;  /* 0x00000006000d7213 */ /* 0x000fc40000000000 */
[C---:B--2---:R-:W-:Y:S01]  /*2210*/  IADD3 R2, R5.reuse, 0x44, RZ ;  /* 0x0000004405027810 */ /* 0x044fe20007ffe0ff */
[----:B------:R2:W-:Y:S01]  /*2220*/  STL [R1+0x6414], R6 ;  /* 0x0064140601007387 */ /* 0x0005e20000100800 */
[C---:B------:R-:W-:Y:S01]  /*2230*/  IADD3 R3, R5.reuse, 0x43, RZ ;  /* 0x0000004305037810 */ /* 0x040fe20007ffe0ff */
[C---:B-1----:R-:W-:Y:S01]  /*2240*/  IMAD.HI.U32 R8, R252.reuse, R13, RZ ;  /* 0x0000000dfc087227 */ /* 0x042fe200078e00ff */
[----:B------:R-:W-:Y:S02]  /*2250*/  IABS R15, R2 ;  /* 0x00000002000f7213 */ /* 0x000fe40000000000 */
[C---:B------:R-:W-:Y:S01]  /*2260*/  IADD3 R18, R5.reuse, 0x45, RZ ;  /* 0x0000004505127810 */ /* 0x040fe20007ffe0ff */
[C---:B---3--:R-:W-:Y:S01]  /*2270*/  IMAD.HI.U32 R7, R252.reuse, R12, RZ ;  /* 0x0000000cfc077227 */ /* 0x048fe200078e00ff */
[----:B------:R1:W-:Y:S01]  /*2280*/  STL [R1+0x6418], R3 ;  /* 0x0064180301007387 */ /* 0x0003e20000100800 */
[----:B------:R-:W-:Y:S02]  /*2290*/  IADD3 R16, R5, 0x46, RZ ;  /* 0x0000004605107810 */ /* 0x000fe40007ffe0ff */
[----:B--2---:R-:W-:Y:S01]  /*22a0*/  IMAD.HI.U32 R6, R252, R11, RZ ;  /* 0x0000000bfc067227 */ /* 0x004fe200078e00ff */
[----:B------:R2:W-:Y:S01]  /*22b0*/  STL [R1+0x6420], R2 ;  /* 0x0064200201007387 */ /* 0x0005e20000100800 */
[----:B------:R-:W-:-:S02]  /*22c0*/  IABS R14, R3 ;  /* 0x00000003000e7213 */ /* 0x000fc40000000000 */
[----:B------:R-:W-:Y:S01]  /*22d0*/  IMAD.MOV R6, RZ, RZ, -R6 ;  /* 0x000000ffff067224 */ /* 0x000fe200078e0a06 */
[C---:B------:R-:W-:Y:S01]  /*22e0*/  IADD3 R17, R5.reuse, 0x47, RZ ;  /* 0x0000004705117810 */ /* 0x040fe20007ffe0ff */
[----:B------:R-:W-:Y:S01]  /*22f0*/  IMAD.MOV R7, RZ, RZ, -R7 ;  /* 0x000000ffff077224 */ /* 0x000fe200078e0a07 */
[----:B-1----:R-:W-:Y:S01]  /*2300*/  IADD3 R3, R5, 0x48, RZ ;  /* 0x0000004805037810 */ /* 0x002fe20007ffe0ff */
[----:B------:R-:W-:Y:S01]  /*2310*/  IMAD R6, R251, R6, R11 ;  /* 0x00000006fb067224 */ /* 0x000fe200078e020b */
[----:B------:R-:W-:Y:S01]  /*2320*/  IADD3 R8, -R8, RZ, RZ ;  /* 0x000000ff08087210 */ /* 0x000fe20007ffe1ff */
[C---:B------:R-:W-:Y:S01]  /*2330*/  IMAD.HI.U32 R10, R252.reuse, R15, RZ ;  /* 0x0000000ffc0a7227 */ /* 0x040fe200078e00ff */
[----:B--2---:R-:W-:Y:S02]  /*2340*/  IADD3 R2, R5, 0x49, RZ ;  /* 0x0000004905027810 */ /* 0x004fe40007ffe0ff */
[----:B------:R-:W-:Y:S01]  /*2350*/  STL [R1+0x72a8], R6 ;  /* 0x0072a80601007387 */ /* 0x000fe20000100800 */
[----:B------:R-:W-:Y:S01]  /*2360*/  IMAD R7, R251, R7, R12 ;  /* 0x00000007fb077224 */ /* 0x000fe200078e020c */
[----:B------:R-:W-:Y:S01]  /*2370*/  IABS R19, R2 ;  /* 0x0000000200137213 */ /* 0x000fe20000000000 */
[----:B------:R-:W-:Y:S01]  /*2380*/  IMAD.MOV R10, RZ, RZ, -R10 ;  /* 0x000000ffff0a7224 */ /* 0x000fe200078e0a0a */
[----:B------:R-:W-:Y:S01]  /*2390*/  IADD3 R30, R5, 0x103, RZ ;  /* 0x00000103051e7810 */ /* 0x000fe20007ffe0ff */
[----:B------:R-:W-:Y:S01]  /*23a0*/  IMAD.HI.U32 R9, R252, R14, RZ ;  /* 0x0000000efc097227 */ /* 0x000fe200078e00ff */
[----:B------:R1:W-:Y:S03]  /*23b0*/  STL [R1+0x72ac], R7 ;  /* 0x0072ac0701007387 */ /* 0x0003e60000100800 */
[----:B------:R-:W-:Y:S01]  /*23c0*/  IMAD.MOV R9, RZ, RZ, -R9 ;  /* 0x000000ffff097224 */ /* 0x000fe200078e0a09 */
[----:B------:R2:W-:Y:S01]  /*23d0*/  STL [R1+0x641c], R18 ;  /* 0x00641c1201007387 */ /* 0x0005e20000100800 */
[----:B------:R-:W-:-:S02]  /*23e0*/  IMAD R8, R251, R8, R13 ;  /* 0x00000008fb087224 */ /* 0x000fc400078e020d */
[----:B------:R-:W-:Y:S01]  /*23f0*/  IMAD R9, R251, R9, R14 ;  /* 0x00000009fb097224 */ /* 0x000fe200078e020e */
[----:B------:R3:W-:Y:S01]  /*2400*/  STL [R1+0x6424], R16 ;  /* 0x0064241001007387 */ /* 0x0007e20000100800 */
[----:B------:R-:W-:-:S03]  /*2410*/  IMAD.HI.U32 R14, R252, R19, RZ ;  /* 0x00000013fc0e7227 */ /* 0x000fc600078e00ff */
[----:B------:R4:W-:Y:S01]  /*2420*/  STL [R1+0x6428], R17 ;  /* 0x0064281101007387 */ /* 0x0009e20000100800 */
[----:B-1----:R-:W-:Y:S01]  /*2430*/  IMAD R7, R251, R10, R15 ;  /* 0x0000000afb077224 */ /* 0x002fe200078e020f */
[----:B------:R-:W-:Y:S01]  /*2440*/  IABS R15, R18 ;  /* 0x00000012000f7213 */ /* 0x000fe20000000000 */
[----:B------:R-:W-:Y:S01]  /*2450*/  IMAD.MOV R14, RZ, RZ, -R14 ;  /* 0x000000ffff0e7224 */ /* 0x000fe200078e0a0e */
[----:B--2---:R-:W-:Y:S01]  /*2460*/  IABS R18, R3 ;  /* 0x0000000300127213 */ /* 0x004fe20000000000 */
[----:B------:R1:W-:Y:S01]  /*2470*/  STL [R1+0x6430], R3 ;  /* 0x0064300301007387 */ /* 0x0003e20000100800 */
[----:B---3--:R-:W-:Y:S01]  /*2480*/  IABS R16, R16 ;  /* 0x0000001000107213 */ /* 0x008fe20000000000 */
[C---:B------:R-:W-:Y:S02]  /*2490*/  IMAD.HI.U32 R10, R252.reuse, R15, RZ ;  /* 0x0000000ffc0a7227 */ /* 0x040fe400078e00ff */
[----:B------:R2:W-:Y:S01]  /*24a0*/  STL [R1+0x642c], R2 ;  /* 0x00642c0201007387 */ /* 0x0005e20000100800 */
[----:B----4-:R-:W-:Y:S01]  /*24b0*/  IABS R17, R17 ;  /* 0x0000001100117213 */ /* 0x010fe20000000000 */
[----:B------:R-:W-:-:S04]  /*24c0*/  IMAD.HI.U32 R11, R252, R16, RZ ;  /* 0x00000010fc0b7227 */ /* 0x000fc800078e00ff */
[----:B------:R-:W-:Y:S01]  /*24d0*/  IMAD.MOV R10, RZ, RZ, -R10 ;  /* 0x000000ffff0a7224 */ /* 0x000fe200078e0a0a */
[----:B------:R-:W-:Y:S01]  /*24e0*/  IADD3 R11, -R11, RZ, RZ ;  /* 0x000000ff0b0b7210 */ /* 0x000fe20007ffe1ff */
[----:B------:R-:W-:-:S04]  /*24f0*/  IMAD.HI.U32 R12, R252, R17, RZ ;  /* 0x00000011fc0c7227 */ /* 0x000fc800078e00ff */
[----:B------:R-:W-:-:S04]  /*2500*/  IMAD.HI.U32 R13, R252, R18, RZ ;  /* 0x00000012fc0d7227 */ /* 0x000fc800078e00ff */
[----:B-1----:R-:W-:Y:S01]  /*2510*/  IMAD R3, R251, R10, R15 ;  /* 0x0000000afb037224 */ /* 0x002fe200078e020f */
[----:B------:R-:W-:Y:S01]  /*2520*/  IADD3 R10, R5, 0x4b, RZ ;  /* 0x0000004b050a7810 */ /* 0x000fe20007ffe0ff */
[----:B------:R-:W-:Y:S02]  /*2530*/  IMAD.MOV R12, RZ, RZ, -R12 ;  /* 0x000000ffff0c7224 */ /* 0x000fe400078e0a0c */
[----:B--2---:R-:W-:Y:S01]  /*2540*/  IMAD R2, R251, R11, R16 ;  /* 0x0000000bfb027224 */ /* 0x004fe200078e0210 */
[----:B------:R1:W-:Y:S01]  /*2550*/  STL [R1+0x128], R3 ;  /* 0x0001280301007387 */ /* 0x0003e20000100800 */
[----:B------:R-:W-:Y:S01]  /*2560*/  IMAD.MOV R13, RZ, RZ, -R13 ;  /* 0x000000ffff0d7224 */ /* 0x000fe200078e0a0d */
[----:B------:R-:W-:Y:S01]  /*2570*/  IADD3 R11, R5, 0x4a, RZ ;  /* 0x0000004a050b7810 */ /* 0x000fe20007ffe0ff */
[----:B------:R-:W-:Y:S01]  /*2580*/  IMAD R6, R251, R12, R17 ;  /* 0x0000000cfb067224 */ /* 0x000fe200078e0211 */
[----:B------:R2:W-:Y:S01]  /*2590*/  STL [R1+0x124], R2 ;  /* 0x0001240201007387 */ /* 0x0005e20000100800 */
[----:B------:R-:W-:-:S02]  /*25a0*/  IABS R16, R10 ;  /* 0x0000000a00107213 */ /* 0x000fc40000000000 */
[----:B------:R-:W-:Y:S01]  /*25b0*/  IABS R15, R11 ;  /* 0x0000000b000f7213 */ /* 0x000fe20000000000 */
[----:B------:R3:W-:Y:S01]  /*25c0*/  STL [R1+0x120], R6 ;  /* 0x0001200601007387 */ /* 0x0007e20000100800 */
        /* <DEDUP_REMOVED lines=9> */
[C---:B------:R-:W-:Y:S01]  /*2660*/  IMAD.HI.U32 R12, R252.reuse, R17, RZ ;  /* 0x00000011fc0c7227 */ /* 0x040fe200078e00ff */
[----:B--2---:R-:W-:Y:S02]  /*2670*/  IADD3 R2, R5, 0x4e, RZ ;  /* 0x0000004e05027810 */ /* 0x004fe40007ffe0ff */
[----:B------:R-:W-:Y:S01]  /*2680*/  IABS R18, R3 ;  /* 0x0000000300127213 */ /* 0x000fe20000000000 */
[----:B------:R-:W-:Y:S01]  /*2690*/  STL [R1+0x6440], R6 ;  /* 0x0064400601007387 */ /* 0x000fe20000100800 */
[----:B------:R-:W-:Y:S01]  /*26a0*/  IABS R19, R2 ;  /* 0x0000000200137213 */ /* 0x000fe20000000000 */
[C---:B---3--:R-:W-:Y:S02]  /*26b0*/  IMAD.HI.U32 R11, R252.reuse, R16, RZ ;  /* 0x00000010fc0b7227 */ /* 0x048fe400078e00ff */
[----:B------:R2:W-:Y:S02]  /*26c0*/  STL [R1+0x643c], R3 ;  /* 0x00643c0301007387 */ /* 0x0005e40000100800 */
[----:B-1----:R-:W-:-:S02]  /*26d0*/  IMAD.HI.U32 R10, R252, R15, RZ ;  /* 0x0000000ffc0a7227 */ /* 0x002fc400078e00ff */
[----:B------:R1:W-:Y:S02]  /*26e0*/  STL [R1+0x6444], R2 ;  /* 0x0064440201007387 */ /* 0x0003e40000100800 */
[----:B------:R-:W-:Y:S01]  /*26f0*/  IMAD.HI.U32 R13, R252, R18, RZ ;  /* 0x00000012fc0d7227 */ /* 0x000fe200078e00ff */
[----:B------:R-:W-:-:S03]  /*2700*/  IADD3 R10, -R10, RZ, RZ ;  /* 0x000000ff0a0a7210 */ /* 0x000fc60007ffe1ff */
[----:B------:R-:W-:-:S04]  /*2710*/  IMAD.HI.U32 R14, R252, R19, RZ ;  /* 0x00000013fc0e7227 */ /* 0x000fc800078e00ff */
[----:B------:R-:W-:Y:S01]  /*2720*/  IMAD.MOV R11, RZ, RZ, -R11 ;  /* 0x000000ffff0b7224 */ /* 0x000fe200078e0a0b */
[----:B------:R-:W-:Y:S01]  /*2730*/  IADD3 R14, -R14, RZ, RZ ;  /* 0x000000ff0e0e7210 */ /* 0x000fe20007ffe1ff */
[----:B--2---:R-:W-:Y:S01]  /*2740*/  IMAD R3, R251, R10, R15 ;  /* 0x0000000afb037224 */ /* 0x004fe200078e020f */
[----:B------:R-:W-:Y:S01]  /*2750*/  IADD3 R10, R5, 0x50, RZ ;  /* 0x00000050050a7810 */ /* 0x000fe20007ffe0ff */
[----:B------:R-:W-:Y:S02]  /*2760*/  IMAD.MOV R12, RZ, RZ, -R12 ;  /* 0x000000ffff0c7224 */ /* 0x000fe400078e0a0c */
[----:B------:R-:W-:Y:S01]  /*2770*/  IMAD.MOV R13, RZ, RZ, -R13 ;  /* 0x000000ffff0d7224 */ /* 0x000fe200078e0a0d */
[----:B------:R2:W-:Y:S01]  /*2780*/  STL [R1+0x114], R3 ;  /* 0x0001140301007387 */ /* 0x0005e20000100800 */
[----:B-1----:R-:W-:Y:S01]  /*2790*/  IMAD R2, R251, R11, R16 ;  /* 0x0000000bfb027224 */ /* 0x002fe200078e0210 */
[----:B------:R-:W-:Y:S01]  /*27a0*/  IADD3 R11, R5, 0x4f, RZ ;  /* 0x0000004f050b7810 */ /* 0x000fe20007ffe0ff */
[----:B------:R-:W-:Y:S01]  /*27b0*/  IMAD R6, R251, R12, R17 ;  /* 0x0000000cfb067224 */ /* 0x000fe200078e0211 */
[----:B------:R-:W-:-:S02]  /*27c0*/  IABS R16, R10 ;  /* 0x0000000a00107213 */ /* 0x000fc40000000000 */
[----:B------:R1:W-:Y:S01]  /*27d0*/  STL [R1+0x110], R2 ;  /* 0x0001100201007387 */ /* 0x0003e20000100800 */
[----:B------:R-:W-:Y:S01]  /*27e0*/  IABS R15, R11 ;  /* 0x0000000b000f7213 */ /* 0x000fe20000000000 */
[C---:B--2---:R-:W-:Y:S02]  /*27f0*/  IMAD R3, R251.reuse, R13, R18 ;  /* 0x0000000dfb037224 */ /* 0x044fe400078e0212 */
[----:B------:R2:W-:Y:S04]  /*2800*/  STL [R1+0x10c], R6 ;  /* 0x00010c0601007387 */ /* 0x0005e80000100800 */
        /* <DEDUP_REMOVED lines=9> */
[----:B-1----:R-:W-:Y:S01]  /*28a0*/  IADD3 R2, R5, 0x53, RZ ;  /* 0x0000005305027810 */ /* 0x002fe20007ffe0ff */
[C---:B------:R-:W-:Y:S02]  /*28b0*/  IMAD.HI.U32 R12, R252.reuse, R17, RZ ;  /* 0x00000011fc0c7227 */ /* 0x040fe400078e00ff */
[----:B------:R-:W-:Y:S01]  /*28c0*/  STL [R1+0x644c], R6 ;  /* 0x00644c0601007387 */ /* 0x000fe20000100800 */
[----:B------:R-:W-:Y:S01]  /*28d0*/  IABS R19, R2 ;  /* 0x0000000200137213 */ /* 0x000fe20000000000 */
[----:B--2---:R-:W-:-:S02]  /*28e0*/  IMAD.HI.U32 R11, R252, R16, RZ ;  /* 0x00000010fc0b7227 */ /* 0x004fc400078e00ff */
[----:B------:R1:W-:Y:S02]  /*28f0*/  STL [R1+0x6454], R3 ;  /* 0x0064540301007387 */ /* 0x0003e40000100800 */
[C---:B---3--:R-:W-:Y:S02]  /*2900*/  IMAD.HI.U32 R10, R252.reuse, R15, RZ ;  /* 0x0000000ffc0a7227 */ /* 0x048fe400078e00ff */
[----:B------:R2:W-:Y:S02]  /*2910*/  STL [R1+0x6458], R2 ;  /* 0x0064580201007387 */ /* 0x0005e40000100800 */
[----:B------:R-:W-:-:S04]  /*2920*/  IMAD.HI.U32 R13, R252, R18, RZ ;  /* 0x00000012fc0d7227 */ /* 0x000fc800078e00ff */
[----:B------:R-:W-:Y:S01]  /*2930*/  IMAD.MOV R10, RZ, RZ, -R10 ;  /* 0x000000ffff0a7224 */ /* 0x000fe200078e0a0a */
[----:B------:R-:W-:Y:S01]  /*2940*/  IADD3 R13, -R13, RZ, RZ ;  /* 0x000000ff0d0d7210 */ /* 0x000fe20007ffe1ff */
[----:B------:R-:W-:Y:S02]  /*2950*/  IMAD.MOV R11, RZ, RZ, -R11 ;  /* 0x000000ffff0b7224 */ /* 0x000fe400078e0a0b */
[----:B------:R-:W-:-:S04]  /*2960*/  IMAD.HI.U32 R14, R252, R19, RZ ;  /* 0x00000013fc0e7227 */ /* 0x000fc800078e00ff */
[----:B------:R-:W-:Y:S02]  /*2970*/  IMAD.MOV R12, RZ, RZ, -R12 ;  /* 0x000000ffff0c7224 */ /* 0x000fe400078e0a0c */
[----:B-1----:R-:W-:Y:S01]  /*2980*/  IMAD R3, R251, R10, R15 ;  /* 0x0000000afb037224 */ /* 0x002fe200078e020f */
[----:B------:R-:W-:Y:S01]  /*2990*/  IADD3 R10, R5, 0x55, RZ ;  /* 0x00000055050a7810 */ /* 0x000fe20007ffe0ff */
[----:B--2---:R-:W-:Y:S01]  /*29a0*/  IMAD R2, R251, R11, R16 ;  /* 0x0000000bfb027224 */ /* 0x004fe200078e0210 */
[----:B------:R-:W-:Y:S01]  /*29b0*/  IADD3 R11, R5, 0x54, RZ ;  /* 0x00000054050b7810 */ /* 0x000fe20007ffe0ff */
[----:B------:R-:W-:Y:S01]  /*29c0*/  IMAD.MOV R14, RZ, RZ, -R14 ;  /* 0x000000ffff0e7224 */ /* 0x000fe200078e0a0e */
[----:B------:R1:W-:Y:S01]  /*29d0*/  STL [R1+0x100], R3 ;  /* 0x0001000301007387 */ /* 0x0003e20000100800 */
[----:B------:R-:W-:Y:S01]  /*29e0*/  IMAD R6, R251, R12, R17 ;  /* 0x0000000cfb067224 */ /* 0x000fe200078e0211 */
[----:B------:R-:W-:Y:S02]  /*29f0*/  IABS R15, R11 ;  /* 0x0000000b000f7213 */ /* 0x000fe40000000000 */
[----:B------:R2:W-:Y:S01]  /*2a00*/  STL [R1+0xfc], R2 ;  /* 0x0000fc0201007387 */ /* 0x0005e20000100800 */
[----:B------:R-:W-:-:S03]  /*2a10*/  IABS R16, R10 ;  /* 0x0000000a00107213 */ /* 0x000fc60000000000 */
        /* <DEDUP_REMOVED lines=15> */
[----:B---3--:R-:W-:Y:S01]  /*2b10*/  IMAD.HI.U32 R11, R252, R16, RZ ;  /* 0x00000010fc0b7227 */ /* 0x008fe200078e00ff */
[----:B------:R-:W-:Y:S01]  /*2b20*/  IADD3 R12, -R12, RZ, RZ ;  /* 0x000000ff0c0c7210 */ /* 0x000fe20007ffe1ff */
[----:B------:R-:W-:Y:S02]  /*2b30*/  STL [R1+0x6468], R3 ;  /* 0x0064680301007387 */ /* 0x000fe40000100800 */
[----:B-1----:R-:W-:-:S02]  /*2b40*/  IMAD.HI.U32 R10, R252, R15, RZ ;  /* 0x0000000ffc0a7227 */ /* 0x002fc400078e00ff */
[----:B------:R1:W-:Y:S02]  /*2b50*/  STL [R1+0x6470], R2 ;  /* 0x0064700201007387 */ /* 0x0003e40000100800 */
[----:B------:R-:W-:Y:S02]  /*2b60*/  IMAD.MOV R10, RZ, RZ, -R10 ;  /* 0x000000ffff0a7224 */ /* 0x000fe400078e0a0a */
[----:B------:R-:W-:-:S04]  /*2b70*/  IMAD.HI.U32 R13, R252, R18, RZ ;  /* 0x00000012fc0d7227 */ /* 0x000fc800078e00ff */
[----:B------:R-:W-:-:S04]  /*2b80*/  IMAD.HI.U32 R14, R252, R19, RZ ;  /* 0x00000013fc0e7227 */ /* 0x000fc800078e00ff */
[----:B------:R-:W-:Y:S02]  /*2b90*/  IMAD.MOV R11, RZ, RZ, -R11 ;  /* 0x000000ffff0b7224 */ /* 0x000fe400078e0a0b */
[C---:B-1----:R-:W-:Y:S02]  /*2ba0*/  IMAD R2, R251.reuse, R10, R15 ;  /* 0x0000000afb027224 */ /* 0x042fe400078e020f */
[----:B------:R-:W-:Y:S02]  /*2bb0*/  IMAD.MOV R13, RZ, RZ, -R13 ;  /* 0x000000ffff0d7224 */ /* 0x000fe400078e0a0d */
[----:B------:R-:W-:Y:S01]  /*2bc0*/  IMAD.MOV R14, RZ, RZ, -R14 ;  /* 0x000000ffff0e7224 */ /* 0x000fe200078e0a0e */
[----:B------:R1:W-:Y:S01]  /*2bd0*/  STL [R1+0xec], R2 ;  /* 0x0000ec0201007387 */ /* 0x0003e20000100800 */
[----:B------:R-:W-:Y:S01]  /*2be0*/  IMAD R10, R251, R11, R16 ;  /* 0x0000000bfb0a7224 */ /* 0x000fe200078e0210 */
[----:B------:R-:W-:Y:S01]  /*2bf0*/  IADD3 R11, R5, 0x5a, RZ ;  /* 0x0000005a050b7810 */ /* 0x000fe20007ffe0ff */
[----:B------:R-:W-:Y:S01]  /*2c00*/  IMAD R6, R251, R12, R17 ;  /* 0x0000000cfb067224 */ /* 0x000fe200078e0211 */
[----:B------:R-:W-:Y:S01]  /*2c10*/  IADD3 R12, R5, 0x59, RZ ;  /* 0x00000059050c7810 */ /* 0x000fe20007ffe0ff */
[----:B------:R-:W-:Y:S01]  /*2c20*/  IMAD R3, R251, R13, R18 ;  /* 0x0000000dfb037224 */ /* 0x000fe200078e0212 */
[----:B------:R-:W-:-:S02]  /*2c30*/  IABS R17, R11 ;  /* 0x0000000b00117213 */ /* 0x000fc40000000000 */
[----:B------:R2:W-:Y:S01]  /*2c40*/  STL [R1+0x170], R6 ;  /* 0x0001700601007387 */ /* 0x0005e20000100800 */
[----:B------:R-:W-:Y:S01]  /*2c50*/  IABS R16, R12 ;  /* 0x0000000c00107213 */ /* 0x000fe20000000000 */
[----:B-1----:R-:W-:Y:S02]  /*2c60*/  IMAD R2, R251, R14, R19 ;  /* 0x0000000efb027224 */ /* 0x002fe400078e0213 */
[----:B------:R1:W-:Y:S04]  /*2c70*/  STL [R1+0x16c], R3 ;  /* 0x00016c0301007387 */ /* 0x0003e80000100800 */
[----:B------:R3:W-:Y:S01]  /*2c80*/  STL [R1+0x168], R2 ;  /* 0x0001680201007387 */ /* 0x0007e20000100800 */
[----:B--2---:R-:W-:-:S03]  /*2c90*/  IADD3 R6, R5, 0x5b, RZ ;  /* 0x0000005b05067810 */ /* 0x004fc60007ffe0ff */
[----:B------:R2:W-:Y:S01]  /*2ca0*/  STL [R1+0x646c], R12 ;  /* 0x00646c0c01007387 */ /* 0x0005e20000100800 */
[----:B-1----:R-:W-:-:S03]  /*2cb0*/  IADD3 R3, R5, 0x5c, RZ ;  /* 0x0000005c05037810 */ /* 0x002fc60007ffe0ff */
[----:B------:R1:W-:Y:S01]  /*2cc0*/  STL [R1+0x6474], R11 ;  /* 0x0064740b01007387 */ /* 0x0003e20000100800 */
[----:B------:R-:W-:Y:S02]  /*2cd0*/  IABS R18, R6 ;  /* 0x0000000600127213 */ /* 0x000fe40000000000 */
[----:B---3--:R-:W-:Y:S01]  /*2ce0*/  IADD3 R2, R5, 0x5d, RZ ;  /* 0x0000005d05027810 */ /* 0x008fe20007ffe0ff */
[----:B------:R-:W-:Y:S01]  /*2cf0*/  STL [R1+0x6478], R6 ;  /* 0x0064780601007387 */ /* 0x000fe20000100800 */
[----:B------:R-:W-:Y:S01]  /*2d00*/  IABS R19, R3 ;  /* 0x0000000300137213 */ /* 0x000fe20000000000 */
[C---:B--2---:R-:W-:Y:S01]  /*2d10*/  IMAD.HI.U32 R12, R252.reuse, R17, RZ ;  /* 0x00000011fc0c7227 */ /* 0x044fe200078e00ff */
[----:B------:R-:W-:Y:S01]  /*2d20*/  IABS R20, R2 ;  /* 0x0000000200147213 */ /* 0x000fe20000000000 */
[----:B------:R2:W-:Y:S02]  /*2d30*/  STL [R1+0x6480], R3 ;  /* 0x0064800301007387 */ /* 0x0005e40000100800 */
[----:B-1----:R-:W-:Y:S01]  /*2d40*/  IMAD.HI.U32 R11, R252, R16, RZ ;  /* 0x00000010fc0b7227 */ /* 0x002fe200078e00ff */
[----:B------:R-:W-:Y:S01]  /*2d50*/  IADD3 R12, -R12, RZ, RZ ;  /* 0x000000ff0c0c7210 */ /* 0x000fe20007ffe1ff */
[----:B------:R1:W-:Y:S02]  /*2d60*/  STL [R1+0x647c], R2 ;  /* 0x00647c0201007387 */ /* 0x0003e40000100800 */
[----:B------:R-:W-:-:S02]  /*2d70*/  IMAD.MOV R11, RZ, RZ, -R11 ;  /* 0x000000ffff0b7224 */ /* 0x000fc400078e0a0b */
[----:B------:R-:W-:-:S04]  /*2d80*/  IMAD.HI.U32 R13, R252, R18, RZ ;  /* 0x00000012fc0d7227 */ /* 0x000fc800078e00ff */
[----:B------:R-:W-:-:S04]  /*2d90*/  IMAD.HI.U32 R14, R252, R19, RZ ;  /* 0x00000013fc0e7227 */ /* 0x000fc800078e00ff */
[----:B------:R-:W-:-:S04]  /*2da0*/  IMAD.HI.U32 R15, R252, R20, RZ ;  /* 0x00000014fc0f7227 */ /* 0x000fc800078e00ff */
[----:B--2---:R-:W-:Y:S01]  /*2db0*/  IMAD R3, R251, R11, R16 ;  /* 0x0000000bfb037224 */ /* 0x004fe200078e0210 */
[----:B------:R-:W-:Y:S01]  /*2dc0*/  IADD3 R11, R5, 0x5f, RZ ;  /* 0x0000005f050b7810 */ /* 0x000fe20007ffe0ff */
[----:B------:R-:W-:Y:S02]  /*2dd0*/  IMAD.MOV R13, RZ, RZ, -R13 ;  /* 0x000000ffff0d7224 */ /* 0x000fe400078e0a0d */
[----:B-1----:R-:W-:Y:S01]  /*2de0*/  IMAD R2, R251, R12, R17 ;  /* 0x0000000cfb027224 */ /* 0x002fe200078e0211 */
[----:B------:R1:W-:Y:S01]  /*2df0*/  STL [R1+0x164], R3 ;  /* 0x0001640301007387 */ /* 0x0003e20000100800 */
[----:B------:R-:W-:Y:S01]  /*2e00*/  IMAD.MOV R14, RZ, RZ, -R14 ;  /* 0x000000ffff0e7224 */ /* 0x000fe200078e0a0e */
[----:B------:R-:W-:Y:S01]  /*2e10*/  IADD3 R12, R5, 0x5e, RZ ;  /* 0x0000005e050c7810 */ /* 0x000fe20007ffe0ff */
[----:B------:R-:W-:Y:S01]  /*2e20*/  IMAD.MOV R15, RZ, RZ, -R15 ;  /* 0x000000ffff0f7224 */ /* 0x000fe200078e0a0f */
[----:B------:R2:W-:Y:S01]  /*2e30*/  STL [R1+0x160], R2 ;  /* 0x0001600201007387 */ /* 0x0005e20000100800 */
[----:B------:R-:W-:Y:S01]  /*2e40*/  IMAD R6, R251, R13, R18 ;  /* 0x0000000dfb067224 */ /* 0x000fe200078e0212 */
[----:B------:R-:W-:-:S02]  /*2e50*/  IABS R16, R12 ;  /* 0x0000000c00107213 */ /* 0x000fc40000000000 */
[----:B------:R-:W-:Y:S01]  /*2e60*/  IABS R17, R11 ;  /* 0x0000000b00117213 */ /* 0x000fe20000000000 */
[C---:B-1----:R-:W-:Y:S01]  /*2e70*/  IMAD R3, R251.reuse, R14, R19 ;  /* 0x0000000efb037224 */ /* 0x042fe200078e0213 */
[----:B------:R1:W-:Y:S01]  /*2e80*/  STL [R1+0x15c], R6 ;  /* 0x00015c0601007387 */ /* 0x0003e20000100800 */
[----:B--2---:R-:W-:-:S03]  /*2e90*/  IMAD R2, R251, R15, R20 ;  /* 0x0000000ffb027224 */ /* 0x004fc600078e0214 */
[----:B------:R2:W-:Y:S04]  /*2ea0*/  STL [R1+0x158], R3 ;  /* 0x0001580301007387 */ /* 0x0005e80000100800 */
[----:B------:R3:W-:Y:S01]  /*2eb0*/  STL [R1+0x154], R2 ;  /* 0x0001540201007387 */ /* 0x0007e20000100800 */
[----:B-1----:R-:W-:-:S03]  /*2ec0*/  IADD3 R6, R5, 0x60, RZ ;  /* 0x0000006005067810 */ /* 0x002fc60007ffe0ff */
[----:B------:R1:W-:Y:S01]  /*2ed0*/  STL [R1+0x6484], R12 ;  /* 0x0064840c01007387 */ /* 0x0003e20000100800 */
[----:B--2---:R-:W-:-:S03]  /*2ee0*/  IADD3 R3, R5, 0x61, RZ ;  /* 0x0000006105037810 */ /* 0x004fc60007ffe0ff */
[----:B------:R2:W-:Y:S01]  /*2ef0*/  STL [R1+0x6488], R11 ;  /* 0x0064880b01007387 */ /* 0x0005e20000100800 */
[----:B------:R-:W-:Y:S02]  /*2f00*/  IABS R18, R6 ;  /* 0x0000000600127213 */ /* 0x000fe40000000000 */
[----:B---3--:R-:W-:Y:S01]  /*2f10*/  IADD3 R2, R5, 0x62, RZ ;  /* 0x0000006205027810 */ /* 0x008fe20007ffe0ff */
[----:B------:R-:W-:Y:S01]  /*2f20*/  STL [R1+0x6490], R6 ;  /* 0x0064900601007387 */ /* 0x000fe20000100800 */
[----:B------:R-:W-:Y:S01]  /*2f30*/  IABS R19, R3 ;  /* 0x0000000300137213 */ /* 0x000fe20000000000 */
[C---:B-1----:R-:W-:Y:S01]  /*2f40*/  IMAD.HI.U32 R12, R252.reuse, R17, RZ ;  /* 0x00000011fc0c7227 */ /* 0x042fe200078e00ff */
[----:B------:R-:W-:Y:S01]  /*2f50*/  IABS R20, R2 ;  /* 0x0000000200147213 */ /* 0x000fe20000000000 */
[----:B------:R1:W-:Y:S02]  /*2f60*/  STL [R1+0x648c], R3 ;  /* 0x00648c0301007387 */ /* 0x0003e40000100800 */
[----:B--2---:R-:W-:-:S02]  /*2f70*/  IMAD.HI.U32 R11, R252, R16, RZ ;  /* 0x00000010fc0b7227 */ /* 0x004fc400078e00ff */
[----:B------:R2:W-:Y:S02]  /*2f80*/  STL [R1+0x6494], R2 ;  /* 0x0064940201007387 */ /* 0x0005e40000100800 */
[----:B------:R-:W-:Y:S01]  /*2f90*/  IMAD.HI.U32 R13, R252, R18, RZ ;  /* 0x00000012fc0d7227 */ /* 0x000fe200078e00ff */
[----:B------:R-:W-:-:S03]  /*2fa0*/  IADD3 R11, -R11, RZ, RZ ;  /* 0x000000ff0b0b7210 */ /* 0x000fc60007ffe1ff */
[----:B------:R-:W-:-:S04]  /*2fb0*/  IMAD.HI.U32 R14, R252, R19, RZ ;  /* 0x00000013fc0e7227 */ /* 0x000fc800078e00ff */
[----:B------:R-:W-:-:S04]  /*2fc0*/  IMAD.HI.U32 R15, R252, R20, RZ ;  /* 0x00000014fc0f7227 */ /* 0x000fc800078e00ff */
[----:B------:R-:W-:Y:S01]  /*2fd0*/  IMAD.MOV R12, RZ, RZ, -R12 ;  /* 0x000000ffff0c7224 */ /* 0x000fe200078e0a0c */
[----:B------:R-:W-:Y:S01]  /*2fe0*/  IADD3 R15, -R15, RZ, RZ ;  /* 0x000000ff0f0f7210 */ /* 0x000fe20007ffe1ff */
[----:B-1----:R-:W-:Y:S01]  /*2ff0*/  IMAD R3, R251, R11, R16 ;  /* 0x0000000bfb037224 */ /* 0x002fe200078e0210 */
[----:B------:R-:W-:Y:S01]  /*3000*/  IADD3 R11, R5, 0x64, RZ ;  /* 0x00000064050b7810 */ /* 0x000fe20007ffe0ff */
[----:B------:R-:W-:Y:S02]  /*3010*/  IMAD.MOV R13, RZ, RZ, -R13 ;  /* 0x000000ffff0d7224 */ /* 0x000fe400078e0a0d */
[----:B------:R-:W-:Y:S01]  /*3020*/  IMAD.MOV R14, RZ, RZ, -R14 ;  /* 0x000000ffff0e7224 */ /* 0x000fe200078e0a0e */
[----:B------:R1:W-:Y:S01]  /*3030*/  STL [R1+0x150], R3 ;  /* 0x0001500301007387 */ /* 0x0003e20000100800 */
[----:B--2---:R-:W-:Y:S01]  /*3040*/  IMAD R2, R251, R12, R17 ;  /* 0x0000000cfb027224 */ /* 0x004fe200078e0211 */
[----:B------:R-:W-:Y:S01]  /*3050*/  IADD3 R12, R5, 0x63, RZ ;  /* 0x00000063050c7810 */ /* 0x000fe20007ffe0ff */
[----:B------:R-:W-:Y:S01]  /*3060*/  IMAD R6, R251, R13, R18 ;  /* 0x0000000dfb067224 */ /* 0x000fe200078e0212 */
[----:B------:R-:W-:-:S02]  /*3070*/  IABS R17, R11 ;  /* 0x0000000b00117213 */ /* 0x000fc40000000000 */
[----:B------:R2:W-:Y:S01]  /*3080*/  STL [R1+0x14c], R2 ;  /* 0x00014c0201007387 */ /* 0x0005e20000100800 */
[----:B------:R-:W-:Y:S01]  /*3090*/  IABS R16, R12 ;  /* 0x0000000c00107213 */ /* 0x000fe20000000000 */
[C---:B-1----:R-:W-:Y:S02]  /*30a0*/  IMAD R3, R251.reuse, R14, R19 ;  /* 0x0000000efb037224 */ /* 0x042fe400078e0213 */
[----:B------:R1:W-:Y:S04]  /*30b0*/  STL [R1+0x148], R6 ;  /* 0x0001480601007387 */ /* 0x0003e80000100800 */
[----:B------:R3:W-:Y:S01]  /*30c0*/  STL [R1+0x144], R3 ;  /* 0x0001440301007387 */ /* 0x0007e20000100800 */
[----:B--2---:R-:W-:Y:S01]  /*30d0*/  IMAD R2, R251, R15, R20 ;  /* 0x0000000ffb027224 */ /* 0x004fe200078e0214 */
[----:B-1----:R-:W-:-:S04]  /*30e0*/  IADD3 R6, R5, 0x65, RZ ;  /* 0x0000006505067810 */ /* 0x002fc80007ffe0ff */
        /* <DEDUP_REMOVED lines=11> */
[----:B------:R-:W-:Y:S02]  /*31a0*/  STL [R1+0x64a4], R3 ;  /* 0x0064a40301007387 */ /* 0x000fe40000100800 */
[C---:B---3--:R-:W-:Y:S02]  /*31b0*/  IMAD.HI.U32 R11, R252.reuse, R16, RZ ;  /* 0x00000010fc0b7227 */ /* 0x048fe400078e00ff */
[----:B------:R1:W-:Y:S02]  /*31c0*/  STL [R1+0x64a8], R2 ;  /* 0x0064a80201007387 */ /* 0x0003e40000100800 */
[----:B------:R-:W-:-:S04]  /*31d0*/  IMAD.HI.U32 R14, R252, R19, RZ ;  /* 0x00000013fc0e7227 */ /* 0x000fc800078e00ff */
[----:B------:R-:W-:Y:S01]  /*31e0*/  IMAD.MOV R11, RZ, RZ, -R11 ;  /* 0x000000ffff0b7224 */ /* 0x000fe200078e0a0b */
[----:B------:R-:W-:Y:S01]  /*31f0*/  IADD3 R14, -R14, RZ, RZ ;  /* 0x000000ff0e0e7210 */ /* 0x000fe20007ffe1ff */
[----:B------:R-:W-:Y:S02]  /*3200*/  IMAD.MOV R12, RZ, RZ, -R12 ;  /* 0x000000ffff0c7224 */ /* 0x000fe400078e0a0c */
[----:B------:R-:W-:Y:S02]  /*3210*/  IMAD.MOV R13, RZ, RZ, -R13 ;  /* 0x000000ffff0d7224 */ /* 0x000fe400078e0a0d */
[C---:B-1----:R-:W-:Y:S02]  /*3220*/  IMAD R2, R251.reuse, R11, R16 ;  /* 0x0000000bfb027224 */ /* 0x042fe400078e0210 */
[----:B------:R-:W-:Y:S01]  /*3230*/  IMAD R6, R251, R12, R17 ;  /* 0x0000000cfb067224 */ /* 0x000fe200078e0211 */
[----:B------:R-:W-:Y:S01]  /*3240*/  IADD3 R12, R5, 0x69, RZ ;  /* 0x00000069050c7810 */ /* 0x000fe20007ffe0ff */
[----:B------:R-:W-:Y:S01]  /*3250*/  IMAD R3, R251, R13, R18 ;  /* 0x0000000dfb037224 */ /* 0x000fe200078e0212 */
[----:B------:R1:W-:Y:S01]  /*3260*/  STL [R1+0x13c], R2 ;  /* 0x00013c0201007387 */ /* 0x0003e20000100800 */
[----:B------:R-:W-:Y:S01]  /*3270*/  IADD3 R13, R5, 0x68, RZ ;  /* 0x00000068050d7810 */ /* 0x000fe20007ffe0ff */
[----:B------:R-:W-:Y:S01]  /*3280*/  IMAD.HI.U32 R15, R252, R20, RZ ;  /* 0x00000014fc0f7227 */ /* 0x000fe200078e00ff */
[----:B------:R-:W-:Y:S01]  /*3290*/  IABS R18, R12 ;  /* 0x0000000c00127213 */ /* 0x000fe20000000000 */
[----:B------:R2:W-:Y:S01]  /*32a0*/  STL [R1+0x138], R6 ;  /* 0x0001380601007387 */ /* 0x0005e20000100800 */
[----:B------:R-:W-:Y:S01]  /*32b0*/  IABS R17, R13 ;  /* 0x0000000d00117213 */ /* 0x000fe20000000000 */
[----:B------:R-:W-:-:S02]  /*32c0*/  IMAD.MOV R15, RZ, RZ, -R15 ;  /* 0x000000ffff0f7224 */ /* 0x000fc400078e0a0f */
[----:B------:R3:W-:Y:S01]  /*32d0*/  STL [R1+0x134], R3 ;  /* 0x0001340301007387 */ /* 0x0007e20000100800 */
[C---:B-1----:R-:W-:Y:S02]  /*32e0*/  IMAD R2, R251.reuse, R14, R19 ;  /* 0x0000000efb027224 */ /* 0x042fe400078e0213 */
[----:B------:R-:W-:Y:S01]  /*32f0*/  IMAD R11, R251, R15, R20 ;  /* 0x0000000ffb0b7224 */ /* 0x000fe200078e0214 */
[C---:B--2---:R-:W-:Y:S02]  /*3300*/  IADD3 R6, R5.reuse, 0x6a, RZ ;  /* 0x0000006a05067810 */ /* 0x044fe40007ffe0ff */
        /* <DEDUP_REMOVED lines=11> */
[----:B------:R1:W-:Y:S01]  /*33c0*/  STL [R1+0x64b8], R3 ;  /* 0x0064b80301007387 */ /* 0x0003e20000100800 */
[----:B------:R-:W-:Y:S01]  /*33d0*/  IADD3 R14, -R14, RZ, RZ ;  /* 0x000000ff0e0e7210 */ /* 0x000fe20007ffe1ff */
[C---:B---3--:R-:W-:Y:S02]  /*33e0*/  IMAD.HI.U32 R12, R252.reuse, R17, RZ ;  /* 0x00000011fc0c7227 */ /* 0x048fe400078e00ff */
[----:B------:R2:W-:Y:S02]  /*33f0*/  STL [R1+0x64c0], R2 ;  /* 0x0064c00201007387 */ /* 0x0005e40000100800 */
[----:B------:R-:W-:Y:S02]  /*3400*/  IMAD.MOV R12, RZ, RZ, -R12 ;  /* 0x000000ffff0c7224 */ /* 0x000fe400078e0a0c */
[----:B------:R-:W-:Y:S02]  /*3410*/  IMAD.MOV R13, RZ, RZ, -R13 ;  /* 0x000000ffff0d7224 */ /* 0x000fe400078e0a0d */
[----:B------:R-:W-:-:S04]  /*3420*/  IMAD.HI.U32 R15, R252, R20, RZ ;  /* 0x00000014fc0f7227 */ /* 0x000fc800078e00ff */
[----:B------:R-:W-:-:S04]  /*3430*/  IMAD.HI.U32 R16, R252, R21, RZ ;  /* 0x00000015fc107227 */ /* 0x000fc800078e00ff */
[----:B-1----:R-:W-:Y:S01]  /*3440*/  IMAD R3, R251, R12, R17 ;  /* 0x0000000cfb037224 */ /* 0x002fe200078e0211 */
[----:B------:R-:W-:Y:S01]  /*3450*/  IADD3 R12, R5, 0x6e, RZ ;  /* 0x0000006e050c7810 */ /* 0x000fe20007ffe0ff */
        /* <DEDUP_REMOVED lines=23> */
[C---:B---3--:R-:W-:Y:S01]  /*35d0*/  IMAD.HI.U32 R13, R252.reuse, R18, RZ ;  /* 0x00000012fc0d7227 */ /* 0x048fe200078e00ff */
[----:B------:R-:W-:Y:S02]  /*35e0*/  IABS R21, R2 ;  /* 0x0000000200157213 */ /* 0x000fe40000000000 */
[----:B------:R2:W-:Y:S01]  /*35f0*/  STL [R1+0x64d0], R3 ;  /* 0x0064d00301007387 */ /* 0x0005e20000100800 */
[----:B-1----:R-:W-:Y:S01]  /*3600*/  IMAD.HI.U32 R12, R252, R17, RZ ;  /* 0x00000011fc0c7227 */ /* 0x002fe200078e00ff */
[----:B------:R-:W-:-:S02]  /*3610*/  IADD3 R13, -R13, RZ, RZ ;  /* 0x000000ff0d0d7210 */ /* 0x000fc40007ffe1ff */
[----:B------:R1:W-:Y:S01]  /*3620*/  STL [R1+0x64cc], R2 ;  /* 0x0064cc0201007387 */ /* 0x0003e20000100800 */
[----:B------:R-:W-:Y:S02]  /*3630*/  IMAD.MOV R12, RZ, RZ, -R12 ;  /* 0x000000ffff0c7224 */ /* 0x000fe400078e0a0c */
[----:B------:R-:W-:-:S04]  /*3640*/  IMAD.HI.U32 R15, R252, R20, RZ ;  /* 0x00000014fc0f7227 */ /* 0x000fc800078e00ff */
[----:B------:R-:W-:-:S04]  /*3650*/  IMAD.HI.U32 R16, R252, R21, RZ ;  /* 0x00000015fc107227 */ /* 0x000fc800078e00ff */
[----:B--2---:R-:W-:Y:S01]  /*3660*/  IMAD R3, R251, R12, R17 ;  /* 0x0000000cfb037224 */ /* 0x004fe200078e0211 */
[----:B------:R-:W-:Y:S01]  /*3670*/  IADD3 R12, R5, 0x73, RZ ;  /* 0x00000073050c7810 */ /* 0x000fe20007ffe0ff */
[----:B------:R-:W-:Y:S02]  /*3680*/  IMAD.MOV R14, RZ, RZ, -R14 ;  /* 0x000000ffff0e7224 */ /* 0x000fe400078e0a0e */
[----:B-1----:R-:W-:Y:S01]  /*3690*/  IMAD R2, R251, R13, R18 ;  /* 0x0000000dfb027224 */ /* 0x002fe200078e0212 */
[----:B------:R-:W-:Y:S01]  /*36a0*/  IADD3 R13, R5, 0x72, RZ ;  /* 0x00000072050d7810 */ /* 0x000fe20007ffe0ff */
[----:B------:R-:W-:Y:S01]  /*36b0*/  IMAD.MOV R15, RZ, RZ, -R15 ;  /* 0x000000ffff0f7224 */ /* 0x000fe200078e0a0f */
[----:B------:R1:W-:Y:S01]  /*36c0*/  STL [R1+0x1a0], R3 ;  /* 0x0001a00301007387 */ /* 0x0003e20000100800 */
[----:B------:R-:W-:Y:S02]  /*36d0*/  IMAD.MOV R16, RZ, RZ, -R16 ;  /* 0x000000ffff107224 */ /* 0x000fe400078e0a10 */
[C---:B------:R-:W-:Y:S01]  /*36e0*/  IMAD R6, R251.reuse, R14, R19 ;  /* 0x0000000efb067224 */ /* 0x040fe200078e0213 */
[----:B------:R2:W-:Y:S04]  /*36f0*/  STL [R1+0x19c], R2 ;  /* 0x00019c0201007387 */ /* 0x0005e80000100800 */
[----:B------:R3:W-:Y:S01]  /*3700*/  STL [R1+0x198], R6 ;  /* 0x0001980601007387 */ /* 0x0007e20000100800 */
[C---:B-1----:R-:W-:Y:S01]  /*3710*/  IMAD R3, R251.reuse, R15, R20 ;  /* 0x0000000ffb037224 */ /* 0x042fe200078e0214 */
[----:B------:R-:W-:Y:S01]  /*3720*/  IABS R15, R12 ;  /* 0x0000000c000f7213 */ /* 0x000fe20000000000 */
[----:B--2---:R-:W-:Y:S01]  /*3730*/  IMAD R2, R251, R16, R21 ;  /* 0x00000010fb027224 */ /* 0x004fe200078e0215 */
[----:B------:R-:W-:-:S02]  /*3740*/  IABS R16, R13 ;  /* 0x0000000d00107213 */ /* 0x000fc40000000000 */
[----:B------:R1:W-:Y:S01]  /*3750*/  STL [R1+0x194], R3 ;  /* 0x0001940301007387 */ /* 0x0003e20000100800 */
[C---:B------:R-:W-:Y:S01]  /*3760*/  IMAD.HI.U32 R18, R252.reuse, R15, RZ ;  /* 0x0000000ffc127227 */ /* 0x040fe200078e00ff */
[C---:B---3--:R-:W-:Y:S02]  /*3770*/  IADD3 R6, R5.reuse, 0x74, RZ ;  /* 0x0000007405067810 */ /* 0x048fe40007ffe0ff */
[----:B------:R2:W-:Y:S01]  /*3780*/  STL [R1+0x190], R2 ;  /* 0x0001900201007387 */ /* 0x0005e20000100800 */
[C---:B------:R-:W-:Y:S01]  /*3790*/  IMAD.HI.U32 R17, R252.reuse, R16, RZ ;  /* 0x00000010fc117227 */ /* 0x040fe200078e00ff */
[----:B------:R-:W-:Y:S02]  /*37a0*/  IABS R14, R6 ;  /* 0x00000006000e7213 */ /* 0x000fe40000000000 */
[----:B------:R3:W-:Y:S01]  /*37b0*/  STL [R1+0x64d4], R13 ;  /* 0x0064d40d01007387 */ /* 0x0007e20000100800 */
[----:B------:R-:W-:Y:S01]  /*37c0*/  IMAD.MOV R18, RZ, RZ, -R18 ;  /* 0x000000ffff127224 */ /* 0x000fe200078e0a12 */
[----:B-1----:R-:W-:Y:S01]  /*37d0*/  IADD3 R3, R5, 0x75, RZ ;  /* 0x0000007505037810 */ /* 0x002fe20007ffe0ff */
[----:B------:R-:W-:Y:S01]  /*37e0*/  IMAD.HI.U32 R19, R252, R14, RZ ;  /* 0x0000000efc137227 */ /* 0x000fe200078e00ff */
[----:B------:R1:W-:Y:S01]  /*37f0*/  STL [R1+0x64d8], R12 ;  /* 0x0064d80c01007387 */ /* 0x0003e20000100800 */
[----:B------:R-:W-:-:S02]  /*3800*/  IADD3 R17, -R17, RZ, RZ ;  /* 0x000000ff11117210 */ /* 0x000fc40007ffe1ff */
[----:B--2---:R-:W-:Y:S01]  /*3810*/  IADD3 R2, R5, 0x76, RZ ;  /* 0x0000007605027810 */ /* 0x004fe20007ffe0ff */
[----:B------:R-:W-:Y:S01]  /*3820*/  STL [R1+0x64e0], R6 ;  /* 0x0064e00601007387 */ /* 0x000fe20000100800 */
[----:B------:R-:W-:Y:S01]  /*3830*/  IMAD.MOV R19, RZ, RZ, -R19 ;  /* 0x000000ffff137224 */ /* 0x000fe200078e0a13 */
[----:B---3--:R-:W-:Y:S02]  /*3840*/  IABS R13, R3 ;  /* 0x00000003000d7213 */ /* 0x008fe40000000000 */
[----:B------:R2:W-:Y:S01]  /*3850*/  STL [R1+0x64dc], R3 ;  /* 0x0064dc0301007387 */ /* 0x0005e20000100800 */
[----:B-1----:R-:W-:Y:S02]  /*3860*/  IABS R12, R2 ;  /* 0x00000002000c7213 */ /* 0x002fe40000000000 */
[C---:B------:R-:W-:Y:S01]  /*3870*/  IMAD.HI.U32 R20, R252.reuse, R13, RZ ;  /* 0x0000000dfc147227 */ /* 0x040fe200078e00ff */
[----:B------:R1:W-:Y:S03]  /*3880*/  STL [R1+0x64e4], R2 ;  /* 0x0064e40201007387 */ /* 0x0003e60000100800 */
[----:B------:R-:W-:-:S04]  /*3890*/  IMAD.HI.U32 R21, R252, R12, RZ ;  /* 0x0000000cfc157227 */ /* 0x000fc800078e00ff */
[----:B--2---:R-:W-:Y:S01]  /*38a0*/  IMAD R3, R251, R17, R16 ;  /* 0x00000011fb037224 */ /* 0x004fe200078e0210 */
[----:B------:R-:W-:Y:S01]  /*38b0*/  IADD3 R21, -R21, RZ, RZ ;  /* 0x000000ff15157210 */ /* 0x000fe20007ffe1ff */
[----:B------:R-:W-:Y:S02]  /*38c0*/  IMAD.MOV R20, RZ, RZ, -R20 ;  /* 0x000000ffff147224 */ /* 0x000fe400078e0a14 */
[C---:B-1----:R-:W-:Y:S01]  /*38d0*/  IMAD R2, R251.reuse, R18, R15 ;  /* 0x00000012fb027224 */ /* 0x042fe200078e020f */
[----:B------:R1:W-:Y:S01]  /*38e0*/  STL [R1+0x18c], R3 ;  /* 0x00018c0301007387 */ /* 0x0003e20000100800 */
[----:B------:R-:W-:Y:S01]  /*38f0*/  IMAD R6, R251, R19, R14 ;  /* 0x00000013fb067224 */ /* 0x000fe200078e020e */
[----:B------:R-:W-:Y:S02]  /*3900*/  IADD3 R14, R5, 0x77, RZ ;  /* 0x00000077050e7810 */ /* 0x000fe40007ffe0ff */
[----:B------:R2:W-:Y:S04]  /*3910*/  STL [R1+0x188], R2 ;  /* 0x0001880201007387 */ /* 0x0005e80000100800 */
[----:B------:R3:W-:Y:S01]  /*3920*/  STL [R1+0x184], R6 ;  /* 0x0001840601007387 */ /* 0x0007e20000100800 */
[----:B-1----:R-:W-:Y:S01]  /*3930*/  IMAD R3, R251, R20, R13 ;  /* 0x00000014fb037224 */ /* 0x002fe200078e020d */
[----:B------:R-:W-:-:S02]  /*3940*/  IADD3 R13, R5, 0x78, RZ ;  /* 0x00000078050d7810 */ /* 0x000fc40007ffe0ff */
[----:B------:R-:W-:Y:S01]  /*3950*/  IABS R20, R14 ;  /* 0x0000000e00147213 */ /* 0x000fe20000000000 */
[----:B--2---:R-:W-:Y:S01]  /*3960*/  IMAD R2, R251, R21, R12 ;  /* 0x00000015fb027224 */ /* 0x004fe200078e020c */
[----:B------:R1:W-:Y:S01]  /*3970*/  STL [R1+0x180], R3 ;  /* 0x0001800301007387 */ /* 0x0003e20000100800 */
[----:B------:R-:W-:Y:S02]  /*3980*/  IABS R18, R13 ;  /* 0x0000000d00127213 */ /* 0x000fe40000000000 */
[C---:B------:R-:W-:Y:S01]  /*3990*/  IMAD.HI.U32 R21, R252.reuse, R20, RZ ;  /* 0x00000014fc157227 */ /* 0x040fe200078e00ff */
[----:B------:R2:W-:Y:S01]  /*39a0*/  STL [R1+0x17c], R2 ;  /* 0x00017c0201007387 */ /* 0x0005e20000100800 */
[----:B---3--:R-:W-:Y:S02]  /*39b0*/  IADD3 R6, R5, 0x79, RZ ;  /* 0x0000007905067810 */ /* 0x008fe40007ffe0ff */
[----:B------:R-:W-:Y:S01]  /*39c0*/  IMAD.HI.U32 R19, R252, R18, RZ ;  /* 0x00000012fc137227 */ /* 0x000fe200078e00ff */
[----:B------:R-:W-:Y:S01]  /*39d0*/  STL [R1+0x64e8], R14 ;  /* 0x0064e80e01007387 */ /* 0x000fe20000100800 */
[----:B------:R-:W-:-:S02]  /*39e0*/  IABS R12, R6 ;  /* 0x00000006000c7213 */ /* 0x000fc40000000000 */
[C---:B-1----:R-:W-:Y:S01]  /*39f0*/  IADD3 R3, R5.reuse, 0x7a, RZ ;  /* 0x0000007a05037810 */ /* 0x042fe20007ffe0ff */
[----:B------:R1:W-:Y:S01]  /*3a00*/  STL [R1+0x64f0], R13 ;  /* 0x0064f00d01007387 */ /* 0x0003e20000100800 */
[----:B------:R-:W-:Y:S01]  /*3a10*/  IMAD.MOV R21, RZ, RZ, -R21 ;  /* 0x000000ffff157224 */ /* 0x000fe200078e0a15 */
[----:B--2---:R-:W-:Y:S01]  /*3a20*/  IADD3 R2, R5, 0x7b, RZ ;  /* 0x0000007b05027810 */ /* 0x004fe20007ffe0ff */
[----:B------:R-:W-:Y:S01]  /*3a30*/  IMAD.MOV R19, RZ, RZ, -R19 ;  /* 0x000000ffff137224 */ /* 0x000fe200078e0a13 */
[----:B------:R-:W-:Y:S01]  /*3a40*/  IABS R15, R3 ;  /* 0x00000003000f7213 */ /* 0x000fe20000000000 */
[----:B------:R2:W-:Y:S01]  /*3a50*/  STL [R1+0x64ec], R6 ;  /* 0x0064ec0601007387 */ /* 0x0005e20000100800 */
[----:B------:R-:W-:-:S03]  /*3a60*/  IMAD.HI.U32 R17, R252, R12, RZ ;  /* 0x0000000cfc117227 */ /* 0x000fc600078e00ff */
[----:B------:R3:W-:Y:S01]  /*3a70*/  STL [R1+0x64f4], R3 ;  /* 0x0064f40301007387 */ /* 0x0007e20000100800 */
[----:B-1----:R-:W-:Y:S01]  /*3a80*/  IABS R13, R2 ;  /* 0x00000002000d7213 */ /* 0x002fe20000000000 */
[C---:B------:R-:W-:Y:S02]  /*3a90*/  IMAD.HI.U32 R16, R252.reuse, R15, RZ ;  /* 0x0000000ffc107227 */ /* 0x040fe400078e00ff */
[----:B------:R1:W-:Y:S02]  /*3aa0*/  STL [R1+0x6508], R2 ;  /* 0x0065080201007387 */ /* 0x0003e40000100800 */
[----:B------:R-:W-:Y:S01]  /*3ab0*/  IMAD.HI.U32 R14, R252, R13, RZ ;  /* 0x0000000dfc0e7227 */ /* 0x000fe200078e00ff */
[----:B------:R-:W-:Y:S02]  /*3ac0*/  IADD3 R16, -R16, RZ, RZ ;  /* 0x000000ff10107210 */ /* 0x000fe40007ffe1ff */
[----:B--2---:R-:W-:Y:S01]  /*3ad0*/  IADD3 R6, R5, 0x7e, RZ ;  /* 0x0000007e05067810 */ /* 0x004fe20007ffe0ff */
[----:B---3--:R-:W-:-:S02]  /*3ae0*/  IMAD R3, R251, R21, R20 ;  /* 0x00000015fb037224 */ /* 0x008fc400078e0214 */
[----:B------:R-:W-:Y:S02]  /*3af0*/  IMAD.MOV R14, RZ, RZ, -R14 ;  /* 0x000000ffff0e7224 */ /* 0x000fe400078e0a0e */
[----:B-1----:R-:W-:Y:S01]  /*3b00*/  IMAD R2, R251, R19, R18 ;  /* 0x00000013fb027224 */ /* 0x002fe200078e0212 */
[----:B------:R1:W-:Y:S01]  /*3b10*/  STL [R1+0x178], R3 ;  /* 0x0001780301007387 */ /* 0x0003e20000100800 */
[----:B------:R-:W-:-:S03]  /*3b20*/  IMAD.MOV R17, RZ, RZ, -R17 ;  /* 0x000000ffff117224 */ /* 0x000fc600078e0a11 */
[----:B------:R2:W-:Y:S01]  /*3b30*/  STL [R1+0x174], R2 ;  /* 0x0001740201007387 */ /* 0x0005e20000100800 */
[C---:B------:R-:W-:Y:S01]  /*3b40*/  IMAD R12, R251.reuse, R17, R12 ;  /* 0x00000011fb0c7224 */ /* 0x040fe200078e020c */
[----:B------:R-:W-:Y:S01]  /*3b50*/  IABS R17, R6 ;  /* 0x0000000600117213 */ /* 0x000fe20000000000 */
[----:B-1----:R-:W-:Y:S01]  /*3b60*/  IMAD R3, R251, R16, R15 ;  /* 0x00000010fb037224 */ /* 0x002fe200078e020f */
[----:B------:R-:W-:-:S03]  /*3b70*/  IADD3 R16, R5, 0x7c, RZ ;  /* 0x0000007c05107810 */ /* 0x000fc60007ffe0ff */
[C---:B------:R-:W-:Y:S01]  /*3b80*/  IMAD.HI.U32 R18, R252.reuse, R17, RZ ;  /* 0x00000011fc127227 */ /* 0x040fe200078e00ff */
[----:B------:R-:W-:Y:S02]  /*3b90*/  IADD3 R15, R5, 0x7d, RZ ;  /* 0x0000007d050f7810 */ /* 0x000fe40007ffe0ff */
[----:B------:R-:W-:Y:S01]  /*3ba0*/  IABS R21, R16 ;  /* 0x0000001000157213 */ /* 0x000fe20000000000 */
[----:B--2---:R-:W-:Y:S01]  /*3bb0*/  IMAD R2, R251, R14, R13 ;  /* 0x0000000efb027224 */ /* 0x004fe200078e020d */
[----:B------:R1:W-:Y:S01]  /*3bc0*/  STL [R1+0x1f8], R3 ;  /* 0x0001f80301007387 */ /* 0x0003e20000100800 */
[----:B------:R-:W-:Y:S02]  /*3bd0*/  IABS R19, R15 ;  /* 0x0000000f00137213 */ /* 0x000fe40000000000 */
[----:B------:R-:W-:Y:S01]  /*3be0*/  IMAD.HI.U32 R22, R252, R21, RZ ;  /* 0x00000015fc167227 */ /* 0x000fe200078e00ff */
[----:B------:R2:W-:Y:S01]  /*3bf0*/  STL [R1+0x1f4], R2 ;  /* 0x0001f40201007387 */ /* 0x0005e20000100800 */
[----:B------:R-:W-:-:S02]  /*3c00*/  IADD3 R18, -R18, RZ, RZ ;  /* 0x000000ff12127210 */ /* 0x000fc40007ffe1ff */
[----:B------:R-:W-:Y:S01]  /*3c10*/  IMAD.HI.U32 R20, R252, R19, RZ ;  /* 0x00000013fc147227 */ /* 0x000fe200078e00ff */
[----:B------:R-:W-:Y:S01]  /*3c20*/  STL [R1+0x64fc], R16 ;  /* 0x0064fc1001007387 */ /* 0x000fe20000100800 */
[C---:B-1----:R-:W-:Y:S02]  /*3c30*/  IADD3 R3, R5.reuse, 0x7f, RZ ;  /* 0x0000007f05037810 */ /* 0x042fe40007ffe0ff */
[----:B------:R-:W-:Y:S01]  /*3c40*/  IMAD.MOV R22, RZ, RZ, -R22 ;  /* 0x000000ffff167224 */ /* 0x000fe200078e0a16 */
[----:B------:R1:W-:Y:S01]  /*3c50*/  STL [R1+0x64f8], R15 ;  /* 0x0064f80f01007387 */ /* 0x0003e20000100800 */
[----:B------:R-:W-:Y:S01]  /*3c60*/  IMAD.MOV R20, RZ, RZ, -R20 ;  /* 0x000000ffff147224 */ /* 0x000fe200078e0a14 */
[----:B--2---:R-:W-:Y:S02]  /*3c70*/  IADD3 R2, R5, 0x80, RZ ;  /* 0x0000008005027810 */ /* 0x004fe40007ffe0ff */
[----:B------:R-:W-:Y:S02]  /*3c80*/  STL [R1+0x6500], R6 ;  /* 0x0065000601007387 */ /* 0x000fe40000100800 */
[----:B------:R-:W-:-:S02]  /*3c90*/  IABS R13, R2 ;  /* 0x00000002000d7213 */ /* 0x000fc40000000000 */
[----:B------:R2:W-:Y:S01]  /*3ca0*/  STL [R1+0x6510], R3 ;  /* 0x0065100301007387 */ /* 0x0005e20000100800 */
[----:B-1----:R-:W-:Y:S02]  /*3cb0*/  IABS R15, R3 ;  /* 0x00000003000f7213 */ /* 0x002fe40000000000 */
[C---:B------:R-:W-:Y:S01]  /*3cc0*/  IMAD.HI.U32 R14, R252.reuse, R13, RZ ;  /* 0x0000000dfc0e7227 */ /* 0x040fe200078e00ff */
[----:B------:R1:W-:Y:S03]  /*3cd0*/  STL [R1+0x6514], R2 ;  /* 0x0065140201007387 */ /* 0x0003e60000100800 */
[----:B------:R-:W-:-:S04]  /*3ce0*/  IMAD.HI.U32 R16, R252, R15, RZ ;  /* 0x0000000ffc107227 */ /* 0x000fc800078e00ff */
[C---:B--2---:R-:W-:Y:S02]  /*3cf0*/  IMAD R3, R251.reuse, R22, R21 ;  /* 0x00000016fb037224 */ /* 0x044fe400078e0215 */
[----:B------:R-:W-:Y:S02]  /*3d00*/  IMAD.MOV R16, RZ, RZ, -R16 ;  /* 0x000000ffff107224 */ /* 0x000fe400078e0a10 */
[C---:B-1----:R-:W-:Y:S01]  /*3d10*/  IMAD R2, R251.reuse, R20, R19 ;  /* 0x00000014fb027224 */ /* 0x042fe200078e0213 */
[----:B------:R1:W-:Y:S01]  /*3d20*/  STL [R1+0x1f0], R3 ;  /* 0x0001f00301007387 */ /* 0x0003e20000100800 */
[----:B------:R-:W-:Y:S02]  /*3d30*/  IMAD.MOV R14, RZ, RZ, -R14 ;  /* 0x000000ffff0e7224 */ /* 0x000fe400078e0a0e */
[C---:B------:R-:W-:Y:S01]  /*3d40*/  IMAD R6, R251.reuse, R18, R17 ;  /* 0x00000012fb067224 */ /* 0x040fe200078e0211 */
[----:B------:R2:W-:Y:S04]  /*3d50*/  STL [R1+0x1ec], R2 ;  /* 0x0001ec0201007387 */ /* 0x0005e80000100800 */
[----:B------:R3:W-:Y:S01]  /*3d60*/  STL [R1+0x1e8], R6 ;  /* 0x0001e80601007387 */ /* 0x0007e20000100800 */
[----:B-1----:R-:W-:Y:S01]  /*3d70*/  IMAD R3, R251, R16, R15 ;  /* 0x00000010fb037224 */ /* 0x002fe200078e020f */
[----:B------:R-:W-:-:S02]  /*3d80*/  IADD3 R16, R5, 0x81, RZ ;  /* 0x0000008105107810 */ /* 0x000fc40007ffe0ff */
[----:B------:R-:W-:Y:S01]  /*3d90*/  IADD3 R15, R5, 0x82, RZ ;  /* 0x00000082050f7810 */ /* 0x000fe20007ffe0ff */
[----:B--2---:R-:W-:Y:S01]  /*3da0*/  IMAD R2, R251, R14, R13 ;  /* 0x0000000efb027224 */ /* 0x004fe200078e020d */
[----:B------:R-:W-:Y:S01]  /*3db0*/  IABS R21, R16 ;  /* 0x0000001000157213 */ /* 0x000fe20000000000 */
[----:B------:R1:W-:Y:S01]  /*3dc0*/  STL [R1+0x1e4], R3 ;  /* 0x0001e40301007387 */ /* 0x0003e20000100800 */
[----:B------:R-:W-:Y:S02]  /*3dd0*/  IABS R19, R15 ;  /* 0x0000000f00137213 */ /* 0x000fe40000000000 */
[C---:B---3--:R-:W-:Y:S01]  /*3de0*/  IADD3 R6, R5.reuse, 0x83, RZ ;  /* 0x0000008305067810 */ /* 0x048fe20007ffe0ff */
[----:B------:R2:W-:Y:S01]  /*3df0*/  STL [R1+0x1e0], R2 ;  /* 0x0001e00201007387 */ /* 0x0005e20000100800 */
[C---:B------:R-:W-:Y:S02]  /*3e00*/  IMAD.HI.U32 R22, R252.reuse, R21, RZ ;  /* 0x00000015fc167227 */ /* 0x040fe400078e00ff */
[----:B------:R-:W-:Y:S01]  /*3e10*/  IABS R17, R6 ;  /* 0x0000000600117213 */ /* 0x000fe20000000000 */
[----:B------:R-:W-:Y:S01]  /*3e20*/  STL [R1+0x6504], R16 ;  /* 0x0065041001007387 */ /* 0x000fe20000100800 */
[----:B------:R-:W-:Y:S01]  /*3e30*/  IMAD.HI.U32 R20, R252, R19, RZ ;  /* 0x00000013fc147227 */ /* 0x000fe200078e00ff */
[----:B-1----:R-:W-:-:S02]  /*3e40*/  IADD3 R3, R5, 0x84, RZ ;  /* 0x0000008405037810 */ /* 0x002fc40007ffe0ff */
[----:B------:R1:W-:Y:S01]  /*3e50*/  STL [R1+0x650c], R15 ;  /* 0x00650c0f01007387 */ /* 0x0003e20000100800 */
[----:B------:R-:W-:Y:S01]  /*3e60*/  IMAD.MOV R22, RZ, RZ, -R22 ;  /* 0x000000ffff167224 */ /* 0x000fe200078e0a16 */
[----:B--2---:R-:W-:Y:S01]  /*3e70*/  IADD3 R2, R5, 0x85, RZ ;  /* 0x0000008505027810 */ /* 0x004fe20007ffe0ff */
[----:B------:R-:W-:Y:S01]  /*3e80*/  IMAD.HI.U32 R18, R252, R17, RZ ;  /* 0x00000011fc127227 */ /* 0x000fe200078e00ff */
[----:B------:R-:W-:Y:S01]  /*3e90*/  STL [R1+0x651c], R6 ;  /* 0x00651c0601007387 */ /* 0x000fe20000100800 */
[----:B------:R-:W-:Y:S02]  /*3ea0*/  IADD3 R20, -R20, RZ, RZ ;  /* 0x000000ff14147210 */ /* 0x000fe40007ffe1ff */
[----:B------:R-:W-:Y:S01]  /*3eb0*/  IABS R13, R2 ;  /* 0x00000002000d7213 */ /* 0x000fe20000000000 */
[----:B------:R2:W-:Y:S01]  /*3ec0*/  STL [R1+0x6524], R3 ;  /* 0x0065240301007387 */ /* 0x0005e20000100800 */
[----:B------:R-:W-:Y:S01]  /*3ed0*/  IMAD.MOV R18, RZ, RZ, -R18 ;  /* 0x000000ffff127224 */ /* 0x000fe200078e0a12 */
[----:B-1----:R-:W-:-:S02]  /*3ee0*/  IABS R15, R3 ;  /* 0x00000003000f7213 */ /* 0x002fc40000000000 */
        /* <DEDUP_REMOVED lines=26> */
[----:B------:R-:W-:Y:S01]  /*4090*/  IADD3 R22, -R22, RZ, RZ ;  /* 0x000000ff16167210 */ /* 0x000fe20007ffe1ff */
[----:B------:R-:W-:Y:S01]  /*40a0*/  IMAD.HI.U32 R18, R252, R17, RZ ;  /* 0x00000011fc127227 */ /* 0x000fe200078e00ff */
[----:B--2---:R-:W-:Y:S01]  /*40b0*/  IADD3 R2, R5, 0x8a, RZ ;  /* 0x0000008a05027810 */ /* 0x004fe20007ffe0ff */
[----:B------:R-:W-:Y:S02]  /*40c0*/  STL [R1+0x6530], R6 ;  /* 0x0065300601007387 */ /* 0x000fe40000100800 */
[----:B------:R-:W-:Y:S01]  /*40d0*/  IMAD.MOV R20, RZ, RZ, -R20 ;  /* 0x000000ffff147224 */ /* 0x000fe200078e0a14 */
[----:B------:R-:W-:Y:S01]  /*40e0*/  IABS R13, R2 ;  /* 0x00000002000d7213 */ /* 0x000fe20000000000 */
[----:B------:R2:W-:Y:S01]  /*40f0*/  STL [R1+0x652c], R3 ;  /* 0x00652c0301007387 */ /* 0x0005e20000100800 */
[----:B------:R-:W-:Y:S01]  /*4100*/  IMAD.MOV R18, RZ, RZ, -R18 ;  /* 0x000000ffff127224 */ /* 0x000fe200078e0a12 */
[----:B-1----:R-:W-:-:S02]  /*4110*/  IABS R15, R3 ;  /* 0x00000003000f7213 */ /* 0x002fc40000000000 */
[C---:B------:R-:W-:Y:S01]  /*4120*/  IMAD.HI.U32 R14, R252.reuse, R13, RZ ;  /* 0x0000000dfc0e7227 */ /* 0x040fe200078e00ff */
[----:B------:R1:W-:Y:S03]  /*4130*/  STL [R1+0x6538], R2 ;  /* 0x0065380201007387 */ /* 0x0003e60000100800 */
[----:B------:R-:W-:Y:S01]  /*4140*/  IMAD.HI.U32 R16, R252, R15, RZ ;  /* 0x0000000ffc107227 */ /* 0x000fe200078e00ff */
[----:B------:R-:W-:-:S03]  /*4150*/  IADD3 R14, -R14, RZ, RZ ;  /* 0x000000ff0e0e7210 */ /* 0x000fc60007ffe1ff */
[C---:B--2---:R-:W-:Y:S02]  /*4160*/  IMAD R3, R251.reuse, R22, R21 ;  /* 0x00000016fb037224 */ /* 0x044fe400078e0215 */
[----:B------:R-:W-:Y:S02]  /*4170*/  IMAD.MOV R16, RZ, RZ, -R16 ;  /* 0x000000ffff107224 */ /* 0x000fe400078e0a10 */
[C---:B-1----:R-:W-:Y:S01]  /*4180*/  IMAD R2, R251.reuse, R20, R19 ;  /* 0x00000014fb027224 */ /* 0x042fe200078e0213 */
[----:B------:R1:W-:Y:S01]  /*4190*/  STL [R1+0x1c8], R3 ;  /* 0x0001c80301007387 */ /* 0x0003e20000100800 */
[----:B------:R-:W-:-:S03]  /*41a0*/  IMAD R6, R251, R18, R17 ;  /* 0x00000012fb067224 */ /* 0x000fc600078e0211 */
[----:B------:R2:W-:Y:S04]  /*41b0*/  STL [R1+0x1c4], R2 ;  /* 0x0001c40201007387 */ /* 0x0005e80000100800 */
[----:B------:R3:W-:Y:S01]  /*41c0*/  STL [R1+0x1c0], R6 ;  /* 0x0001c00601007387 */ /* 0x0007e20000100800 */
[----:B-1----:R-:W-:Y:S01]  /*41d0*/  IMAD R3, R251, R16, R15 ;  /* 0x00000010fb037224 */ /* 0x002fe200078e020f */
[C---:B------:R-:W-:Y:S02]  /*41e0*/  IADD3 R16, R5.reuse, 0x8b, RZ ;  /* 0x0000008b05107810 */ /* 0x040fe40007ffe0ff */
[----:B------:R-:W-:Y:S01]  /*41f0*/  IADD3 R15, R5, 0x8c, RZ ;  /* 0x0000008c050f7810 */ /* 0x000fe20007ffe0ff */
[----:B--2---:R-:W-:Y:S01]  /*4200*/  IMAD R2, R251, R14, R13 ;  /* 0x0000000efb027224 */ /* 0x004fe200078e020d */
[----:B------:R1:W-:Y:S01]  /*4210*/  STL [R1+0x1bc], R3 ;  /* 0x0001bc0301007387 */ /* 0x0003e20000100800 */
[----:B------:R-:W-:-:S02]  /*4220*/  IABS R13, R16 ;  /* 0x00000010000d7213 */ /* 0x000fc40000000000 */
[C---:B---3--:R-:W-:Y:S01]  /*4230*/  IADD3 R6, R5.reuse, 0x8d, RZ ;  /* 0x0000008d05067810 */ /* 0x048fe20007ffe0ff */
[----:B------:R2:W-:Y:S01]  /*4240*/  STL [R1+0x1b8], R2 ;  /* 0x0001b80201007387 */ /* 0x0005e20000100800 */
[----:B------:R-:W-:Y:S01]  /*4250*/  IABS R20, R15 ;  /* 0x0000000f00147213 */ /* 0x000fe20000000000 */
[C---:B------:R-:W-:Y:S01]  /*4260*/  IMAD.HI.U32 R22, R252.reuse, R13, RZ ;  /* 0x0000000dfc167227 */ /* 0x040fe200078e00ff */
[----:B------:R-:W-:Y:S01]  /*4270*/  IABS R18, R6 ;  /* 0x0000000600127213 */ /* 0x000fe20000000000 */
[----:B------:R3:W-:Y:S01]  /*4280*/  STL [R1+0x6534], R16 ;  /* 0x0065341001007387 */ /* 0x0007e20000100800 */
[C---:B-1----:R-:W-:Y:S01]  /*4290*/  IADD3 R3, R5.reuse, 0x8e, RZ ;  /* 0x0000008e05037810 */ /* 0x042fe20007ffe0ff */
[C---:B------:R-:W-:Y:S02]  /*42a0*/  IMAD.HI.U32 R21, R252.reuse, R20, RZ ;  /* 0x00000014fc157227 */ /* 0x040fe400078e00ff */
[----:B------:R1:W-:Y:S01]  /*42b0*/  STL [R1+0x6540], R15 ;  /* 0x0065400f01007387 */ /* 0x0003e20000100800 */
[----:B--2---:R-:W-:Y:S01]  /*42c0*/  IADD3 R2, R5, 0x8f, RZ ;  /* 0x0000008f05027810 */ /* 0x004fe20007ffe0ff */
[----:B------:R-:W-:-:S02]  /*42d0*/  IMAD.HI.U32 R19, R252, R18, RZ ;  /* 0x00000012fc137227 */ /* 0x000fc400078e00ff */
[----:B------:R2:W-:Y:S01]  /*42e0*/  STL [R1+0x653c], R6 ;  /* 0x00653c0601007387 */ /* 0x0005e20000100800 */
[----:B---3--:R-:W-:Y:S01]  /*42f0*/  IABS R16, R3 ;  /* 0x0000000300107213 */ /* 0x008fe20000000000 */
[----:B------:R-:W-:Y:S01]  /*4300*/  IMAD.MOV R21, RZ, RZ, -R21 ;  /* 0x000000ffff157224 */ /* 0x000fe200078e0a15 */
[----:B------:R-:W-:Y:S01]  /*4310*/  IABS R14, R2 ;  /* 0x00000002000e7213 */ /* 0x000fe20000000000 */
[----:B------:R-:W-:Y:S01]  /*4320*/  STL [R1+0x6544], R3 ;  /* 0x0065440301007387 */ /* 0x000fe20000100800 */
[----:B------:R-:W-:Y:S02]  /*4330*/  IMAD.MOV R19, RZ, RZ, -R19 ;  /* 0x000000ffff137224 */ /* 0x000fe400078e0a13 */
[C---:B------:R-:W-:Y:S01]  /*4340*/  IMAD.HI.U32 R17, R252.reuse, R16, RZ ;  /* 0x00000010fc117227 */ /* 0x040fe200078e00ff */
[----:B------:R3:W-:Y:S03]  /*4350*/  STL [R1+0x6558], R2 ;  /* 0x0065580201007387 */ /* 0x0007e60000100800 */
[----:B-1----:R-:W-:Y:S01]  /*4360*/  IMAD.HI.U32 R15, R252, R14, RZ ;  /* 0x0000000efc0f7227 */ /* 0x002fe200078e00ff */
[----:B------:R-:W-:-:S03]  /*4370*/  IADD3 R17, -R17, RZ, RZ ;  /* 0x000000ff11117210 */ /* 0x000fc60007ffe1ff */
[----:B------:R-:W-:Y:S02]  /*4380*/  IMAD.MOV R15, RZ, RZ, -R15 ;  /* 0x000000ffff0f7224 */ /* 0x000fe400078e0a0f */
[C---:B--2---:R-:W-:Y:S02]  /*4390*/  IMAD R6, R251.reuse, R19, R18 ;  /* 0x00000013fb067224 */ /* 0x044fe400078e0212 */
[C---:B---3--:R-:W-:Y:S02]  /*43a0*/  IMAD R2, R251.reuse, R21, R20 ;  /* 0x00000015fb027224 */ /* 0x048fe400078e0214 */
[----:B------:R-:W-:Y:S02]  /*43b0*/  IMAD.MOV R22, RZ, RZ, -R22 ;  /* 0x000000ffff167224 */ /* 0x000fe400078e0a16 */
[----:B------:R-:W-:Y:S01]  /*43c0*/  IMAD R3, R251, R17, R16 ;  /* 0x00000011fb037224 */ /* 0x000fe200078e0210 */
[----:B------:R-:W-:Y:S01]  /*43d0*/  IADD3 R17, R5, 0x90, RZ ;  /* 0x0000009005117810 */ /* 0x000fe20007ffe0ff */
[----:B------:R1:W-:Y:S01]  /*43e0*/  STL [R1+0x23c], R2 ;  /* 0x00023c0201007387 */ /* 0x0003e20000100800 */
[----:B------:R-:W-:Y:S01]  /*43f0*/  IMAD R13, R251, R22, R13 ;  /* 0x00000016fb0d7224 */ /* 0x000fe200078e020d */
[----:B------:R-:W-:-:S02]  /*4400*/  IADD3 R16, R5, 0x91, RZ ;  /* 0x0000009105107810 */ /* 0x000fc40007ffe0ff */
[----:B------:R2:W-:Y:S01]  /*4410*/  STL [R1+0x238], R6 ;  /* 0x0002380601007387 */ /* 0x0005e20000100800 */
[----:B------:R-:W-:Y:S02]  /*4420*/  IABS R22, R17 ;  /* 0x0000001100167213 */ /* 0x000fe40000000000 */
[----:B------:R-:W-:Y:S01]  /*4430*/  IABS R20, R16 ;  /* 0x0000001000147213 */ /* 0x000fe20000000000 */
[----:B------:R3:W-:Y:S01]  /*4440*/  STL [R1+0x234], R3 ;  /* 0x0002340301007387 */ /* 0x0007e20000100800 */
[----:B-1----:R-:W-:Y:S02]  /*4450*/  IMAD R2, R251, R15, R14 ;  /* 0x0000000ffb027224 */ /* 0x002fe400078e020e */
[C---:B------:R-:W-:Y:S01]  /*4460*/  IMAD.HI.U32 R23, R252.reuse, R22, RZ ;  /* 0x00000016fc177227 */ /* 0x040fe200078e00ff */
[C---:B--2---:R-:W-:Y:S02]  /*4470*/  IADD3 R6, R5.reuse, 0x92, RZ ;  /* 0x0000009205067810 */ /* 0x044fe40007ffe0ff */
[----:B------:R1:W-:Y:S01]  /*4480*/  STL [R1+0x230], R2 ;  /* 0x0002300201007387 */ /* 0x0003e20000100800 */
[----:B------:R-:W-:Y:S01]  /*4490*/  IMAD.HI.U32 R21, R252, R20, RZ ;  /* 0x00000014fc157227 */ /* 0x000fe200078e00ff */
[----:B---3--:R-:W-:-:S02]  /*44a0*/  IADD3 R3, R5, 0x93, RZ ;  /* 0x0000009305037810 */ /* 0x008fc40007ffe0ff */
[----:B------:R-:W-:Y:S01]  /*44b0*/  STL [R1+0x654c], R17 ;  /* 0x00654c1101007387 */ /* 0x000fe20000100800 */
[----:B------:R-:W-:Y:S01]  /*44c0*/  IABS R18, R6 ;  /* 0x0000000600127213 */ /* 0x000fe20000000000 */
[----:B------:R-:W-:Y:S02]  /*44d0*/  IMAD.MOV R23, RZ, RZ, -R23 ;  /* 0x000000ffff177224 */ /* 0x000fe400078e0a17 */
[----:B------:R2:W-:Y:S01]  /*44e0*/  STL [R1+0x6548], R16 ;  /* 0x0065481001007387 */ /* 0x0005e20000100800 */
[----:B------:R-:W-:Y:S01]  /*44f0*/  IMAD.MOV R21, RZ, RZ, -R21 ;  /* 0x000000ffff157224 */ /* 0x000fe200078e0a15 */
[----:B-1----:R-:W-:Y:S01]  /*4500*/  IADD3 R2, R5, 0x94, RZ ;  /* 0x0000009405027810 */ /* 0x002fe20007ffe0ff */
[----:B------:R-:W-:Y:S01]  /*4510*/  IMAD.HI.U32 R19, R252, R18, RZ ;  /* 0x00000012fc137227 */ /* 0x000fe200078e00ff */
[----:B------:R-:W-:Y:S02]  /*4520*/  STL [R1+0x6550], R6 ;  /* 0x0065500601007387 */ /* 0x000fe40000100800 */
[----:B------:R-:W-:-:S02]  /*4530*/  IABS R14, R2 ;  /* 0x00000002000e7213 */ /* 0x000fc40000000000 */
[----:B------:R1:W-:Y:S01]  /*4540*/  STL [R1+0x6560], R3 ;  /* 0x0065600301007387 */ /* 0x0003e20000100800 */
[----:B------:R-:W-:Y:S02]  /*4550*/  IADD3 R19, -R19, RZ, RZ ;  /* 0x000000ff13137210 */ /* 0x000fe40007ffe1ff */
[----:B--2---:R-:W-:Y:S01]  /*4560*/  IABS R16, R3 ;  /* 0x0000000300107213 */ /* 0x004fe20000000000 */
[C---:B------:R-:W-:Y:S01]  /*4570*/  IMAD.HI.U32 R15, R252.reuse, R14, RZ ;  /* 0x0000000efc0f7227 */ /* 0x040fe200078e00ff */
[----:B------:R2:W-:Y:S03]  /*4580*/  STL [R1+0x6564], R2 ;  /* 0x0065640201007387 */ /* 0x0005e60000100800 */
[----:B------:R-:W-:-:S04]  /*4590*/  IMAD.HI.U32 R17, R252, R16, RZ ;  /* 0x00000010fc117227 */ /* 0x000fc800078e00ff */
[C---:B-1----:R-:W-:Y:S02]  /*45a0*/  IMAD R3, R251.reuse, R23, R22 ;  /* 0x00000017fb037224 */ /* 0x042fe400078e0216 */
[----:B------:R-:W-:Y:S02]  /*45b0*/  IMAD.MOV R17, RZ, RZ, -R17 ;  /* 0x000000ffff117224 */ /* 0x000fe400078e0a11 */
[C---:B--2---:R-:W-:Y:S01]  /*45c0*/  IMAD R2, R251.reuse, R21, R20 ;  /* 0x00000015fb027224 */ /* 0x044fe200078e0214 */
        /* <DEDUP_REMOVED lines=22> */
[C---:B------:R-:W-:Y:S01]  /*4730*/  IMAD.HI.U32 R19, R252.reuse, R18, RZ ;  /* 0x00000012fc137227 */ /* 0x040fe200078e00ff */
[----:B------:R-:W-:Y:S01]  /*4740*/  IADD3 R21, -R21, RZ, RZ ;  /* 0x000000ff15157210 */ /* 0x000fe20007ffe1ff */
[----:B------:R-:W-:Y:S01]  /*4750*/  STL [R1+0x656c], R6 ;  /* 0x00656c0601007387 */ /* 0x000fe20000100800 */
[----:B------:R-:W-:Y:S01]  /*4760*/  IABS R14, R2 ;  /* 0x00000002000e7213 */ /* 0x000fe20000000000 */
[----:B------:R-:W-:Y:S02]  /*4770*/  IMAD.MOV R19, RZ, RZ, -R19 ;  /* 0x000000ffff137224 */ /* 0x000fe400078e0a13 */
[----:B------:R2:W-:Y:S01]  /*4780*/  STL [R1+0x6574], R3 ;  /* 0x0065740301007387 */ /* 0x0005e20000100800 */
[----:B-1----:R-:W-:Y:S01]  /*4790*/  IABS R16, R3 ;  /* 0x0000000300107213 */ /* 0x002fe20000000000 */
[----:B------:R-:W-:-:S02]  /*47a0*/  IMAD.HI.U32 R15, R252, R14, RZ ;  /* 0x0000000efc0f7227 */ /* 0x000fc400078e00ff */
[----:B------:R1:W-:Y:S02]  /*47b0*/  STL [R1+0x6570], R2 ;  /* 0x0065700201007387 */ /* 0x0003e40000100800 */
        /* <DEDUP_REMOVED lines=20> */
[----:B------:R3:W-:Y:S01]  /*4900*/  STL [R1+0x6568], R17 ;  /* 0x0065681101007387 */ /* 0x0007e20000100800 */
[----:B------:R-:W-:Y:S01]  /*4910*/  IMAD.HI.U32 R21, R252, R20, RZ ;  /* 0x00000014fc157227 */ /* 0x000fe200078e00ff */
[----:B-1----:R-:W-:-:S02]  /*4920*/  IADD3 R3, R5, 0x9d, RZ ;  /* 0x0000009d05037810 */ /* 0x002fc40007ffe0ff */
[----:B------:R-:W-:Y:S01]  /*4930*/  IADD3 R23, -R23, RZ, RZ ;  /* 0x000000ff17177210 */ /* 0x000fe20007ffe1ff */
[----:B------:R1:W-:Y:S01]  /*4940*/  STL [R1+0x6578], R16 ;  /* 0x0065781001007387 */ /* 0x0003e20000100800 */
[----:B--2---:R-:W-:Y:S01]  /*4950*/  IADD3 R2, R5, 0x9e, RZ ;  /* 0x0000009e05027810 */ /* 0x004fe20007ffe0ff */
[C---:B------:R-:W-:Y:S01]  /*4960*/  IMAD.HI.U32 R19, R252.reuse, R18, RZ ;  /* 0x00000012fc137227 */ /* 0x040fe200078e00ff */
[----:B------:R-:W-:Y:S01]  /*4970*/  IABS R14, R3 ;  /* 0x00000003000e7213 */ /* 0x000fe20000000000 */
[----:B------:R2:W-:Y:S01]  /*4980*/  STL [R1+0x6580], R6 ;  /* 0x0065800601007387 */ /* 0x0005e20000100800 */
[----:B------:R-:W-:Y:S01]  /*4990*/  IABS R15, R2 ;  /* 0x00000002000f7213 */ /* 0x000fe20000000000 */
[----:B------:R-:W-:Y:S02]  /*49a0*/  IMAD.MOV R21, RZ, RZ, -R21 ;  /* 0x000000ffff157224 */ /* 0x000fe400078e0a15 */
[----:B------:R-:W-:Y:S01]  /*49b0*/  STL [R1+0x657c], R3 ;  /* 0x00657c0301007387 */ /* 0x000fe20000100800 */
[----:B---3--:R-:W-:-:S03]  /*49c0*/  IMAD.HI.U32 R17, R252, R14, RZ ;  /* 0x0000000efc117227 */ /* 0x008fc600078e00ff */
[----:B------:R3:W-:Y:S01]  /*49d0*/  STL [R1+0x6588], R2 ;  /* 0x0065880201007387 */ /* 0x0007e20000100800 */
[----:B-1----:R-:W-:-:S04]  /*49e0*/  IMAD.HI.U32 R16, R252, R15, RZ ;  /* 0x0000000ffc107227 */ /* 0x002fc800078e00ff */
[C---:B--2---:R-:W-:Y:S01]  /*49f0*/  IMAD R6, R251.reuse, R23, R22 ;  /* 0x00000017fb067224 */ /* 0x044fe200078e0216 */
[----:B------:R-:W-:Y:S01]  /*4a00*/  IADD3 R16, -R16, RZ, RZ ;  /* 0x000000ff10107210 */ /* 0x000fe20007ffe1ff */
[----:B------:R-:W-:Y:S02]  /*4a10*/  IMAD.MOV R19, RZ, RZ, -R19 ;  /* 0x000000ffff137224 */ /* 0x000fe400078e0a13 */
[----:B------:R-:W-:Y:S01]  /*4a20*/  IMAD.MOV R17, RZ, RZ, -R17 ;  /* 0x000000ffff117224 */ /* 0x000fe200078e0a11 */
[----:B------:R1:W-:Y:S01]  /*4a30*/  STL [R1+0x204], R6 ;  /* 0x0002040601007387 */ /* 0x0003e20000100800 */
[C---:B---3--:R-:W-:Y:S02]  /*4a40*/  IMAD R2, R251.reuse, R21, R20 ;  /* 0x00000015fb027224 */ /* 0x048fe400078e0214 */
[----:B------:R-:W-:Y:S01]  /*4a50*/  IMAD R3, R251, R19, R18 ;  /* 0x00000013fb037224 */ /* 0x000fe200078e0212 */
[----:B------:R-:W-:Y:S01]  /*4a60*/  IADD3 R18, R5, 0x9f, RZ ;  /* 0x0000009f05127810 */ /* 0x000fe20007ffe0ff */
[----:B------:R-:W-:Y:S01]  /*4a70*/  IMAD R14, R251, R17, R14 ;  /* 0x00000011fb0e7224 */ /* 0x000fe200078e020e */
[----:B------:R2:W-:Y:S01]  /*4a80*/  STL [R1+0x200], R2 ;  /* 0x0002000201007387 */ /* 0x0005e20000100800 */
[----:B------:R-:W-:-:S02]  /*4a90*/  IADD3 R17, R5, 0xa0, RZ ;  /* 0x000000a005117810 */ /* 0x000fc40007ffe0ff */
[----:B------:R-:W-:Y:S01]  /*4aa0*/  IABS R23, R18 ;  /* 0x0000001200177213 */ /* 0x000fe20000000000 */
[----:B------:R3:W-:Y:S01]  /*4ab0*/  STL [R1+0x1fc], R3 ;  /* 0x0001fc0301007387 */ /* 0x0007e20000100800 */
[----:B-1----:R-:W-:Y:S02]  /*4ac0*/  IADD3 R6, R5, 0xa1, RZ ;  /* 0x000000a105067810 */ /* 0x002fe40007ffe0ff */
[----:B------:R-:W-:Y:S01]  /*4ad0*/  IABS R21, R17 ;  /* 0x0000001100157213 */ /* 0x000fe20000000000 */
[----:B------:R-:W-:Y:S01]  /*4ae0*/  IMAD.HI.U32 R24, R252, R23, RZ ;  /* 0x00000017fc187227 */ /* 0x000fe200078e00ff */
[----:B------:R-:W-:-:S03]  /*4af0*/  IABS R19, R6 ;  /* 0x0000000600137213 */ /* 0x000fc60000000000 */
[----:B--2---:R-:W-:Y:S01]  /*4b00*/  IMAD R2, R251, R16, R15 ;  /* 0x00000010fb027224 */ /* 0x004fe200078e020f */
[----:B---3--:R-:W-:Y:S01]  /*4b10*/  IADD3 R3, R5, 0xa2, RZ ;  /* 0x000000a205037810 */ /* 0x008fe20007ffe0ff */
[----:B------:R-:W-:-:S03]  /*4b20*/  IMAD.HI.U32 R22, R252, R21, RZ ;  /* 0x00000015fc167227 */ /* 0x000fc600078e00ff */
[----:B------:R1:W-:Y:S01]  /*4b30*/  STL [R1+0x280], R2 ;  /* 0x0002800201007387 */ /* 0x0003e20000100800 */
[----:B------:R-:W-:-:S03]  /*4b40*/  IMAD.MOV R24, RZ, RZ, -R24 ;  /* 0x000000ffff187224 */ /* 0x000fc600078e0a18 */
[----:B------:R-:W-:Y:S01]  /*4b50*/  STL [R1+0x6584], R18 ;  /* 0x0065841201007387 */ /* 0x000fe20000100800 */
[----:B------:R-:W-:-:S03]  /*4b60*/  IMAD.HI.U32 R20, R252, R19, RZ ;  /* 0x00000013fc147227 */ /* 0x000fc600078e00ff */
[----:B------:R2:W-:Y:S01]  /*4b70*/  STL [R1+0x6590], R17 ;  /* 0x0065901101007387 */ /* 0x0005e20000100800 */
[----:B------:R-:W-:Y:S01]  /*4b80*/  IMAD.MOV R22, RZ, RZ, -R22 ;  /* 0x000000ffff167224 */ /* 0x000fe200078e0a16 */
[----:B-1----:R-:W-:Y:S01]  /*4b90*/  IADD3 R2, R5, 0xa3, RZ ;  /* 0x000000a305027810 */ /* 0x002fe20007ffe0ff */
[----:B------:R-:W-:Y:S01]  /*4ba0*/  IMAD.MOV R20, RZ, RZ, -R20 ;  /* 0x000000ffff147224 */ /* 0x000fe200078e0a14 */
[----:B------:R-:W-:Y:S02]  /*4bb0*/  STL [R1+0x658c], R6 ;  /* 0x00658c0601007387 */ /* 0x000fe40000100800 */
[----:B------:R-:W-:Y:S02]  /*4bc0*/  IABS R15, R2 ;  /* 0x00000002000f7213 */ /* 0x000fe40000000000 */
[----:B------:R1:W-:Y:S01]  /*4bd0*/  STL [R1+0x6594], R3 ;  /* 0x0065940301007387 */ /* 0x0003e20000100800 */
[----:B--2---:R-:W-:Y:S02]  /*4be0*/  IABS R17, R3 ;  /* 0x0000000300117213 */ /* 0x004fe40000000000 */
[C---:B------:R-:W-:Y:S01]  /*4bf0*/  IMAD.HI.U32 R16, R252.reuse, R15, RZ ;  /* 0x0000000ffc107227 */ /* 0x040fe200078e00ff */
[----:B------:R2:W-:Y:S03]  /*4c00*/  STL [R1+0x65a8], R2 ;  /* 0x0065a80201007387 */ /* 0x0005e60000100800 */
[----:B------:R-:W-:-:S04]  /*4c10*/  IMAD.HI.U32 R18, R252, R17, RZ ;  /* 0x00000011fc127227 */ /* 0x000fc800078e00ff */
[C---:B-1----:R-:W-:Y:S01]  /*4c20*/  IMAD R3, R251.reuse, R24, R23 ;  /* 0x00000018fb037224 */ /* 0x042fe200078e0217 */
[----:B------:R-:W-:Y:S01]  /*4c30*/  IADD3 R18, -R18, RZ, RZ ;  /* 0x000000ff12127210 */ /* 0x000fe20007ffe1ff */
[----:B------:R-:W-:Y:S02]  /*4c40*/  IMAD.MOV R16, RZ, RZ, -R16 ;  /* 0x000000ffff107224 */ /* 0x000fe400078e0a10 */
[C---:B--2---:R-:W-:Y:S01]  /*4c50*/  IMAD R2, R251.reuse, R22, R21 ;  /* 0x00000016fb027224 */ /* 0x044fe200078e0215 */
        /* <DEDUP_REMOVED lines=8> */
[----:B------:R-:W-:Y:S01]  /*4ce0*/  IABS R23, R18 ;  /* 0x0000001200177213 */ /* 0x000fe20000000000 */
[----:B------:R1:W-:Y:S01]  /*4cf0*/  STL [R1+0x270], R3 ;  /* 0x0002700301007387 */ /* 0x0003e20000100800 */
[----:B------:R-:W-:-:S02]  /*4d00*/  IABS R21, R17 ;  /* 0x0000001100157213 */ /* 0x000fc40000000000 */
[C---:B---3--:R-:W-:Y:S01]  /*4d10*/  IADD3 R6, R5.reuse, 0xa6, RZ ;  /* 0x000000a605067810 */ /* 0x048fe20007ffe0ff */
[----:B------:R2:W-:Y:S01]  /*4d20*/  STL [R1+0x26c], R2 ;  /* 0x00026c0201007387 */ /* 0x0005e20000100800 */
[C---:B------:R-:W-:Y:S02]  /*4d30*/  IMAD.HI.U32 R24, R252.reuse, R23, RZ ;  /* 0x00000017fc187227 */ /* 0x040fe400078e00ff */
[----:B------:R-:W-:Y:S01]  /*4d40*/  IABS R19, R6 ;  /* 0x0000000600137213 */ /* 0x000fe20000000000 */
[----:B------:R-:W-:Y:S01]  /*4d50*/  STL [R1+0x659c], R18 ;  /* 0x00659c1201007387 */ /* 0x000fe20000100800 */
[C---:B------:R-:W-:Y:S01]  /*4d60*/  IMAD.HI.U32 R22, R252.reuse, R21, RZ ;  /* 0x00000015fc167227 */ /* 0x040fe200078e00ff */
[C---:B-1----:R-:W-:Y:S02]  /*4d70*/  IADD3 R3, R5.reuse, 0xa7, RZ ;  /* 0x000000a705037810 */ /* 0x042fe40007ffe0ff */
[----:B------:R1:W-:Y:S01]  /*4d80*/  STL [R1+0x6598], R17 ;  /* 0x0065981101007387 */ /* 0x0003e20000100800 */
[----:B------:R-:W-:Y:S01]  /*4d90*/  IMAD.MOV R24, RZ, RZ, -R24 ;  /* 0x000000ffff187224 */ /* 0x000fe200078e0a18 */
[----:B--2---:R-:W-:Y:S01]  /*4da0*/  IADD3 R2, R5, 0xa8, RZ ;  /* 0x000000a805027810 */ /* 0x004fe20007ffe0ff */
[----:B------:R-:W-:Y:S01]  /*4db0*/  IMAD.HI.U32 R20, R252, R19, RZ ;  /* 0x00000013fc147227 */ /* 0x000fe200078e00ff */
[----:B------:R-:W-:Y:S02]  /*4dc0*/  STL [R1+0x65a0], R6 ;  /* 0x0065a00601007387 */ /* 0x000fe40000100800 */
[----:B------:R-:W-:Y:S01]  /*4dd0*/  IABS R15, R2 ;  /* 0x00000002000f7213 */ /* 0x000fe20000000000 */
[----:B------:R-:W-:Y:S01]  /*4de0*/  IMAD.MOV R22, RZ, RZ, -R22 ;  /* 0x000000ffff167224 */ /* 0x000fe200078e0a16 */
[----:B------:R2:W-:Y:S01]  /*4df0*/  STL [R1+0x65b0], R3 ;  /* 0x0065b00301007387 */ /* 0x0005e20000100800 */
[----:B------:R-:W-:-:S02]  /*4e00*/  IADD3 R20, -R20, RZ, RZ ;  /* 0x000000ff14147210 */ /* 0x000fc40007ffe1ff */
[----:B-1----:R-:W-:Y:S01]  /*4e10*/  IABS R17, R3 ;  /* 0x0000000300117213 */ /* 0x002fe20000000000 */
        /* <DEDUP_REMOVED lines=50> */
[----:B------:R1:W-:Y:S01]  /*5140*/  STL [R1+0x248], R3 ;  /* 0x0002480301007387 */ /* 0x0003e20000100800 */
[----:B------:R-:W-:Y:S02]  /*5150*/  IABS R23, R18 ;  /* 0x0000001200177213 */ /* 0x000fe40000000000 */
[C---:B---3--:R-:W-:Y:S01]  /*5160*/  IADD3 R6, R5.reuse, 0xb0, RZ ;  /* 0x000000b005067810 */ /* 0x048fe20007ffe0ff */
[----:B------:R2:W-:Y:S01]  /*5170*/  STL [R1+0x244], R2 ;  /* 0x0002440201007387 */ /* 0x0005e20000100800 */
[----:B------:R-:W-:Y:S01]  /*5180*/  IABS R15, R17 ;  /* 0x00000011000f7213 */ /* 0x000fe20000000000 */
[C---:B------:R-:W-:Y:S01]  /*5190*/  IMAD.HI.U32 R24, R252.reuse, R23, RZ ;  /* 0x00000017fc187227 */ /* 0x040fe200078e00ff */
[----:B------:R-:W-:Y:S01]  /*51a0*/  IABS R20, R6 ;  /* 0x0000000600147213 */ /* 0x000fe20000000000 */
[----:B------:R3:W-:Y:S01]  /*51b0*/  STL [R1+0x65b8], R18 ;  /* 0x0065b81201007387 */ /* 0x0007e20000100800 */
[----:B-1----:R-:W-:Y:S01]  /*51c0*/  IADD3 R3, R5, 0xb1, RZ ;  /* 0x000000b105037810 */ /* 0x002fe20007ffe0ff */
[----:B------:R-:W-:-:S02]  /*51d0*/  IMAD.HI.U32 R22, R252, R15, RZ ;  /* 0x0000000ffc167227 */ /* 0x000fc400078e00ff */
[----:B------:R1:W-:Y:S01]  /*51e0*/  STL [R1+0x65c8], R17 ;  /* 0x0065c81101007387 */ /* 0x0003e20000100800 */
[----:B------:R-:W-:Y:S02]  /*51f0*/  IADD3 R24, -R24, RZ, RZ ;  /* 0x000000ff18187210 */ /* 0x000fe40007ffe1ff */
[----:B--2---:R-:W-:Y:S01]  /*5200*/  IADD3 R2, R5, 0xb2, RZ ;  /* 0x000000b205027810 */ /* 0x004fe20007ffe0ff */
[----:B------:R-:W-:Y:S01]  /*5210*/  IMAD.HI.U32 R21, R252, R20, RZ ;  /* 0x00000014fc157227 */ /* 0x000fe200078e00ff */
[----:B------:R2:W-:Y:S01]  /*5220*/  STL [R1+0x65d0], R6 ;  /* 0x0065d00601007387 */ /* 0x0005e20000100800 */
[----:B---3--:R-:W-:Y:S02]  /*5230*/  IABS R18, R3 ;  /* 0x0000000300127213 */ /* 0x008fe40000000000 */
[----:B------:R-:W-:Y:S01]  /*5240*/  IABS R16, R2 ;  /* 0x0000000200107213 */ /* 0x000fe20000000000 */
[----:B------:R-:W-:Y:S01]  /*5250*/  STL [R1+0x65cc], R3 ;  /* 0x0065cc0301007387 */ /* 0x000fe20000100800 */
[----:B------:R-:W-:-:S02]  /*5260*/  IMAD.MOV R21, RZ, RZ, -R21 ;  /* 0x000000ffff157224 */ /* 0x000fc400078e0a15 */
[C---:B------:R-:W-:Y:S01]  /*5270*/  IMAD.HI.U32 R19, R252.reuse, R18, RZ ;  /* 0x00000012fc137227 */ /* 0x040fe200078e00ff */
[----:B------:R3:W-:Y:S03]  /*5280*/  STL [R1+0x65d8], R2 ;  /* 0x0065d80201007387 */ /* 0x0007e60000100800 */
[----:B-1----:R-:W-:-:S04]  /*5290*/  IMAD.HI.U32 R17, R252, R16, RZ ;  /* 0x00000010fc117227 */ /* 0x002fc800078e00ff */
[----:B------:R-:W-:Y:S01]  /*52a0*/  IMAD.MOV R19, RZ, RZ, -R19 ;  /* 0x000000ffff137224 */ /* 0x000fe200078e0a13 */
[----:B------:R-:W-:Y:S01]  /*52b0*/  IADD3 R17, -R17, RZ, RZ ;  /* 0x000000ff11117210 */ /* 0x000fe20007ffe1ff */
[C---:B--2---:R-:W-:Y:S02]  /*52c0*/  IMAD R6, R251.reuse, R21, R20 ;  /* 0x00000015fb067224 */ /* 0x044fe400078e0214 */
[C---:B---3--:R-:W-:Y:S02]  /*52d0*/  IMAD R2, R251.reuse, R24, R23 ;  /* 0x00000018fb027224 */ /* 0x048fe400078e0217 */
[----:B------:R-:W-:Y:S01]  /*52e0*/  IMAD R3, R251, R19, R18 ;  /* 0x00000013fb037224 */ /* 0x000fe200078e0212 */
[C---:B------:R-:W-:Y:S01]  /*52f0*/  IADD3 R19, R5.reuse, 0xb3, RZ ;  /* 0x000000b305137810 */ /* 0x040fe20007ffe0ff */
[----:B------:R-:W-:Y:S01]  /*5300*/  IMAD.MOV R22, RZ, RZ, -R22 ;  /* 0x000000ffff167224 */ /* 0x000fe200078e0a16 */
[----:B------:R1:W-:Y:S01]  /*5310*/  STL [R1+0x240], R2 ;  /* 0x0002400201007387 */ /* 0x0003e20000100800 */
[----:B------:R-:W-:-:S02]  /*5320*/  IADD3 R18, R5, 0xb4, RZ ;  /* 0x000000b405127810 */ /* 0x000fc40007ffe0ff */
[----:B------:R-:W-:Y:S01]  /*5330*/  IABS R24, R19 ;  /* 0x0000001300187213 */ /* 0x000fe20000000000 */
[----:B------:R2:W-:Y:S01]  /*5340*/  STL [R1+0x2c4], R6 ;  /* 0x0002c40601007387 */ /* 0x0005e20000100800 */
[----:B------:R-:W-:Y:S01]  /*5350*/  IMAD R15, R251, R22, R15 ;  /* 0x00000016fb0f7224 */ /* 0x000fe200078e020f */
[----:B------:R-:W-:Y:S02]  /*5360*/  IABS R22, R18 ;  /* 0x0000001200167213 */ /* 0x000fe40000000000 */
[----:B------:R3:W-:Y:S01]  /*5370*/  STL [R1+0x2c0], R3 ;  /* 0x0002c00301007387 */ /* 0x0007e20000100800 */
[----:B------:R-:W-:-:S04]  /*5380*/  IMAD.HI.U32 R25, R252, R24, RZ ;  /* 0x00000018fc197227 */ /* 0x000fc800078e00ff */
[----:B-1----:R-:W-:Y:S01]  /*5390*/  IMAD R2, R251, R17, R16 ;  /* 0x00000011fb027224 */ /* 0x002fe200078e0210 */
[C---:B--2---:R-:W-:Y:S01]  /*53a0*/  IADD3 R6, R5.reuse, 0xb5, RZ ;  /* 0x000000b505067810 */ /* 0x044fe20007ffe0ff */
[----:B------:R-:W-:Y:S01]  /*53b0*/  IMAD.HI.U32 R23, R252, R22, RZ ;  /* 0x00000016fc177227 */ /* 0x000fe200078e00ff */
[----:B---3--:R-:W-:Y:S02]  /*53c0*/  IADD3 R3, R5, 0xb6, RZ ;  /* 0x000000b605037810 */ /* 0x008fe40007ffe0ff */
[----:B------:R1:W-:Y:S01]  /*53d0*/  STL [R1+0x2bc], R2 ;  /* 0x0002bc0201007387 */ /* 0x0003e20000100800 */
[----:B------:R-:W-:Y:S01]  /*53e0*/  IABS R20, R6 ;  /* 0x0000000600147213 */ /* 0x000fe20000000000 */
[----:B------:R-:W-:Y:S02]  /*53f0*/  IMAD.MOV R25, RZ, RZ, -R25 ;  /* 0x000000ffff197224 */ /* 0x000fe400078e0a19 */
[----:B------:R-:W-:Y:S01]  /*5400*/  STL [R1+0x65d4], R19 ;  /* 0x0065d41301007387 */ /* 0x000fe20000100800 */
[----:B------:R-:W-:-:S02]  /*5410*/  IMAD.MOV R23, RZ, RZ, -R23 ;  /* 0x000000ffff177224 */ /* 0x000fc400078e0a17 */
[----:B------:R-:W-:Y:S01]  /*5420*/  IMAD.HI.U32 R21, R252, R20, RZ ;  /* 0x00000014fc157227 */ /* 0x000fe200078e00ff */
[----:B------:R2:W-:Y:S01]  /*5430*/  STL [R1+0x65e0], R18 ;  /* 0x0065e01201007387 */ /* 0x0005e20000100800 */
[----:B-1----:R-:W-:Y:S02]  /*5440*/  IADD3 R2, R5, 0xb7, RZ ;  /* 0x000000b705027810 */ /* 0x002fe40007ffe0ff */
[----:B------:R-:W-:Y:S01]  /*5450*/  IMAD.MOV R21, RZ, RZ, -R21 ;  /* 0x000000ffff157224 */ /* 0x000fe200078e0a15 */
[----:B------:R-:W-:Y:S01]  /*5460*/  STL [R1+0x65dc], R6 ;  /* 0x0065dc0601007387 */ /* 0x000fe20000100800 */
[----:B------:R-:W-:-:S03]  /*5470*/  IABS R16, R2 ;  /* 0x0000000200107213 */ /* 0x000fc60000000000 */
[----:B------:R1:W-:Y:S01]  /*5480*/  STL [R1+0x65e4], R3 ;  /* 0x0065e40301007387 */ /* 0x0003e20000100800 */
[----:B--2---:R-:W-:Y:S01]  /*5490*/  IABS R18, R3 ;  /* 0x0000000300127213 */ /* 0x004fe20000000000 */
[C---:B------:R-:W-:Y:S02]  /*54a0*/  IMAD.HI.U32 R17, R252.reuse, R16, RZ ;  /* 0x00000010fc117227 */ /* 0x040fe400078e00ff */
[----:B------:R2:W-:Y:S02]  /*54b0*/  STL [R1+0x65f8], R2 ;  /* 0x0065f80201007387 */ /* 0x0005e40000100800 */
[----:B------:R-:W-:-:S04]  /*54c0*/  IMAD.HI.U32 R19, R252, R18, RZ ;  /* 0x00000012fc137227 */ /* 0x000fc800078e00ff */
[----:B-1----:R-:W-:Y:S01]  /*54d0*/  IMAD R3, R251, R25, R24 ;  /* 0x00000019fb037224 */ /* 0x002fe200078e0218 */
[----:B------:R-:W-:Y:S01]  /*54e0*/  IADD3 R19, -R19, RZ, RZ ;  /* 0x000000ff13137210 */ /* 0x000fe20007ffe1ff */
[C---:B------:R-:W-:Y:S02]  /*54f0*/  IMAD R6, R251.reuse, R21, R20 ;  /* 0x00000015fb067224 */ /* 0x040fe400078e0214 */
[----:B--2---:R-:W-:Y:S01]  /*5500*/  IMAD R2, R251, R23, R22 ;  /* 0x00000017fb027224 */ /* 0x004fe200078e0216 */
[----:B------:R1:W-:Y:S01]  /*5510*/  STL [R1+0x2b8], R3 ;  /* 0x0002b80301007387 */ /* 0x0003e20000100800 */
[----:B------:R-:W-:-:S03]  /*5520*/  IMAD.MOV R17, RZ, RZ, -R17 ;  /* 0x000000ffff117224 */ /* 0x000fc600078e0a11 */
        /* <DEDUP_REMOVED lines=17> */
[----:B------:R-:W-:Y:S01]  /*5640*/  IMAD.HI.U32 R21, R252, R20, RZ ;  /* 0x00000014fc157227 */ /* 0x000fe200078e00ff */
[----:B--2---:R-:W-:-:S02]  /*5650*/  IADD3 R2, R5, 0xbc, RZ ;  /* 0x000000bc05027810 */ /* 0x004fc40007ffe0ff */
[----:B------:R-:W-:Y:S01]  /*5660*/  STL [R1+0x65f0], R6 ;  /* 0x0065f00601007387 */ /* 0x000fe20000100800 */
[----:B------:R-:W-:Y:S01]  /*5670*/  IMAD.MOV R25, RZ, RZ, -R25 ;  /* 0x000000ffff197224 */ /* 0x000fe200078e0a19 */
[----:B------:R-:W-:Y:S01]  /*5680*/  IABS R16, R2 ;  /* 0x0000000200107213 */ /* 0x000fe20000000000 */
[----:B------:R-:W-:Y:S01]  /*5690*/  IMAD.MOV R23, RZ, RZ, -R23 ;  /* 0x000000ffff177224 */ /* 0x000fe200078e0a17 */
[----:B------:R2:W-:Y:S01]  /*56a0*/  STL [R1+0x6600], R3 ;  /* 0x0066000301007387 */ /* 0x0005e20000100800 */
[----:B------:R-:W-:Y:S02]  /*56b0*/  IADD3 R21, -R21, RZ, RZ ;  /* 0x000000ff15157210 */ /* 0x000fe40007ffe1ff */
        /* <DEDUP_REMOVED lines=8> */
[C---:B------:R-:W-:Y:S02]  /*5740*/  IMAD R6, R251.reuse, R21, R20 ;  /* 0x00000015fb067224 */ /* 0x040fe400078e0214 */
[----:B------:R-:W-:Y:S01]  /*5750*/  IMAD.MOV R17, RZ, RZ, -R17 ;  /* 0x000000ffff117224 */ /* 0x000fe200078e0a11 */
        /* <DEDUP_REMOVED lines=17> */
[C---:B------:R-:W-:Y:S01]  /*5870*/  IMAD.HI.U32 R21, R252.reuse, R20, RZ ;  /* 0x00000014fc157227 */ /* 0x040fe200078e00ff */
[----:B--2---:R-:W-:Y:S02]  /*5880*/  IADD3 R2, R5, 0xc1, RZ ;  /* 0x000000c105027810 */ /* 0x004fe40007ffe0ff */
[----:B------:R-:W-:Y:S01]  /*5890*/  STL [R1+0x660c], R6 ;  /* 0x00660c0601007387 */ /* 0x000fe20000100800 */
[----:B------:R-:W-:Y:S01]  /*58a0*/  IMAD.MOV R25, RZ, RZ, -R25 ;  /* 0x000000ffff197224 */ /* 0x000fe200078e0a19 */
[----:B------:R-:W-:Y:S01]  /*58b0*/  IABS R16, R2 ;  /* 0x0000000200107213 */ /* 0x000fe20000000000 */
[----:B------:R-:W-:Y:S01]  /*58c0*/  IMAD.MOV R21, RZ, RZ, -R21 ;  /* 0x000000ffff157224 */ /* 0x000fe200078e0a15 */
[----:B------:R-:W-:Y:S01]  /*58d0*/  STL [R1+0x6614], R3 ;  /* 0x0066140301007387 */ /* 0x000fe20000100800 */
[----:B------:R-:W-:Y:S02]  /*58e0*/  IADD3 R23, -R23, RZ, RZ ;  /* 0x000000ff17177210 */ /* 0x000fe40007ffe1ff */
[----:B-1----:R-:W-:Y:S01]  /*58f0*/  IABS R18, R3 ;  /* 0x0000000300127213 */ /* 0x002fe20000000000 */
[----:B------:R1:W-:Y:S01]  /*5900*/  STL [R1+0x6610], R2 ;  /* 0x0066100201007387 */ /* 0x0003e20000100800 */
[----:B------:R-:W-:-:S04]  /*5910*/  IMAD.HI.U32 R17, R252, R16, RZ ;  /* 0x00000010fc117227 */ /* 0x000fc800078e00ff */
[----:B------:R-:W-:-:S04]  /*5920*/  IMAD.HI.U32 R19, R252, R18, RZ ;  /* 0x00000012fc137227 */ /* 0x000fc800078e00ff */
[----:B------:R-:W-:Y:S02]  /*5930*/  IMAD.MOV R19, RZ, RZ, -R19 ;  /* 0x000000ffff137224 */ /* 0x000fe400078e0a13 */
[C---:B-1----:R-:W-:Y:S02]  /*5940*/  IMAD R2, R251.reuse, R25, R24 ;  /* 0x00000019fb027224 */ /* 0x042fe400078e0218 */
[----:B------:R-:W-:Y:S01]  /*5950*/  IMAD R3, R251, R21, R20 ;  /* 0x00000015fb037224 */ /* 0x000fe200078e0214 */
[----:B------:R-:W-:Y:S01]  /*5960*/  IADD3 R21, R5, 0xc2, RZ ;  /* 0x000000c205157810 */ /* 0x000fe20007ffe0ff */
[----:B------:R-:W-:Y:S01]  /*5970*/  IMAD R6, R251, R23, R22 ;  /* 0x00000017fb067224 */ /* 0x000fe200078e0216 */
[----:B------:R1:W-:Y:S01]  /*5980*/  STL [R1+0x290], R2 ;  /* 0x0002900201007387 */ /* 0x0003e20000100800 */
[----:B------:R-:W-:Y:S01]  /*5990*/  IADD3 R20, R5, 0xc3, RZ ;  /* 0x000000c305147810 */ /* 0x000fe20007ffe0ff */
[----:B------:R-:W-:Y:S01]  /*59a0*/  IMAD.MOV R17, RZ, RZ, -R17 ;  /* 0x000000ffff117224 */ /* 0x000fe200078e0a11 */
[----:B------:R-:W-:Y:S01]  /*59b0*/  IABS R25, R21 ;  /* 0x0000001500197213 */ /* 0x000fe20000000000 */
[----:B------:R2:W-:Y:S01]  /*59c0*/  STL [R1+0x28c], R6 ;  /* 0x00028c0601007387 */ /* 0x0005e20000100800 */
[----:B------:R-:W-:Y:S01]  /*59d0*/  IABS R23, R20 ;  /* 0x0000001400177213 */ /* 0x000fe20000000000 */
[----:B------:R-:W-:-:S02]  /*59e0*/  IMAD R16, R251, R17, R16 ;  /* 0x00000011fb107224 */ /* 0x000fc400078e0210 */
[----:B------:R3:W-:Y:S01]  /*59f0*/  STL [R1+0x288], R3 ;  /* 0x0002880301007387 */ /* 0x0007e20000100800 */
[----:B------:R-:W-:-:S04]  /*5a00*/  IMAD.HI.U32 R26, R252, R25, RZ ;  /* 0x00000019fc1a7227 */ /* 0x000fc800078e00ff */
[----:B-1----:R-:W-:Y:S01]  /*5a10*/  IMAD R2, R251, R19, R18 ;  /* 0x00000013fb027224 */ /* 0x002fe200078e0212 */
[C---:B--2---:R-:W-:Y:S01]  /*5a20*/  IADD3 R6, R5.reuse, 0xc4, RZ ;  /* 0x000000c405067810 */ /* 0x044fe20007ffe0ff */
[----:B------:R-:W-:Y:S01]  /*5a30*/  IMAD.HI.U32 R24, R252, R23, RZ ;  /* 0x00000017fc187227 */ /* 0x000fe200078e00ff */
[----:B------:R-:W-:Y:S02]  /*5a40*/  IADD3 R26, -R26, RZ, RZ ;  /* 0x000000ff1a1a7210 */ /* 0x000fe40007ffe1ff */
[----:B------:R1:W-:Y:S01]  /*5a50*/  STL [R1+0x284], R2 ;  /* 0x0002840201007387 */ /* 0x0003e20000100800 */
[----:B---3--:R-:W-:Y:S01]  /*5a60*/  IADD3 R3, R5, 0xc5, RZ ;  /* 0x000000c505037810 */ /* 0x008fe20007ffe0ff */
[----:B------:R-:W-:Y:S02]  /*5a70*/  IMAD.MOV R24, RZ, RZ, -R24 ;  /* 0x000000ffff187224 */ /* 0x000fe400078e0a18 */
[----:B------:R2:W-:Y:S01]  /*5a80*/  STL [R1+0x6608], R21 ;  /* 0x0066081501007387 */ /* 0x0005e20000100800 */
[----:B------:R-:W-:-:S03]  /*5a90*/  IABS R19, R3 ;  /* 0x0000000300137213 */ /* 0x000fc60000000000 */
[----:B------:R3:W-:Y:S01]  /*5aa0*/  STL [R1+0x6618], R20 ;  /* 0x0066181401007387 */ /* 0x0007e20000100800 */
[----:B-1----:R-:W-:-:S03]  /*5ab0*/  IADD3 R2, R5, 0xc6, RZ ;  /* 0x000000c605027810 */ /* 0x002fc60007ffe0ff */
[----:B------:R-:W-:Y:S01]  /*5ac0*/  STL [R1+0x6620], R6 ;  /* 0x0066200601007387 */ /* 0x000fe20000100800 */
[----:B--2---:R-:W-:Y:S02]  /*5ad0*/  IABS R21, R6 ;  /* 0x0000000600157213 */ /* 0x004fe40000000000 */
[----:B------:R-:W-:Y:S01]  /*5ae0*/  IABS R17, R2 ;  /* 0x0000000200117213 */ /* 0x000fe20000000000 */
[----:B------:R1:W-:Y:S01]  /*5af0*/  STL [R1+0x661c], R3 ;  /* 0x00661c0301007387 */ /* 0x0003e20000100800 */
[----:B---3--:R-:W-:-:S03]  /*5b00*/  IMAD.HI.U32 R20, R252, R19, RZ ;  /* 0x00000013fc147227 */ /* 0x008fc600078e00ff */
[----:B------:R2:W-:Y:S01]  /*5b10*/  STL [R1+0x6628], R2 ;  /* 0x0066280201007387 */ /* 0x0005e20000100800 */
[----:B------:R-:W-:-:S04]  /*5b20*/  IMAD.HI.U32 R22, R252, R21, RZ ;  /* 0x00000015fc167227 */ /* 0x000fc800078e00ff */
[----:B------:R-:W-:-:S04]  /*5b30*/  IMAD.HI.U32 R18, R252, R17, RZ ;  /* 0x00000011fc127227 */ /* 0x000fc800078e00ff */
[C---:B-1----:R-:W-:Y:S01]  /*5b40*/  IMAD R3, R251.reuse, R26, R25 ;  /* 0x0000001afb037224 */ /* 0x042fe200078e0219 */
[----:B------:R-:W-:Y:S01]  /*5b50*/  IADD3 R18, -R18, RZ, RZ ;  /* 0x000000ff12127210 */ /* 0x000fe20007ffe1ff */
[----:B------:R-:W-:Y:S02]  /*5b60*/  IMAD.MOV R22, RZ, RZ, -R22 ;  /* 0x000000ffff167224 */ /* 0x000fe400078e0a16 */
[----:B------:R-:W-:Y:S01]  /*5b70*/  IMAD.MOV R20, RZ, RZ, -R20 ;  /* 0x000000ffff147224 */ /* 0x000fe200078e0a14 */
[----:B------:R1:W-:Y:S01]  /*5b80*/  STL [R1+0x308], R3 ;  /* 0x0003080301007387 */ /* 0x0003e20000100800 */
[C---:B--2---:R-:W-:Y:S02]  /*5b90*/  IMAD R2, R251.reuse, R24, R23 ;  /* 0x00000018fb027224 */ /* 0x044fe400078e0217 */
[----:B------:R-:W-:-:S03]  /*5ba0*/  IMAD R6, R251, R22, R21 ;  /* 0x00000016fb067224 */ /* 0x000fc600078e0215 */
[----:B------:R2:W-:Y:S01]  /*5bb0*/  STL [R1+0x304], R2 ;  /* 0x0003040201007387 */ /* 0x0005e20000100800 */
[----:B-1----:R-:W-:Y:S01]  /*5bc0*/  IMAD R3, R251, R20, R19 ;  /* 0x00000014fb037224 */ /* 0x002fe200078e0213 */
[C---:B------:R-:W-:Y:S02]  /*5bd0*/  IADD3 R20, R5.reuse, 0xc7, RZ ;  /* 0x000000c705147810 */ /* 0x040fe40007ffe0ff */
[----:B------:R1:W-:Y:S01]  /*5be0*/  STL [R1+0x300], R6 ;  /* 0x0003000601007387 */ /* 0x0003e20000100800 */
[----:B------:R-:W-:Y:S02]  /*5bf0*/  IADD3 R19, R5, 0xc8, RZ ;  /* 0x000000c805137810 */ /* 0x000fe40007ffe0ff */
[----:B------:R-:W-:Y:S01]  /*5c00*/  IABS R25, R20 ;  /* 0x0000001400197213 */ /* 0x000fe20000000000 */
[----:B--2---:R-:W-:Y:S01]  /*5c10*/  IMAD R2, R251, R18, R17 ;  /* 0x00000012fb027224 */ /* 0x004fe200078e0211 */
[----:B------:R2:W-:Y:S01]  /*5c20*/  STL [R1+0x2fc], R3 ;  /* 0x0002fc0301007387 */ /* 0x0005e20000100800 */
[----:B------:R-:W-:-:S02]  /*5c30*/  IABS R23, R19 ;  /* 0x0000001300177213 */ /* 0x000fc40000000000 */
[C---:B------:R-:W-:Y:S01]  /*5c40*/  IMAD.HI.U32 R26, R252.reuse, R25, RZ ;  /* 0x00000019fc1a7227 */ /* 0x040fe200078e00ff */
[----:B------:R3:W-:Y:S01]  /*5c50*/  STL [R1+0x2f8], R2 ;  /* 0x0002f80201007387 */ /* 0x0007e20000100800 */
[C---:B-1----:R-:W-:Y:S02]  /*5c60*/  IADD3 R6, R5.reuse, 0xc9, RZ ;  /* 0x000000c905067810 */ /* 0x042fe40007ffe0ff */
[C---:B------:R-:W-:Y:S01]  /*5c70*/  IMAD.HI.U32 R24, R252.reuse, R23, RZ ;  /* 0x00000017fc187227 */ /* 0x040fe200078e00ff */
[----:B------:R-:W-:Y:S01]  /*5c80*/  STL [R1+0x6624], R20 ;  /* 0x0066241401007387 */ /* 0x000fe20000100800 */
[----:B------:R-:W-:Y:S02]  /*5c90*/  IABS R21, R6 ;  /* 0x0000000600157213 */ /* 0x000fe40000000000 */
[C---:B--2---:R-:W-:Y:S01]  /*5ca0*/  IADD3 R3, R5.reuse, 0xca, RZ ;  /* 0x000000ca05037810 */ /* 0x044fe20007ffe0ff */
[----:B------:R1:W-:Y:S01]  /*5cb0*/  STL [R1+0x6630], R19 ;  /* 0x0066301301007387 */ /* 0x0003e20000100800 */
[----:B------:R-:W-:Y:S01]  /*5cc0*/  IMAD.MOV R26, RZ, RZ, -R26 ;  /* 0x000000ffff1a7224 */ /* 0x000fe200078e0a1a */
[----:B---3--:R-:W-:Y:S01]  /*5cd0*/  IADD3 R2, R5, 0xcb, RZ ;  /* 0x000000cb05027810 */ /* 0x008fe20007ffe0ff */
[C---:B------:R-:W-:Y:S01]  /*5ce0*/  IMAD.HI.U32 R22, R252.reuse, R21, RZ ;  /* 0x00000015fc167227 */ /* 0x040fe200078e00ff */
[----:B------:R-:W-:Y:S02]  /*5cf0*/  STL [R1+0x662c], R6 ;  /* 0x00662c0601007387 */ /* 0x000fe40000100800 */
[----:B------:R-:W-:Y:S01]  /*5d00*/  IABS R17, R2 ;  /* 0x0000000200117213 */ /* 0x000fe20000000000 */
[----:B------:R-:W-:Y:S01]  /*5d10*/  IMAD.MOV R24, RZ, RZ, -R24 ;  /* 0x000000ffff187224 */ /* 0x000fe200078e0a18 */
[----:B------:R2:W-:Y:S01]  /*5d20*/  STL [R1+0x6634], R3 ;  /* 0x0066340301007387 */ /* 0x0005e20000100800 */
[----:B------:R-:W-:Y:S01]  /*5d30*/  IMAD.MOV R22, RZ, RZ, -R22 ;  /* 0x000000ffff167224 */ /* 0x000fe200078e0a16 */
[----:B-1----:R-:W-:Y:S01]  /*5d40*/  IABS R19, R3 ;  /* 0x0000000300137213 */ /* 0x002fe20000000000 */
[C---:B------:R-:W-:Y:S01]  /*5d50*/  IMAD.HI.U32 R18, R252.reuse, R17, RZ ;  /* 0x00000011fc127227 */ /* 0x040fe200078e00ff */
[----:B------:R1:W-:Y:S03]  /*5d60*/  STL [R1+0x6648], R2 ;  /* 0x0066480201007387 */ /* 0x0003e60000100800 */
[----:B------:R-:W-:-:S04]  /*5d70*/  IMAD.HI.U32 R20, R252, R19, RZ ;  /* 0x00000013fc147227 */ /* 0x000fc800078e00ff */
[C---:B--2---:R-:W-:Y:S01]  /*5d80*/  IMAD R3, R251.reuse, R26, R25 ;  /* 0x0000001afb037224 */ /* 0x044fe200078e0219 */
[----:B------:R-:W-:Y:S01]  /*5d90*/  IADD3 R20, -R20, RZ, RZ ;  /* 0x000000ff14147210 */ /* 0x000fe20007ffe1ff */
        /* <DEDUP_REMOVED lines=55> */
[----:B------:R-:W-:Y:S01]  /*6110*/  STL [R1+0x664c], R19 ;  /* 0x00664c1301007387 */ /* 0x000fe20000100800 */
[----:B------:R-:W-:Y:S01]  /*6120*/  IMAD.MOV R26, RZ, RZ, -R26 ;  /* 0x000000ffff1a7224 */ /* 0x000fe200078e0a1a */
[----:B--2---:R-:W-:Y:S01]  /*6130*/  IADD3 R2, R5, 0xd5, RZ ;  /* 0x000000d505027810 */ /* 0x004fe20007ffe0ff */
[----:B------:R-:W-:Y:S01]  /*6140*/  IMAD.HI.U32 R22, R252, R17, RZ ;  /* 0x00000011fc167227 */ /* 0x000fe200078e00ff */
[----:B------:R1:W-:Y:S01]  /*6150*/  STL [R1+0x665c], R6 ;  /* 0x00665c0601007387 */ /* 0x0003e20000100800 */
[----:B------:R-:W-:Y:S02]  /*6160*/  IADD3 R24, -R24, RZ, RZ ;  /* 0x000000ff18187210 */ /* 0x000fe40007ffe1ff */
[----:B---3--:R-:W-:Y:S01]  /*6170*/  IABS R20, R3 ;  /* 0x0000000300147213 */ /* 0x008fe20000000000 */
[----:B------:R2:W-:Y:S01]  /*6180*/  STL [R1+0x6664], R3 ;  /* 0x0066640301007387 */ /* 0x0005e20000100800 */
[----:B------:R-:W-:Y:S01]  /*6190*/  IABS R18, R2 ;  /* 0x0000000200127213 */ /* 0x000fe20000000000 */
[----:B------:R-:W-:-:S02]  /*61a0*/  IMAD.MOV R22, RZ, RZ, -R22 ;  /* 0x000000ffff167224 */ /* 0x000fc400078e0a16 */
[C---:B------:R-:W-:Y:S01]  /*61b0*/  IMAD.HI.U32 R21, R252.reuse, R20, RZ ;  /* 0x00000014fc157227 */ /* 0x040fe200078e00ff */
[----:B------:R3:W-:Y:S01]  /*61c0*/  STL [R1+0x6660], R2 ;  /* 0x0066600201007387 */ /* 0x0007e20000100800 */
[----:B-1----:R-:W-:Y:S02]  /*61d0*/  IADD3 R6, R5, 0xd8, RZ ;  /* 0x000000d805067810 */ /* 0x002fe40007ffe0ff */
[----:B------:R-:W-:-:S04]  /*61e0*/  IMAD.HI.U32 R19, R252, R18, RZ ;  /* 0x00000012fc137227 */ /* 0x000fc800078e00ff */
[C---:B--2---:R-:W-:Y:S02]  /*61f0*/  IMAD R3, R251.reuse, R26, R25 ;  /* 0x0000001afb037224 */ /* 0x044fe400078e0219 */
[----:B------:R-:W-:Y:S02]  /*6200*/  IMAD.MOV R21, RZ, RZ, -R21 ;  /* 0x000000ffff157224 */ /* 0x000fe400078e0a15 */
[C---:B---3--:R-:W-:Y:S01]  /*6210*/  IMAD R2, R251.reuse, R24, R23 ;  /* 0x00000018fb027224 */ /* 0x048fe200078e0217 */
[----:B------:R1:W-:Y:S01]  /*6220*/  STL [R1+0x2cc], R3 ;  /* 0x0002cc0301007387 */ /* 0x0003e20000100800 */
[----:B------:R-:W-:Y:S02]  /*6230*/  IMAD.MOV R19, RZ, RZ, -R19 ;  /* 0x000000ffff137224 */ /* 0x000fe400078e0a13 */
[C---:B------:R-:W-:Y:S01]  /*6240*/  IMAD R17, R251.reuse, R22, R17 ;  /* 0x00000016fb117224 */ /* 0x040fe200078e0211 */
[----:B------:R2:W-:Y:S01]  /*6250*/  STL [R1+0x2c8], R2 ;  /* 0x0002c80201007387 */ /* 0x0005e20000100800 */
        /* <DEDUP_REMOVED lines=8> */
[----:B------:R-:W-:Y:S01]  /*62e0*/  IABS R24, R20 ;  /* 0x0000001400187213 */ /* 0x000fe20000000000 */
[----:B------:R-:W-:Y:S02]  /*62f0*/  IMAD.MOV R23, RZ, RZ, -R23 ;  /* 0x000000ffff177224 */ /* 0x000fe400078e0a17 */
[----:B------:R2:W-:Y:S01]  /*6300*/  STL [R1+0x348], R2 ;  /* 0x0003480201007387 */ /* 0x0005e20000100800 */
[----:B------:R-:W-:-:S03]  /*6310*/  IMAD.HI.U32 R27, R252, R26, RZ ;  /* 0x0000001afc1b7227 */ /* 0x000fc600078e00ff */
[----:B------:R-:W-:Y:S01]  /*6320*/  STL [R1+0x6658], R21 ;  /* 0x0066581501007387 */ /* 0x000fe20000100800 */
[----:B------:R-:W-:Y:S01]  /*6330*/  IMAD.HI.U32 R25, R252, R24, RZ ;  /* 0x00000018fc197227 */ /* 0x000fe200078e00ff */
[----:B-1----:R-:W-:Y:S02]  /*6340*/  IADD3 R3, R5, 0xd9, RZ ;  /* 0x000000d905037810 */ /* 0x002fe40007ffe0ff */
[----:B------:R1:W-:Y:S01]  /*6350*/  STL [R1+0x6668], R20 ;  /* 0x0066681401007387 */ /* 0x0003e20000100800 */
[----:B------:R-:W-:Y:S01]  /*6360*/  IADD3 R27, -R27, RZ, RZ ;  /* 0x000000ff1b1b7210 */ /* 0x000fe20007ffe1ff */
[----:B------:R-:W-:Y:S01]  /*6370*/  IMAD.MOV R25, RZ, RZ, -R25 ;  /* 0x000000ffff197224 */ /* 0x000fe200078e0a19 */
[----:B--2---:R-:W-:Y:S01]  /*6380*/  IADD3 R2, R5, 0xda, RZ ;  /* 0x000000da05027810 */ /* 0x004fe20007ffe0ff */
[----:B------:R-:W-:Y:S03]  /*6390*/  STL [R1+0x6670], R6 ;  /* 0x0066700601007387 */ /* 0x000fe60000100800 */
[----:B------:R-:W-:Y:S01]  /*63a0*/  IABS R18, R2 ;  /* 0x0000000200127213 */ /* 0x000fe20000000000 */
[----:B------:R2:W-:Y:S01]  /*63b0*/  STL [R1+0x666c], R3 ;  /* 0x00666c0301007387 */ /* 0x0005e20000100800 */
[----:B-1----:R-:W-:-:S03]  /*63c0*/  IABS R20, R3 ;  /* 0x0000000300147213 */ /* 0x002fc60000000000 */
        /* <DEDUP_REMOVED lines=22> */
[----:B------:R-:W-:Y:S01]  /*6530*/  STL [R1+0x6674], R21 ;  /* 0x0066741501007387 */ /* 0x000fe20000100800 */
[C---:B-1----:R-:W-:Y:S01]  /*6540*/  IADD3 R3, R5.reuse, 0xde, RZ ;  /* 0x000000de05037810 */ /* 0x042fe20007ffe0ff */
[C---:B------:R-:W-:Y:S02]  /*6550*/  IMAD.HI.U32 R25, R252.reuse, R24, RZ ;  /* 0x00000018fc197227 */ /* 0x040fe400078e00ff */
[----:B------:R1:W-:Y:S01]  /*6560*/  STL [R1+0x6680], R20 ;  /* 0x0066801401007387 */ /* 0x0003e20000100800 */
[----:B--2---:R-:W-:Y:S01]  /*6570*/  IADD3 R2, R5, 0xdf, RZ ;  /* 0x000000df05027810 */ /* 0x004fe20007ffe0ff */
[----:B------:R-:W-:-:S02]  /*6580*/  IMAD.HI.U32 R23, R252, R22, RZ ;  /* 0x00000016fc177227 */ /* 0x000fc400078e00ff */
[----:B------:R-:W-:Y:S01]  /*6590*/  STL [R1+0x667c], R6 ;  /* 0x00667c0601007387 */ /* 0x000fe20000100800 */
[----:B------:R-:W-:Y:S01]  /*65a0*/  IABS R18, R2 ;  /* 0x0000000200127213 */ /* 0x000fe20000000000 */
[----:B------:R-:W-:Y:S02]  /*65b0*/  IMAD.MOV R27, RZ, RZ, -R27 ;  /* 0x000000ffff1b7224 */ /* 0x000fe400078e0a1b */
[----:B------:R2:W-:Y:S01]  /*65c0*/  STL [R1+0x6684], R3 ;  /* 0x0066840301007387 */ /* 0x0005e20000100800 */
[----:B------:R-:W-:Y:S01]  /*65d0*/  IMAD.MOV R25, RZ, RZ, -R25 ;  /* 0x000000ffff197224 */ /* 0x000fe200078e0a19 */
[----:B-1----:R-:W-:Y:S01]  /*65e0*/  IABS R20, R3 ;  /* 0x0000000300147213 */ /* 0x002fe20000000000 */
[----:B------:R-:W-:Y:S01]  /*65f0*/  IMAD.MOV R23, RZ, RZ, -R23 ;  /* 0x000000ffff177224 */ /* 0x000fe200078e0a17 */
[----:B------:R1:W-:Y:S01]  /*6600*/  STL [R1+0x6698], R2 ;  /* 0x0066980201007387 */ /* 0x0003e20000100800 */
[----:B------:R-:W-:-:S04]  /*6610*/  IMAD.HI.U32 R19, R252, R18, RZ ;  /* 0x00000012fc137227 */ /* 0x000fc800078e00ff */
[----:B------:R-:W-:-:S04]  /*6620*/  IMAD.HI.U32 R21, R252, R20, RZ ;  /* 0x00000014fc157227 */ /* 0x000fc800078e00ff */
[----:B--2---:R-:W-:Y:S01]  /*6630*/  IMAD R3, R251, R27, R26 ;  /* 0x0000001bfb037224 */ /* 0x004fe200078e021a */
[----:B------:R-:W-:Y:S01]  /*6640*/  IADD3 R21, -R21, RZ, RZ ;  /* 0x000000ff15157210 */ /* 0x000fe20007ffe1ff */
[C---:B-1----:R-:W-:Y:S02]  /*6650*/  IMAD R2, R251.reuse, R25, R24 ;  /* 0x00000019fb027224 */ /* 0x042fe400078e0218 */
[----:B------:R-:W-:Y:S01]  /*6660*/  IMAD R6, R251, R23, R22 ;  /* 0x00000017fb067224 */ /* 0x000fe200078e0216 */
        /* <DEDUP_REMOVED lines=51> */
[C---:B-1----:R-:W-:Y:S01]  /*69a0*/  IADD3 R3, R5.reuse, 0xe8, RZ ;  /* 0x000000e805037810 */ /* 0x042fe20007ffe0ff */
[----:B------:R-:W-:Y:S01]  /*69b0*/  IMAD.HI.U32 R27, R252, R18, RZ ;  /* 0x00000012fc1b7227 */ /* 0x000fe200078e00ff */
[----:B------:R-:W-:Y:S01]  /*69c0*/  IADD3 R26, -R26, RZ, RZ ;  /* 0x000000ff1a1a7210 */ /* 0x000fe20007ffe1ff */
[----:B------:R1:W-:Y:S01]  /*69d0*/  STL [R1+0x669c], R20 ;  /* 0x00669c1401007387 */ /* 0x0003e20000100800 */
[----:B--2---:R-:W-:Y:S01]  /*69e0*/  IADD3 R2, R5, 0xe9, RZ ;  /* 0x000000e905027810 */ /* 0x004fe20007ffe0ff */
[----:B------:R-:W-:-:S02]  /*69f0*/  IMAD.HI.U32 R24, R252, R23, RZ ;  /* 0x00000017fc187227 */ /* 0x000fc400078e00ff */
[----:B------:R-:W-:Y:S01]  /*6a00*/  STL [R1+0x66ac], R6 ;  /* 0x0066ac0601007387 */ /* 0x000fe20000100800 */
[----:B---3--:R-:W-:Y:S01]  /*6a10*/  IABS R21, R3 ;  /* 0x0000000300157213 */ /* 0x008fe20000000000 */
[----:B------:R-:W-:Y:S01]  /*6a20*/  IMAD.MOV R24, RZ, RZ, -R24 ;  /* 0x000000ffff187224 */ /* 0x000fe200078e0a18 */
[----:B------:R-:W-:Y:S01]  /*6a30*/  IABS R19, R2 ;  /* 0x0000000200137213 */ /* 0x000fe20000000000 */
[----:B------:R-:W-:Y:S01]  /*6a40*/  STL [R1+0x66b4], R3 ;  /* 0x0066b40301007387 */ /* 0x000fe20000100800 */
[----:B------:R-:W-:Y:S02]  /*6a50*/  IMAD.MOV R27, RZ, RZ, -R27 ;  /* 0x000000ffff1b7224 */ /* 0x000fe400078e0a1b */
[C---:B------:R-:W-:Y:S01]  /*6a60*/  IMAD.HI.U32 R22, R252.reuse, R21, RZ ;  /* 0x00000015fc167227 */ /* 0x040fe200078e00ff */
[----:B------:R2:W-:Y:S03]  /*6a70*/  STL [R1+0x66b0], R2 ;  /* 0x0066b00201007387 */ /* 0x0005e60000100800 */
[----:B-1----:R-:W-:-:S04]  /*6a80*/  IMAD.HI.U32 R20, R252, R19, RZ ;  /* 0x00000013fc147227 */ /* 0x002fc800078e00ff */
[----:B------:R-:W-:Y:S02]  /*6a90*/  IMAD.MOV R22, RZ, RZ, -R22 ;  /* 0x000000ffff167224 */ /* 0x000fe400078e0a16 */
[----:B------:R-:W-:Y:S02]  /*6aa0*/  IMAD.MOV R20, RZ, RZ, -R20 ;  /* 0x000000ffff147224 */ /* 0x000fe400078e0a14 */
[C---:B--2---:R-:W-:Y:S02]  /*6ab0*/  IMAD R2, R251.reuse, R26, R25 ;  /* 0x0000001afb027224 */ /* 0x044fe400078e0219 */
[----:B------:R-:W-:Y:S01]  /*6ac0*/  IMAD R3, R251, R22, R21 ;  /* 0x00000016fb037224 */ /* 0x000fe200078e0215 */
[----:B------:R-:W-:Y:S01]  /*6ad0*/  IADD3 R22, R5, 0xea, RZ ;  /* 0x000000ea05167810 */ /* 0x000fe20007ffe0ff */
[C---:B------:R-:W-:Y:S01]  /*6ae0*/  IMAD R6, R251.reuse, R24, R23 ;  /* 0x00000018fb067224 */ /* 0x040fe200078e0217 */
[----:B------:R1:W-:Y:S01]  /*6af0*/  STL [R1+0x390], R2 ;  /* 0x0003900201007387 */ /* 0x0003e20000100800 */
[----:B------:R-:W-:Y:S01]  /*6b00*/  IMAD R18, R251, R27, R18 ;  /* 0x0000001bfb127224 */ /* 0x000fe200078e0212 */
[----:B------:R-:W-:-:S02]  /*6b10*/  IADD3 R21, R5, 0xeb, RZ ;  /* 0x000000eb05157810 */ /* 0x000fc40007ffe0ff */
[----:B------:R-:W-:Y:S01]  /*6b20*/  IABS R27, R22 ;  /* 0x00000016001b7213 */ /* 0x000fe20000000000 */
[----:B------:R2:W-:Y:S01]  /*6b30*/  STL [R1+0x38c], R6 ;  /* 0x00038c0601007387 */ /* 0x0005e20000100800 */
[----:B------:R-:W-:-:S03]  /*6b40*/  IABS R25, R21 ;  /* 0x0000001500197213 */ /* 0x000fc60000000000 */
[----:B------:R3:W-:Y:S01]  /*6b50*/  STL [R1+0x388], R3 ;  /* 0x0003880301007387 */ /* 0x0007e20000100800 */
[----:B-1----:R-:W-:Y:S02]  /*6b60*/  IMAD R2, R251, R20, R19 ;  /* 0x00000014fb027224 */ /* 0x002fe400078e0213 */
[----:B------:R-:W-:-:S03]  /*6b70*/  IMAD.HI.U32 R28, R252, R27, RZ ;  /* 0x0000001bfc1c7227 */ /* 0x000fc600078e00ff */
[----:B------:R1:W-:Y:S01]  /*6b80*/  STL [R1+0x384], R2 ;  /* 0x0003840201007387 */ /* 0x0003e20000100800 */
[C---:B--2---:R-:W-:Y:S01]  /*6b90*/  IADD3 R6, R5.reuse, 0xec, RZ ;  /* 0x000000ec05067810 */ /* 0x044fe20007ffe0ff */
[----:B------:R-:W-:Y:S01]  /*6ba0*/  IMAD.HI.U32 R26, R252, R25, RZ ;  /* 0x00000019fc1a7227 */ /* 0x000fe200078e00ff */
[----:B------:R-:W-:Y:S01]  /*6bb0*/  IADD3 R28, -R28, RZ, RZ ;  /* 0x000000ff1c1c7210 */ /* 0x000fe20007ffe1ff */
[----:B------:R-:W-:Y:S01]  /*6bc0*/  STL [R1+0x66a8], R22 ;  /* 0x0066a81601007387 */ /* 0x000fe20000100800 */
[C---:B---3--:R-:W-:Y:S01]  /*6bd0*/  IADD3 R3, R5.reuse, 0xed, RZ ;  /* 0x000000ed05037810 */ /* 0x048fe20007ffe0ff */
[----:B------:R-:W-:Y:S01]  /*6be0*/  IMAD.MOV R26, RZ, RZ, -R26 ;  /* 0x000000ffff1a7224 */ /* 0x000fe200078e0a1a */
[----:B------:R-:W-:Y:S01]  /*6bf0*/  IABS R23, R6 ;  /* 0x0000000600177213 */ /* 0x000fe20000000000 */
[----:B------:R2:W-:Y:S01]  /*6c00*/  STL [R1+0x66b8], R21 ;  /* 0x0066b81501007387 */ /* 0x0005e20000100800 */
[----:B-1----:R-:W-:-:S03]  /*6c10*/  IADD3 R2, R5, 0xee, RZ ;  /* 0x000000ee05027810 */ /* 0x002fc60007ffe0ff */
[C---:B------:R-:W-:Y:S01]  /*6c20*/  IMAD.HI.U32 R24, R252.reuse, R23, RZ ;  /* 0x00000017fc187227 */ /* 0x040fe200078e00ff */
[----:B------:R-:W-:Y:S01]  /*6c30*/  STL [R1+0x66c0], R6 ;  /* 0x0066c00601007387 */ /* 0x000fe20000100800 */
[----:B------:R-:W-:Y:S02]  /*6c40*/  IABS R19, R2 ;  /* 0x0000000200137213 */ /* 0x000fe40000000000 */
[----:B------:R-:W-:Y:S01]  /*6c50*/  IMAD.MOV R24, RZ, RZ, -R24 ;  /* 0x000000ffff187224 */ /* 0x000fe200078e0a18 */
[----:B------:R1:W-:Y:S01]  /*6c60*/  STL [R1+0x66bc], R3 ;  /* 0x0066bc0301007387 */ /* 0x0003e20000100800 */
[----:B--2---:R-:W-:Y:S01]  /*6c70*/  IABS R21, R3 ;  /* 0x0000000300157213 */ /* 0x004fe20000000000 */
[C---:B------:R-:W-:Y:S02]  /*6c80*/  IMAD.HI.U32 R20, R252.reuse, R19, RZ ;  /* 0x00000013fc147227 */ /* 0x040fe400078e00ff */
[----:B------:R2:W-:Y:S02]  /*6c90*/  STL [R1+0x66c8], R2 ;  /* 0x0066c80201007387 */ /* 0x0005e40000100800 */
[----:B------:R-:W-:Y:S01]  /*6ca0*/  IMAD.HI.U32 R22, R252, R21, RZ ;  /* 0x00000015fc167227 */ /* 0x000fe200078e00ff */
[----:B------:R-:W-:-:S03]  /*6cb0*/  IADD3 R20, -R20, RZ, RZ ;  /* 0x000000ff14147210 */ /* 0x000fc60007ffe1ff */
[C---:B-1----:R-:W-:Y:S02]  /*6cc0*/  IMAD R3, R251.reuse, R28, R27 ;  /* 0x0000001cfb037224 */ /* 0x042fe400078e021b */
        /* <DEDUP_REMOVED lines=19> */
[----:B------:R-:W-:Y:S02]  /*6e00*/  IMAD.HI.U32 R26, R252, R25, RZ ;  /* 0x00000019fc1a7227 */ /* 0x000fe400078e00ff */
[----:B------:R1:W-:Y:S01]  /*6e10*/  STL [R1+0x66d0], R21 ;  /* 0x0066d01501007387 */ /* 0x0003e20000100800 */
[----:B--2---:R-:W-:Y:S01]  /*6e20*/  IADD3 R2, R5, 0xf3, RZ ;  /* 0x000000f305027810 */ /* 0x004fe20007ffe0ff */
[----:B------:R-:W-:-:S02]  /*6e30*/  IMAD.MOV R28, RZ, RZ, -R28 ;  /* 0x000000ffff1c7224 */ /* 0x000fc400078e0a1c */
[----:B------:R-:W-:Y:S01]  /*6e40*/  STL [R1+0x66cc], R6 ;  /* 0x0066cc0601007387 */ /* 0x000fe20000100800 */
[C---:B------:R-:W-:Y:S01]  /*6e50*/  IMAD.HI.U32 R24, R252.reuse, R23, RZ ;  /* 0x00000017fc187227 */ /* 0x040fe200078e00ff */
[----:B------:R-:W-:Y:S02]  /*6e60*/  IABS R19, R2 ;  /* 0x0000000200137213 */ /* 0x000fe40000000000 */
        /* <DEDUP_REMOVED lines=22> */
[----:B------:R2:W-:Y:S02]  /*6fd0*/  STL [R1+0x35c], R2 ;  /* 0x00035c0201007387 */ /* 0x0005e40000100800 */
[----:B------:R-:W-:Y:S02]  /*6fe0*/  IMAD.HI.U32 R24, R252, R23, RZ ;  /* 0x00000017fc187227 */ /* 0x000fe400078e00ff */
[----:B------:R3:W-:Y:S01]  /*6ff0*/  STL [R1+0x66dc], R22 ;  /* 0x0066dc1601007387 */ /* 0x0007e20000100800 */
[----:B-1----:R-:W-:Y:S01]  /*7000*/  IADD3 R3, R5, 0xf7, RZ ;  /* 0x000000f705037810 */ /* 0x002fe20007ffe0ff */
[----:B------:R-:W-:-:S02]  /*7010*/  IMAD.MOV R24, RZ, RZ, -R24 ;  /* 0x000000ffff187224 */ /* 0x000fc400078e0a18 */
[----:B------:R1:W-:Y:S01]  /*7020*/  STL [R1+0x66d8], R21 ;  /* 0x0066d81501007387 */ /* 0x0003e20000100800 */
[----:B------:R-:W-:Y:S02]  /*7030*/  IABS R19, R3 ;  /* 0x0000000300137213 */ /* 0x000fe40000000000 */
[----:B--2---:R-:W-:Y:S01]  /*7040*/  IADD3 R2, R5, 0xf8, RZ ;  /* 0x000000f805027810 */ /* 0x004fe20007ffe0ff */
[----:B------:R2:W-:Y:S01]  /*7050*/  STL [R1+0x66e0], R6 ;  /* 0x0066e00601007387 */ /* 0x0005e20000100800 */
[----:B---3--:R-:W-:Y:S01]  /*7060*/  IABS R22, R21 ;  /* 0x0000001500167213 */ /* 0x008fe20000000000 */
[C---:B------:R-:W-:Y:S01]  /*7070*/  IMAD.HI.U32 R27, R252.reuse, R19, RZ ;  /* 0x00000013fc1b7227 */ /* 0x040fe200078e00ff */
[----:B------:R-:W-:Y:S01]  /*7080*/  IABS R20, R2 ;  /* 0x0000000200147213 */ /* 0x000fe20000000000 */
[----:B------:R3:W-:Y:S01]  /*7090*/  STL [R1+0x66f0], R3 ;  /* 0x0066f00301007387 */ /* 0x0007e20000100800 */
[----:B-1----:R-:W-:Y:S01]  /*70a0*/  IABS R21, R6 ;  /* 0x0000000600157213 */ /* 0x002fe20000000000 */
[----:B------:R-:W-:-:S02]  /*70b0*/  IMAD.HI.U32 R25, R252, R22, RZ ;  /* 0x00000016fc197227 */ /* 0x000fc400078e00ff */
[----:B------:R1:W-:Y:S02]  /*70c0*/  STL [R1+0x66f4], R2 ;  /* 0x0066f40201007387 */ /* 0x0003e40000100800 */
[----:B------:R-:W-:-:S04]  /*70d0*/  IMAD.HI.U32 R26, R252, R21, RZ ;  /* 0x00000015fc1a7227 */ /* 0x000fc800078e00ff */
[----:B------:R-:W-:Y:S01]  /*70e0*/  IMAD.MOV R25, RZ, RZ, -R25 ;  /* 0x000000ffff197224 */ /* 0x000fe200078e0a19 */
[----:B------:R-:W-:Y:S01]  /*70f0*/  IADD3 R26, -R26, RZ, RZ ;  /* 0x000000ff1a1a7210 */ /* 0x000fe20007ffe1ff */
[----:B------:R-:W-:Y:S02]  /*7100*/  IMAD.MOV R27, RZ, RZ, -R27 ;  /* 0x000000ffff1b7224 */ /* 0x000fe400078e0a1b */
[----:B--2---:R-:W-:Y:S02]  /*7110*/  IMAD R6, R251, R24, R23 ;  /* 0x00000018fb067224 */ /* 0x004fe400078e0217 */
[----:B------:R-:W-:-:S03]  /*7120*/  IMAD.HI.U32 R28, R252, R20, RZ ;  /* 0x00000014fc1c7227 */ /* 0x000fc600078e00ff */
[----:B------:R2:W-:Y:S01]  /*7130*/  STL [R1+0x358], R6 ;  /* 0x0003580601007387 */ /* 0x0005e20000100800 */
[C---:B---3--:R-:W-:Y:S02]  /*7140*/  IMAD R3, R251.reuse, R25, R22 ;  /* 0x00000019fb037224 */ /* 0x048fe400078e0216 */
[C---:B------:R-:W-:Y:S02]  /*7150*/  IMAD R19, R251.reuse, R27, R19 ;  /* 0x0000001bfb137224 */ /* 0x040fe400078e0213 */
[----:B-1----:R-:W-:Y:S01]  /*7160*/  IMAD R2, R251, R26, R21 ;  /* 0x0000001afb027224 */ /* 0x002fe200078e0215 */
[----:B------:R1:W-:Y:S01]  /*7170*/  STL [R1+0x354], R3 ;  /* 0x0003540301007387 */ /* 0x0003e20000100800 */
[----:B------:R-:W-:Y:S01]  /*7180*/  IMAD.MOV R28, RZ, RZ, -R28 ;  /* 0x000000ffff1c7224 */ /* 0x000fe200078e0a1c */
[C---:B------:R-:W-:Y:S02]  /*7190*/  IADD3 R21, R5.reuse, 0xf9, RZ ;  /* 0x000000f905157810 */ /* 0x040fe40007ffe0ff */
[----:B------:R3:W-:Y:S01]  /*71a0*/  STL [R1+0x7294], R19 ;  /* 0x0072941301007387 */ /* 0x0007e20000100800 */
[----:B--2---:R-:W-:-:S03]  /*71b0*/  IADD3 R6, R5, 0xfb, RZ ;  /* 0x000000fb05067810 */ /* 0x004fc60007ffe0ff */
[----:B------:R2:W-:Y:S01]  /*71c0*/  STL [R1+0x350], R2 ;  /* 0x0003500201007387 */ /* 0x0005e20000100800 */
[----:B------:R-:W-:Y:S02]  /*71d0*/  IABS R22, R6 ;  /* 0x0000000600167213 */ /* 0x000fe40000000000 */
[C---:B-1----:R-:W-:Y:S02]  /*71e0*/  IADD3 R3, R5.reuse, 0xfc, RZ ;  /* 0x000000fc05037810 */ /* 0x042fe40007ffe0ff */
[----:B---3--:R-:W-:Y:S01]  /*71f0*/  IADD3 R19, R5, 0xfa, RZ ;  /* 0x000000fa05137810 */ /* 0x008fe20007ffe0ff */
[----:B------:R-:W-:Y:S01]  /*7200*/  IMAD.HI.U32 R27, R252, R22, RZ ;  /* 0x00000016fc1b7227 */ /* 0x000fe200078e00ff */
[----:B------:R-:W-:-:S03]  /*7210*/  IABS R23, R3 ;  /* 0x0000000300177213 */ /* 0x000fc60000000000 */
[----:B--2---:R-:W-:Y:S01]  /*7220*/  IMAD R2, R251, R28, R20 ;  /* 0x0000001cfb027224 */ /* 0x004fe200078e0214 */
[----:B------:R-:W-:Y:S01]  /*7230*/  IABS R20, R21 ;  /* 0x0000001500147213 */ /* 0x000fe20000000000 */
[----:B------:R-:W-:-:S03]  /*7240*/  IMAD.HI.U32 R28, R252, R23, RZ ;  /* 0x00000017fc1c7227 */ /* 0x000fc600078e00ff */
[----:B------:R1:W-:Y:S01]  /*7250*/  STL [R1+0x3a8], R2 ;  /* 0x0003a80201007387 */ /* 0x0003e20000100800 */
[----:B------:R-:W-:-:S03]  /*7260*/  IMAD.HI.U32 R25, R252, R20, RZ ;  /* 0x00000014fc197227 */ /* 0x000fc600078e00ff */
[----:B------:R2:W-:Y:S01]  /*7270*/  STL [R1+0x66e4], R21 ;  /* 0x0066e41501007387 */ /* 0x0005e20000100800 */
[----:B------:R-:W-:Y:S02]  /*7280*/  IMAD.MOV R25, RZ, RZ, -R25 ;  /* 0x000000ffff197224 */ /* 0x000fe400078e0a19 */
[----:B------:R-:W-:Y:S01]  /*7290*/  IMAD.MOV R27, RZ, RZ, -R27 ;  /* 0x000000ffff1b7224 */ /* 0x000fe200078e0a1b */
[----:B------:R3:W-:Y:S01]  /*72a0*/  STL [R1+0x66ec], R19 ;  /* 0x0066ec1301007387 */ /* 0x0007e20000100800 */
[----:B------:R-:W-:Y:S01]  /*72b0*/  IMAD.MOV R28, RZ, RZ, -R28 ;  /* 0x000000ffff1c7224 */ /* 0x000fe200078e0a1c */
[C---:B-1----:R-:W-:Y:S02]  /*72c0*/  IADD3 R2, R5.reuse, 0xfd, RZ ;  /* 0x000000fd05027810 */ /* 0x042fe40007ffe0ff */
[----:B------:R-:W-:Y:S01]  /*72d0*/  STL [R1+0x66fc], R6 ;  /* 0x0066fc0601007387 */ /* 0x000fe20000100800 */
[----:B--2---:R-:W-:Y:S02]  /*72e0*/  IABS R21, R19 ;  /* 0x0000001300157213 */ /* 0x004fe40000000000 */
[----:B------:R-:W-:Y:S01]  /*72f0*/  IABS R24, R2 ;  /* 0x0000000200187213 */ /* 0x000fe20000000000 */
[----:B------:R1:W-:Y:S01]  /*7300*/  STL [R1+0x6704], R3 ;  /* 0x0067040301007387 */ /* 0x0003e20000100800 */
[----:B---3--:R-:W-:Y:S01]  /*7310*/  IADD3 R19, R5, 0xff, RZ ;  /* 0x000000ff05137810 */ /* 0x008fe20007ffe0ff */
[----:B------:R-:W-:-:S02]  /*7320*/  IMAD.HI.U32 R26, R252, R21, RZ ;  /* 0x00000015fc1a7227 */ /* 0x000fc400078e00ff */
[----:B------:R2:W-:Y:S02]  /*7330*/  STL [R1+0x6700], R2 ;  /* 0x0067000201007387 */ /* 0x0005e40000100800 */
[----:B------:R-:W-:Y:S01]  /*7340*/  IMAD.HI.U32 R29, R252, R24, RZ ;  /* 0x00000018fc1d7227 */ /* 0x000fe200078e00ff */
[----:B------:R-:W-:-:S03]  /*7350*/  IADD3 R26, -R26, RZ, RZ ;  /* 0x000000ff1a1a7210 */ /* 0x000fc60007ffe1ff */
[----:B-1----:R-:W-:Y:S01]  /*7360*/  IMAD R3, R251, R25, R20 ;  /* 0x00000019fb037224 */ /* 0x002fe200078e0214 */
[----:B------:R-:W-:Y:S01]  /*7370*/  IADD3 R20, R5, 0xfe, RZ ;  /* 0x000000fe05147810 */ /* 0x000fe20007ffe0ff */
[----:B------:R-:W-:Y:S02]  /*7380*/  IMAD.MOV R29, RZ, RZ, -R29 ;  /* 0x000000ffff1d7224 */ /* 0x000fe400078e0a1d */
[C---:B--2---:R-:W-:Y:S01]  /*7390*/  IMAD R2, R251.reuse, R26, R21 ;  /* 0x0000001afb027224 */ /* 0x044fe200078e0215 */
[----:B------:R1:W-:Y:S01]  /*73a0*/  STL [R1+0x3a4], R3 ;  /* 0x0003a40301007387 */ /* 0x0003e20000100800 */
[C---:B------:R-:W-:Y:S01]  /*73b0*/  IMAD R6, R251.reuse, R27, R22 ;  /* 0x0000001bfb067224 */ /* 0x040fe200078e0216 */
[----:B------:R-:W-:Y:S02]  /*73c0*/  IABS R21, R19 ;  /* 0x0000001300157213 */ /* 0x000fe40000000000 */
[----:B------:R2:W-:Y:S03]  /*73d0*/  STL [R1+0x3a0], R2 ;  /* 0x0003a00201007387 */ /* 0x0005e60000100800 */
[----:B------:R-:W-:Y:S01]  /*73e0*/  IMAD.HI.U32 R26, R252, R21, RZ ;  /* 0x00000015fc1a7227 */ /* 0x000fe200078e00ff */
[----:B------:R3:W-:Y:S03]  /*73f0*/  STL [R1+0x39c], R6 ;  /* 0x00039c0601007387 */ /* 0x0007e60000100800 */
[----:B-1----:R-:W-:-:S02]  /*7400*/  IMAD R3, R251, R28, R23 ;  /* 0x0000001cfb037224 */ /* 0x002fc400078e0217 */
[----:B------:R-:W-:Y:S02]  /*7410*/  IMAD.MOV R26, RZ, RZ, -R26 ;  /* 0x000000ffff1a7224 */ /* 0x000fe400078e0a1a */
[C---:B--2---:R-:W-:Y:S01]  /*7420*/  IMAD R2, R251.reuse, R29, R24 ;  /* 0x0000001dfb027224 */ /* 0x044fe200078e0218 */
[----:B------:R1:W-:Y:S01]  /*7430*/  STL [R1+0x398], R3 ;  /* 0x0003980301007387 */ /* 0x0003e20000100800 */
[----:B------:R-:W-:Y:S01]  /*7440*/  IMAD R21, R251, R26, R21 ;  /* 0x0000001afb157224 */ /* 0x000fe200078e0215 */
[C---:B---3--:R-:W-:Y:S02]  /*7450*/  IADD3 R6, R5.reuse, 0x100, RZ ;  /* 0x0000010005067810 */ /* 0x048fe40007ffe0ff */
[----:B------:R2:W-:Y:S02]  /*7460*/  STL [R1+0x394], R2 ;  /* 0x0003940201007387 */ /* 0x0005e40000100800 */
[----:B------:R-:W-:Y:S02]  /*7470*/  IABS R22, R6 ;  /* 0x0000000600167213 */ /* 0x000fe40000000000 */
[----:B------:R3:W-:Y:S01]  /*7480*/  STL [R1+0x66f8], R20 ;  /* 0x0066f81401007387 */ /* 0x0007e20000100800 */
[----:B-1----:R-:W-:-:S02]  /*7490*/  IADD3 R3, R5, 0x101, RZ ;  /* 0x0000010105037810 */ /* 0x002fc40007ffe0ff */
[C---:B------:R-:W-:Y:S01]  /*74a0*/  IMAD.HI.U32 R27, R252.reuse, R22, RZ ;  /* 0x00000016fc1b7227 */ /* 0x040fe200078e00ff */
[----:B------:R1:W-:Y:S01]  /*74b0*/  STL [R1+0x6708], R19 ;  /* 0x0067081301007387 */ /* 0x0003e20000100800 */
[----:B--2---:R-:W-:Y:S02]  /*74c0*/  IADD3 R2, R5, 0x102, RZ ;  /* 0x0000010205027810 */ /* 0x004fe40007ffe0ff */
[----:B------:R-:W-:Y:S01]  /*74d0*/  IMAD.MOV R27, RZ, RZ, -R27 ;  /* 0x000000ffff1b7224 */ /* 0x000fe200078e0a1b */
[----:B------:R-:W-:Y:S01]  /*74e0*/  IABS R23, R3 ;  /* 0x0000000300177213 */ /* 0x000fe20000000000 */
[----:B------:R2:W-:Y:S01]  /*74f0*/  STL [R1+0x6710], R6 ;  /* 0x0067100601007387 */ /* 0x0005e20000100800 */
[----:B---3--:R-:W-:Y:S01]  /*7500*/  IABS R20, R20 ;  /* 0x0000001400147213 */ /* 0x008fe20000000000 */
[----:B------:R-:W-:Y:S01]  /*7510*/  IMAD R22, R251, R27, R22 ;  /* 0x0000001bfb167224 */ /* 0x000fe200078e0216 */
[----:B------:R-:W-:Y:S01]  /*7520*/  IABS R24, R2 ;  /* 0x0000000200187213 */ /* 0x000fe20000000000 */
[----:B------:R-:W-:Y:S01]  /*7530*/  IMAD.HI.U32 R28, R252, R23, RZ ;  /* 0x00000017fc1c7227 */ /* 0x000fe200078e00ff */
[----:B------:R3:W-:Y:S01]  /*7540*/  STL [R1+0x670c], R3 ;  /* 0x00670c0301007387 */ /* 0x0007e20000100800 */
[----:B-1----:R-:W-:-:S02]  /*7550*/  IADD3 R19, R5, 0x104, RZ ;  /* 0x0000010405137810 */ /* 0x002fc40007ffe0ff */
[C---:B------:R-:W-:Y:S01]  /*7560*/  IMAD.HI.U32 R25, R252.reuse, R20, RZ ;  /* 0x00000014fc197227 */ /* 0x040fe200078e00ff */
[----:B------:R1:W-:Y:S01]  /*7570*/  STL [R1+0x6718], R2 ;  /* 0x0067180201007387 */ /* 0x0003e20000100800 */
[----:B--2---:R-:W-:Y:S02]  /*7580*/  IADD3 R6, R5, 0x105, RZ ;  /* 0x0000010505067810 */ /* 0x004fe40007ffe0ff */
[----:B------:R-:W-:Y:S01]  /*7590*/  IMAD.HI.U32 R29, R252, R24, RZ ;  /* 0x00000018fc1d7227 */ /* 0x000fe200078e00ff */
[----:B------:R-:W-:Y:S02]  /*75a0*/  IADD3 R25, -R25, RZ, RZ ;  /* 0x000000ff19197210 */ /* 0x000fe40007ffe1ff */
[----:B---3--:R-:W-:Y:S01]  /*75b0*/  IADD3 R3, R5, 0x106, RZ ;  /* 0x0000010605037810 */ /* 0x008fe20007ffe0ff */
[----:B------:R-:W-:Y:S01]  /*75c0*/  IMAD.MOV R28, RZ, RZ, -R28 ;  /* 0x000000ffff1c7224 */ /* 0x000fe200078e0a1c */
[----:B------:R-:W-:Y:S01]  /*75d0*/  IADD3 R29, -R29, RZ, RZ ;  /* 0x000000ff1d1d7210 */ /* 0x000fe20007ffe1ff */
[----:B------:R-:W-:Y:S01]  /*75e0*/  IMAD R20, R251, R25, R20 ;  /* 0x00000019fb147224 */ /* 0x000fe200078e0214 */
[----:B-1----:R-:W-:Y:S01]  /*75f0*/  IADD3 R2, R5, 0x1ff, RZ ;  /* 0x000001ff05027810 */ /* 0x002fe20007ffe0ff */
[C---:B------:R-:W-:Y:S01]  /*7600*/  IMAD R23, R251.reuse, R28, R23 ;  /* 0x0000001cfb177224 */ /* 0x040fe200078e0217 */
[----:B------:R-:W-:Y:S01]  /*7610*/  IABS R25, R30 ;  /* 0x0000001e00197213 */ /* 0x000fe20000000000 */
[----:B------:R-:W-:Y:S01]  /*7620*/  IMAD R24, R251, R29, R24 ;  /* 0x0000001dfb187224 */ /* 0x000fe200078e0218 */
[----:B------:R1:W-:Y:S01]  /*7630*/  STL [R1+0x7270], R20 ;  /* 0x0072701401007387 */ /* 0x0003e20000100800 */
[----:B------:R-:W-:-:S02]  /*7640*/  IABS R27, R6 ;  /* 0x00000006001b7213 */ /* 0x000fc40000000000 */
[----:B------:R-:W-:Y:S01]  /*7650*/  IABS R26, R19 ;  /* 0x00000013001a7213 */ /* 0x000fe20000000000 */
[----:B------:R-:W-:Y:S01]  /*7660*/  STL [R1+0x7274], R21 ;  /* 0x0072741501007387 */ /* 0x000fe20000100800 */
[----:B------:R-:W-:Y:S01]  /*7670*/  IABS R28, R3 ;  /* 0x00000003001c7213 */ /* 0x000fe20000000000 */
[C---:B------:R-:W-:Y:S01]  /*7680*/  IMAD.HI.U32 R32, R252.reuse, R27, RZ ;  /* 0x0000001bfc207227 */ /* 0x040fe200078e00ff */
[----:B------:R-:W-:Y:S01]  /*7690*/  IABS R29, R2 ;  /* 0x00000002001d7213 */ /* 0x000fe20000000000 */
[----:B------:R2:W-:Y:S02]  /*76a0*/  STL [R1+0x7278], R22 ;  /* 0x0072781601007387 */ /* 0x0005e40000100800 */
[C---:B------:R-:W-:Y:S01]  /*76b0*/  IMAD.HI.U32 R31, R252.reuse, R26, RZ ;  /* 0x0000001afc1f7227 */ /* 0x040fe200078e00ff */
[----:B-1----:R-:W-:Y:S01]  /*76c0*/  IADD3 R20, R5, 0x107, RZ ;  /* 0x0000010705147810 */ /* 0x002fe20007ffe0ff */
[----:B------:R-:W-:Y:S02]  /*76d0*/  STL [R1+0x727c], R23 ;  /* 0x00727c1701007387 */ /* 0x000fe40000100800 */
[----:B------:R-:W-:-:S02]  /*76e0*/  IMAD.HI.U32 R33, R252, R28, RZ ;  /* 0x0000001cfc217227 */ /* 0x000fc400078e00ff */
[----:B------:R-:W-:Y:S02]  /*76f0*/  STL [R1+0x7280], R24 ;  /* 0x0072801801007387 */ /* 0x000fe40000100800 */
[----:B------:R-:W-:Y:S01]  /*7700*/  IMAD.HI.U32 R34, R252, R29, RZ ;  /* 0x0000001dfc227227 */ /* 0x000fe200078e00ff */
[----:B------:R-:W-:Y:S01]  /*7710*/  IADD3 R33, -R33, RZ, RZ ;  /* 0x000000ff21217210 */ /* 0x000fe20007ffe1ff */
[----:B------:R1:W-:Y:S01]  /*7720*/  STL [R1+0x6714], R30 ;  /* 0x0067141e01007387 */ /* 0x0003e20000100800 */
[----:B--2---:R-:W-:Y:S01]  /*7730*/  IABS R22, c[0x0][0x178] ;  /* 0x00005e0000167a13 */ /* 0x004fe20000000000 */
[----:B------:R-:W-:Y:S02]  /*7740*/  IMAD.MOV R32, RZ, RZ, -R32 ;  /* 0x000000ffff207224 */ /* 0x000fe400078e0a20 */
[----:B------:R2:W-:Y:S01]  /*7750*/  STL [R1+0x6720], R19 ;  /* 0x0067201301007387 */ /* 0x0005e20000100800 */
[----:B------:R-:W-:Y:S02]  /*7760*/  IMAD.MOV R31, RZ, RZ, -R31 ;  /* 0x000000ffff1f7224 */ /* 0x000fe400078e0a1f */
[----:B------:R-:W-:Y:S01]  /*7770*/  IMAD.MOV R34, RZ, RZ, -R34 ;  /* 0x000000ffff227224 */ /* 0x000fe200078e0a22 */
[----:B------:R3:W-:Y:S01]  /*7780*/  STL [R1+0x671c], R6 ;  /* 0x00671c0601007387 */ /* 0x0007e20000100800 */
[----:B------:R-:W-:-:S02]  /*7790*/  IMAD R27, R251, R32, R27 ;  /* 0x00000020fb1b7224 */ /* 0x000fc400078e021b */
[C---:B-1----:R-:W-:Y:S01]  /*77a0*/  IMAD.HI.U32 R30, R252.reuse, R25, RZ ;  /* 0x00000019fc1e7227 */ /* 0x042fe200078e00ff */
[----:B------:R1:W-:Y:S01]  /*77b0*/  STL [R1+0x6728], R3 ;  /* 0x0067280301007387 */ /* 0x0003e20000100800 */
[----:B--2---:R-:W-:Y:S02]  /*77c0*/  IADD3 R19, R5, 0x108, RZ ;  /* 0x0000010805137810 */ /* 0x004fe40007ffe0ff */
[----:B------:R-:W-:Y:S01]  /*77d0*/  IMAD.MOV R30, RZ, RZ, -R30 ;  /* 0x000000ffff1e7224 */ /* 0x000fe200078e0a1e */
[----:B------:R2:W-:Y:S01]  /*77e0*/  STL [R1+0x6b08], R2 ;  /* 0x006b080201007387 */ /* 0x0005e20000100800 */
[----:B------:R-:W-:Y:S01]  /*77f0*/  IMAD R26, R251, R31, R26 ;  /* 0x0000001ffb1a7224 */ /* 0x000fe200078e021a */
[----:B---3--:R-:W-:Y:S01]  /*7800*/  IADD3 R6, R5, 0x109, RZ ;  /* 0x0000010905067810 */ /* 0x008fe20007ffe0ff */
[C---:B------:R-:W-:Y:S01]  /*7810*/  IMAD R25, R251.reuse, R30, R25 ;  /* 0x0000001efb197224 */ /* 0x040fe200078e0219 */
[----:B------:R-:W-:Y:S01]  /*7820*/  IABS R30, R20 ;  /* 0x00000014001e7213 */ /* 0x000fe20000000000 */
[----:B------:R-:W-:Y:S01]  /*7830*/  IMAD R28, R251, R33, R28 ;  /* 0x00000021fb1c7224 */ /* 0x000fe200078e021c */
[----:B-1----:R-:W-:Y:S01]  /*7840*/  IADD3 R3, R5, 0x10a, RZ ;  /* 0x0000010a05037810 */ /* 0x002fe20007ffe0ff */
[----:B------:R-:W-:Y:S01]  /*7850*/  IMAD R29, R251, R34, R29 ;  /* 0x00000022fb1d7224 */ /* 0x000fe200078e021d */
[----:B------:R-:W-:Y:S01]  /*7860*/  IABS R32, R6 ;  /* 0x0000000600207213 */ /* 0x000fe20000000000 */
[----:B------:R-:W-:Y:S01]  /*7870*/  STL [R1+0x7284], R25 ;  /* 0x0072841901007387 */ /* 0x000fe20000100800 */
[----:B--2---:R-:W-:Y:S01]  /*7880*/  IADD3 R2, R5, 0x10b, RZ ;  /* 0x0000010b05027810 */ /* 0x004fe20007ffe0ff */
[C---:B------:R-:W-:Y:S01]  /*7890*/  IMAD.HI.U32 R35, R252.reuse, R30, RZ ;  /* 0x0000001efc237227 */ /* 0x040fe200078e00ff */
[----:B------:R-:W-:Y:S01]  /*78a0*/  IABS R31, R19 ;  /* 0x00000013001f7213 */ /* 0x000fe20000000000 */
[----:B------:R-:W-:Y:S01]  /*78b0*/  STL [R1+0x7264], R26 ;  /* 0x0072641a01007387 */ /* 0x000fe20000100800 */
[----:B------:R-:W-:Y:S01]  /*78c0*/  IABS R33, R3 ;  /* 0x0000000300217213 */ /* 0x000fe20000000000 */
[C---:B------:R-:W-:Y:S01]  /*78d0*/  IMAD.HI.U32 R37, R252.reuse, R32, RZ ;  /* 0x00000020fc257227 */ /* 0x040fe200078e00ff */
[----:B------:R-:W-:Y:S01]  /*78e0*/  IABS R34, R2 ;  /* 0x0000000200227213 */ /* 0x000fe20000000000 */
[----:B------:R-:W-:Y:S02]  /*78f0*/  STL [R1+0x7268], R27 ;  /* 0x0072681b01007387 */ /* 0x000fe40000100800 */
[C---:B------:R-:W-:Y:S01]  /*7900*/  IMAD.HI.U32 R36, R252.reuse, R31, RZ ;  /* 0x0000001ffc247227 */ /* 0x040fe200078e00ff */
[----:B------:R-:W-:Y:S01]  /*7910*/  IADD3 R37, -R37, RZ, RZ ;  /* 0x000000ff25257210 */ /* 0x000fe20007ffe1ff */
[----:B------:R-:W-:Y:S02]  /*7920*/  STL [R1+0x726c], R28 ;  /* 0x00726c1c01007387 */ /* 0x000fe40000100800 */
[----:B------:R-:W-:-:S02]  /*7930*/  IMAD.HI.U32 R38, R252, R33, RZ ;  /* 0x00000021fc267227 */ /* 0x000fc400078e00ff */
[----:B------:R-:W-:Y:S02]  /*7940*/  STL [R1+0x7288], R29 ;  /* 0x0072881d01007387 */ /* 0x000fe40000100800 */
[C---:B------:R-:W-:Y:S02]  /*7950*/  IMAD.HI.U32 R39, R252.reuse, R34, RZ ;  /* 0x00000022fc277227 */ /* 0x040fe400078e00ff */
[----:B------:R1:W-:Y:S02]  /*7960*/  STL [R1+0x6724], R20 ;  /* 0x0067241401007387 */ /* 0x0003e40000100800 */
[----:B------:R-:W-:Y:S02]  /*7970*/  IMAD.MOV R35, RZ, RZ, -R35 ;  /* 0x000000ffff237224 */ /* 0x000fe400078e0a23 */
[----:B------:R2:W-:Y:S01]  /*7980*/  STL [R1+0x6730], R19 ;  /* 0x0067301301007387 */ /* 0x0005e20000100800 */
[----:B------:R-:W-:Y:S02]  /*7990*/  IMAD.MOV R36, RZ, RZ, -R36 ;  /* 0x000000ffff247224 */ /* 0x000fe400078e0a24 */
[----:B------:R-:W-:Y:S01]  /*79a0*/  IMAD.MOV R38, RZ, RZ, -R38 ;  /* 0x000000ffff267224 */ /* 0x000fe200078e0a26 */
[----:B------:R3:W-:Y:S01]  /*79b0*/  STL [R1+0x672c], R6 ;  /* 0x00672c0601007387 */ /* 0x0007e20000100800 */
[----:B------:R-:W-:Y:S01]  /*79c0*/  IMAD.MOV R39, RZ, RZ, -R39 ;  /* 0x000000ffff277224 */ /* 0x000fe200078e0a27 */
[----:B-1----:R-:W-:Y:S01]  /*79d0*/  IADD3 R20, R5, 0x10c, RZ ;  /* 0x0000010c05147810 */ /* 0x002fe20007ffe0ff */
[C---:B------:R-:W-:Y:S01]  /*79e0*/  IMAD R30, R251.reuse, R35, R30 ;  /* 0x00000023fb1e7224 */ /* 0x040fe200078e021e */
[----:B------:R1:W-:Y:S01]  /*79f0*/  STL [R1+0x6734], R3 ;  /* 0x0067340301007387 */ /* 0x0003e20000100800 */
[----:B------:R-:W-:Y:S01]  /*7a00*/  IMAD R31, R251, R36, R31 ;  /* 0x00000024fb1f7224 */ /* 0x000fe200078e021f */
[----:B--2---:R-:W-:Y:S01]  /*7a10*/  IADD3 R19, R5, 0x10d, RZ ;  /* 0x0000010d05137810 */ /* 0x004fe20007ffe0ff */
[C---:B------:R-:W-:Y:S01]  /*7a20*/  IMAD R32, R251.reuse, R37, R32 ;  /* 0x00000025fb207224 */ /* 0x040fe200078e0220 */
[----:B------:R2:W-:Y:S01]  /*7a30*/  STL [R1+0x6748], R2 ;  /* 0x0067480201007387 */ /* 0x0005e20000100800 */
[----:B------:R-:W-:Y:S01]  /*7a40*/  IABS R35, R20 ;  /* 0x0000001400237213 */ /* 0x000fe20000000000 */
[----:B------:R-:W-:Y:S01]  /*7a50*/  IMAD R33, R251, R38, R33 ;  /* 0x00000026fb217224 */ /* 0x000fe200078e0221 */
[----:B---3--:R-:W-:Y:S01]  /*7a60*/  IADD3 R6, R5, 0x10e, RZ ;  /* 0x0000010e05067810 */ /* 0x008fe20007ffe0ff */
[----:B------:R-:W-:Y:S01]  /*7a70*/  IMAD R34, R251, R39, R34 ;  /* 0x00000027fb227224 */ /* 0x000fe200078e0222 */
[----:B------:R-:W-:Y:S01]  /*7a80*/  STL [R1+0x728c], R30 ;  /* 0x00728c1e01007387 */ /* 0x000fe20000100800 */
[C---:B-1----:R-:W-:Y:S01]  /*7a90*/  IADD3 R3, R5.reuse, 0x10f, RZ ;  /* 0x0000010f05037810 */ /* 0x042fe20007ffe0ff */
[C---:B------:R-:W-:Y:S01]  /*7aa0*/  IMAD.HI.U32 R40, R252.reuse, R35, RZ ;  /* 0x00000023fc287227 */ /* 0x040fe200078e00ff */
[----:B------:R-:W-:Y:S01]  /*7ab0*/  IABS R37, R6 ;  /* 0x0000000600257213 */ /* 0x000fe20000000000 */
[----:B------:R-:W-:Y:S01]  /*7ac0*/  STL [R1+0x7290], R31 ;  /* 0x0072901f01007387 */ /* 0x000fe20000100800 */
[----:B--2---:R-:W-:Y:S01]  /*7ad0*/  IADD3 R2, R5, 0x110, RZ ;  /* 0x0000011005027810 */ /* 0x004fe20007ffe0ff */
[----:B------:R-:W-:Y:S01]  /*7ae0*/  IMAD.MOV R40, RZ, RZ, -R40 ;  /* 0x000000ffff287224 */ /* 0x000fe200078e0a28 */
[----:B------:R-:W-:Y:S01]  /*7af0*/  IABS R36, R19 ;  /* 0x0000001300247213 */ /* 0x000fe20000000000 */
[----:B------:R-:W-:Y:S01]  /*7b00*/  STL [R1+0x7298], R32 ;  /* 0x0072982001007387 */ /* 0x000fe20000100800 */
[----:B------:R-:W-:Y:S01]  /*7b10*/  IABS R39, R2 ;  /* 0x0000000200277213 */ /* 0x000fe20000000000 */
[C---:B------:R-:W-:Y:S01]  /*7b20*/  IMAD.HI.U32 R42, R252.reuse, R37, RZ ;  /* 0x00000025fc2a7227 */ /* 0x040fe200078e00ff */
[----:B------:R-:W-:Y:S01]  /*7b30*/  IABS R38, R3 ;  /* 0x0000000300267213 */ /* 0x000fe20000000000 */
[----:B------:R-:W-:Y:S02]  /*7b40*/  STL [R1+0x729c], R33 ;  /* 0x00729c2101007387 */ /* 0x000fe40000100800 */
[----:B------:R-:W-:-:S02]  /*7b50*/  IMAD.HI.U32 R44, R252, R39, RZ ;  /* 0x00000027fc2c7227 */ /* 0x000fc400078e00ff */
[----:B------:R-:W-:Y:S02]  /*7b60*/  STL [R1+0x72a0], R34 ;  /* 0x0072a02201007387 */ /* 0x000fe40000100800 */
[C---:B------:R-:W-:Y:S02]  /*7b70*/  IMAD.HI.U32 R41, R252.reuse, R36, RZ ;  /* 0x00000024fc297227 */ /* 0x040fe400078e00ff */
[----:B------:R1:W-:Y:S02]  /*7b80*/  STL [R1+0x673c], R20 ;  /* 0x00673c1401007387 */ /* 0x0003e40000100800 */
[----:B------:R-:W-:Y:S01]  /*7b90*/  IMAD.MOV R42, RZ, RZ, -R42 ;  /* 0x000000ffff2a7224 */ /* 0x000fe200078e0a2a */
[----:B------:R-:W-:Y:S01]  /*7ba0*/  IADD3 R41, -R41, RZ, RZ ;  /* 0x000000ff29297210 */ /* 0x000fe20007ffe1ff */
[----:B------:R-:W-:Y:S01]  /*7bb0*/  STL [R1+0x6738], R19 ;  /* 0x0067381301007387 */ /* 0x000fe20000100800 */
[----:B------:R-:W-:-:S03]  /*7bc0*/  IMAD.HI.U32 R43, R252, R38, RZ ;  /* 0x00000026fc2b7227 */ /* 0x000fc600078e00ff */
[----:B------:R2:W-:Y:S01]  /*7bd0*/  STL [R1+0x6740], R6 ;  /* 0x0067400601007387 */ /* 0x0005e20000100800 */
[----:B------:R-:W-:Y:S01]  /*7be0*/  IMAD.MOV R44, RZ, RZ, -R44 ;  /* 0x000000ffff2c7224 */ /* 0x000fe200078e0a2c */
[----:B-1----:R-:W-:Y:S01]  /*7bf0*/  IADD3 R20, R5, 0x111, RZ ;  /* 0x0000011105147810 */ /* 0x002fe20007ffe0ff */
[C---:B------:R-:W-:Y:S01]  /*7c00*/  IMAD R35, R251.reuse, R40, R35 ;  /* 0x00000028fb237224 */ /* 0x040fe200078e0223 */
[----:B------:R1:W-:Y:S01]  /*7c10*/  STL [R1+0x6750], R3 ;  /* 0x0067500301007387 */ /* 0x0003e20000100800 */
[C---:B------:R-:W-:Y:S01]  /*7c20*/  IMAD R37, R251.reuse, R42, R37 ;  /* 0x0000002afb257224 */ /* 0x040fe200078e0225 */
[----:B------:R-:W-:Y:S01]  /*7c30*/  IABS R40, R20 ;  /* 0x0000001400287213 */ /* 0x000fe20000000000 */
[----:B------:R-:W-:Y:S01]  /*7c40*/  IMAD.MOV R43, RZ, RZ, -R43 ;  /* 0x000000ffff2b7224 */ /* 0x000fe200078e0a2b */
[----:B------:R3:W-:Y:S01]  /*7c50*/  STL [R1+0x6754], R2 ;  /* 0x0067540201007387 */ /* 0x0007e20000100800 */
[----:B------:R-:W-:Y:S01]  /*7c60*/  IMAD R39, R251, R44, R39 ;  /* 0x0000002cfb277224 */ /* 0x000fe200078e0227 */
[----:B--2---:R-:W-:Y:S01]  /*7c70*/  IADD3 R6, R5, 0x113, RZ ;  /* 0x0000011305067810 */ /* 0x004fe20007ffe0ff */
[----:B------:R-:W-:Y:S01]  /*7c80*/  IMAD R36, R251, R41, R36 ;  /* 0x00000029fb247224 */ /* 0x000fe200078e0224 */
[C---:B------:R-:W-:Y:S01]  /*7c90*/  IADD3 R19, R5.reuse, 0x112, RZ ;  /* 0x0000011205137810 */ /* 0x040fe20007ffe0ff */
[C---:B------:R-:W-:Y:S01]  /*7ca0*/  IMAD.HI.U32 R45, R252.reuse, R40, RZ ;  /* 0x00000028fc2d7227 */ /* 0x040fe200078e00ff */
[----:B------:R-:W-:Y:S01]  /*7cb0*/  IABS R42, R6 ;  /* 0x00000006002a7213 */ /* 0x000fe20000000000 */
[----:B------:R2:W-:Y:S01]  /*7cc0*/  STL [R1+0x6744], R20 ;  /* 0x0067441401007387 */ /* 0x0005e20000100800 */
[----:B-1----:R-:W-:Y:S01]  /*7cd0*/  IADD3 R3, R5, 0x114, RZ ;  /* 0x0000011405037810 */ /* 0x002fe20007ffe0ff */
[----:B------:R-:W-:Y:S01]  /*7ce0*/  IMAD R38, R251, R43, R38 ;  /* 0x0000002bfb267224 */ /* 0x000fe200078e0226 */
[----:B---3--:R-:W-:Y:S01]  /*7cf0*/  IADD3 R2, R5, 0x115, RZ ;  /* 0x0000011505027810 */ /* 0x008fe20007ffe0ff */
[C---:B------:R-:W-:Y:S01]  /*7d00*/  IMAD.HI.U32 R47, R252.reuse, R42, RZ ;  /* 0x0000002afc2f7227 */ /* 0x040fe200078e00ff */
[----:B------:R-:W-:Y:S01]  /*7d10*/  IABS R41, R19 ;  /* 0x0000001300297213 */ /* 0x000fe20000000000 */
[----:B------:R1:W-:Y:S01]  /*7d20*/  STL [R1+0x674c], R19 ;  /* 0x00674c1301007387 */ /* 0x0003e20000100800 */
[----:B------:R-:W-:Y:S01]  /*7d30*/  IABS R44, R2 ;  /* 0x00000002002c7213 */ /* 0x000fe20000000000 */
[----:B------:R-:W-:Y:S01]  /*7d40*/  IMAD.MOV R47, RZ, RZ, -R47 ;  /* 0x000000ffff2f7224 */ /* 0x000fe200078e0a2f */
[----:B------:R-:W-:Y:S01]  /*7d50*/  IABS R43, R3 ;  /* 0x00000003002b7213 */ /* 0x000fe20000000000 */
[----:B------:R3:W-:Y:S01]  /*7d60*/  STL [R1+0x675c], R6 ;  /* 0x00675c0601007387 */ /* 0x0007e20000100800 */
[----:B------:R-:W-:Y:S01]  /*7d70*/  IADD3 R45, -R45, RZ, RZ ;  /* 0x000000ff2d2d7210 */ /* 0x000fe20007ffe1ff */
[C---:B------:R-:W-:Y:S01]  /*7d80*/  IMAD.HI.U32 R49, R252.reuse, R44, RZ ;  /* 0x0000002cfc317227 */ /* 0x040fe200078e00ff */
[----:B--2---:R-:W-:Y:S01]  /*7d90*/  IADD3 R20, R5, 0x116, RZ ;  /* 0x0000011605147810 */ /* 0x004fe20007ffe0ff */
[----:B------:R2:W-:Y:S02]  /*7da0*/  STL [R1+0x6764], R3 ;  /* 0x0067640301007387 */ /* 0x0005e40000100800 */
[C---:B------:R-:W-:Y:S01]  /*7db0*/  IMAD.HI.U32 R46, R252.reuse, R41, RZ ;  /* 0x00000029fc2e7227 */ /* 0x040fe200078e00ff */
[----:B------:R-:W-:Y:S01]  /*7dc0*/  IADD3 R49, -R49, RZ, RZ ;  /* 0x000000ff31317210 */ /* 0x000fe20007ffe1ff */
[----:B------:R4:W-:Y:S01]  /*7dd0*/  STL [R1+0x6760], R2 ;  /* 0x0067600201007387 */ /* 0x0009e20000100800 */
[C---:B-1----:R-:W-:Y:S01]  /*7de0*/  IADD3 R19, R5.reuse, 0x117, RZ ;  /* 0x0000011705137810 */ /* 0x042fe20007ffe0ff */
[C---:B------:R-:W-:Y:S01]  /*7df0*/  IMAD.HI.U32 R48, R252.reuse, R43, RZ ;  /* 0x0000002bfc307227 */ /* 0x040fe200078e00ff */
[C---:B---3--:R-:W-:Y:S01]  /*7e00*/  IADD3 R6, R5.reuse, 0x118, RZ ;  /* 0x0000011805067810 */ /* 0x048fe20007ffe0ff */
[----:B------:R1:W-:Y:S02]  /*7e10*/  STL [R1+0x6758], R20 ;  /* 0x0067581401007387 */ /* 0x0003e40000100800 */
[----:B------:R-:W-:Y:S01]  /*7e20*/  IMAD.MOV R46, RZ, RZ, -R46 ;  /* 0x000000ffff2e7224 */ /* 0x000fe200078e0a2e */
[----:B--2---:R-:W-:Y:S01]  /*7e30*/  IADD3 R3, R5, 0x119, RZ ;  /* 0x0000011905037810 */ /* 0x004fe20007ffe0ff */
[C---:B------:R-:W-:Y:S01]  /*7e40*/  IMAD R40, R251.reuse, R45, R40 ;  /* 0x0000002dfb287224 */ /* 0x040fe200078e0228 */
[----:B------:R-:W-:Y:S01]  /*7e50*/  IABS R45, R20 ;  /* 0x00000014002d7213 */ /* 0x000fe20000000000 */
[----:B------:R-:W-:Y:S01]  /*7e60*/  IMAD R42, R251, R47, R42 ;  /* 0x0000002ffb2a7224 */ /* 0x000fe200078e022a */
[----:B----4-:R-:W-:Y:S01]  /*7e70*/  IADD3 R2, R5, 0x11a, RZ ;  /* 0x0000011a05027810 */ /* 0x010fe20007ffe0ff */
[----:B------:R-:W-:Y:S01]  /*7e80*/  IMAD.MOV R48, RZ, RZ, -R48 ;  /* 0x000000ffff307224 */ /* 0x000fe200078e0a30 */
[----:B------:R-:W-:Y:S01]  /*7e90*/  IABS R47, R6 ;  /* 0x00000006002f7213 */ /* 0x000fe20000000000 */
[C---:B------:R-:W-:Y:S01]  /*7ea0*/  IMAD R44, R251.reuse, R49, R44 ;  /* 0x00000031fb2c7224 */ /* 0x040fe200078e022c */
[----:B------:R-:W-:Y:S01]  /*7eb0*/  IABS R49, R2 ;  /* 0x0000000200317213 */ /* 0x000fe20000000000 */
[C---:B------:R-:W-:Y:S01]  /*7ec0*/  IMAD R41, R251.reuse, R46, R41 ;  /* 0x0000002efb297224 */ /* 0x040fe200078e0229 */
[----:B------:R-:W-:Y:S01]  /*7ed0*/  IABS R46, R19 ;  /* 0x00000013002e7213 */ /* 0x000fe20000000000 */
[----:B------:R-:W-:Y:S01]  /*7ee0*/  IMAD R43, R251, R48, R43 ;  /* 0x00000030fb2b7224 */ /* 0x000fe200078e022b */
[----:B------:R-:W-:Y:S01]  /*7ef0*/  IABS R48, R3 ;  /* 0x0000000300307213 */ /* 0x000fe20000000000 */
[----:B------:R-:W-:Y:S01]  /*7f00*/  IMAD.HI.U32 R50, R252, R45, RZ ;  /* 0x0000002dfc327227 */ /* 0x000fe200078e00ff */
[----:B------:R2:W-:Y:S01]  /*7f10*/  STL [R1+0x6768], R19 ;  /* 0x0067681301007387 */ /* 0x0005e20000100800 */
[----:B-1----:R-:W-:-:S02]  /*7f20*/  IADD3 R20, R5, 0x11b, RZ ;  /* 0x0000011b05147810 */ /* 0x002fc40007ffe0ff */
[C---:B------:R-:W-:Y:S01]  /*7f30*/  IMAD.HI.U32 R52, R252.reuse, R47, RZ ;  /* 0x0000002ffc347227 */ /* 0x040fe200078e00ff */
[----:B------:R1:W-:Y:S03]  /*7f40*/  STL [R1+0x6770], R6 ;  /* 0x0067700601007387 */ /* 0x0003e60000100800 */
[C---:B------:R-:W-:Y:S01]  /*7f50*/  IMAD.HI.U32 R54, R252.reuse, R49, RZ ;  /* 0x00000031fc367227 */ /* 0x040fe200078e00ff */
[----:B------:R3:W-:Y:S01]  /*7f60*/  STL [R1+0x676c], R3 ;  /* 0x00676c0301007387 */ /* 0x0007e20000100800 */
[C---:B--2---:R-:W-:Y:S02]  /*7f70*/  IADD3 R19, R5.reuse, 0x11c, RZ ;  /* 0x0000011c05137810 */ /* 0x044fe40007ffe0ff */
[----:B------:R-:W-:Y:S01]  /*7f80*/  IMAD.HI.U32 R51, R252, R46, RZ ;  /* 0x0000002efc337227 */ /* 0x000fe200078e00ff */
[----:B------:R2:W-:Y:S01]  /*7f90*/  STL [R1+0x6778], R2 ;  /* 0x0067780201007387 */ /* 0x0005e20000100800 */
[----:B-1----:R-:W-:-:S02]  /*7fa0*/  IADD3 R6, R5, 0x11d, RZ ;  /* 0x0000011d05067810 */ /* 0x002fc40007ffe0ff */
[----:B------:R-:W-:Y:S01]  /*7fb0*/  IMAD.MOV R50, RZ, RZ, -R50 ;  /* 0x000000ffff327224 */ /* 0x000fe200078e0a32 */
[----:B------:R1:W-:Y:S01]  /*7fc0*/  STL [R1+0x6774], R20 ;  /* 0x0067741401007387 */ /* 0x0003e20000100800 */
[----:B------:R-:W-:Y:S01]  /*7fd0*/  IMAD.MOV R52, RZ, RZ, -R52 ;  /* 0x000000ffff347224 */ /* 0x000fe200078e0a34 */
[C---:B---3--:R-:W-:Y:S01]  /*7fe0*/  IADD3 R3, R5.reuse, 0x11e, RZ ;  /* 0x0000011e05037810 */ /* 0x048fe20007ffe0ff */
[C---:B------:R-:W-:Y:S01]  /*7ff0*/  IMAD.HI.U32 R53, R252.reuse, R48, RZ ;  /* 0x00000030fc357227 */ /* 0x040fe200078e00ff */
[----:B------:R-:W-:Y:S01]  /*8000*/  STL [R1+0x6780], R19 ;  /* 0x0067801301007387 */ /* 0x000fe20000100800 */
[----:B--2---:R-:W-:Y:S02]  /*8010*/  IADD3 R2, R5, 0x11f, RZ ;  /* 0x0000011f05027810 */ /* 0x004fe40007ffe0ff */
[----:B------:R-:W-:Y:S01]  /*8020*/  IMAD.MOV R54, RZ, RZ, -R54 ;  /* 0x000000ffff367224 */ /* 0x000fe200078e0a36 */
[----:B------:R-:W-:Y:S01]  /*8030*/  IADD3 R53, -R53, RZ, RZ ;  /* 0x000000ff35357210 */ /* 0x000fe20007ffe1ff */
[----:B------:R-:W-:Y:S01]  /*8040*/  IMAD.MOV R51, RZ, RZ, -R51 ;  /* 0x000000ffff337224 */ /* 0x000fe200078e0a33 */
[----:B------:R2:W-:Y:S01]  /*8050*/  STL [R1+0x677c], R6 ;  /* 0x00677c0601007387 */ /* 0x0005e20000100800 */
[C---:B------:R-:W-:Y:S01]  /*8060*/  IMAD R45, R251.reuse, R50, R45 ;  /* 0x00000032fb2d7224 */ /* 0x040fe200078e022d */
[----:B------:R-:W-:Y:S01]  /*8070*/  IABS R50, R20 ;  /* 0x0000001400327213 */ /* 0x000fe20000000000 */
[C---:B------:R-:W-:Y:S01]  /*8080*/  IMAD R47, R251.reuse, R52, R47 ;  /* 0x00000034fb2f7224 */ /* 0x040fe200078e022f */
[----:B------:R-:W-:Y:S01]  /*8090*/  IABS R52, R6 ;  /* 0x0000000600347213 */ /* 0x000fe20000000000 */
[C---:B------:R-:W-:Y:S01]  /*80a0*/  IMAD R49, R251.reuse, R54, R49 ;  /* 0x00000036fb317224 */ /* 0x040fe200078e0231 */
[----:B------:R-:W-:Y:S01]  /*80b0*/  IABS R54, R2 ;  /* 0x0000000200367213 */ /* 0x000fe20000000000 */
[----:B------:R-:W-:Y:S01]  /*80c0*/  IMAD R46, R251, R51, R46 ;  /* 0x00000033fb2e7224 */ /* 0x000fe200078e022e */
[----:B------:R-:W-:Y:S01]  /*80d0*/  IABS R51, R19 ;  /* 0x0000001300337213 */ /* 0x000fe20000000000 */
[C---:B------:R-:W-:Y:S01]  /*80e0*/  IMAD.HI.U32 R55, R252.reuse, R50, RZ ;  /* 0x00000032fc377227 */ /* 0x040fe200078e00ff */
[C---:B-1----:R-:W-:Y:S01]  /*80f0*/  IADD3 R20, R5.reuse, 0x120, RZ ;  /* 0x0000012005147810 */ /* 0x042fe20007ffe0ff */
[----:B------:R1:W-:Y:S01]  /*8100*/  STL [R1+0x6784], R3 ;  /* 0x0067840301007387 */ /* 0x0003e20000100800 */
[C---:B--2---:R-:W-:Y:S01]  /*8110*/  IADD3 R6, R5.reuse, 0x122, RZ ;  /* 0x0000012205067810 */ /* 0x044fe20007ffe0ff */
[C---:B------:R-:W-:Y:S01]  /*8120*/  IMAD.HI.U32 R57, R252.reuse, R52, RZ ;  /* 0x00000034fc397227 */ /* 0x040fe200078e00ff */
[----:B------:R-:W-:Y:S01]  /*8130*/  IADD3 R19, R5, 0x121, RZ ;  /* 0x0000012105137810 */ /* 0x000fe20007ffe0ff */
[----:B------:R2:W-:Y:S02]  /*8140*/  STL [R1+0x6798], R2 ;  /* 0x0067980201007387 */ /* 0x0005e40000100800 */
[----:B------:R-:W-:Y:S01]  /*8150*/  IMAD R48, R251, R53, R48 ;  /* 0x00000035fb307224 */ /* 0x000fe200078e0230 */
[----:B------:R-:W-:Y:S01]  /*8160*/  IABS R53, R3 ;  /* 0x0000000300357213 */ /* 0x000fe20000000000 */
[C---:B------:R-:W-:Y:S01]  /*8170*/  IMAD.HI.U32 R59, R252.reuse, R54, RZ ;  /* 0x00000036fc3b7227 */ /* 0x040fe200078e00ff */
[----:B------:R-:W-:Y:S01]  /*8180*/  IADD3 R57, -R57, RZ, RZ ;  /* 0x000000ff39397210 */ /* 0x000fe20007ffe1ff */
[----:B------:R3:W-:Y:S01]  /*8190*/  STL [R1+0x678c], R20 ;  /* 0x00678c1401007387 */ /* 0x0007e20000100800 */
[C---:B-1----:R-:W-:Y:S01]  /*81a0*/  IADD3 R3, R5.reuse, 0x123, RZ ;  /* 0x0000012305037810 */ /* 0x042fe20007ffe0ff */
[----:B------:R-:W-:Y:S01]  /*81b0*/  IMAD.HI.U32 R56, R252, R51, RZ ;  /* 0x00000033fc387227 */ /* 0x000fe200078e00ff */
[----:B--2---:R-:W-:Y:S01]  /*81c0*/  IADD3 R2, R5, 0x124, RZ ;  /* 0x0000012405027810 */ /* 0x004fe20007ffe0ff */
[----:B------:R-:W-:Y:S02]  /*81d0*/  STL [R1+0x6788], R19 ;  /* 0x0067881301007387 */ /* 0x000fe40000100800 */
[----:B------:R-:W-:-:S02]  /*81e0*/  IMAD.MOV R55, RZ, RZ, -R55 ;  /* 0x000000ffff377224 */ /* 0x000fc400078e0a37 */
[C---:B------:R-:W-:Y:S01]  /*81f0*/  IMAD.HI.U32 R58, R252.reuse, R53, RZ ;  /* 0x00000035fc3a7227 */ /* 0x040fe200078e00ff */
[----:B------:R1:W-:Y:S03]  /*8200*/  STL [R1+0x6790], R6 ;  /* 0x0067900601007387 */ /* 0x0003e60000100800 */
[----:B------:R-:W-:Y:S01]  /*8210*/  IMAD.MOV R59, RZ, RZ, -R59 ;  /* 0x000000ffff3b7224 */ /* 0x000fe200078e0a3b */
[----:B------:R2:W-:Y:S01]  /*8220*/  STL [R1+0x67a0], R3 ;  /* 0x0067a00301007387 */ /* 0x0005e20000100800 */
[----:B------:R-:W-:Y:S02]  /*8230*/  IMAD.MOV R56, RZ, RZ, -R56 ;  /* 0x000000ffff387224 */ /* 0x000fe400078e0a38 */
[C---:B------:R-:W-:Y:S01]  /*8240*/  IMAD R50, R251.reuse, R55, R50 ;  /* 0x00000037fb327224 */ /* 0x040fe200078e0232 */
[----:B------:R-:W-:Y:S01]  /*8250*/  IABS R55, R20 ;  /* 0x0000001400377213 */ /* 0x000fe20000000000 */
[----:B------:R-:W-:Y:S01]  /*8260*/  IMAD R52, R251, R57, R52 ;  /* 0x00000039fb347224 */ /* 0x000fe200078e0234 */
[----:B------:R-:W-:Y:S01]  /*8270*/  IABS R57, R6 ;  /* 0x0000000600397213 */ /* 0x000fe20000000000 */
[----:B------:R-:W-:Y:S01]  /*8280*/  IMAD.MOV R58, RZ, RZ, -R58 ;  /* 0x000000ffff3a7224 */ /* 0x000fe200078e0a3a */
[----:B---3--:R-:W-:Y:S01]  /*8290*/  IADD3 R20, R5, 0x125, RZ ;  /* 0x0000012505147810 */ /* 0x008fe20007ffe0ff */
[C---:B------:R-:W-:Y:S01]  /*82a0*/  IMAD R54, R251.reuse, R59, R54 ;  /* 0x0000003bfb367224 */ /* 0x040fe200078e0236 */
[----:B------:R-:W-:Y:S01]  /*82b0*/  IABS R59, R2 ;  /* 0x00000002003b7213 */ /* 0x000fe20000000000 */
[----:B------:R-:W-:Y:S01]  /*82c0*/  IMAD R51, R251, R56, R51 ;  /* 0x00000038fb337224 */ /* 0x000fe200078e0233 */
[----:B------:R-:W-:Y:S01]  /*82d0*/  IABS R56, R19 ;  /* 0x0000001300387213 */ /* 0x000fe20000000000 */
[----:B------:R-:W-:Y:S01]  /*82e0*/  IMAD.HI.U32 R60, R252, R55, RZ ;  /* 0x00000037fc3c7227 */ /* 0x000fe200078e00ff */
[----:B------:R3:W-:Y:S01]  /*82f0*/  STL [R1+0x67a4], R2 ;  /* 0x0067a40201007387 */ /* 0x0007e20000100800 */
[----:B-1----:R-:W-:-:S02]  /*8300*/  IADD3 R6, R5, 0x127, RZ ;  /* 0x0000012705067810 */ /* 0x002fc40007ffe0ff */
[----:B------:R-:W-:Y:S01]  /*8310*/  IMAD R53, R251, R58, R53 ;  /* 0x0000003afb357224 */ /* 0x000fe200078e0235 */
[----:B------:R-:W-:Y:S01]  /*8320*/  IABS R58, R3 ;  /* 0x00000003003a7213 */ /* 0x000fe20000000000 */
[C---:B------:R-:W-:Y:S01]  /*8330*/  IMAD.HI.U32 R62, R252.reuse, R57, RZ ;  /* 0x00000039fc3e7227 */ /* 0x040fe200078e00ff */
[C---:B------:R-:W-:Y:S01]  /*8340*/  IADD3 R19, R5.reuse, 0x126, RZ ;  /* 0x0000012605137810 */ /* 0x040fe20007ffe0ff */
[----:B------:R1:W-:Y:S01]  /*8350*/  STL [R1+0x6794], R20 ;  /* 0x0067941401007387 */ /* 0x0003e20000100800 */
[C---:B--2---:R-:W-:Y:S01]  /*8360*/  IADD3 R3, R5.reuse, 0x128, RZ ;  /* 0x0000012805037810 */ /* 0x044fe20007ffe0ff */
[C---:B------:R-:W-:Y:S01]  /*8370*/  IMAD.HI.U32 R64, R252.reuse, R59, RZ ;  /* 0x0000003bfc407227 */ /* 0x040fe200078e00ff */
[----:B---3--:R-:W-:Y:S01]  /*8380*/  IADD3 R2, R5, 0x129, RZ ;  /* 0x0000012905027810 */ /* 0x008fe20007ffe0ff */
[----:B------:R-:W-:Y:S02]  /*8390*/  STL [R1+0x679c], R19 ;  /* 0x00679c1301007387 */ /* 0x000fe40000100800 */
[----:B------:R-:W-:-:S02]  /*83a0*/  IMAD.HI.U32 R61, R252, R56, RZ ;  /* 0x00000038fc3d7227 */ /* 0x000fc400078e00ff */
[----:B------:R2:W-:Y:S02]  /*83b0*/  STL [R1+0x67ac], R6 ;  /* 0x0067ac0601007387 */ /* 0x0005e40000100800 */
[----:B------:R-:W-:Y:S01]  /*83c0*/  IMAD.MOV R60, RZ, RZ, -R60 ;  /* 0x000000ffff3c7224 */ /* 0x000fe200078e0a3c */
[----:B------:R-:W-:Y:S01]  /*83d0*/  IADD3 R61, -R61, RZ, RZ ;  /* 0x000000ff3d3d7210 */ /* 0x000fe20007ffe1ff */
[----:B------:R-:W-:Y:S01]  /*83e0*/  IMAD.MOV R62, RZ, RZ, -R62 ;  /* 0x000000ffff3e7224 */ /* 0x000fe200078e0a3e */
[----:B------:R-:W-:Y:S01]  /*83f0*/  STL [R1+0x67b4], R3 ;  /* 0x0067b40301007387 */ /* 0x000fe20000100800 */
[----:B------:R-:W-:-:S03]  /*8400*/  IMAD.HI.U32 R63, R252, R58, RZ ;  /* 0x0000003afc3f7227 */ /* 0x000fc600078e00ff */
[----:B------:R3:W-:Y:S01]  /*8410*/  STL [R1+0x67b0], R2 ;  /* 0x0067b00201007387 */ /* 0x0007e20000100800 */
[----:B------:R-:W-:Y:S02]  /*8420*/  IMAD.MOV R64, RZ, RZ, -R64 ;  /* 0x000000ffff407224 */ /* 0x000fe400078e0a40 */
[C---:B------:R-:W-:Y:S01]  /*8430*/  IMAD R55, R251.reuse, R60, R55 ;  /* 0x0000003cfb377224 */ /* 0x040fe200078e0237 */
[----:B------:R-:W-:Y:S01]  /*8440*/  IABS R60, R20 ;  /* 0x00000014003c7213 */ /* 0x000fe20000000000 */
[----:B------:R-:W-:Y:S01]  /*8450*/  IMAD R57, R251, R62, R57 ;  /* 0x0000003efb397224 */ /* 0x000fe200078e0239 */
[----:B------:R-:W-:Y:S01]  /*8460*/  IABS R62, R6 ;  /* 0x00000006003e7213 */ /* 0x000fe20000000000 */
[----:B------:R-:W-:Y:S01]  /*8470*/  IMAD.MOV R63, RZ, RZ, -R63 ;  /* 0x000000ffff3f7224 */ /* 0x000fe200078e0a3f */
[----:B-1----:R-:W-:Y:S01]  /*8480*/  IADD3 R20, R5, 0x12a, RZ ;  /* 0x0000012a05147810 */ /* 0x002fe20007ffe0ff */
[C---:B------:R-:W-:Y:S01]  /*8490*/  IMAD R59, R251.reuse, R64, R59 ;  /* 0x00000040fb3b7224 */ /* 0x040fe200078e023b */
[----:B------:R-:W-:Y:S01]  /*84a0*/  IABS R64, R2 ;  /* 0x0000000200407213 */ /* 0x000fe20000000000 */
[----:B------:R-:W-:Y:S01]  /*84b0*/  IMAD R56, R251, R61, R56 ;  /* 0x0000003dfb387224 */ /* 0x000fe200078e0238 */
[----:B------:R-:W-:Y:S01]  /*84c0*/  IABS R61, R19 ;  /* 0x00000013003d7213 */ /* 0x000fe20000000000 */
[C---:B------:R-:W-:Y:S01]  /*84d0*/  IMAD.HI.U32 R65, R252.reuse, R60, RZ ;  /* 0x0000003cfc417227 */ /* 0x040fe200078e00ff */
[C---:B--2---:R-:W-:Y:S01]  /*84e0*/  IADD3 R6, R5.reuse, 0x12c, RZ ;  /* 0x0000012c05067810 */ /* 0x044fe20007ffe0ff */
[----:B------:R1:W-:Y:S01]  /*84f0*/  STL [R1+0x67a8], R20 ;  /* 0x0067a81401007387 */ /* 0x0003e20000100800 */
[----:B---3--:R-:W-:Y:S01]  /*8500*/  IADD3 R2, R5, 0x12e, RZ ;  /* 0x0000012e05027810 */ /* 0x008fe20007ffe0ff */
[----:B------:R-:W-:Y:S01]  /*8510*/  IMAD R58, R251, R63, R58 ;  /* 0x0000003ffb3a7224 */ /* 0x000fe200078e023a */
[----:B------:R-:W-:Y:S01]  /*8520*/  IABS R63, R3 ;  /* 0x00000003003f7213 */ /* 0x000fe20000000000 */
[----:B------:R-:W-:Y:S01]  /*8530*/  IMAD.HI.U32 R67, R252, R62, RZ ;  /* 0x0000003efc437227 */ /* 0x000fe200078e00ff */
[----:B------:R-:W-:-:S02]  /*8540*/  IADD3 R65, -R65, RZ, RZ ;  /* 0x000000ff41417210 */ /* 0x000fc40007ffe1ff */
[C---:B------:R-:W-:Y:S01]  /*8550*/  IADD3 R19, R5.reuse, 0x12b, RZ ;  /* 0x0000012b05137810 */ /* 0x040fe20007ffe0ff */
[----:B------:R-:W-:Y:S01]  /*8560*/  IMAD.HI.U32 R69, R252, R64, RZ ;  /* 0x00000040fc457227 */ /* 0x000fe200078e00ff */
[----:B------:R-:W-:-:S03]  /*8570*/  IADD3 R3, R5, 0x12d, RZ ;  /* 0x0000012d05037810 */ /* 0x000fc60007ffe0ff */
[C---:B------:R-:W-:Y:S01]  /*8580*/  IMAD.HI.U32 R66, R252.reuse, R61, RZ ;  /* 0x0000003dfc427227 */ /* 0x040fe200078e00ff */
[----:B------:R-:W-:Y:S01]  /*8590*/  IADD3 R69, -R69, RZ, RZ ;  /* 0x000000ff45457210 */ /* 0x000fe20007ffe1ff */
[----:B------:R-:W-:Y:S02]  /*85a0*/  STL [R1+0x67b8], R19 ;  /* 0x0067b81301007387 */ /* 0x000fe40000100800 */
[----:B------:R-:W-:Y:S02]  /*85b0*/  IMAD.MOV R67, RZ, RZ, -R67 ;  /* 0x000000ffff437224 */ /* 0x000fe400078e0a43 */
[C---:B------:R-:W-:Y:S01]  /*85c0*/  IMAD.HI.U32 R68, R252.reuse, R63, RZ ;  /* 0x0000003ffc447227 */ /* 0x040fe200078e00ff */
[----:B------:R2:W-:Y:S03]  /*85d0*/  STL [R1+0x67c0], R6 ;  /* 0x0067c00601007387 */ /* 0x0005e60000100800 */
[----:B------:R-:W-:Y:S01]  /*85e0*/  IMAD.MOV R66, RZ, RZ, -R66 ;  /* 0x000000ffff427224 */ /* 0x000fe200078e0a42 */
[----:B------:R3:W-:Y:S01]  /*85f0*/  STL [R1+0x67bc], R3 ;  /* 0x0067bc0301007387 */ /* 0x0007e20000100800 */
        /* <DEDUP_REMOVED lines=8> */
[C---:B------:R-:W-:Y:S01]  /*8680*/  IMAD R61, R251.reuse, R66, R61 ;  /* 0x00000042fb3d7224 */ /* 0x040fe200078e023d */
[----:B------:R-:W-:Y:S01]  /*8690*/  IABS R66, R19 ;  /* 0x0000001300427213 */ /* 0x000fe20000000000 */
[----:B------:R-:W-:Y:S01]  /*86a0*/  IMAD R63, R251, R68, R63 ;  /* 0x00000044fb3f7224 */ /* 0x000fe200078e023f */
[----:B------:R-:W-:Y:S01]  /*86b0*/  IABS R68, R3 ;  /* 0x0000000300447213 */ /* 0x000fe20000000000 */
[C---:B------:R-:W-:Y:S01]  /*86c0*/  IMAD.HI.U32 R70, R252.reuse, R65, RZ ;  /* 0x00000041fc467227 */ /* 0x040fe200078e00ff */
[C---:B--2---:R-:W-:Y:S01]  /*86d0*/  IADD3 R6, R5.reuse, 0x131, RZ ;  /* 0x0000013105067810 */ /* 0x044fe20007ffe0ff */
[----:B------:R1:W-:Y:S01]  /*86e0*/  STL [R1+0x67c8], R2 ;  /* 0x0067c80201007387 */ /* 0x0003e20000100800 */
[C---:B------:R-:W-:Y:S01]  /*86f0*/  IADD3 R19, R5.reuse, 0x130, RZ ;  /* 0x0000013005137810 */ /* 0x040fe20007ffe0ff */
[C---:B------:R-:W-:Y:S01]  /*8700*/  IMAD.HI.U32 R72, R252.reuse, R67, RZ ;  /* 0x00000043fc487227 */ /* 0x040fe200078e00ff */
[----:B---3--:R-:W-:Y:S01]  /*8710*/  IADD3 R3, R5, 0x132, RZ ;  /* 0x0000013205037810 */ /* 0x008fe20007ffe0ff */
[----:B------:R2:W-:Y:S02]  /*8720*/  STL [R1+0x67c4], R20 ;  /* 0x0067c41401007387 */ /* 0x0005e40000100800 */
[----:B------:R-:W-:-:S02]  /*8730*/  IMAD.HI.U32 R74, R252, R69, RZ ;  /* 0x00000045fc4a7227 */ /* 0x000fc400078e00ff */
[----:B------:R-:W-:Y:S02]  /*8740*/  STL [R1+0x67d0], R19 ;  /* 0x0067d01301007387 */ /* 0x000fe40000100800 */
[C---:B------:R-:W-:Y:S01]  /*8750*/  IMAD.HI.U32 R71, R252.reuse, R66, RZ ;  /* 0x00000042fc477227 */ /* 0x040fe200078e00ff */
[----:B-1----:R-:W-:Y:S01]  /*8760*/  IADD3 R2, R5, 0x133, RZ ;  /* 0x0000013305027810 */ /* 0x002fe20007ffe0ff */
[----:B------:R1:W-:Y:S02]  /*8770*/  STL [R1+0x67cc], R6 ;  /* 0x0067cc0601007387 */ /* 0x0003e40000100800 */
[----:B------:R-:W-:Y:S02]  /*8780*/  IMAD.MOV R70, RZ, RZ, -R70 ;  /* 0x000000ffff467224 */ /* 0x000fe400078e0a46 */
[----:B------:R-:W-:Y:S01]  /*8790*/  IMAD.MOV R72, RZ, RZ, -R72 ;  /* 0x000000ffff487224 */ /* 0x000fe200078e0a48 */
[----:B------:R-:W-:Y:S01]  /*87a0*/  STL [R1+0x67d4], R3 ;  /* 0x0067d40301007387 */ /* 0x000fe20000100800 */
[----:B------:R-:W-:-:S03]  /*87b0*/  IMAD.HI.U32 R73, R252, R68, RZ ;  /* 0x00000044fc497227 */ /* 0x000fc600078e00ff */
[----:B------:R3:W-:Y:S01]  /*87c0*/  STL [R1+0x67e8], R2 ;  /* 0x0067e80201007387 */ /* 0x0007e20000100800 */
[----:B------:R-:W-:Y:S01]  /*87d0*/  IMAD.MOV R74, RZ, RZ, -R74 ;  /* 0x000000ffff4a7224 */ /* 0x000fe200078e0a4a */
[----:B------:R-:W-:Y:S01]  /*87e0*/  IADD3 R73, -R73, RZ, RZ ;  /* 0x000000ff49497210 */ /* 0x000fe20007ffe1ff */
[----:B------:R-:W-:Y:S02]  /*87f0*/  IMAD.MOV R71, RZ, RZ, -R71 ;  /* 0x000000ffff477224 */ /* 0x000fe400078e0a47 */
        /* <DEDUP_REMOVED lines=9> */
[----:B--2---:R-:W-:-:S02]  /*8890*/  IADD3 R20, R5, 0x134, RZ ;  /* 0x0000013405147810 */ /* 0x004fc40007ffe0ff */
[C---:B-1----:R-:W-:Y:S01]  /*88a0*/  IADD3 R6, R5.reuse, 0x136, RZ ;  /* 0x0000013605067810 */ /* 0x042fe20007ffe0ff */
[C---:B------:R-:W-:Y:S01]  /*88b0*/  IMAD.HI.U32 R77, R252.reuse, R72, RZ ;  /* 0x00000048fc4d7227 */ /* 0x040fe200078e00ff */
[C---:B---3--:R-:W-:Y:S01]  /*88c0*/  IADD3 R2, R5.reuse, 0x138, RZ ;  /* 0x0000013805027810 */ /* 0x048fe20007ffe0ff */
[----:B------:R1:W-:Y:S01]  /*88d0*/  STL [R1+0x67dc], R20 ;  /* 0x0067dc1401007387 */ /* 0x0003e20000100800 */
[----:B------:R-:W-:Y:S01]  /*88e0*/  IADD3 R19, R5, 0x135, RZ ;  /* 0x0000013505137810 */ /* 0x000fe20007ffe0ff */
[----:B------:R-:W-:Y:S01]  /*88f0*/  IMAD R68, R251, R73, R68 ;  /* 0x00000049fb447224 */ /* 0x000fe200078e0244 */
[----:B------:R-:W-:Y:S01]  /*8900*/  IABS R73, R3 ;  /* 0x0000000300497213 */ /* 0x000fe20000000000 */
[C---:B------:R-:W-:Y:S01]  /*8910*/  IMAD.HI.U32 R79, R252.reuse, R74, RZ ;  /* 0x0000004afc4f7227 */ /* 0x040fe200078e00ff */
[----:B------:R-:W-:Y:S01]  /*8920*/  IADD3 R77, -R77, RZ, RZ ;  /* 0x000000ff4d4d7210 */ /* 0x000fe20007ffe1ff */
[----:B------:R-:W-:Y:S01]  /*8930*/  STL [R1+0x67d8], R19 ;  /* 0x0067d81301007387 */ /* 0x000fe20000100800 */
[----:B------:R-:W-:Y:S01]  /*8940*/  IADD3 R3, R5, 0x137, RZ ;  /* 0x0000013705037810 */ /* 0x000fe20007ffe0ff */
[----:B------:R-:W-:-:S02]  /*8950*/  IMAD.HI.U32 R76, R252, R71, RZ ;  /* 0x00000047fc4c7227 */ /* 0x000fc400078e00ff */
[----:B------:R2:W-:Y:S02]  /*8960*/  STL [R1+0x67e0], R6 ;  /* 0x0067e00601007387 */ /* 0x0005e40000100800 */
[----:B------:R-:W-:Y:S02]  /*8970*/  IMAD.MOV R75, RZ, RZ, -R75 ;  /* 0x000000ffff4b7224 */ /* 0x000fe400078e0a4b */
[----:B------:R-:W-:Y:S01]  /*8980*/  IMAD.HI.U32 R78, R252, R73, RZ ;  /* 0x00000049fc4e7227 */ /* 0x000fe200078e00ff */
[----:B------:R-:W-:Y:S03]  /*8990*/  STL [R1+0x67f4], R3 ;  /* 0x0067f40301007387 */ /* 0x000fe60000100800 */
[----:B------:R-:W-:Y:S01]  /*89a0*/  IMAD.MOV R79, RZ, RZ, -R79 ;  /* 0x000000ffff4f7224 */ /* 0x000fe200078e0a4f */
[----:B------:R3:W-:Y:S01]  /*89b0*/  STL [R1+0x67f8], R2 ;  /* 0x0067f80201007387 */ /* 0x0007e20000100800 */
[----:B------:R-:W-:-:S02]  /*89c0*/  IMAD.MOV R76, RZ, RZ, -R76 ;  /* 0x000000ffff4c7224 */ /* 0x000fc400078e0a4c */
        /* <DEDUP_REMOVED lines=17> */
[----:B------:R-:W-:-:S02]  /*8ae0*/  IADD3 R19, R5, 0x13a, RZ ;  /* 0x0000013a05137810 */ /* 0x000fc40007ffe0ff */
[----:B------:R-:W-:Y:S01]  /*8af0*/  IADD3 R3, R5, 0x13c, RZ ;  /* 0x0000013c05037810 */ /* 0x000fe20007ffe0ff */
[C---:B------:R-:W-:Y:S02]  /*8b00*/  IMAD.HI.U32 R84, R252.reuse, R79, RZ ;  /* 0x0000004ffc547227 */ /* 0x040fe400078e00ff */
[----:B------:R-:W-:Y:S02]  /*8b10*/  STL [R1+0x67ec], R19 ;  /* 0x0067ec1301007387 */ /* 0x000fe40000100800 */
[C---:B------:R-:W-:Y:S02]  /*8b20*/  IMAD.HI.U32 R81, R252.reuse, R76, RZ ;  /* 0x0000004cfc517227 */ /* 0x040fe400078e00ff */
        /* <DEDUP_REMOVED lines=897> */
[----:B------:R3:W-:Y:S02]  /*c340*/  STL [R1+0x6acc], R19 ;  /* 0x006acc1301007387 */ /* 0x0007e40000100800 */
        /* <DEDUP_REMOVED lines=21> */
[C---:B---3--:R-:W-:Y:S01]  /*c4a0*/  IADD3 R19, R5.reuse, 0x1d5, RZ ;  /* 0x000001d505137810 */ /* 0x048fe20007ffe0ff */
[C---:B------:R-:W-:Y:S01]  /*c4b0*/  IMAD.HI.U32 R237, R252.reuse, R232, RZ ;  /* 0x000000e8fced7227 */ /* 0x040fe200078e00ff */
[C---:B-1----:R-:W-:Y:S01]  /*c4c0*/  IADD3 R6, R5.reuse, 0x1d6, RZ ;  /* 0x000001d605067810 */ /* 0x042fe20007ffe0ff */
[----:B------:R1:W-:Y:S01]  /*c4d0*/  STL [R1+0x6adc], R20 ;  /* 0x006adc1401007387 */ /* 0x0003e20000100800 */
[----:B----4-:R-:W-:Y:S01]  /*c4e0*/  IADD3 R2, R5, 0x1d8, RZ ;  /* 0x000001d805027810 */ /* 0x010fe20007ffe0ff */
[----:B------:R-:W-:Y:S01]  /*c4f0*/  IMAD R228, R251, R233, R228 ;  /* 0x000000e9fbe47224 */ /* 0x000fe200078e02e4 */
[----:B------:R-:W-:Y:S01]  /*c500*/  IABS R233, R3 ;  /* 0x0000000300e97213 */ /* 0x000fe20000000000 */
[C---:B------:R-:W-:Y:S01]  /*c510*/  IMAD.HI.U32 R239, R252.reuse, R234, RZ ;  /* 0x000000eafcef7227 */ /* 0x040fe200078e00ff */
[----:B------:R-:W-:Y:S01]  /*c520*/  IADD3 R237, -R237, RZ, RZ ;  /* 0x000000ffeded7210 */ /* 0x000fe20007ffe1ff */
[----:B------:R-:W-:Y:S01]  /*c530*/  STL [R1+0x6ae4], R19 ;  /* 0x006ae41301007387 */ /* 0x000fe20000100800 */
[----:B------:R-:W-:Y:S01]  /*c540*/  IADD3 R3, R5, 0x1d7, RZ ;  /* 0x000001d705037810 */ /* 0x000fe20007ffe0ff */
[----:B------:R-:W-:-:S02]  /*c550*/  IMAD.HI.U32 R236, R252, R231, RZ ;  /* 0x000000e7fcec7227 */ /* 0x000fc400078e00ff */
[----:B------:R-:W-:Y:S02]  /*c560*/  STL [R1+0x6ae8], R6 ;  /* 0x006ae80601007387 */ /* 0x000fe40000100800 */
        /* <DEDUP_REMOVED lines=16> */
[----:B--2---:R-:W-:Y:S01]  /*c670*/  IMAD.MOV.U32 R2, RZ, RZ, R240 ;  /* 0x000000ffff027224 */ /* 0x004fe200078e00f0 */
[C---:B------:R-:W-:Y:S01]  /*c680*/  IADD3 R6, R5.reuse, 0x1db, RZ ;  /* 0x000001db05067810 */ /* 0x040fe20007ffe0ff */
[C---:B------:R-:W-:Y:S01]  /*c690*/  IMAD.HI.U32 R240, R252.reuse, R235, RZ ;  /* 0x000000ebfcf07227 */ /* 0x040fe200078e00ff */
[----:B------:R-:W-:Y:S01]  /*c6a0*/  IADD3 R19, R5, 0x1da, RZ ;  /* 0x000001da05137810 */ /* 0x000fe20007ffe0ff */
[----:B------:R-:W-:Y:S02]  /*c6b0*/  STL [R1+0x6afc], R20 ;  /* 0x006afc1401007387 */ /* 0x000fe40000100800 */
[----:B------:R-:W-:Y:S01]  /*c6c0*/  IMAD R233, R251, R238, R233 ;  /* 0x000000eefbe97224 */ /* 0x000fe200078e02e9 */
[----:B------:R-:W-:Y:S01]  /*c6d0*/  IABS R238, R3 ;  /* 0x0000000300ee7213 */ /* 0x000fe20000000000 */
[----:B------:R-:W-:Y:S01]  /*c6e0*/  IMAD.HI.U32 R242, R252, R237, RZ ;  /* 0x000000edfcf27227 */ /* 0x000fe200078e00ff */
[----:B------:R-:W1:Y:S01]  /*c6f0*/  S2R R3, SR_TID.X ;  /* 0x0000000000037919 */ /* 0x000e620000002100 */
[----:B------:R-:W-:-:S02]  /*c700*/  IADD3 R240, -R240, RZ, RZ ;  /* 0x000000fff0f07210 */ /* 0x000fc40007ffe1ff */
[C---:B------:R-:W-:Y:S01]  /*c710*/  IMAD.HI.U32 R241, R252.reuse, R236, RZ ;  /* 0x000000ecfcf17227 */ /* 0x040fe200078e00ff */
[----:B------:R2:W-:Y:S03]  /*c720*/  STL [R1+0x6af8], R19 ;  /* 0x006af81301007387 */ /* 0x0005e60000100800 */
[----:B------:R-:W-:Y:S01]  /*c730*/  IMAD.HI.U32 R244, R252, R239, RZ ;  /* 0x000000effcf47227 */ /* 0x000fe200078e00ff */
[----:B------:R3:W-:Y:S03]  /*c740*/  STL [R1+0x6af4], R6 ;  /* 0x006af40601007387 */ /* 0x0007e60000100800 */
[----:B------:R-:W-:Y:S01]  /*c750*/  IMAD.MOV R242, RZ, RZ, -R242 ;  /* 0x000000fffff27224 */ /* 0x000fe200078e0af2 */
[----:B------:R-:W-:Y:S01]  /*c760*/  IADD3 R244, -R244, RZ, RZ ;  /* 0x000000fff4f47210 */ /* 0x000fe20007ffe1ff */
[----:B------:R-:W-:-:S02]  /*c770*/  IMAD.MOV R241, RZ, RZ, -R241 ;  /* 0x000000fffff17224 */ /* 0x000fc400078e0af1 */
[----:B------:R-:W-:-:S04]  /*c780*/  IMAD.HI.U32 R243, R252, R238, RZ ;  /* 0x000000eefcf37227 */ /* 0x000fc800078e00ff */
[C---:B------:R-:W-:Y:S01]  /*c790*/  IMAD R235, R251.reuse, R240, R235 ;  /* 0x000000f0fbeb7224 */ /* 0x040fe200078e02eb */
[----:B------:R-:W-:Y:S01]  /*c7a0*/  IABS R240, R20 ;  /* 0x0000001400f07213 */ /* 0x000fe20000000000 */
[C---:B------:R-:W-:Y:S01]  /*c7b0*/  IMAD R237, R251.reuse, R242, R237 ;  /* 0x000000f2fbed7224 */ /* 0x040fe200078e02ed */
[----:B------:R-:W-:Y:S01]  /*c7c0*/  IABS R242, R6 ;  /* 0x0000000600f27213 */ /* 0x000fe20000000000 */
[----:B------:R-:W-:Y:S01]  /*c7d0*/  IMAD R236, R251, R241, R236 ;  /* 0x000000f1fbec7224 */ /* 0x000fe200078e02ec */
[----:B------:R-:W-:Y:S01]  /*c7e0*/  IABS R241, R19 ;  /* 0x0000001300f17213 */ /* 0x000fe20000000000 */
[----:B------:R-:W-:Y:S01]  /*c7f0*/  IMAD.MOV R243, RZ, RZ, -R243 ;  /* 0x000000fffff37224 */ /* 0x000fe200078e0af3 */
[----:B--2---:R-:W-:Y:S01]  /*c800*/  IADD3 R19, R5, 0x1dc, RZ ;  /* 0x000001dc05137810 */ /* 0x004fe20007ffe0ff */
[----:B------:R-:W-:Y:S01]  /*c810*/  IMAD R239, R251, R244, R239 ;  /* 0x000000f4fbef7224 */ /* 0x000fe200078e02ef */
[C---:B---3--:R-:W-:Y:S01]  /*c820*/  IADD3 R6, R5.reuse, 0x1dd, RZ ;  /* 0x000001dd05067810 */ /* 0x048fe20007ffe0ff */
[C---:B------:R-:W-:Y:S01]  /*c830*/  IMAD.HI.U32 R244, R252.reuse, R240, RZ ;  /* 0x000000f0fcf47227 */ /* 0x040fe200078e00ff */
[----:B------:R-:W-:Y:S01]  /*c840*/  IADD3 R20, R5, 0x1de, RZ ;  /* 0x000001de05147810 */ /* 0x000fe20007ffe0ff */
[----:B------:R2:W-:Y:S01]  /*c850*/  STL [R1+0x6aec], R19 ;  /* 0x006aec1301007387 */ /* 0x0005e20000100800 */
[----:B------:R-:W-:Y:S01]  /*c860*/  IABS R245, R6 ;  /* 0x0000000600f57213 */ /* 0x000fe20000000000 */
[----:B------:R-:W-:-:S02]  /*c870*/  IMAD.HI.U32 R247, R252, R242, RZ ;  /* 0x000000f2fcf77227 */ /* 0x000fc400078e00ff */
[----:B------:R1:W-:Y:S02]  /*c880*/  STL [R1+0x6ae0], R6 ;  /* 0x006ae00601007387 */ /* 0x0003e40000100800 */
[----:B------:R-:W-:Y:S01]  /*c890*/  IMAD R238, R251, R243, R238 ;  /* 0x000000f3fbee7224 */ /* 0x000fe200078e02ee */
[----:B------:R-:W-:Y:S01]  /*c8a0*/  IABS R243, R19 ;  /* 0x0000001300f37213 */ /* 0x000fe20000000000 */
[----:B------:R-:W-:Y:S01]  /*c8b0*/  IMAD.HI.U32 R246, R252, R241, RZ ;  /* 0x000000f1fcf67227 */ /* 0x000fe200078e00ff */
[----:B------:R-:W-:Y:S01]  /*c8c0*/  IADD3 R247, -R247, RZ, RZ ;  /* 0x000000fff7f77210 */ /* 0x000fe20007ffe1ff */
[----:B------:R-:W-:Y:S02]  /*c8d0*/  STL [R1+0x6ad0], R20 ;  /* 0x006ad01401007387 */ /* 0x000fe40000100800 */
[----:B------:R-:W-:Y:S02]  /*c8e0*/  IMAD.MOV R244, RZ, RZ, -R244 ;  /* 0x000000fffff47224 */ /* 0x000fe400078e0af4 */
[----:B--2---:R-:W-:Y:S01]  /*c8f0*/  IMAD.MOV.U32 R19, RZ, RZ, R248 ;  /* 0x000000ffff137224 */ /* 0x004fe200078e00f8 */
[----:B-1----:R-:W-:Y:S01]  /*c900*/  LOP3.LUT R6, R3, 0x1f, RZ, 0xc0, !PT ;  /* 0x0000001f03067812 */ /* 0x002fe200078ec0ff */
[----:B------:R-:W-:-:S02]  /*c910*/  IMAD.MOV R246, RZ, RZ, -R246 ;  /* 0x000000fffff67224 */ /* 0x000fc400078e0af6 */
[----:B------:R-:W-:-:S04]  /*c920*/  IMAD.HI.U32 R248, R252, R243, RZ ;  /* 0x000000f3fcf87227 */ /* 0x000fc800078e00ff */
[----:B------:R-:W-:Y:S02]  /*c930*/  IMAD R240, R251, R244, R240 ;  /* 0x000000f4fbf07224 */ /* 0x000fe400078e02f0 */
[----:B------:R-:W-:Y:S02]  /*c940*/  IMAD.SHL.U32 R244, R249, 0x80, RZ ;  /* 0x00000080f9f47824 */ /* 0x000fe400078e00ff */
[C---:B------:R-:W-:Y:S02]  /*c950*/  IMAD R241, R251.reuse, R246, R241 ;  /* 0x000000f6fbf17224 */ /* 0x040fe400078e02f1 */
[----:B------:R-:W-:Y:S01]  /*c960*/  IMAD R242, R251, R247, R242 ;  /* 0x000000f7fbf27224 */ /* 0x000fe200078e02f2 */
[----:B------:R-:W-:Y:S01]  /*c970*/  LOP3.LUT R3, R244, 0x1f, R3, 0xf8, !PT ;  /* 0x0000001ff4037812 */ /* 0x000fe200078ef803 */
[----:B------:R-:W-:Y:S01]  /*c980*/  IMAD.HI.U32 R247, R252, R245, RZ ;  /* 0x000000f5fcf77227 */ /* 0x000fe200078e00ff */
[----:B------:R-:W-:-:S03]  /*c990*/  LOP3.LUT R6, R244, 0x20, R6, 0xfe, !PT ;  /* 0x00000020f4067812 */ /* 0x000fc600078efe06 */
[----:B------:R-:W-:Y:S01]  /*c9a0*/  IMAD.MOV R246, RZ, RZ, -R248 ;  /* 0x000000fffff67224 */ /* 0x000fe200078e0af8 */
[----:B------:R-:W-:Y:S01]  /*c9b0*/  STL [R1+0x3084], R3 ;  /* 0x0030840301007387 */ /* 0x000fe20000100800 */
[----:B------:R-:W-:Y:S02]  /*c9c0*/  IMAD.MOV R247, RZ, RZ, -R247 ;  /* 0x000000fffff77224 */ /* 0x000fe400078e0af7 */
[C---:B------:R-:W-:Y:S01]  /*c9d0*/  IMAD R243, R251.reuse, R246, R243 ;  /* 0x000000f6fbf37224 */ /* 0x040fe200078e02f3 */
[----:B------:R-:W-:Y:S01]  /*c9e0*/  IABS R246, R20 ;  /* 0x0000001400f67213 */ /* 0x000fe20000000000 */
[----:B------:R-:W-:Y:S01]  /*c9f0*/  IMAD R244, R251, R247, R245 ;  /* 0x000000f7fbf47224 */ /* 0x000fe200078e02f5 */
[----:B------:R1:W-:Y:S01]  /*ca00*/  STL [R1+0x308c], R6 ;  /* 0x00308c0601007387 */ /* 0x0003e20000100800 */
[----:B------:R-:W-:Y:S02]  /*ca10*/  IABS R247, R6 ;  /* 0x0000000600f77213 */ /* 0x000fe40000000000 */
[----:B------:R-:W-:-:S02]  /*ca20*/  MOV R245, R246 ;  /* 0x000000f600f57202 */ /* 0x000fc40000000f00 */
[----:B------:R-:W-:Y:S02]  /*ca30*/  IABS R246, R3 ;  /* 0x0000000300f67213 */ /* 0x000fe40000000000 */
[----:B-1----:R-:W-:-:S03]  /*ca40*/  LOP3.LUT R6, R3, 0x40, RZ, 0xfc, !PT ;  /* 0x0000004003067812 */ /* 0x002fc600078efcff */
[----:B------:R-:W-:Y:S01]  /*ca50*/  IMAD.HI.U32 R20, R19, R246, RZ ;  /* 0x000000f613147227 */ /* 0x000fe200078e00ff */
[----:B------:R-:W-:Y:S02]  /*ca60*/  LOP3.LUT R3, R3, 0x60, RZ, 0xfc, !PT ;  /* 0x0000006003037812 */ /* 0x000fe400078efcff */
[----:B------:R-:W-:Y:S01]  /*ca70*/  IABS R248, R6 ;  /* 0x0000000600f87213 */ /* 0x000fe20000000000 */
[----:B------:R1:W-:Y:S01]  /*ca80*/  STL [R1+0x3094], R6 ;  /* 0x0030940601007387 */ /* 0x0003e20000100800 */
[----:B------:R-:W-:Y:S01]  /*ca90*/  IABS R249, R3 ;  /* 0x0000000300f97213 */ /* 0x000fe20000000000 */
[----:B------:R-:W-:Y:S02]  /*caa0*/  IMAD.MOV R21, RZ, RZ, -R20 ;  /* 0x000000ffff157224 */ /* 0x000fe400078e0a14 */
[----:B------:R2:W-:Y:S01]  /*cab0*/  STL [R1+0x3090], R3 ;  /* 0x0030900301007387 */ /* 0x0005e20000100800 */
[----:B------:R-:W-:-:S04]  /*cac0*/  IMAD.HI.U32 R20, R19, R248, RZ ;  /* 0x000000f813147227 */ /* 0x000fc800078e00ff */
[----:B------:R-:W-:Y:S02]  /*cad0*/  IMAD R31, R22, R21, R246 ;  /* 0x00000015161f7224 */ /* 0x000fe400078e02f6 */
[----:B-1----:R-:W-:-:S03]  /*cae0*/  IMAD.HI.U32 R6, R19, R247, RZ ;  /* 0x000000f713067227 */ /* 0x002fc600078e00ff */
[----:B------:R-:W-:Y:S01]  /*caf0*/  ISETP.GT.U32.AND P0, PT, R22, R31, PT ;  /* 0x0000001f1600720c */ /* 0x000fe20003f04070 */
[----:B--2---:R-:W-:Y:S01]  /*cb00*/  IMAD.MOV.U32 R3, RZ, RZ, R250 ;  /* 0x000000ffff037224 */ /* 0x004fe200078e00fa */
[----:B------:R-:W-:Y:S01]  /*cb10*/  IADD3 R6, -R6, RZ, RZ ;  /* 0x000000ff06067210 */ /* 0x000fe20007ffe1ff */
[----:B------:R-:W-:-:S04]  /*cb20*/  IMAD.HI.U32 R250, R252, R245, RZ ;  /* 0x000000f5fcfa7227 */ /* 0x000fc800078e00ff */
[----:B------:R-:W-:Y:S02]  /*cb30*/  IMAD.MOV R250, RZ, RZ, -R250 ;  /* 0x000000fffffa7224 */ /* 0x000fe400078e0afa */
[----:B------:R-:W-:-:S04]  /*cb40*/  IMAD.HI.U32 R19, R19, R249, RZ ;  /* 0x000000f913137227 */ /* 0x000fc800078e00ff */
[----:B------:R-:W-:Y:S02]  /*cb50*/  IMAD R245, R251, R250, R245 ;  /* 0x000000fafbf57224 */ /* 0x000fe400078e02f5 */
[----:B------:R-:W-:Y:S01]  /*cb60*/  IMAD.MOV R250, RZ, RZ, -R19 ;  /* 0x000000fffffa7224 */ /* 0x000fe200078e0a13 */
[C---:B------:R-:W-:Y:S01]  /*cb70*/  IADD3 R19, R5.reuse, 0x1df, RZ ;  /* 0x000001df05137810 */ /* 0x040fe20007ffe0ff */
[----:B------:R-:W-:Y:S02]  /*cb80*/  IMAD.MOV R246, RZ, RZ, -R20 ;  /* 0x000000fffff67224 */ /* 0x000fe400078e0a14 */
[C---:B------:R-:W-:Y:S01]  /*cb90*/  IMAD R30, R22.reuse, R6, R247 ;  /* 0x00000006161e7224 */ /* 0x040fe200078e02f7 */
[----:B------:R-:W-:Y:S01]  /*cba0*/  IADD3 R6, R5, 0x1e0, RZ ;  /* 0x000001e005067810 */ /* 0x000fe20007ffe0ff */
[C---:B------:R-:W-:Y:S01]  /*cbb0*/  IMAD R29, R22.reuse, R246, R248 ;  /* 0x000000f6161d7224 */ /* 0x040fe200078e02f8 */
[----:B------:R1:W-:Y:S01]  /*cbc0*/  STL [R1+0x6ab0], R19 ;  /* 0x006ab01301007387 */ /* 0x0003e20000100800 */
[----:B------:R-:W-:Y:S01]  /*cbd0*/  IABS R246, R19 ;  /* 0x0000001300f67213 */ /* 0x000fe20000000000 */
[C---:B------:R-:W-:Y:S01]  /*cbe0*/  IMAD R21, R22.reuse, R250, R249 ;  /* 0x000000fa16157224 */ /* 0x040fe200078e02f9 */
[----:B------:R-:W-:Y:S01]  /*cbf0*/  IABS R247, R6 ;  /* 0x0000000600f77213 */ /* 0x000fe20000000000 */
[----:B------:R2:W-:Y:S01]  /*cc00*/  STL [R1+0x6aac], R6 ;  /* 0x006aac0601007387 */ /* 0x0005e20000100800 */
[----:B------:R-:W-:Y:S01]  /*cc10*/  ISETP.GT.U32.AND P1, PT, R22, R30, PT ;  /* 0x0000001e1600720c */ /* 0x000fe20003f24070 */
[----:B------:R-:W-:Y:S01]  /*cc20*/  IMAD.HI.U32 R249, R252, R246, RZ ;  /* 0x000000f6fcf97227 */ /* 0x000fe200078e00ff */
[----:B------:R-:W-:-:S02]  /*cc30*/  ISETP.GT.U32.AND P2, PT, R22, R29, PT ;  /* 0x0000001d1600720c */ /* 0x000fc40003f44070 */
[----:B------:R-:W-:Y:S01]  /*cc40*/  ISETP.GT.U32.AND P3, PT, R22, R21, PT ;  /* 0x000000151600720c */ /* 0x000fe20003f64070 */
[----:B------:R-:W-:Y:S01]  /*cc50*/  @!P0 IMAD.IADD R31, R31, 0x1, -R22 ;  /* 0x000000011f1f8824 */ /* 0x000fe200078e0a16 */
[C---:B-1----:R-:W-:Y:S01]  /*cc60*/  IADD3 R19, R5.reuse, 0x1e1, RZ ;  /* 0x000001e105137810 */ /* 0x042fe20007ffe0ff */
[----:B------:R-:W-:Y:S01]  /*cc70*/  IMAD.HI.U32 R250, R252, R247, RZ ;  /* 0x000000f7fcfa7227 */ /* 0x000fe200078e00ff */
[C---:B--2---:R-:W-:Y:S02]  /*cc80*/  IADD3 R6, R5.reuse, 0x1e2, RZ ;  /* 0x000001e205067810 */ /* 0x044fe40007ffe0ff */
[----:B------:R-:W-:Y:S01]  /*cc90*/  IADD3 R5, R5, 0x1e3, RZ ;  /* 0x000001e305057810 */ /* 0x000fe20007ffe0ff */
[----:B------:R-:W-:Y:S01]  /*cca0*/  STL [R1+0x6a9c], R19 ;  /* 0x006a9c1301007387 */ /* 0x000fe20000100800 */
[----:B------:R-:W-:Y:S01]  /*ccb0*/  IABS R20, R6 ;  /* 0x0000000600147213 */ /* 0x000fe20000000000 */
[----:B------:R-:W-:Y:S01]  /*ccc0*/  IMAD.MOV R249, RZ, RZ, -R249 ;  /* 0x000000fffff97224 */ /* 0x000fe200078e0af9 */
[----:B------:R-:W-:Y:S01]  /*ccd0*/  IABS R248, R19 ;  /* 0x0000001300f87213 */ /* 0x000fe20000000000 */
[----:B------:R1:W-:Y:S04]  /*cce0*/  STL [R1+0x6a94], R6 ;  /* 0x006a940601007387 */ /* 0x0003e80000100800 */
[----:B------:R-:W-:Y:S01]  /*ccf0*/  STL [R1+0x6a90], R5 ;  /* 0x006a900501007387 */ /* 0x000fe20000100800 */
[----:B------:R-:W-:-:S02]  /*cd00*/  IMAD R246, R251, R249, R246 ;  /* 0x000000f9fbf67224 */ /* 0x000fc400078e02f6 */
[--C-:B------:R-:W-:Y:S02]  /*cd10*/  @!P1 IMAD.IADD R30, R30, 0x1, -R22.reuse ;  /* 0x000000011e1e9824 */ /* 0x100fe400078e0a16 */
[----:B------:R-:W-:Y:S01]  /*cd20*/  @!P2 IMAD.IADD R29, R29, 0x1, -R22 ;  /* 0x000000011d1da824 */ /* 0x000fe200078e0a16 */
[----:B-1----:R-:W2:Y:S01]  /*cd30*/  LDL.LU R6, [R1+0x28] ;  /* 0x0000280001067983 */ /* 0x002ea20000300800 */
[----:B------:R-:W-:Y:S02]  /*cd40*/  @!P3 IADD3 R21, R21, -R22, RZ ;  /* 0x800000161515b210 */ /* 0x000fe40007ffe0ff */
[----:B------:R-:W-:Y:S01]  /*cd50*/  IABS R19, R5 ;  /* 0x0000000500137213 */ /* 0x000fe20000000000 */
[----:B------:R-:W3:Y:S04]  /*cd60*/  LDL.LU R27, [R1+0x24] ;  /* 0x00002400011b7983 */ /* 0x000ee80000300800 */
[----:B------:R-:W4:Y:S04]  /*cd70*/  LDL.LU R25, [R1+0x20] ;  /* 0x0000200001197983 */ /* 0x000f280000300800 */
[----:B------:R-:W2:Y:S04]  /*cd80*/  LDL.LU R26, [R1+0x1c] ;  /* 0x00001c00011a7983 */ /* 0x000ea80000300800 */
[----:B------:R-:W2:Y:S04]  /*cd90*/  LDL.LU R23, [R1+0x18] ;  /* 0x0000180001177983 */ /* 0x000ea80000300800 */
[----:B------:R-:W2:Y:S04]  /*cda0*/  LDL.LU R24, [R1+0x14] ;  /* 0x0000140001187983 */ /* 0x000ea80000300800 */
[----:B------:R1:W-:Y:S04]  /*cdb0*/  STL [R1+0x7260], R246 ;  /* 0x007260f601007387 */ /* 0x0003e80000100800 */
[----:B------:R-:W2:Y:S04]  /*cdc0*/  LDL R28, [R1+0x6314] ;  /* 0x00631400011c7983 */ /* 0x000ea80000100800 */
[----:B-1----:R-:W2:Y:S01]  /*cdd0*/  LDL R246, [R1+0x3088] ;  /* 0x0030880001f67983 */ /* 0x002ea20000100800 */
[----:B------:R-:W-:-:S02]  /*cde0*/  ISETP.GT.U32.AND P1, PT, R22, R31, PT ;  /* 0x0000001f1600720c */ /* 0x000fc40003f24070 */
[C---:B------:R-:W-:Y:S02]  /*cdf0*/  ISETP.GT.U32.AND P2, PT, R22.reuse, R30, PT ;  /* 0x0000001e1600720c */ /* 0x040fe40003f44070 */
[C---:B------:R-:W-:Y:S02]  /*ce00*/  ISETP.GT.U32.AND P3, PT, R22.reuse, R29, PT ;  /* 0x0000001d1600720c */ /* 0x040fe40003f64070 */
[----:B------:R-:W-:Y:S02]  /*ce10*/  ISETP.GT.U32.AND P4, PT, R22, R21, PT ;  /* 0x000000151600720c */ /* 0x000fe40003f84070 */
[----:B------:R-:W-:Y:S02]  /*ce20*/  ISETP.GT.U32.AND P0, PT, R251, R3, PT ;  /* 0x00000003fb00720c */ /* 0x000fe40003f04070 */
[----:B------:R-:W-:Y:S01]  /*ce30*/  IADD3 R5, -R250, RZ, RZ ;  /* 0x000000fffa057210 */ /* 0x000fe20007ffe1ff */
[----:B------:R-:W-:Y:S02]  /*ce40*/  IMAD.MOV.U32 R250, RZ, RZ, R19 ;  /* 0x000000fffffa7224 */ /* 0x000fe400078e0013 */
[----:B------:R-:W-:-:S02]  /*ce50*/  @!P1 IMAD.IADD R31, R31, 0x1, -R22 ;  /* 0x000000011f1f9824 */ /* 0x000fc400078e0a16 */
[----:B------:R-:W-:Y:S01]  /*ce60*/  @!P2 IADD3 R30, R30, -R22, RZ ;  /* 0x800000161e1ea210 */ /* 0x000fe20007ffe0ff */
[----:B------:R-:W-:Y:S02]  /*ce70*/  IMAD R247, R251, R5, R247 ;  /* 0x00000005fbf77224 */ /* 0x000fe400078e02f7 */
[--C-:B------:R-:W-:Y:S02]  /*ce80*/  @!P3 IMAD.IADD R29, R29, 0x1, -R22.reuse ;  /* 0x000000011d1db824 */ /* 0x100fe400078e0a16 */
[----:B------:R-:W-:Y:S01]  /*ce90*/  IMAD.HI.U32 R5, R252, R250, RZ ;  /* 0x000000fafc057227 */ /* 0x000fe200078e00ff */
[----:B------:R-:W-:Y:S03]  /*cea0*/  STL [R1+0x3b8], R31 ;  /* 0x0003b81f01007387 */ /* 0x000fe60000100800 */
[----:B------:R-:W-:Y:S02]  /*ceb0*/  @!P4 IMAD.IADD R21, R21, 0x1, -R22 ;  /* 0x000000011515c824 */ /* 0x000fe400078e0a16 */
[----:B------:R-:W-:Y:S01]  /*cec0*/  IMAD.MOV.U32 R249, RZ, RZ, R20 ;  /* 0x000000fffff97224 */ /* 0x000fe200078e0014 */
[----:B------:R-:W-:Y:S01]  /*ced0*/  STL [R1+0x3b4], R30 ;  /* 0x0003b41e01007387 */ /* 0x000fe20000100800 */
[----:B------:R-:W-:-:S02]  /*cee0*/  @!P0 IMAD.IADD R3, R3, 0x1, -R251 ;  /* 0x0000000103038824 */ /* 0x000fc400078e0afb */
[C---:B------:R-:W-:Y:S01]  /*cef0*/  IMAD.HI.U32 R20, R252.reuse, R248, RZ ;  /* 0x000000f8fc147227 */ /* 0x040fe200078e00ff */
[----:B------:R1:W-:Y:S03]  /*cf00*/  STL [R1+0x3b0], R29 ;  /* 0x0003b01d01007387 */ /* 0x0003e60000100800 */
[----:B------:R-:W-:Y:S01]  /*cf10*/  IMAD.HI.U32 R19, R252, R249, RZ ;  /* 0x000000f9fc137227 */ /* 0x000fe200078e00ff */
[----:B------:R1:W-:Y:S01]  /*cf20*/  STL [R1+0x3ac], R21 ;  /* 0x0003ac1501007387 */ /* 0x0003e20000100800 */
[----:B------:R-:W-:Y:S02]  /*cf30*/  ISETP.GT.U32.AND P5, PT, R251, R3, PT ;  /* 0x00000003fb00720c */ /* 0x000fe40003fa4070 */
[----:B-1----:R-:W-:Y:S02]  /*cf40*/  IMAD.MOV R29, RZ, RZ, -R5 ;  /* 0x000000ffff1d7224 */ /* 0x002fe400078e0a05 */
[----:B------:R-:W2:Y:S01]  /*cf50*/  LDL.LU R5, [R1+0x10] ;  /* 0x0000100001057983 */ /* 0x000ea20000300800 */
[----:B------:R-:W-:Y:S01]  /*cf60*/  IMAD.MOV R20, RZ, RZ, -R20 ;  /* 0x000000ffff147224 */ /* 0x000fe200078e0a14 */
[----:B------:R-:W-:-:S02]  /*cf70*/  IADD3 R19, -R19, RZ, RZ ;  /* 0x000000ff13137210 */ /* 0x000fc40007ffe1ff */
[----:B------:R-:W2:Y:S01]  /*cf80*/  LDL.LU R21, [R1+0xc] ;  /* 0x00000c0001157983 */ /* 0x000ea20000300800 */
[C---:B------:R-:W-:Y:S02]  /*cf90*/  IMAD R248, R251.reuse, R20, R248 ;  /* 0x00000014fbf87224 */ /* 0x040fe400078e02f8 */
[----:B------:R-:W-:Y:S01]  /*cfa0*/  IMAD R249, R251, R19, R249 ;  /* 0x00000013fbf97224 */ /* 0x000fe200078e02f9 */
[----:B------:R-:W2:Y:S04]  /*cfb0*/  LDL.LU R22, [R1+0x8] ;  /* 0x0000080001167983 */ /* 0x000ea80000300800 */
[----:B------:R-:W2:Y:S04]  /*cfc0*/  LDL.LU R20, [R1+0x4] ;  /* 0x0000040001147983 */ /* 0x000ea80000300800 */
[----:B------:R-:W2:Y:S04]  /*cfd0*/  LDL.LU R19, [R1] ;  /* 0x0000000001137983 */ /* 0x000ea80000300800 */
[----:B------:R-:W2:Y:S01]  /*cfe0*/  LDL R32, [R1+0x6310] ;  /* 0x0063100001207983 */ /* 0x000ea20000100800 */
[----:B------:R-:W-:-:S03]  /*cff0*/  @!P5 IMAD.IADD R3, R3, 0x1, -R251 ;  /* 0x000000010303d824 */ /* 0x000fc600078e0afb */
[----:B------:R-:W2:Y:S01]  /*d000*/  LDL R31, [R1+0x6318] ;  /* 0x00631800011f7983 */ /* 0x000ea20000100800 */
[----:B------:R-:W-:-:S03]  /*d010*/  IMAD R250, R251, R29, R250 ;  /* 0x0000001dfbfa7224 */ /* 0x000fc600078e02fa */
[----:B------:R-:W2:Y:S04]  /*d020*/  LDL R30, [R1+0x6320] ;  /* 0x00632000011e7983 */ /* 0x000ea80000100800 */
[----:B------:R-:W2:Y:S01]  /*d030*/  LDL R29, [R1+0x631c] ;  /* 0x00631c00011d7983 */ /* 0x000ea20000100800 */
[C---:B---3--:R-:W-:Y:S02]  /*d040*/  ISETP.GT.U32.AND P1, PT, R251.reuse, R27, PT ;  /* 0x0000001bfb00720c */ /* 0x048fe40003f24070 */
[----:B----4-:R-:W-:-:S11]  /*d050*/  ISETP.GT.U32.AND P2, PT, R251, R25, PT ;  /* 0x00000019fb00720c */ /* 0x010fd60003f44070 */
[--C-:B------:R-:W-:Y:S01]  /*d060*/  @!P1 IMAD.IADD R27, R27, 0x1, -R251.reuse ;  /* 0x000000011b1b9824 */ /* 0x100fe200078e0afb */
[----:B--2---:R-:W-:Y:S01]  /*d070*/  ISETP.GE.AND P1, PT, R246, RZ, PT ;  /* 0x000000fff600720c */ /* 0x004fe20003f26270 */
[----:B------:R-:W-:Y:S01]  /*d080*/  @!P2 IMAD.IADD R25, R25, 0x1, -R251 ;  /* 0x000000011919a824 */ /* 0x000fe200078e0afb */
[----:B------:R-:W-:Y:S02]  /*d090*/  ISETP.GE.AND P2, PT, R28, RZ, PT ;  /* 0x000000ff1c00720c */ /* 0x000fe40003f46270 */
[----:B------:R-:W2:Y:S09]  /*d0a0*/  LDL R28, [R1+0x6324] ;  /* 0x00632400011c7983 */ /* 0x000eb20000100800 */
[----:B------:R-:W-:-:S05]  /*d0b0*/  @!P1 IADD3 R3, -R3, RZ, RZ ;  /* 0x000000ff03039210 */ /* 0x000fca0007ffe1ff */
[----:B------:R1:W-:Y:S04]  /*d0c0*/  STL [R1+0x5e0], R3 ;  /* 0x0005e00301007387 */ /* 0x0003e80000100800 */
[----:B-1----:R-:W3:Y:S01]  /*d0d0*/  LDL R3, [R1+0x6328] ;  /* 0x0063280001037983 */ /* 0x002ee20000100800 */
[C---:B------:R-:W-:Y:S02]  /*d0e0*/  ISETP.GT.U32.AND P6, PT, R251.reuse, R2, PT ;  /* 0x00000002fb00720c */ /* 0x040fe40003fc4070 */
[C---:B------:R-:W-:Y:S02]  /*d0f0*/  ISETP.GT.U32.AND P3, PT, R251.reuse, R6, PT ;  /* 0x00000006fb00720c */ /* 0x040fe40003f64070 */
[----:B------:R-:W-:-:S09]  /*d100*/  ISETP.GT.U32.AND P0, PT, R251, R26, PT ;  /* 0x0000001afb00720c */ /* 0x000fd20003f04070 */
[--C-:B------:R-:W-:Y:S02]  /*d110*/  @!P6 IMAD.IADD R2, R2, 0x1, -R251.reuse ;  /* 0x000000010202e824 */ /* 0x100fe400078e0afb */
[----:B------:R-:W-:Y:S02]  /*d120*/  @!P3 IADD3 R6, R6, -R251, RZ ;  /* 0x800000fb0606b210 */ /* 0x000fe40007ffe0ff */
[C---:B------:R-:W-:Y:S02]  /*d130*/  ISETP.GT.U32.AND P6, PT, R251.reuse, R24, PT ;  /* 0x00000018fb00720c */ /* 0x040fe40003fc4070 */
[C---:B------:R-:W-:Y:S02]  /*d140*/  ISETP.GT.U32.AND P3, PT, R251.reuse, R2, PT ;  /* 0x00000002fb00720c */ /* 0x040fe40003f64070 */
[C---:B------:R-:W-:Y:S01]  /*d150*/  ISETP.GT.U32.AND P4, PT, R251.reuse, R23, PT ;  /* 0x00000017fb00720c */ /* 0x040fe20003f84070 */
[----:B------:R-:W-:Y:S01]  /*d160*/  @!P0 IMAD.IADD R26, R26, 0x1, -R251 ;  /* 0x000000011a1a8824 */ /* 0x000fe200078e0afb */
[----:B------:R-:W-:-:S07]  /*d170*/  ISETP.GT.U32.AND P0, PT, R251, R27, PT ;  /* 0x0000001bfb00720c */ /* 0x000fce0003f04070 */
[--C-:B------:R-:W-:Y:S02]  /*d180*/  @!P6 IMAD.IADD R24, R24, 0x1, -R251.reuse ;  /* 0x000000011818e824 */ /* 0x100fe400078e0afb */
[----:B------:R-:W-:Y:S02]  /*d190*/  @!P3 IMAD.IADD R2, R2, 0x1, -R251 ;  /* 0x000000010202b824 */ /* 0x000fe400078e0afb */
[----:B------:R-:W-:Y:S02]  /*d1a0*/  @!P4 IADD3 R23, R23, -R251, RZ ;  /* 0x800000fb1717c210 */ /* 0x000fe40007ffe0ff */
[C---:B------:R-:W-:Y:S01]  /*d1b0*/  ISETP.GT.U32.AND P4, PT, R251.reuse, R6, PT ;  /* 0x00000006fb00720c */ /* 0x040fe20003f84070 */
[----:B------:R-:W-:Y:S01]  /*d1c0*/  IMAD.MOV.U32 R33, RZ, RZ, R2 ;  /* 0x000000ffff217224 */ /* 0x000fe200078e0002 */
[C---:B------:R-:W-:Y:S02]  /*d1d0*/  ISETP.GT.U32.AND P5, PT, R251.reuse, R24, PT ;  /* 0x00000018fb00720c */ /* 0x040fe40003fa4070 */
[C---:B------:R-:W-:Y:S01]  /*d1e0*/  ISETP.GT.U32.AND P3, PT, R251.reuse, R25, PT ;  /* 0x00000019fb00720c */ /* 0x040fe20003f64070 */
[----:B------:R-:W-:Y:S01]  /*d1f0*/  @!P2 IMAD.MOV R33, RZ, RZ, -R33 ;  /* 0x000000ffff21a224 */ /* 0x000fe200078e0a21 */
[----:B------:R-:W-:-:S02]  /*d200*/  ISETP.GT.U32.AND P6, PT, R251, R26, PT ;  /* 0x0000001afb00720c */ /* 0x000fc40003fc4070 */
[----:B------:R-:W-:Y:S02]  /*d210*/  ISETP.GT.U32.AND P2, PT, R251, R5, PT ;  /* 0x00000005fb00720c */ /* 0x000fe40003f44070 */
[----:B------:R-:W-:-:S03]  /*d220*/  @!P0 IADD3 R27, R27, -R251, RZ ;  /* 0x800000fb1b1b8210 */ /* 0x000fc60007ffe0ff */
[--C-:B------:R-:W-:Y:S01]  /*d230*/  @!P4 IMAD.IADD R6, R6, 0x1, -R251.reuse ;  /* 0x000000010606c824 */ /* 0x100fe200078e0afb */
[----:B------:R-:W-:Y:S02]  /*d240*/  ISETP.GT.U32.AND P4, PT, R251, R21, PT ;  /* 0x00000015fb00720c */ /* 0x000fe40003f84070 */
[----:B------:R-:W-:Y:S01]  /*d250*/  @!P5 IADD3 R24, R24, -R251, RZ ;  /* 0x800000fb1818d210 */ /* 0x000fe20007ffe0ff */
[--C-:B------:R-:W-:Y:S01]  /*d260*/  @!P3 IMAD.IADD R25, R25, 0x1, -R251.reuse ;  /* 0x000000011919b824 */ /* 0x100fe200078e0afb */
[----:B------:R-:W-:Y:S01]  /*d270*/  ISETP.GT.U32.AND P0, PT, R251, R22, PT ;  /* 0x00000016fb00720c */ /* 0x000fe20003f04070 */
[--C-:B------:R-:W-:Y:S01]  /*d280*/  @!P6 IMAD.IADD R26, R26, 0x1, -R251.reuse ;  /* 0x000000011a1ae824 */ /* 0x100fe200078e0afb */
[----:B------:R-:W-:Y:S01]  /*d290*/  ISETP.GE.AND P5, PT, R32, RZ, PT ;  /* 0x000000ff2000720c */ /* 0x000fe20003fa6270 */
[----:B------:R-:W-:Y:S01]  /*d2a0*/  @!P2 IMAD.IADD R5, R5, 0x1, -R251 ;  /* 0x000000010505a824 */ /* 0x000fe200078e0afb */
[C---:B------:R-:W-:Y:S02]  /*d2b0*/  ISETP.GT.U32.AND P3, PT, R251.reuse, R20, PT ;  /* 0x00000014fb00720c */ /* 0x040fe40003f64070 */
[----:B------:R-:W-:-:S02]  /*d2c0*/  ISETP.GT.U32.AND P6, PT, R251, R19, PT ;  /* 0x00000013fb00720c */ /* 0x000fc40003fc4070 */
[----:B------:R-:W-:Y:S02]  /*d2d0*/  ISETP.GE.AND P2, PT, R31, RZ, PT ;  /* 0x000000ff1f00720c */ /* 0x000fe40003f46270 */
[----:B------:R-:W-:Y:S01]  /*d2e0*/  IADD3 R2, R246, 0x1e4, RZ ;  /* 0x000001e4f6027810 */ /* 0x000fe20007ffe0ff */
[----:B------:R-:W-:Y:S01]  /*d2f0*/  @!P4 IMAD.IADD R21, R21, 0x1, -R251 ;  /* 0x000000011515c824 */ /* 0x000fe200078e0afb */
[----:B------:R-:W-:-:S03]  /*d300*/  ISETP.GE.AND P4, PT, R30, RZ, PT ;  /* 0x000000ff1e00720c */ /* 0x000fc60003f86270 */
[----:B------:R-:W-:Y:S01]  /*d310*/  STL [R1+0x6a78], R2 ;  /* 0x006a780201007387 */ /* 0x000fe20000100800 */
[----:B------:R-:W-:Y:S01]  /*d320*/  ISETP.GT.U32.AND P1, PT, R251, R23, PT ;  /* 0x00000017fb00720c */ /* 0x000fe20003f24070 */
[----:B------:R-:W-:Y:S02]  /*d330*/  @!P0 IMAD.IADD R22, R22, 0x1, -R251 ;  /* 0x0000000116168824 */ /* 0x000fe400078e0afb */
[----:B------:R1:W-:Y:S01]  /*d340*/  STL [R1+0x5dc], R33 ;  /* 0x0005dc2101007387 */ /* 0x0003e20000100800 */
[----:B------:R-:W-:-:S03]  /*d350*/  @!P5 IADD3 R6, -R6, RZ, RZ ;  /* 0x000000ff0606d210 */ /* 0x000fc60007ffe1ff */
[----:B------:R-:W4:Y:S01]  /*d360*/  LDL.LU R31, [R1+0x74] ;  /* 0x00007400011f7983 */ /* 0x000f220000300800 */
[----:B------:R-:W-:Y:S01]  /*d370*/  ISETP.GE.AND P0, PT, R29, RZ, PT ;  /* 0x000000ff1d00720c */ /* 0x000fe20003f06270 */
[----:B------:R-:W-:Y:S01]  /*d380*/  @!P6 IMAD.IADD R19, R19, 0x1, -R251 ;  /* 0x000000011313e824 */ /* 0x000fe200078e0afb */
[----:B------:R-:W-:Y:S01]  /*d390*/  @!P3 IADD3 R20, R20, -R251, RZ ;  /* 0x800000fb1414b210 */ /* 0x000fe20007ffe0ff */
[----:B------:R-:W4:Y:S01]  /*d3a0*/  LDL.LU R30, [R1+0x70] ;  /* 0x00007000011e7983 */ /* 0x000f220000300800 */
[----:B-1----:R-:W-:-:S03]  /*d3b0*/  IMAD.MOV.U32 R33, RZ, RZ, R27 ;  /* 0x000000ffff217224 */ /* 0x002fc600078e001b */
[----:B------:R-:W4:Y:S01]  /*d3c0*/  LDL R32, [R1+0x6330] ;  /* 0x0063300001207983 */ /* 0x000f220000100800 */
[----:B------:R-:W-:-:S03]  /*d3d0*/  @!P2 IMAD.MOV R33, RZ, RZ, -R33 ;  /* 0x000000ffff21a224 */ /* 0x000fc600078e0a21 */
[----:B------:R-:W4:Y:S01]  /*d3e0*/  LDL.LU R29, [R1+0x6c] ;  /* 0x00006c00011d7983 */ /* 0x000f220000300800 */
[----:B------:R-:W-:Y:S02]  /*d3f0*/  @!P4 IMAD.MOV R25, RZ, RZ, -R25 ;  /* 0x000000ffff19c224 */ /* 0x000fe400078e0a19 */
[----:B------:R-:W-:Y:S01]  /*d400*/  @!P1 IMAD.IADD R23, R23, 0x1, -R251 ;  /* 0x0000000117179824 */ /* 0x000fe200078e0afb */
[----:B--2---:R-:W-:Y:S02]  /*d410*/  ISETP.GE.AND P3, PT, R28, RZ, PT ;  /* 0x000000ff1c00720c */ /* 0x004fe40003f66270 */
[----:B------:R-:W2:Y:S01]  /*d420*/  LDL.LU R28, [R1+0x68] ;  /* 0x00006800011c7983 */ /* 0x000ea20000300800 */
[----:B---3--:R-:W-:-:S03]  /*d430*/  ISETP.GE.AND P6, PT, R3, RZ, PT ;  /* 0x000000ff0300720c */ /* 0x008fc60003fc6270 */
[----:B------:R-:W3:Y:S04]  /*d440*/  LDL.LU R3, [R1+0x64] ;  /* 0x0000640001037983 */ /* 0x000ee80000300800 */
[----:B------:R1:W-:Y:S04]  /*d450*/  STL [R1+0x5d8], R6 ;  /* 0x0005d80601007387 */ /* 0x0003e80000100800 */
[----:B-1----:R-:W3:Y:S04]  /*d460*/  LDL.LU R6, [R1+0x60] ;  /* 0x0000600001067983 */ /* 0x002ee80000300800 */
[----:B------:R-:W3:Y:S04]  /*d470*/  LDL R27, [R1+0x632c] ;  /* 0x00632c00011b7983 */ /* 0x000ee80000100800 */
[----:B------:R1:W-:Y:S01]  /*d480*/  STL [R1+0x5d4], R33 ;  /* 0x0005d42101007387 */ /* 0x0003e20000100800 */
[----:B------:R-:W-:-:S02]  /*d490*/  @!P3 IMAD.MOV R23, RZ, RZ, -R23 ;  /* 0x000000ffff17b224 */ /* 0x000fc400078e0a17 */
[----:B-1----:R-:W-:Y:S02]  /*d4a0*/  IMAD.MOV.U32 R33, RZ, RZ, R26 ;  /* 0x000000ffff217224 */ /* 0x002fe400078e001a */
[----:B------:R-:W3:Y:S03]  /*d4b0*/  LDL R26, [R1+0x6334] ;  /* 0x00633400011a7983 */ /* 0x000ee60000100800 */
[----:B------:R-:W-:Y:S01]  /*d4c0*/  @!P0 IADD3 R33, -R33, RZ, RZ ;  /* 0x000000ff21218210 */ /* 0x000fe20007ffe1ff */
[----:B------:R1:W-:Y:S04]  /*d4d0*/  STL [R1+0x5d0], R25 ;  /* 0x0005d01901007387 */ /* 0x0003e80000100800 */
[----:B-1----:R-:W3:Y:S04]  /*d4e0*/  LDL R25, [R1+0x6338] ;  /* 0x0063380001197983 */ /* 0x002ee80000100800 */
[----:B------:R1:W-:Y:S02]  /*d4f0*/  STL [R1+0x5cc], R33 ;  /* 0x0005cc2101007387 */ /* 0x0003e40000100800 */
[----:B-1----:R-:W-:-:S02]  /*d500*/  IMAD.MOV.U32 R33, RZ, RZ, R24 ;  /* 0x000000ffff217224 */ /* 0x002fc400078e0018 */
[----:B------:R-:W3:Y:S04]  /*d510*/  LDL R24, [R1+0x6340] ;  /* 0x0063400001187983 */ /* 0x000ee80000100800 */
[----:B------:R1:W-:Y:S04]  /*d520*/  STL [R1+0x5c8], R23 ;  /* 0x0005c81701007387 */ /* 0x0003e80000100800 */
[----:B-1----:R-:W3:Y:S01]  /*d530*/  LDL R23, [R1+0x633c] ;  /* 0x00633c0001177983 */ /* 0x002ee20000100800 */
[C---:B------:R-:W-:Y:S02]  /*d540*/  ISETP.GT.U32.AND P1, PT, R251.reuse, R0, PT ;  /* 0x00000000fb00720c */ /* 0x040fe40003f24070 */
[----:B------:R-:W-:-:S02]  /*d550*/  ISETP.GT.U32.AND P2, PT, R251, R21, PT ;  /* 0x00000015fb00720c */ /* 0x000fc40003f44070 */
[C---:B------:R-:W-:Y:S02]  /*d560*/  ISETP.GT.U32.AND P0, PT, R251.reuse, R20, PT ;  /* 0x00000014fb00720c */ /* 0x040fe40003f04070 */
[C---:B------:R-:W-:Y:S02]  /*d570*/  ISETP.GT.U32.AND P4, PT, R251.reuse, R22, PT ;  /* 0x00000016fb00720c */ /* 0x040fe40003f84070 */
[----:B------:R-:W-:-:S05]  /*d580*/  ISETP.GT.U32.AND P3, PT, R251, R19, PT ;  /* 0x00000013fb00720c */ /* 0x000fca0003f64070 */
[--C-:B------:R-:W-:Y:S01]  /*d590*/  @!P1 IMAD.IADD R0, R0, 0x1, -R251.reuse ;  /* 0x0000000100009824 */ /* 0x100fe200078e0afb */
[----:B------:R-:W-:Y:S01]  /*d5a0*/  ISETP.GT.U32.AND P1, PT, R251, R5, PT ;  /* 0x00000005fb00720c */ /* 0x000fe20003f24070 */
[--C-:B------:R-:W-:Y:S01]  /*d5b0*/  @!P2 IMAD.IADD R21, R21, 0x1, -R251.reuse ;  /* 0x000000011515a824 */ /* 0x100fe200078e0afb */
[C---:B----4-:R-:W-:Y:S02]  /*d5c0*/  ISETP.GT.U32.AND P2, PT, R251.reuse, R30, PT ;  /* 0x0000001efb00720c */ /* 0x050fe40003f44070 */
[C---:B------:R-:W-:Y:S01]  /*d5d0*/  ISETP.GT.U32.AND P5, PT, R251.reuse, R0, PT ;  /* 0x00000000fb00720c */ /* 0x040fe20003fa4070 */
[--C-:B------:R-:W-:Y:S02]  /*d5e0*/  @!P0 IMAD.IADD R20, R20, 0x1, -R251.reuse ;  /* 0x0000000114148824 */ /* 0x100fe400078e0afb */
[----:B------:R-:W-:Y:S01]  /*d5f0*/  @!P4 IMAD.IADD R22, R22, 0x1, -R251 ;  /* 0x000000011616c824 */ /* 0x000fe200078e0afb */
[----:B------:R-:W-:Y:S02]  /*d600*/  ISETP.GT.U32.AND P4, PT, R251, R29, PT ;  /* 0x0000001dfb00720c */ /* 0x000fe40003f84070 */
[----:B------:R-:W-:-:S03]  /*d610*/  @!P3 IADD3 R19, R19, -R251, RZ ;  /* 0x800000fb1313b210 */ /* 0x000fc60007ffe0ff */
[-C--:B------:R-:W-:Y:S02]  /*d620*/  @!P1 IADD3 R5, R5, -R251.reuse, RZ ;  /* 0x800000fb05059210 */ /* 0x080fe40007ffe0ff */
[----:B------:R-:W-:Y:S01]  /*d630*/  ISETP.GE.AND P1, PT, R32, RZ, PT ;  /* 0x000000ff2000720c */ /* 0x000fe20003f26270 */
[----:B------:R-:W-:Y:S02]  /*d640*/  @!P6 IMAD.MOV R33, RZ, RZ, -R33 ;  /* 0x000000ffff21e224 */ /* 0x000fe400078e0a21 */
[--C-:B------:R-:W-:Y:S02]  /*d650*/  @!P5 IMAD.IADD R0, R0, 0x1, -R251.reuse ;  /* 0x000000010000d824 */ /* 0x100fe400078e0afb */
[----:B------:R-:W-:Y:S01]  /*d660*/  @!P2 IMAD.IADD R30, R30, 0x1, -R251 ;  /* 0x000000011e1ea824 */ /* 0x000fe200078e0afb */
[----:B------:R1:W-:Y:S01]  /*d670*/  STL [R1+0x5c4], R33 ;  /* 0x0005c42101007387 */ /* 0x0003e20000100800 */
[----:B------:R-:W-:Y:S01]  /*d680*/  @!P4 IADD3 R29, R29, -R251, RZ ;  /* 0x800000fb1d1dc210 */ /* 0x000fe20007ffe0ff */
[----:B-1----:R-:W-:-:S05]  /*d690*/  IMAD.MOV.U32 R33, RZ, RZ, R5 ;  /* 0x000000ffff217224 */ /* 0x002fca00078e0005 */
[----:B------:R-:W-:Y:S01]  /*d6a0*/  @!P1 IMAD.MOV R33, RZ, RZ, -R33 ;  /* 0x000000ffff219224 */ /* 0x000fe200078e0a21 */
[----:B------:R-:W-:Y:S01]  /*d6b0*/  IABS R2, R2 ;  /* 0x0000000200027213 */ /* 0x000fe20000000000 */
[----:B------:R-:W-:-:S04]  /*d6c0*/  IMAD.MOV.U32 R34, RZ, RZ, R20 ;  /* 0x000000ffff227224 */ /* 0x000fc800078e0014 */
[----:B------:R-:W-:-:S05]  /*d6d0*/  IMAD.HI.U32 R32, R252, R2, RZ ;  /* 0x00000002fc207227 */ /* 0x000fca00078e00ff */
[----:B------:R-:W-:Y:S02]  /*d6e0*/  IADD3 R32, -R32, RZ, RZ ;  /* 0x000000ff20207210 */ /* 0x000fe40007ffe1ff */
[----:B--2---:R-:W-:-:S13]  /*d6f0*/  ISETP.GT.U32.AND P0, PT, R251, R28, PT ;  /* 0x0000001cfb00720c */ /* 0x004fda0003f04070 */
[--C-:B------:R-:W-:Y:S01]  /*d700*/  @!P0 IMAD.IADD R28, R28, 0x1, -R251.reuse ;  /* 0x000000011c1c8824 */ /* 0x100fe200078e0afb */
[----:B---3--:R-:W-:Y:S02]  /*d710*/  ISETP.GT.U32.AND P3, PT, R251, R3, PT ;  /* 0x00000003fb00720c */ /* 0x008fe40003f64070 */
[----:B------:R-:W-:Y:S02]  /*d720*/  ISETP.GE.AND P5, PT, R27, RZ, PT ;  /* 0x000000ff1b00720c */ /* 0x000fe40003fa6270 */
[----:B------:R-:W2:Y:S09]  /*d730*/  LDL.LU R27, [R1+0x5c] ;  /* 0x00005c00011b7983 */ /* 0x000eb20000300800 */
[----:B------:R-:W-:Y:S01]  /*d740*/  @!P3 IMAD.IADD R3, R3, 0x1, -R251 ;  /* 0x000000010303b824 */ /* 0x000fe200078e0afb */
[----:B------:R-:W-:-:S02]  /*d750*/  ISETP.GE.AND P2, PT, R26, RZ, PT ;  /* 0x000000ff1a00720c */ /* 0x000fc40003f46270 */
[----:B------:R-:W3:Y:S01]  /*d760*/  LDL.LU R26, [R1+0x58] ;  /* 0x00005800011a7983 */ /* 0x000ee20000300800 */
[----:B------:R-:W-:Y:S02]  /*d770*/  @!P5 IADD3 R21, -R21, RZ, RZ ;  /* 0x000000ff1515d210 */ /* 0x000fe40007ffe1ff */
[----:B------:R-:W-:Y:S02]  /*d780*/  ISETP.GE.AND P4, PT, R25, RZ, PT ;  /* 0x000000ff1900720c */ /* 0x000fe40003f86270 */
[----:B------:R-:W-:Y:S02]  /*d790*/  ISETP.GE.AND P0, PT, R24, RZ, PT ;  /* 0x000000ff1800720c */ /* 0x000fe40003f06270 */
[----:B------:R-:W4:Y:S04]  /*d7a0*/  LDL.LU R24, [R1+0x54] ;  /* 0x0000540001187983 */ /* 0x000f280000300800 */
[----:B------:R-:W4:Y:S01]  /*d7b0*/  LDL.LU R25, [R1+0x50] ;  /* 0x0000500001197983 */ /* 0x000f220000300800 */
[----:B------:R-:W-:-:S03]  /*d7c0*/  ISETP.GE.AND P3, PT, R23, RZ, PT ;  /* 0x000000ff1700720c */ /* 0x000fc60003f66270 */
[----:B------:R-:W4:Y:S04]  /*d7d0*/  LDL.LU R23, [R1+0x4c] ;  /* 0x00004c0001177983 */ /* 0x000f280000300800 */
[----:B------:R-:W4:Y:S04]  /*d7e0*/  LDL.LU R5, [R1+0x48] ;  /* 0x0000480001057983 */ /* 0x000f280000300800 */
[----:B------:R1:W-:Y:S02]  /*d7f0*/  STL [R1+0x5c0], R33 ;  /* 0x0005c02101007387 */ /* 0x0003e40000100800 */
[----:B-1----:R-:W-:-:S02]  /*d800*/  IMAD.MOV.U32 R33, RZ, RZ, R22 ;  /* 0x000000ffff217224 */ /* 0x002fc400078e0016 */
[----:B------:R-:W4:Y:S02]  /*d810*/  LDL R22, [R1+0x6344] ;  /* 0x0063440001167983 */ /* 0x000f240000100800 */
[----:B------:R-:W-:Y:S02]  /*d820*/  @!P2 IMAD.MOV R33, RZ, RZ, -R33 ;  /* 0x000000ffff21a224 */ /* 0x000fe400078e0a21 */
[----:B------:R1:W-:Y:S04]  /*d830*/  STL [R1+0x5bc], R21 ;  /* 0x0005bc1501007387 */ /* 0x0003e80000100800 */
[----:B------:R-:W4:Y:S01]  /*d840*/  LDL R20, [R1+0x6350] ;  /* 0x0063500001147983 */ /* 0x000f220000100800 */
[----:B------:R-:W-:-:S03]  /*d850*/  @!P4 IADD3 R34, -R34, RZ, RZ ;  /* 0x000000ff2222c210 */ /* 0x000fc60007ffe1ff */
[----:B-1----:R-:W4:Y:S04]  /*d860*/  LDL R21, [R1+0x6348] ;  /* 0x0063480001157983 */ /* 0x002f280000100800 */
[----:B------:R1:W-:Y:S02]  /*d870*/  STL [R1+0x5b8], R33 ;  /* 0x0005b82101007387 */ /* 0x0003e40000100800 */
[----:B-1----:R-:W-:Y:S02]  /*d880*/  IMAD.MOV.U32 R33, RZ, RZ, R19 ;  /* 0x000000ffff217224 */ /* 0x002fe400078e0013 */
[----:B------:R-:W4:Y:S02]  /*d890*/  LDL R19, [R1+0x634c] ;  /* 0x00634c0001137983 */ /* 0x000f240000100800 */
[----:B------:R-:W-:-:S02]  /*d8a0*/  @!P0 IMAD.MOV R33, RZ, RZ, -R33 ;  /* 0x000000ffff218224 */ /* 0x000fc400078e0a21 */
[----:B------:R1:W-:Y:S04]  /*d8b0*/  STL [R1+0x5b4], R34 ;  /* 0x0005b42201007387 */ /* 0x0003e80000100800 */
[----:B------:R1:W-:Y:S02]  /*d8c0*/  STL [R1+0x5b0], R33 ;  /* 0x0005b02101007387 */ /* 0x0003e40000100800 */
[----:B-1----:R-:W-:Y:S02]  /*d8d0*/  IMAD.MOV.U32 R34, RZ, RZ, R0 ;  /* 0x000000ffff227224 */ /* 0x002fe400078e0000 */
[C---:B------:R-:W-:Y:S01]  /*d8e0*/  IMAD R0, R251.reuse, R32, R2 ;  /* 0x00000020fb007224 */ /* 0x040fe200078e0202 */
[----:B------:R-:W4:Y:S04]  /*d8f0*/  LDL R33, [R1+0x6354] ;  /* 0x0063540001217983 */ /* 0x000f280000100800 */
[----:B------:R-:W4:Y:S04]  /*d900*/  LDL.LU R2, [R1+0x72b4] ;  /* 0x0072b40001027983 */ /* 0x000f280000300800 */
[----:B------:R-:W4:Y:S01]  /*d910*/  LDL R32, [R1+0x6358] ;  /* 0x0063580001207983 */ /* 0x000f220000100800 */
[----:B------:R-:W-:-:S13]  /*d920*/  ISETP.GT.U32.AND P6, PT, R251, R31, PT ;  /* 0x0000001ffb00720c */ /* 0x000fda0003fc4070 */
[----:B------:R-:W-:Y:S01]  /*d930*/  @!P6 IMAD.IADD R31, R31, 0x1, -R251 ;  /* 0x000000011f1fe824 */ /* 0x000fe200078e0afb */
[C---:B------:R-:W-:Y:S02]  /*d940*/  ISETP.GT.U32.AND P6, PT, R251.reuse, R6, PT ;  /* 0x00000006fb00720c */ /* 0x040fe40003fc4070 */
[C---:B------:R-:W-:Y:S02]  /*d950*/  ISETP.GT.U32.AND P5, PT, R251.reuse, R30, PT ;  /* 0x0000001efb00720c */ /* 0x040fe40003fa4070 */
[C---:B------:R-:W-:Y:S02]  /*d960*/  ISETP.GT.U32.AND P1, PT, R251.reuse, R31, PT ;  /* 0x0000001ffb00720c */ /* 0x040fe40003f24070 */
[C---:B------:R-:W-:Y:S02]  /*d970*/  ISETP.GT.U32.AND P2, PT, R251.reuse, R29, PT ;  /* 0x0000001dfb00720c */ /* 0x040fe40003f44070 */
[----:B------:R-:W-:-:S05]  /*d980*/  ISETP.GT.U32.AND P4, PT, R251, R28, PT ;  /* 0x0000001cfb00720c */ /* 0x000fca0003f84070 */
[----:B------:R-:W-:Y:S02]  /*d990*/  @!P6 IMAD.IADD R6, R6, 0x1, -R251 ;  /* 0x000000010606e824 */ /* 0x000fe400078e0afb */
[----:B------:R-:W-:-:S03]  /*d9a0*/  @!P3 IMAD.MOV R34, RZ, RZ, -R34 ;  /* 0x000000ffff22b224 */ /* 0x000fc600078e0a22 */
[----:B------:R-:W-:Y:S02]  /*d9b0*/  ISETP.GT.U32.AND P6, PT, R251, R6, PT ;  /* 0x00000006fb00720c */ /* 0x000fe40003fc4070 */
[----:B------:R-:W-:Y:S01]  /*d9c0*/  @!P1 IADD3 R31, R31, -R251, RZ ;  /* 0x800000fb1f1f9210 */ /* 0x000fe20007ffe0ff */
[--C-:B------:R-:W-:Y:S02]  /*d9d0*/  @!P5 IMAD.IADD R30, R30, 0x1, -R251.reuse ;  /* 0x000000011e1ed824 */ /* 0x100fe400078e0afb */
[--C-:B------:R-:W-:Y:S02]  /*d9e0*/  @!P2 IMAD.IADD R29, R29, 0x1, -R251.reuse ;  /* 0x000000011d1da824 */ /* 0x100fe400078e0afb */
[----:B------:R-:W-:Y:S01]  /*d9f0*/  @!P4 IMAD.IADD R28, R28, 0x1, -R251 ;  /* 0x000000011c1cc824 */ /* 0x000fe200078e0afb */
[----:B------:R-:W-:-:S05]  /*da00*/  ISETP.GT.U32.AND P0, PT, R251, R3, PT ;  /* 0x00000003fb00720c */ /* 0x000fca0003f04070 */
[----:B------:R-:W-:Y:S01]  /*da10*/  @!P6 IMAD.IADD R6, R6, 0x1, -R251 ;  /* 0x000000010606e824 */ /* 0x000fe200078e0afb */
[----:B------:R1:W-:Y:S07]  /*da20*/  STL [R1+0x5ac], R34 ;  /* 0x0005ac2201007387 */ /* 0x0003ee0000100800 */
[----:B------:R-:W-:Y:S02]  /*da30*/  @!P0 IADD3 R3, R3, -R251, RZ ;  /* 0x800000fb03038210 */ /* 0x000fe40007ffe0ff */
[----:B--2---:R-:W-:-:S02]  /*da40*/  ISETP.GT.U32.AND P3, PT, R251, R27, PT ;  /* 0x0000001bfb00720c */ /* 0x004fc40003f64070 */
[----:B---3--:R-:W-:-:S11]  /*da50*/  ISETP.GT.U32.AND P1, PT, R251, R26, PT ;  /* 0x0000001afb00720c */ /* 0x008fd60003f24070 */
[--C-:B------:R-:W-:Y:S02]  /*da60*/  @!P3 IMAD.IADD R27, R27, 0x1, -R251.reuse ;  /* 0x000000011b1bb824 */ /* 0x100fe400078e0afb */
[----:B------:R-:W-:Y:S01]  /*da70*/  @!P1 IMAD.IADD R26, R26, 0x1, -R251 ;  /* 0x000000011a1a9824 */ /* 0x000fe200078e0afb */
[C---:B----4-:R-:W-:Y:S02]  /*da80*/  ISETP.GT.U32.AND P5, PT, R251.reuse, R24, PT ;  /* 0x00000018fb00720c */ /* 0x050fe40003fa4070 */
[C---:B------:R-:W-:Y:S02]  /*da90*/  ISETP.GT.U32.AND P2, PT, R251.reuse, R25, PT ;  /* 0x00000019fb00720c */ /* 0x040fe40003f44070 */
[----:B------:R-:W-:-:S09]  /*daa0*/  ISETP.GT.U32.AND P4, PT, R251, R23, PT ;  /* 0x00000017fb00720c */ /* 0x000fd20003f84070 */
[----:B------:R-:W-:Y:S02]  /*dab0*/  @!P5 IADD3 R24, R24, -R251, RZ ;  /* 0x800000fb1818d210 */ /* 0x000fe40007ffe0ff */
[--C-:B------:R-:W-:Y:S01]  /*dac0*/  @!P2 IMAD.IADD R25, R25, 0x1, -R251.reuse ;  /* 0x000000011919a824 */ /* 0x100fe200078e0afb */
[----:B------:R-:W-:Y:S01]  /*dad0*/  ISETP.GE.AND P6, PT, R22, RZ, PT ;  /* 0x000000ff1600720c */ /* 0x000fe20003fc6270 */
[----:B------:R-:W-:Y:S01]  /*dae0*/  @!P4 IMAD.IADD R23, R23, 0x1, -R251 ;  /* 0x000000011717c824 */ /* 0x000fe200078e0afb */
[----:B------:R-:W-:Y:S02]  /*daf0*/  ISETP.GE.AND P1, PT, R20, RZ, PT ;  /* 0x000000ff1400720c */ /* 0x000fe40003f26270 */
[----:B------:R-:W2:Y:S01]  /*db00*/  LDL.LU R20, [R1+0x44] ;  /* 0x0000440001147983 */ /* 0x000ea20000300800 */
[----:B------:R-:W-:-:S03]  /*db10*/  ISETP.GE.AND P3, PT, R21, RZ, PT ;  /* 0x000000ff1500720c */ /* 0x000fc60003f66270 */
[----:B------:R-:W3:Y:S01]  /*db20*/  LDL.LU R22, [R1+0x40] ;  /* 0x0000400001167983 */ /* 0x000ee20000300800 */
[----:B------:R-:W-:-:S04]  /*db30*/  IMAD.MOV.U32 R21, RZ, RZ, R7 ;  /* 0x000000ffff157224 */ /* 0x000fc800078e0007 */
[----:B------:R-:W-:Y:S01]  /*db40*/  @!P6 IMAD.MOV R31, RZ, RZ, -R31 ;  /* 0x000000ffff1fe224 */ /* 0x000fe200078e0a1f */
[----:B------:R-:W4:Y:S01]  /*db50*/  LDL.LU R7, [R1+0x3c] ;  /* 0x00003c0001077983 */ /* 0x000f220000300800 */
[----:B------:R-:W-:-:S03]  /*db60*/  ISETP.GE.AND P5, PT, R19, RZ, PT ;  /* 0x000000ff1300720c */ /* 0x000fc60003fa6270 */
[----:B------:R-:W4:Y:S01]  /*db70*/  LDL.LU R19, [R1+0x38] ;  /* 0x0000380001137983 */ /* 0x000f220000300800 */
[----:B------:R-:W-:-:S03]  /*db80*/  @!P3 IMAD.MOV R30, RZ, RZ, -R30 ;  /* 0x000000ffff1eb224 */ /* 0x000fc600078e0a1e */
[----:B-1----:R-:W4:Y:S01]  /*db90*/  LDL.LU R34, [R1+0x34] ;  /* 0x0000340001227983 */ /* 0x002f220000300800 */
[----:B------:R-:W-:Y:S01]  /*dba0*/  @!P1 IMAD.MOV R29, RZ, RZ, -R29 ;  /* 0x000000ffff1d9224 */ /* 0x000fe200078e0a1d */
[----:B------:R-:W-:Y:S02]  /*dbb0*/  ISETP.GE.AND P2, PT, R33, RZ, PT ;  /* 0x000000ff2100720c */ /* 0x000fe40003f46270 */
[----:B------:R-:W-:Y:S01]  /*dbc0*/  ISETP.GE.AND P4, PT, R32, RZ, PT ;  /* 0x000000ff2000720c */ /* 0x000fe20003f86270 */
[----:B------:R1:W-:Y:S01]  /*dbd0*/  STL [R1+0x5a8], R31 ;  /* 0x0005a81f01007387 */ /* 0x0003e20000100800 */
[----:B------:R-:W-:-:S03]  /*dbe0*/  @!P5 IADD3 R28, -R28, RZ, RZ ;  /* 0x000000ff1c1cd210 */ /* 0x000fc60007ffe1ff */
[----:B------:R-:W4:Y:S06]  /*dbf0*/  LDL R32, [R1+0x6360] ;  /* 0x0063600001207983 */ /* 0x000f2c0000100800 */
[----:B------:R-:W-:Y:S01]  /*dc00*/  @!P2 IMAD.MOV R3, RZ, RZ, -R3 ;  /* 0x000000ffff03a224 */ /* 0x000fe200078e0a03 */
[----:B------:R1:W-:Y:S04]  /*dc10*/  STL [R1+0x5a4], R30 ;  /* 0x0005a41e01007387 */ /* 0x0003e80000100800 */
[----:B-1----:R-:W4:Y:S01]  /*dc20*/  LDL R31, [R1+0x635c] ;  /* 0x00635c00011f7983 */ /* 0x002f220000100800 */
[----:B------:R-:W-:-:S03]  /*dc30*/  @!P4 IMAD.MOV R6, RZ, RZ, -R6 ;  /* 0x000000ffff06c224 */ /* 0x000fc600078e0a06 */
[----:B------:R-:W4:Y:S04]  /*dc40*/  LDL R30, [R1+0x6364] ;  /* 0x00636400011e7983 */ /* 0x000f280000100800 */
[----:B------:R1:W-:Y:S04]  /*dc50*/  STL [R1+0x5a0], R29 ;  /* 0x0005a01d01007387 */ /* 0x0003e80000100800 */
[----:B-1----:R-:W4:Y:S04]  /*dc60*/  LDL R29, [R1+0x6368] ;  /* 0x00636800011d7983 */ /* 0x002f280000100800 */
[----:B------:R1:W-:Y:S04]  /*dc70*/  STL [R1+0x59c], R28 ;  /* 0x00059c1c01007387 */ /* 0x0003e80000100800 */
[----:B-1----:R-:W4:Y:S04]  /*dc80*/  LDL R28, [R1+0x6370] ;  /* 0x00637000011c7983 */ /* 0x002f280000100800 */
[----:B------:R-:W-:Y:S04]  /*dc90*/  STL [R1+0x598], R3 ;  /* 0x0005980301007387 */ /* 0x000fe80000100800 */
[----:B------:R1:W-:Y:S04]  /*dca0*/  STL [R1+0x594], R6 ;  /* 0x0005940601007387 */ /* 0x0003e80000100800 */
[----:B-1----:R-:W4:Y:S01]  /*dcb0*/  LDL R6, [R1+0x636c] ;  /* 0x00636c0001067983 */ /* 0x002f220000100800 */
[----:B------:R-:W-:-:S02]  /*dcc0*/  ISETP.GT.U32.AND P0, PT, R251, R5, PT ;  /* 0x00000005fb00720c */ /* 0x000fc40003f04070 */
[C---:B------:R-:W-:Y:S02]  /*dcd0*/  ISETP.GT.U32.AND P3, PT, R251.reuse, R26, PT ;  /* 0x0000001afb00720c */ /* 0x040fe40003f64070 */
[C---:B------:R-:W-:Y:S02]  /*dce0*/  ISETP.GT.U32.AND P1, PT, R251.reuse, R24, PT ;  /* 0x00000018fb00720c */ /* 0x040fe40003f24070 */
[----:B------:R-:W-:-:S07]  /*dcf0*/  ISETP.GT.U32.AND P6, PT, R251, R25, PT ;  /* 0x00000019fb00720c */ /* 0x000fce0003fc4070 */
[----:B------:R-:W-:Y:S02]  /*dd00*/  @!P0 IADD3 R5, R5, -R251, RZ ;  /* 0x800000fb05058210 */ /* 0x000fe40007ffe0ff */
[C---:B------:R-:W-:Y:S02]  /*dd10*/  ISETP.GT.U32.AND P0, PT, R251.reuse, R27, PT ;  /* 0x0000001bfb00720c */ /* 0x040fe40003f04070 */
[----:B------:R-:W-:Y:S01]  /*dd20*/  ISETP.GT.U32.AND P5, PT, R251, R5, PT ;  /* 0x00000005fb00720c */ /* 0x000fe20003fa4070 */
[--C-:B------:R-:W-:Y:S01]  /*dd30*/  @!P1 IMAD.IADD R24, R24, 0x1, -R251.reuse ;  /* 0x0000000118189824 */ /* 0x100fe200078e0afb */
[----:B------:R-:W-:Y:S01]  /*dd40*/  @!P3 IADD3 R26, R26, -R251, RZ ;  /* 0x800000fb1a1ab210 */ /* 0x000fe20007ffe0ff */
[----:B------:R-:W-:-:S08]  /*dd50*/  @!P6 IMAD.IADD R25, R25, 0x1, -R251 ;  /* 0x000000011919e824 */ /* 0x000fd000078e0afb */
[----:B------:R-:W-:Y:S02]  /*dd60*/  @!P0 IMAD.IADD R27, R27, 0x1, -R251 ;  /* 0x000000011b1b8824 */ /* 0x000fe400078e0afb */
[----:B------:R-:W-:Y:S02]  /*dd70*/  @!P5 IADD3 R5, R5, -R251, RZ ;  /* 0x800000fb0505d210 */ /* 0x000fe40007ffe0ff */
[----:B------:R-:W-:Y:S02]  /*dd80*/  IADD3 R3, R246, 0x1e5, RZ ;  /* 0x000001e5f6037810 */ /* 0x000fe40007ffe0ff */
[----:B------:R-:W-:-:S03]  /*dd90*/  ISETP.GT.U32.AND P2, PT, R251, R23, PT ;  /* 0x00000017fb00720c */ /* 0x000fc60003f44070 */
[----:B------:R-:W-:Y:S01]  /*dda0*/  STL [R1+0x6a60], R3 ;  /* 0x006a600301007387 */ /* 0x000fe20000100800 */
[----:B------:R-:W-:-:S09]  /*ddb0*/  IMAD.MOV.U32 R33, RZ, RZ, R25 ;  /* 0x000000ffff217224 */ /* 0x000fd200078e0019 */
[----:B------:R-:W-:Y:S01]  /*ddc0*/  @!P2 IMAD.IADD R23, R23, 0x1, -R251 ;  /* 0x000000011717a824 */ /* 0x000fe200078e0afb */
[C---:B--2---:R-:W-:Y:S02]  /*ddd0*/  ISETP.GT.U32.AND P4, PT, R251.reuse, R20, PT ;  /* 0x00000014fb00720c */ /* 0x044fe40003f84070 */
[C---:B---3--:R-:W-:Y:S02]  /*dde0*/  ISETP.GT.U32.AND P0, PT, R251.reuse, R22, PT ;  /* 0x00000016fb00720c */ /* 0x048fe40003f04070 */
[----:B----4-:R-:W-:-:S09]  /*ddf0*/  ISETP.GT.U32.AND P3, PT, R251, R7, PT ;  /* 0x00000007fb00720c */ /* 0x010fd20003f64070 */
[--C-:B------:R-:W-:Y:S01]  /*de00*/  @!P4 IMAD.IADD R20, R20, 0x1, -R251.reuse ;  /* 0x000000011414c824 */ /* 0x100fe200078e0afb */
[C---:B------:R-:W-:Y:S02]  /*de10*/  ISETP.GT.U32.AND P1, PT, R251.reuse, R19, PT ;  /* 0x00000013fb00720c */ /* 0x040fe40003f24070 */
[----:B------:R-:W-:Y:S01]  /*de20*/  ISETP.GT.U32.AND P6, PT, R251, R34, PT ;  /* 0x00000022fb00720c */ /* 0x000fe20003fc4070 */
[--C-:B------:R-:W-:Y:S02]  /*de30*/  @!P0 IMAD.IADD R22, R22, 0x1, -R251.reuse ;  /* 0x0000000116168824 */ /* 0x100fe400078e0afb */
[----:B------:R-:W-:-:S08]  /*de40*/  @!P3 IMAD.IADD R7, R7, 0x1, -R251 ;  /* 0x000000010707b824 */ /* 0x000fd000078e0afb */
[----:B------:R-:W-:Y:S02]  /*de50*/  @!P1 IADD3 R19, R19, -R251, RZ ;  /* 0x800000fb13139210 */ /* 0x000fe40007ffe0ff */
[----:B------:R-:W-:Y:S01]  /*de60*/  @!P6 IMAD.IADD R34, R34, 0x1, -R251 ;  /* 0x000000012222e824 */ /* 0x000fe200078e0afb */
[----:B------:R-:W-:Y:S02]  /*de70*/  ISETP.GE.AND P5, PT, R32, RZ, PT ;  /* 0x000000ff2000720c */ /* 0x000fe40003fa6270 */
[----:B------:R-:W-:Y:S02]  /*de80*/  ISETP.GE.AND P4, PT, R31, RZ, PT ;  /* 0x000000ff1f00720c */ /* 0x000fe40003f86270 */
[----:B------:R-:W2:Y:S01]  /*de90*/  LDL.LU R31, [R1+0xb4] ;  /* 0x0000b400011f7983 */ /* 0x000ea20000300800 */
[----:B------:R-:W-:-:S03]  /*dea0*/  ISETP.GE.AND P0, PT, R30, RZ, PT ;  /* 0x000000ff1e00720c */ /* 0x000fc60003f06270 */
[----:B------:R-:W3:Y:S05]  /*deb0*/  LDL.LU R30, [R1+0xb0] ;  /* 0x0000b000011e7983 */ /* 0x000eea0000300800 */
[----:B------:R-:W-:Y:S01]  /*dec0*/  @!P5 IMAD.MOV R27, RZ, RZ, -R27 ;  /* 0x000000ffff1bd224 */ /* 0x000fe200078e0a1b */
[----:B------:R-:W-:Y:S02]  /*ded0*/  ISETP.GE.AND P3, PT, R29, RZ, PT ;  /* 0x000000ff1d00720c */ /* 0x000fe40003f66270 */
[----:B------:R-:W4:Y:S01]  /*dee0*/  LDL.LU R29, [R1+0xac] ;  /* 0x0000ac00011d7983 */ /* 0x000f220000300800 */
[----:B------:R-:W-:-:S03]  /*def0*/  @!P4 IADD3 R26, -R26, RZ, RZ ;  /* 0x000000ff1a1ac210 */ /* 0x000fc60007ffe1ff */
[----:B------:R-:W4:Y:S01]  /*df00*/  LDL R32, [R1+0x6374] ;  /* 0x0063740001207983 */ /* 0x000f220000100800 */
[----:B------:R-:W-:-:S03]  /*df10*/  ISETP.GE.AND P1, PT, R28, RZ, PT ;  /* 0x000000ff1c00720c */ /* 0x000fc60003f26270 */
[----:B------:R-:W4:Y:S01]  /*df20*/  LDL.LU R28, [R1+0xa8] ;  /* 0x0000a800011c7983 */ /* 0x000f220000300800 */
[----:B------:R-:W-:Y:S02]  /*df30*/  @!P0 IMAD.MOV R24, RZ, RZ, -R24 ;  /* 0x000000ffff188224 */ /* 0x000fe400078e0a18 */
[----:B------:R-:W-:Y:S01]  /*df40*/  @!P3 IMAD.MOV R33, RZ, RZ, -R33 ;  /* 0x000000ffff21b224 */ /* 0x000fe200078e0a21 */
[----:B------:R-:W-:Y:S02]  /*df50*/  ISETP.GE.AND P6, PT, R6, RZ, PT ;  /* 0x000000ff0600720c */ /* 0x000fe40003fc6270 */
[----:B------:R-:W4:Y:S04]  /*df60*/  LDL.LU R6, [R1+0xa4] ;  /* 0x0000a40001067983 */ /* 0x000f280000300800 */
[----:B------:R-:W-:Y:S01]  /*df70*/  @!P1 IADD3 R23, -R23, RZ, RZ ;  /* 0x000000ff17179210 */ /* 0x000fe20007ffe1ff */
[----:B------:R1:W-:Y:S04]  /*df80*/  STL [R1+0x590], R27 ;  /* 0x0005901b01007387 */ /* 0x0003e80000100800 */
[----:B-1----:R-:W4:Y:S02]  /*df90*/  LDL.LU R27, [R1+0xa0] ;  /* 0x0000a000011b7983 */ /* 0x002f240000300800 */
[----:B------:R-:W-:-:S02]  /*dfa0*/  @!P6 IMAD.MOV R5, RZ, RZ, -R5 ;  /* 0x000000ffff05e224 */ /* 0x000fc400078e0a05 */
[----:B------:R1:W-:Y:S04]  /*dfb0*/  STL [R1+0x58c], R26 ;  /* 0x00058c1a01007387 */ /* 0x0003e80000100800 */
[----:B------:R-:W4:Y:S04]  /*dfc0*/  LDL R25, [R1+0x6380] ;  /* 0x0063800001197983 */ /* 0x000f280000100800 */
[----:B-1----:R-:W4:Y:S04]  /*dfd0*/  LDL R26, [R1+0x6378] ;  /* 0x00637800011a7983 */ /* 0x002f280000100800 */
[----:B------:R1:W-:Y:S04]  /*dfe0*/  STL [R1+0x588], R24 ;  /* 0x0005881801007387 */ /* 0x0003e80000100800 */
[----:B-1----:R-:W4:Y:S04]  /*dff0*/  LDL R24, [R1+0x637c] ;  /* 0x00637c0001187983 */ /* 0x002f280000100800 */
[----:B------:R-:W-:Y:S04]  /*e000*/  STL [R1+0x584], R33 ;  /* 0x0005842101007387 */ /* 0x000fe80000100800 */
[----:B------:R1:W-:Y:S04]  /*e010*/  STL [R1+0x580], R23 ;  /* 0x0005801701007387 */ /* 0x0003e80000100800 */
[----:B-1----:R-:W4:Y:S04]  /*e020*/  LDL R23, [R1+0x6384] ;  /* 0x0063840001177983 */ /* 0x002f280000100800 */
[----:B------:R1:W-:Y:S04]  /*e030*/  STL [R1+0x57c], R5 ;  /* 0x00057c0501007387 */ /* 0x0003e80000100800 */
[----:B-1----:R-:W4:Y:S01]  /*e040*/  LDL R5, [R1+0x6388] ;  /* 0x0063880001057983 */ /* 0x002f220000100800 */
[----:B------:R-:W-:-:S02]  /*e050*/  ISETP.GT.U32.AND P2, PT, R251, R2, PT ;  /* 0x00000002fb00720c */ /* 0x000fc40003f44070 */
[C---:B------:R-:W-:Y:S02]  /*e060*/  ISETP.GT.U32.AND P4, PT, R251.reuse, R22, PT ;  /* 0x00000016fb00720c */ /* 0x040fe40003f84070 */
[C---:B------:R-:W-:Y:S02]  /*e070*/  ISETP.GT.U32.AND P0, PT, R251.reuse, R7, PT ;  /* 0x00000007fb00720c */ /* 0x040fe40003f04070 */
[C---:B------:R-:W-:Y:S02]  /*e080*/  ISETP.GT.U32.AND P3, PT, R251.reuse, R19, PT ;  /* 0x00000013fb00720c */ /* 0x040fe40003f64070 */
[----:B------:R-:W-:-:S05]  /*e090*/  ISETP.GT.U32.AND P1, PT, R251, R34, PT ;  /* 0x00000022fb00720c */ /* 0x000fca0003f24070 */
[--C-:B------:R-:W-:Y:S01]  /*e0a0*/  @!P2 IMAD.IADD R2, R2, 0x1, -R251.reuse ;  /* 0x000000010202a824 */ /* 0x100fe200078e0afb */
[----:B------:R-:W-:Y:S01]  /*e0b0*/  ISETP.GT.U32.AND P2, PT, R251, R20, PT ;  /* 0x00000014fb00720c */ /* 0x000fe20003f44070 */
[----:B------:R-:W-:-:S03]  /*e0c0*/  @!P4 IMAD.IADD R22, R22, 0x1, -R251 ;  /* 0x000000011616c824 */ /* 0x000fc600078e0afb */
[----:B------:R-:W-:Y:S02]  /*e0d0*/  ISETP.GT.U32.AND P5, PT, R251, R2, PT ;  /* 0x00000002fb00720c */ /* 0x000fe40003fa4070 */
[----:B------:R-:W-:Y:S01]  /*e0e0*/  @!P0 IADD3 R7, R7, -R251, RZ ;  /* 0x800000fb07078210 */ /* 0x000fe20007ffe0ff */
[--C-:B------:R-:W-:Y:S02]  /*e0f0*/  @!P3 IMAD.IADD R19, R19, 0x1, -R251.reuse ;  /* 0x000000011313b824 */ /* 0x100fe400078e0afb */
[----:B------:R-:W-:-:S04]  /*e100*/  @!P1 IMAD.IADD R34, R34, 0x1, -R251 ;  /* 0x0000000122229824 */ /* 0x000fc800078e0afb */
[----:B------:R-:W-:-:S04]  /*e110*/  @!P2 IMAD.IADD R20, R20, 0x1, -R251 ;  /* 0x000000011414a824 */ /* 0x000fc800078e0afb */
[----:B------:R-:W-:Y:S01]  /*e120*/  @!P5 IMAD.IADD R2, R2, 0x1, -R251 ;  /* 0x000000010202d824 */ /* 0x000fe200078e0afb */
[----:B------:R-:W-:-:S05]  /*e130*/  IABS R3, R3 ;  /* 0x0000000300037213 */ /* 0x000fca0000000000 */
[----:B------:R-:W-:-:S04]  /*e140*/  IMAD.HI.U32 R33, R252, R3, RZ ;  /* 0x00000003fc217227 */ /* 0x000fc800078e00ff */
[----:B------:R-:W-:Y:S01]  /*e150*/  IMAD.MOV R33, RZ, RZ, -R33 ;  /* 0x000000ffff217224 */ /* 0x000fe200078e0a21 */
[C---:B---3--:R-:W-:Y:S02]  /*e160*/  ISETP.GT.U32.AND P4, PT, R251.reuse, R30, PT ;  /* 0x0000001efb00720c */ /* 0x048fe40003f84070 */
[C---:B--2---:R-:W-:Y:S02]  /*e170*/  ISETP.GT.U32.AND P6, PT, R251.reuse, R31, PT ;  /* 0x0000001ffb00720c */ /* 0x044fe40003fc4070 */
[----:B----4-:R-:W-:Y:S02]  /*e180*/  ISETP.GT.U32.AND P0, PT, R251, R29, PT ;  /* 0x0000001dfb00720c */ /* 0x010fe40003f04070 */
[----:B------:R-:W-:-:S07]  /*e190*/  ISETP.GE.AND P2, PT, R32, RZ, PT ;  /* 0x000000ff2000720c */ /* 0x000fce0003f46270 */
[--C-:B------:R-:W-:Y:S01]  /*e1a0*/  @!P4 IMAD.IADD R30, R30, 0x1, -R251.reuse ;  /* 0x000000011e1ec824 */ /* 0x100fe200078e0afb */
[----:B------:R-:W-:Y:S01]  /*e1b0*/  ISETP.GT.U32.AND P3, PT, R251, R28, PT ;  /* 0x0000001cfb00720c */ /* 0x000fe20003f64070 */
[----:B------:R-:W-:Y:S02]  /*e1c0*/  IMAD.MOV.U32 R32, RZ, RZ, R20 ;  /* 0x000000ffff207224 */ /* 0x000fe400078e0014 */
[----:B------:R-:W-:Y:S01]  /*e1d0*/  @!P0 IMAD.IADD R29, R29, 0x1, -R251 ;  /* 0x000000011d1d8824 */ /* 0x000fe200078e0afb */
[----:B------:R-:W-:Y:S02]  /*e1e0*/  @!P6 IADD3 R31, R31, -R251, RZ ;  /* 0x800000fb1f1fe210 */ /* 0x000fe40007ffe0ff */
[----:B------:R-:W-:Y:S02]  /*e1f0*/  @!P2 IADD3 R32, -R32, RZ, RZ ;  /* 0x000000ff2020a210 */ /* 0x000fe40007ffe1ff */
[----:B------:R-:W-:-:S05]  /*e200*/  ISETP.GT.U32.AND P1, PT, R251, R6, PT ;  /* 0x00000006fb00720c */ /* 0x000fca0003f24070 */
[----:B------:R-:W-:-:S08]  /*e210*/  @!P3 IMAD.IADD R28, R28, 0x1, -R251 ;  /* 0x000000011c1cb824 */ /* 0x000fd000078e0afb */
[----:B------:R-:W-:Y:S02]  /*e220*/  @!P1 IADD3 R6, R6, -R251, RZ ;  /* 0x800000fb06069210 */ /* 0x000fe40007ffe0ff */
[----:B------:R-:W-:Y:S02]  /*e230*/  ISETP.GT.U32.AND P6, PT, R251, R27, PT ;  /* 0x0000001bfb00720c */ /* 0x000fe40003fc4070 */
[----:B------:R-:W-:Y:S02]  /*e240*/  ISETP.GE.AND P4, PT, R25, RZ, PT ;  /* 0x000000ff1900720c */ /* 0x000fe40003f86270 */
[----:B------:R-:W-:Y:S02]  /*e250*/  ISETP.GE.AND P5, PT, R26, RZ, PT ;  /* 0x000000ff1a00720c */ /* 0x000fe40003fa6270 */
[----:B------:R-:W2:Y:S04]  /*e260*/  LDL.LU R26, [R1+0x9c] ;  /* 0x00009c00011a7983 */ /* 0x000ea80000300800 */
[----:B------:R-:W3:Y:S01]  /*e270*/  LDL.LU R25, [R1+0x98] ;  /* 0x0000980001197983 */ /* 0x000ee20000300800 */
[----:B------:R-:W-:-:S06]  /*e280*/  ISETP.GE.AND P0, PT, R24, RZ, PT ;  /* 0x000000ff1800720c */ /* 0x000fcc0003f06270 */
[----:B------:R-:W-:Y:S02]  /*e290*/  @!P5 IMAD.MOV R22, RZ, RZ, -R22 ;  /* 0x000000ffff16d224 */ /* 0x000fe400078e0a16 */
[----:B------:R-:W-:Y:S01]  /*e2a0*/  @!P4 IMAD.MOV R7, RZ, RZ, -R7 ;  /* 0x000000ffff07c224 */ /* 0x000fe200078e0a07 */
[----:B------:R-:W-:Y:S02]  /*e2b0*/  ISETP.GE.AND P3, PT, R23, RZ, PT ;  /* 0x000000ff1700720c */ /* 0x000fe40003f66270 */
[----:B------:R-:W4:Y:S04]  /*e2c0*/  LDL.LU R23, [R1+0x94] ;  /* 0x0000940001177983 */ /* 0x000f280000300800 */
[----:B------:R-:W2:Y:S01]  /*e2d0*/  LDL.LU R24, [R1+0x90] ;  /* 0x0000900001187983 */ /* 0x000ea20000300800 */
[----:B------:R-:W-:-:S03]  /*e2e0*/  ISETP.GE.AND P1, PT, R5, RZ, PT ;  /* 0x000000ff0500720c */ /* 0x000fc60003f26270 */
[----:B------:R-:W2:Y:S04]  /*e2f0*/  LDL.LU R5, [R1+0x8c] ;  /* 0x00008c0001057983 */ /* 0x000ea80000300800 */
[----:B------:R-:W2:Y:S04]  /*e300*/  LDL.LU R20, [R1+0x88] ;  /* 0x0000880001147983 */ /* 0x000ea80000300800 */
[----:B------:R1:W-:Y:S01]  /*e310*/  STL [R1+0x578], R32 ;  /* 0x0005782001007387 */ /* 0x0003e20000100800 */
[----:B------:R-:W-:-:S03]  /*e320*/  @!P3 IMAD.MOV R34, RZ, RZ, -R34 ;  /* 0x000000ffff22b224 */ /* 0x000fc600078e0a22 */
[----:B------:R1:W-:Y:S02]  /*e330*/  STL [R1+0x574], R22 ;  /* 0x0005741601007387 */ /* 0x0003e40000100800 */
[----:B-1----:R-:W-:Y:S02]  /*e340*/  IMAD.MOV.U32 R32, RZ, RZ, R19 ;  /* 0x000000ffff207224 */ /* 0x002fe400078e0013 */
[----:B------:R-:W2:Y:S03]  /*e350*/  LDL R19, [R1+0x638c] ;  /* 0x00638c0001137983 */ /* 0x000ea60000100800 */
[----:B------:R-:W-:Y:S01]  /*e360*/  @!P0 IADD3 R32, -R32, RZ, RZ ;  /* 0x000000ff20208210 */ /* 0x000fe20007ffe1ff */
[----:B------:R-:W2:Y:S01]  /*e370*/  LDL R22, [R1+0x6390] ;  /* 0x0063900001167983 */ /* 0x000ea20000100800 */
[----:B------:R-:W-:-:S03]  /*e380*/  @!P6 IMAD.IADD R27, R27, 0x1, -R251 ;  /* 0x000000011b1be824 */ /* 0x000fc600078e0afb */
[----:B------:R1:W-:Y:S01]  /*e390*/  STL [R1+0x570], R7 ;  /* 0x0005700701007387 */ /* 0x0003e20000100800 */
[C---:B------:R-:W-:Y:S02]  /*e3a0*/  ISETP.GT.U32.AND P2, PT, R251.reuse, R31, PT ;  /* 0x0000001ffb00720c */ /* 0x040fe40003f44070 */
[C---:B------:R-:W-:Y:S01]  /*e3b0*/  ISETP.GT.U32.AND P5, PT, R251.reuse, R30, PT ;  /* 0x0000001efb00720c */ /* 0x040fe20003fa4070 */
[----:B-1----:R-:W2:Y:S04]  /*e3c0*/  LDL R7, [R1+0x6394] ;  /* 0x0063940001077983 */ /* 0x002ea80000100800 */
[----:B------:R1:W-:Y:S01]  /*e3d0*/  STL [R1+0x56c], R32 ;  /* 0x00056c2001007387 */ /* 0x0003e20000100800 */
[C---:B------:R-:W-:Y:S02]  /*e3e0*/  ISETP.GT.U32.AND P4, PT, R251.reuse, R29, PT ;  /* 0x0000001dfb00720c */ /* 0x040fe40003f84070 */
[----:B------:R-:W-:-:S02]  /*e3f0*/  ISETP.GT.U32.AND P0, PT, R251, R28, PT ;  /* 0x0000001cfb00720c */ /* 0x000fc40003f04070 */
[C---:B------:R-:W-:Y:S01]  /*e400*/  ISETP.GT.U32.AND P3, PT, R251.reuse, R6, PT ;  /* 0x00000006fb00720c */ /* 0x040fe20003f64070 */
[----:B-1----:R-:W2:Y:S01]  /*e410*/  LDL R32, [R1+0x6398] ;  /* 0x0063980001207983 */ /* 0x002ea20000100800 */
[----:B------:R-:W-:-:S03]  /*e420*/  ISETP.GT.U32.AND P6, PT, R251, R27, PT ;  /* 0x0000001bfb00720c */ /* 0x000fc60003fc4070 */
[----:B------:R1:W-:Y:S04]  /*e430*/  STL [R1+0x564], R2 ;  /* 0x0005640201007387 */ /* 0x0003e80000100800 */
[----:B------:R1:W-:Y:S02]  /*e440*/  STL [R1+0x568], R34 ;  /* 0x0005682201007387 */ /* 0x0003e40000100800 */
[----:B-1----:R-:W-:Y:S02]  /*e450*/  IMAD R2, R251, R33, R3 ;  /* 0x00000021fb027224 */ /* 0x002fe400078e0203 */
[----:B------:R-:W2:Y:S04]  /*e460*/  LDL R34, [R1+0x63a0] ;  /* 0x0063a00001227983 */ /* 0x000ea80000100800 */
[----:B------:R-:W2:Y:S04]  /*e470*/  LDL.LU R3, [R1+0x72b0] ;  /* 0x0072b00001037983 */ /* 0x000ea80000300800 */
[----:B------:R-:W2:Y:S04]  /*e480*/  LDL R251, [R1+0x564] ;  /* 0x0005640001fb7983 */ /* 0x000ea80000100800 */
[----:B------:R-:W3:Y:S01]  /*e490*/  LDL R33, [R1+0x639c] ;  /* 0x00639c0001217983 */ /* 0x000ee20000100800 */
[----:B--2---:R-:W-:-:S05]  /*e4a0*/  @!P1 IMAD.MOV R251, RZ, RZ, -R251 ;  /* 0x000000fffffb9224 */ /* 0x004fca00078e0afb */
[----:B------:R1:W-:Y:S02]  /*e4b0*/  @!P1 STL [R1+0x564], R251 ;  /* 0x000564fb01009387 */ /* 0x0003e40000100800 */
[----:B-1----:R-:W-:-:S04]  /*e4c0*/  IABS R251, c[0x0][0x17c] ;  /* 0x00005f0000fb7a13 */ /* 0x002fc80000000000 */
[----:B------:R-:W-:Y:S01]  /*e4d0*/  ISETP.GT.U32.AND P1, PT, R251, R26, PT ;  /* 0x0000001afb00720c */ /* 0x000fe20003f24070 */
[--C-:B------:R-:W-:Y:S01]  /*e4e0*/  @!P2 IMAD.IADD R31, R31, 0x1, -R251.reuse ;  /* 0x000000011f1fa824 */ /* 0x100fe200078e0afb */
[C---:B---3--:R-:W-:Y:S02]  /*e4f0*/  ISETP.GT.U32.AND P2, PT, R251.reuse, R25, PT ;  /* 0x00000019fb00720c */ /* 0x048fe40003f44070 */
[----:B------:R-:W-:Y:S02]  /*e500*/  @!P5 IADD3 R30, R30, -R251, RZ ;  /* 0x800000fb1e1ed210 */ /* 0x000fe40007ffe0ff */
[----:B----4-:R-:W-:Y:S01]  /*e510*/  ISETP.GT.U32.AND P5, PT, R251, R23, PT ;  /* 0x00000017fb00720c */ /* 0x010fe20003fa4070 */
[--C-:B------:R-:W-:Y:S01]  /*e520*/  @!P4 IMAD.IADD R29, R29, 0x1, -R251.reuse ;  /* 0x000000011d1dc824 */ /* 0x100fe200078e0afb */
[----:B------:R-:W-:Y:S01]  /*e530*/  @!P6 IADD3 R27, R27, -R251, RZ ;  /* 0x800000fb1b1be210 */ /* 0x000fe20007ffe0ff */
[----:B------:R-:W-:Y:S01]  /*e540*/  @!P0 IMAD.IADD R28, R28, 0x1, -R251 ;  /* 0x000000011c1c8824 */ /* 0x000fe200078e0afb */
[----:B------:R-:W-:-:S02]  /*e550*/  ISETP.GE.AND P6, PT, R22, RZ, PT ;  /* 0x000000ff1600720c */ /* 0x000fc40003fc6270 */
[C---:B------:R-:W-:Y:S01]  /*e560*/  ISETP.GT.U32.AND P4, PT, R251.reuse, R24, PT ;  /* 0x00000018fb00720c */ /* 0x040fe20003f84070 */
[--C-:B------:R-:W-:Y:S01]  /*e570*/  @!P1 IMAD.IADD R26, R26, 0x1, -R251.reuse ;  /* 0x000000011a1a9824 */ /* 0x100fe200078e0afb */
[----:B------:R-:W-:Y:S01]  /*e580*/  ISETP.GT.U32.AND P0, PT, R251, R5, PT ;  /* 0x00000005fb00720c */ /* 0x000fe20003f04070 */
[--C-:B------:R-:W-:Y:S01]  /*e590*/  @!P2 IMAD.IADD R25, R25, 0x1, -R251.reuse ;  /* 0x000000011919a824 */ /* 0x100fe200078e0afb */
[----:B------:R-:W-:Y:S01]  /*e5a0*/  ISETP.GE.AND P1, PT, R19, RZ, PT ;  /* 0x000000ff1300720c */ /* 0x000fe20003f26270 */
[----:B------:R-:W2:Y:S01]  /*e5b0*/  LDL.LU R22, [R1+0x84] ;  /* 0x0000840001167983 */ /* 0x000ea20000300800 */
[----:B------:R-:W-:Y:S01]  /*e5c0*/  ISETP.GE.AND P2, PT, R7, RZ, PT ;  /* 0x000000ff0700720c */ /* 0x000fe20003f46270 */
[----:B------:R-:W-:Y:S01]  /*e5d0*/  @!P5 IMAD.IADD R23, R23, 0x1, -R251 ;  /* 0x000000011717d824 */ /* 0x000fe200078e0afb */
[----:B------:R-:W-:Y:S01]  /*e5e0*/  ISETP.GE.AND P5, PT, R32, RZ, PT ;  /* 0x000000ff2000720c */ /* 0x000fe20003fa6270 */
[----:B------:R-:W3:Y:S02]  /*e5f0*/  LDL.LU R7, [R1+0x80] ;  /* 0x0000800001077983 */ /* 0x000ee40000300800 */
[----:B------:R-:W-:-:S02]  /*e600*/  @!P6 IMAD.MOV R31, RZ, RZ, -R31 ;  /* 0x000000ffff1fe224 */ /* 0x000fc400078e0a1f */
[----:B------:R-:W4:Y:S01]  /*e610*/  LDL.LU R19, [R1+0x7c] ;  /* 0x00007c0001137983 */ /* 0x000f220000300800 */
[----:B------:R-:W-:Y:S01]  /*e620*/  @!P4 IADD3 R24, R24, -R251, RZ ;  /* 0x800000fb1818c210 */ /* 0x000fe20007ffe0ff */
[----:B------:R-:W-:Y:S01]  /*e630*/  @!P0 IMAD.IADD R5, R5, 0x1, -R251 ;  /* 0x0000000105058824 */ /* 0x000fe200078e0afb */
[----:B------:R-:W-:Y:S01]  /*e640*/  ISETP.GE.AND P4, PT, R34, RZ, PT ;  /* 0x000000ff2200720c */ /* 0x000fe20003f86270 */
[----:B------:R-:W4:Y:S01]  /*e650*/  LDL.LU R32, [R1+0x78] ;  /* 0x0000780001207983 */ /* 0x000f220000300800 */
[----:B------:R-:W-:Y:S02]  /*e660*/  @!P1 IADD3 R30, -R30, RZ, RZ ;  /* 0x000000ff1e1e9210 */ /* 0x000fe40007ffe1ff */
[----:B------:R-:W-:Y:S01]  /*e670*/  ISETP.GE.AND P0, PT, R33, RZ, PT ;  /* 0x000000ff2100720c */ /* 0x000fe20003f06270 */
[----:B------:R1:W-:Y:S01]  /*e680*/  STL [R1+0x560], R31 ;  /* 0x0005601f01007387 */ /* 0x0003e20000100800 */
[----:B------:R-:W-:-:S03]  /*e690*/  @!P2 IMAD.MOV R29, RZ, RZ, -R29 ;  /* 0x000000ffff1da224 */ /* 0x000fc600078e0a1d */
[----:B------:R-:W4:Y:S01]  /*e6a0*/  LDL R33, [R1+0x63a4] ;  /* 0x0063a40001217983 */ /* 0x000f220000100800 */
[----:B------:R-:W-:-:S03]  /*e6b0*/  @!P5 IMAD.MOV R28, RZ, RZ, -R28 ;  /* 0x000000ffff1cd224 */ /* 0x000fc600078e0a1c */
[----:B------:R1:W-:Y:S01]  /*e6c0*/  STL [R1+0x55c], R30 ;  /* 0x00055c1e01007387 */ /* 0x0003e20000100800 */
[----:B------:R-:W-:-:S03]  /*e6d0*/  @!P3 IMAD.IADD R6, R6, 0x1, -R251 ;  /* 0x000000010606b824 */ /* 0x000fc600078e0afb */
[----:B-1----:R-:W4:Y:S04]  /*e6e0*/  LDL R31, [R1+0x63a8] ;  /* 0x0063a800011f7983 */ /* 0x002f280000100800 */
[----:B------:R-:W4:Y:S04]  /*e6f0*/  LDL R30, [R1+0x63b0] ;  /* 0x0063b000011e7983 */ /* 0x000f280000100800 */
[----:B------:R1:W-:Y:S01]  /*e700*/  STL [R1+0x558], R29 ;  /* 0x0005581d01007387 */ /* 0x0003e20000100800 */
[----:B------:R-:W-:-:S03]  /*e710*/  @!P4 IADD3 R6, -R6, RZ, RZ ;  /* 0x000000ff0606c210 */ /* 0x000fc60007ffe1ff */
[----:B------:R1:W-:Y:S02]  /*e720*/  STL [R1+0x554], R28 ;  /* 0x0005541c01007387 */ /* 0x0003e40000100800 */
[----:B-1----:R-:W-:Y:S02]  /*e730*/  IMAD.MOV.U32 R29, RZ, RZ, R27 ;  /* 0x000000ffff1d7224 */ /* 0x002fe400078e001b */
[----:B------:R-:W4:Y:S02]  /*e740*/  LDL R27, [R1+0x63b4] ;  /* 0x0063b400011b7983 */ /* 0x000f240000100800 */
[----:B------:R-:W-:Y:S02]  /*e750*/  @!P0 IMAD.MOV R29, RZ, RZ, -R29 ;  /* 0x000000ffff1d8224 */ /* 0x000fe400078e0a1d */
[----:B------:R-:W4:Y:S04]  /*e760*/  LDL R28, [R1+0x63ac] ;  /* 0x0063ac00011c7983 */ /* 0x000f280000100800 */
[----:B------:R-:W-:Y:S04]  /*e770*/  STL [R1+0x550], R6 ;  /* 0x0005500601007387 */ /* 0x000fe80000100800 */
[----:B------:R1:W-:Y:S04]  /*e780*/  STL [R1+0x54c], R29 ;  /* 0x00054c1d01007387 */ /* 0x0003e80000100800 */
[----:B-1----:R-:W4:Y:S01]  /*e790*/  LDL R29, [R1+0x63b8] ;  /* 0x0063b800011d7983 */ /* 0x002f220000100800 */
[----:B------:R-:W-:-:S02]  /*e7a0*/  ISETP.GT.U32.AND P3, PT, R251, R20, PT ;  /* 0x00000014fb00720c */ /* 0x000fc40003f64070 */
[----:B------:R-:W-:-:S11]  /*e7b0*/  ISETP.GT.U32.AND P1, PT, R251, R25, PT ;  /* 0x00000019fb00720c */ /* 0x000fd60003f24070 */
[--C-:B------:R-:W-:Y:S01]  /*e7c0*/  @!P3 IMAD.IADD R20, R20, 0x1, -R251.reuse ;  /* 0x000000011414b824 */ /* 0x100fe200078e0afb */
[C---:B------:R-:W-:Y:S02]  /*e7d0*/  ISETP.GT.U32.AND P3, PT, R251.reuse, R26, PT ;  /* 0x0000001afb00720c */ /* 0x040fe40003f64070 */
[C---:B------:R-:W-:Y:S02]  /*e7e0*/  ISETP.GT.U32.AND P2, PT, R251.reuse, R23, PT ;  /* 0x00000017fb00720c */ /* 0x040fe40003f44070 */
[C---:B------:R-:W-:Y:S02]  /*e7f0*/  ISETP.GT.U32.AND P5, PT, R251.reuse, R20, PT ;  /* 0x00000014fb00720c */ /* 0x040fe40003fa4070 */
[----:B------:R-:W-:Y:S01]  /*e800*/  ISETP.GT.U32.AND P6, PT, R251, R24, PT ;  /* 0x00000018fb00720c */ /* 0x000fe20003fc4070 */
[----:B------:R-:W-:-:S06]  /*e810*/  @!P1 IMAD.IADD R25, R25, 0x1, -R251 ;  /* 0x0000000119199824 */ /* 0x000fcc00078e0afb */
[--C-:B------:R-:W-:Y:S01]  /*e820*/  @!P3 IMAD.IADD R26, R26, 0x1, -R251.reuse ;  /* 0x000000011a1ab824 */ /* 0x100fe200078e0afb */
[----:B------:R-:W-:Y:S02]  /*e830*/  IADD3 R6, R246, 0x1f3, RZ ;  /* 0x000001f3f6067810 */ /* 0x000fe40007ffe0ff */
[----:B------:R-:W-:Y:S01]  /*e840*/  @!P2 IADD3 R23, R23, -R251, RZ ;  /* 0x800000fb1717a210 */ /* 0x000fe20007ffe0ff */
[--C-:B------:R-:W-:Y:S02]  /*e850*/  @!P5 IMAD.IADD R20, R20, 0x1, -R251.reuse ;  /* 0x000000011414d824 */ /* 0x100fe400078e0afb */
[----:B------:R-:W-:Y:S01]  /*e860*/  @!P6 IMAD.IADD R24, R24, 0x1, -R251 ;  /* 0x000000011818e824 */ /* 0x000fe200078e0afb */
[C---:B------:R-:W-:Y:S01]  /*e870*/  ISETP.GT.U32.AND P6, PT, R251.reuse, R3, PT ;  /* 0x00000003fb00720c */ /* 0x040fe20003fc4070 */
[----:B------:R-:W-:Y:S01]  /*e880*/  STL [R1+0x6a44], R6 ;  /* 0x006a440601007387 */ /* 0x000fe20000100800 */
[----:B------:R-:W-:Y:S01]  /*e890*/  ISETP.GT.U32.AND P4, PT, R251, R5, PT ;  /* 0x00000005fb00720c */ /* 0x000fe20003f84070 */
[----:B------:R-:W-:-:S10]  /*e8a0*/  IMAD.MOV.U32 R34, RZ, RZ, R24 ;  /* 0x000000ffff227224 */ /* 0x000fd400078e0018 */
[----:B------:R-:W-:Y:S02]  /*e8b0*/  @!P6 IADD3 R3, R3, -R251, RZ ;  /* 0x800000fb0303e210 */ /* 0x000fe40007ffe0ff */
[----:B------:R-:W-:Y:S01]  /*e8c0*/  @!P4 IMAD.IADD R5, R5, 0x1, -R251 ;  /* 0x000000010505c824 */ /* 0x000fe200078e0afb */
[C---:B--2---:R-:W-:Y:S02]  /*e8d0*/  ISETP.GT.U32.AND P0, PT, R251.reuse, R22, PT ;  /* 0x00000016fb00720c */ /* 0x044fe40003f04070 */
[C---:B---3--:R-:W-:Y:S02]  /*e8e0*/  ISETP.GT.U32.AND P3, PT, R251.reuse, R7, PT ;  /* 0x00000007fb00720c */ /* 0x048fe40003f64070 */
[C---:B----4-:R-:W-:Y:S02]  /*e8f0*/  ISETP.GT.U32.AND P1, PT, R251.reuse, R19, PT ;  /* 0x00000013fb00720c */ /* 0x050fe40003f24070 */
[----:B------:R-:W-:-:S07]  /*e900*/  ISETP.GT.U32.AND P2, PT, R251, R32, PT ;  /* 0x00000020fb00720c */ /* 0x000fce0003f44070 */
[----:B------:R-:W-:Y:S02]  /*e910*/  @!P0 IADD3 R22, R22, -R251, RZ ;  /* 0x800000fb16168210 */ /* 0x000fe40007ffe0ff */
[--C-:B------:R-:W-:Y:S01]  /*e920*/  @!P3 IMAD.IADD R7, R7, 0x1, -R251.reuse ;  /* 0x000000010707b824 */ /* 0x100fe200078e0afb */
[----:B------:R-:W-:Y:S01]  /*e930*/  ISETP.GE.AND P5, PT, R33, RZ, PT ;  /* 0x000000ff2100720c */ /* 0x000fe20003fa6270 */
[--C-:B------:R-:W-:Y:S01]  /*e940*/  @!P1 IMAD.IADD R19, R19, 0x1, -R251.reuse ;  /* 0x0000000113139824 */ /* 0x100fe200078e0afb */
[----:B------:R-:W2:Y:S01]  /*e950*/  LDL.LU R33, [R1+0xe8] ;  /* 0x0000e80001217983 */ /* 0x000ea20000300800 */
[----:B------:R-:W-:Y:S02]  /*e960*/  ISETP.GE.AND P0, PT, R31, RZ, PT ;  /* 0x000000ff1f00720c */ /* 0x000fe40003f06270 */
[----:B------:R-:W-:Y:S01]  /*e970*/  ISETP.GE.AND P3, PT, R30, RZ, PT ;  /* 0x000000ff1e00720c */ /* 0x000fe20003f66270 */
[----:B------:R-:W-:Y:S01]  /*e980*/  @!P2 IMAD.IADD R32, R32, 0x1, -R251 ;  /* 0x000000012020a824 */ /* 0x000fe200078e0afb */
[----:B------:R-:W3:Y:S04]  /*e990*/  LDL.LU R30, [R1+0xe4] ;  /* 0x0000e400011e7983 */ /* 0x000ee80000300800 */
[----:B------:R-:W4:Y:S05]  /*e9a0*/  LDL.LU R31, [R1+0xe0] ;  /* 0x0000e000011f7983 */ /* 0x000f2a0000300800 */
[----:B------:R-:W-:-:S02]  /*e9b0*/  @!P0 IADD3 R25, -R25, RZ, RZ ;  /* 0x000000ff19198210 */ /* 0x000fc40007ffe1ff */
[----:B------:R-:W-:Y:S01]  /*e9c0*/  ISETP.GE.AND P1, PT, R28, RZ, PT ;  /* 0x000000ff1c00720c */ /* 0x000fe20003f26270 */
[----:B------:R-:W-:Y:S01]  /*e9d0*/  IMAD.MOV.U32 R28, RZ, RZ, R26 ;  /* 0x000000ffff1c7224 */ /* 0x000fe200078e001a */
[----:B------:R-:W-:Y:S02]  /*e9e0*/  ISETP.GE.AND P2, PT, R27, RZ, PT ;  /* 0x000000ff1b00720c */ /* 0x000fe40003f46270 */
[----:B------:R-:W4:Y:S01]  /*e9f0*/  LDL R27, [R1+0x63c0] ;  /* 0x0063c000011b7983 */ /* 0x000f220000100800 */
[----:B------:R-:W-:Y:S02]  /*ea00*/  @!P5 IMAD.MOV R28, RZ, RZ, -R28 ;  /* 0x000000ffff1cd224 */ /* 0x000fe400078e0a1c */
[----:B------:R-:W-:Y:S01]  /*ea10*/  @!P3 IMAD.MOV R23, RZ, RZ, -R23 ;  /* 0x000000ffff17b224 */ /* 0x000fe200078e0a17 */
[----:B------:R-:W4:Y:S01]  /*ea20*/  LDL.LU R26, [R1+0xdc] ;  /* 0x0000dc00011a7983 */ /* 0x000f220000300800 */
[----:B------:R-:W-:-:S03]  /*ea30*/  ISETP.GE.AND P6, PT, R29, RZ, PT ;  /* 0x000000ff1d00720c */ /* 0x000fc60003fc6270 */
[----:B------:R-:W4:Y:S04]  /*ea40*/  LDL.LU R29, [R1+0xd8] ;  /* 0x0000d800011d7983 */ /* 0x000f280000300800 */
[----:B------:R1:W-:Y:S01]  /*ea50*/  STL [R1+0x548], R28 ;  /* 0x0005481c01007387 */ /* 0x0003e20000100800 */
[----:B------:R-:W-:-:S03]  /*ea60*/  @!P1 IADD3 R34, -R34, RZ, RZ ;  /* 0x000000ff22229210 */ /* 0x000fc60007ffe1ff */
[----:B-1----:R-:W4:Y:S04]  /*ea70*/  LDL.LU R28, [R1+0xd4] ;  /* 0x0000d400011c7983 */ /* 0x002f280000300800 */
[----:B------:R1:W-:Y:S04]  /*ea80*/  STL [R1+0x544], R25 ;  /* 0x0005441901007387 */ /* 0x0003e80000100800 */
[----:B------:R-:W4:Y:S04]  /*ea90*/  LDL R24, [R1+0x63c4] ;  /* 0x0063c40001187983 */ /* 0x000f280000100800 */
[----:B-1----:R-:W4:Y:S04]  /*eaa0*/  LDL R25, [R1+0x63bc] ;  /* 0x0063bc0001197983 */ /* 0x002f280000100800 */
[----:B------:R1:W-:Y:S01]  /*eab0*/  STL [R1+0x540], R23 ;  /* 0x0005401701007387 */ /* 0x0003e20000100800 */
[----:B------:R-:W-:-:S02]  /*eac0*/  @!P6 IMAD.MOV R20, RZ, RZ, -R20 ;  /* 0x000000ffff14e224 */ /* 0x000fc400078e0a14 */
[----:B-1----:R-:W-:Y:S02]  /*ead0*/  IMAD.MOV.U32 R23, RZ, RZ, R5 ;  /* 0x000000ffff177224 */ /* 0x002fe400078e0005 */
[----:B------:R-:W4:Y:S02]  /*eae0*/  LDL R5, [R1+0x63c8] ;  /* 0x0063c80001057983 */ /* 0x000f240000100800 */
[----:B------:R-:W-:Y:S02]  /*eaf0*/  @!P2 IMAD.MOV R23, RZ, RZ, -R23 ;  /* 0x000000ffff17a224 */ /* 0x000fe400078e0a17 */
        /* <DEDUP_REMOVED lines=13> */
[----:B------:R-:W-:Y:S01]  /*ebd0*/  ISETP.GT.U32.AND P5, PT, R251, R4, PT ;  /* 0x00000004fb00720c */ /* 0x000fe20003fa4070 */
[--C-:B------:R-:W-:Y:S01]  /*ebe0*/  @!P3 IMAD.IADD R19, R19, 0x1, -R251.reuse ;  /* 0x000000011313b824 */ /* 0x100fe200078e0afb */
[----:B------:R-:W-:Y:S01]  /*ebf0*/  @!P0 IADD3 R7, R7, -R251, RZ ;  /* 0x800000fb07078210 */ /* 0x000fe20007ffe0ff */
[----:B------:R-:W-:-:S06]  /*ec00*/  @!P2 IMAD.IADD R3, R3, 0x1, -R251 ;  /* 0x000000010303a824 */ /* 0x000fcc00078e0afb */
[----:B------:R-:W-:-:S04]  /*ec10*/  @!P4 IMAD.IADD R22, R22, 0x1, -R251 ;  /* 0x000000011616c824 */ /* 0x000fc800078e0afb */
[----:B------:R-:W-:Y:S01]  /*ec20*/  @!P5 IADD3 R4, R4, -R251, RZ ;  /* 0x800000fb0404d210 */ /* 0x000fe20007ffe0ff */
[----:B------:R-:W-:Y:S01]  /*ec30*/  IMAD.MOV.U32 R34, RZ, RZ, R22 ;  /* 0x000000ffff227224 */ /* 0x000fe200078e0016 */
[----:B--2---:R-:W-:-:S13]  /*ec40*/  ISETP.GT.U32.AND P6, PT, R251, R33, PT ;  /* 0x00000021fb00720c */ /* 0x004fda0003fc4070 */
[----:B------:R-:W-:Y:S01]  /*ec50*/  @!P6 IMAD.IADD R33, R33, 0x1, -R251 ;  /* 0x000000012121e824 */ /* 0x000fe200078e0afb */
[C---:B---3--:R-:W-:Y:S02]  /*ec60*/  ISETP.GT.U32.AND P0, PT, R251.reuse, R30, PT ;  /* 0x0000001efb00720c */ /* 0x048fe40003f04070 */
[C---:B----4-:R-:W-:Y:S02]  /*ec70*/  ISETP.GT.U32.AND P3, PT, R251.reuse, R31, PT ;  /* 0x0000001ffb00720c */ /* 0x050fe40003f64070 */
[C---:B------:R-:W-:Y:S02]  /*ec80*/  ISETP.GT.U32.AND P1, PT, R251.reuse, R26, PT ;  /* 0x0000001afb00720c */ /* 0x040fe40003f24070 */
[----:B------:R-:W-:Y:S02]  /*ec90*/  ISETP.GT.U32.AND P2, PT, R251, R29, PT ;  /* 0x0000001dfb00720c */ /* 0x000fe40003f44070 */
[----:B------:R-:W-:Y:S02]  /*eca0*/  ISETP.GE.AND P4, PT, R27, RZ, PT ;  /* 0x000000ff1b00720c */ /* 0x000fe40003f86270 */
[----:B------:R-:W-:-:S03]  /*ecb0*/  ISETP.GT.U32.AND P6, PT, R251, R28, PT ;  /* 0x0000001cfb00720c */ /* 0x000fc60003fc4070 */
[----:B------:R-:W-:-:S04]  /*ecc0*/  @!P0 IMAD.IADD R30, R30, 0x1, -R251 ;  /* 0x000000011e1e8824 */ /* 0x000fc800078e0afb */
[-C--:B------:R-:W-:Y:S01]  /*ecd0*/  @!P1 IADD3 R26, R26, -R251.reuse, RZ ;  /* 0x800000fb1a1a9210 */ /* 0x080fe20007ffe0ff */
[--C-:B------:R-:W-:Y:S02]  /*ece0*/  @!P3 IMAD.IADD R31, R31, 0x1, -R251.reuse ;  /* 0x000000011f1fb824 */ /* 0x100fe400078e0afb */
[----:B------:R-:W-:Y:S01]  /*ecf0*/  @!P2 IMAD.IADD R29, R29, 0x1, -R251 ;  /* 0x000000011d1da824 */ /* 0x000fe200078e0afb */
[----:B------:R-:W-:Y:S02]  /*ed00*/  ISETP.GE.AND P0, PT, R24, RZ, PT ;  /* 0x000000ff1800720c */ /* 0x000fe40003f06270 */
[----:B------:R-:W-:Y:S02]  /*ed10*/  ISETP.GE.AND P5, PT, R25, RZ, PT ;  /* 0x000000ff1900720c */ /* 0x000fe40003fa6270 */
[----:B------:R-:W2:Y:S01]  /*ed20*/  LDL.LU R25, [R1+0xd0] ;  /* 0x0000d00001197983 */ /* 0x000ea20000300800 */
[----:B------:R-:W-:Y:S01]  /*ed30*/  @!P6 IADD3 R28, R28, -R251, RZ ;  /* 0x800000fb1c1ce210 */ /* 0x000fe20007ffe0ff */
[----:B------:R-:W-:-:S02]  /*ed40*/  IMAD.MOV.U32 R251, RZ, RZ, R7 ;  /* 0x000000fffffb7224 */ /* 0x000fc400078e0007 */
[----:B------:R-:W3:Y:S01]  /*ed50*/  LDL.LU R27, [R1+0xcc] ;  /* 0x0000cc00011b7983 */ /* 0x000ee20000300800 */
[----:B------:R-:W-:Y:S01]  /*ed60*/  @!P4 IMAD.MOV R34, RZ, RZ, -R34 ;  /* 0x000000ffff22c224 */ /* 0x000fe200078e0a22 */
[----:B------:R-:W-:Y:S02]  /*ed70*/  ISETP.GE.AND P1, PT, R23, RZ, PT ;  /* 0x000000ff1700720c */ /* 0x000fe40003f26270 */
[----:B------:R-:W4:Y:S04]  /*ed80*/  LDL.LU R23, [R1+0xc8] ;  /* 0x0000c80001177983 */ /* 0x000f280000300800 */
[----:B------:R-:W2:Y:S01]  /*ed90*/  LDL.LU R24, [R1+0xc4] ;  /* 0x0000c40001187983 */ /* 0x000ea20000300800 */
[----:B------:R-:W-:-:S03]  /*eda0*/  ISETP.GE.AND P2, PT, R20, RZ, PT ;  /* 0x000000ff1400720c */ /* 0x000fc60003f46270 */
[----:B------:R-:W2:Y:S04]  /*edb0*/  LDL.LU R20, [R1+0xc0] ;  /* 0x0000c00001147983 */ /* 0x000ea80000300800 */
[----:B------:R-:W2:Y:S04]  /*edc0*/  LDL.LU R22, [R1+0xbc] ;  /* 0x0000bc0001167983 */ /* 0x000ea80000300800 */
[----:B------:R-:W2:Y:S04]  /*edd0*/  LDL.LU R7, [R1+0x72ac] ;  /* 0x0072ac0001077983 */ /* 0x000ea80000300800 */
[----:B------:R1:W-:Y:S02]  /*ede0*/  STL [R1+0x52c], R251 ;  /* 0x00052cfb01007387 */ /* 0x0003e40000100800 */
[----:B-1----:R-:W-:-:S04]  /*edf0*/  IABS R251, c[0x0][0x17c] ;  /* 0x00005f0000fb7a13 */ /* 0x002fc80000000000 */
[----:B------:R-:W-:Y:S02]  /*ee00*/  ISETP.GT.U32.AND P4, PT, R251, R33, PT ;  /* 0x00000021fb00720c */ /* 0x000fe40003f84070 */
[----:B------:R-:W2:Y:S01]  /*ee10*/  LDL R251, [R1+0x52c] ;  /* 0x00052c0001fb7983 */ /* 0x000ea20000100800 */
[----:B------:R-:W-:-:S03]  /*ee20*/  ISETP.GE.AND P3, PT, R5, RZ, PT ;  /* 0x000000ff0500720c */ /* 0x000fc60003f66270 */
[----:B------:R1:W-:Y:S01]  /*ee30*/  STL [R1+0x530], R34 ;  /* 0x0005302201007387 */ /* 0x0003e20000100800 */
[----:B------:R-:W-:Y:S01]  /*ee40*/  IABS R6, R6 ;  /* 0x0000000600067213 */ /* 0x000fe20000000000 */
[----:B-1----:R-:W-:-:S08]  /*ee50*/  IMAD.MOV.U32 R34, RZ, RZ, R19 ;  /* 0x000000ffff227224 */ /* 0x002fd000078e0013 */
[----:B------:R-:W-:Y:S01]  /*ee60*/  @!P3 IMAD.MOV R32, RZ, RZ, -R32 ;  /* 0x000000ffff20b224 */ /* 0x000fe200078e0a20 */
[----:B------:R-:W3:Y:S01]  /*ee70*/  LDL R19, [R1+0x63d4] ;  /* 0x0063d40001137983 */ /* 0x000ee20000100800 */
[----:B------:R-:W-:Y:S02]  /*ee80*/  @!P0 IMAD.MOV R34, RZ, RZ, -R34 ;  /* 0x000000ffff228224 */ /* 0x000fe400078e0a22 */
[----:B------:R-:W-:-:S04]  /*ee90*/  IMAD.HI.U32 R5, R252, R6, RZ ;  /* 0x00000006fc057227 */ /* 0x000fc800078e00ff */
[----:B------:R-:W-:Y:S02]  /*eea0*/  @!P1 IMAD.MOV R3, RZ, RZ, -R3 ;  /* 0x000000ffff039224 */ /* 0x000fe400078e0a03 */
[----:B------:R-:W-:Y:S01]  /*eeb0*/  IMAD.MOV R5, RZ, RZ, -R5 ;  /* 0x000000ffff057224 */ /* 0x000fe200078e0a05 */
[----:B--2---:R-:W-:-:S05]  /*eec0*/  @!P5 IADD3 R251, -R251, RZ, RZ ;  /* 0x000000fffbfbd210 */ /* 0x004fca0007ffe1ff */
[----:B------:R1:W-:Y:S04]  /*eed0*/  @!P5 STL [R1+0x52c], R251 ;  /* 0x00052cfb0100d387 */ /* 0x0003e80000100800 */
[----:B------:R2:W-:Y:S01]  /*eee0*/  STL [R1+0x528], R34 ;  /* 0x0005282201007387 */ /* 0x0005e20000100800 */
[----:B-1----:R-:W-:-:S03]  /*eef0*/  IABS R251, c[0x0][0x17c] ;  /* 0x00005f0000fb7a13 */ /* 0x002fc60000000000 */
[----:B--2---:R-:W2:Y:S04]  /*ef00*/  LDL R34, [R1+0x63e4] ;  /* 0x0063e40001227983 */ /* 0x004ea80000100800 */
[----:B------:R1:W-:Y:S01]  /*ef10*/  STL [R1+0x524], R32 ;  /* 0x0005242001007387 */ /* 0x0003e20000100800 */
[C---:B------:R-:W-:Y:S02]  /*ef20*/  ISETP.GT.U32.AND P5, PT, R251.reuse, R30, PT ;  /* 0x0000001efb00720c */ /* 0x040fe40003fa4070 */
[C---:B------:R-:W-:Y:S01]  /*ef30*/  ISETP.GT.U32.AND P0, PT, R251.reuse, R31, PT ;  /* 0x0000001ffb00720c */ /* 0x040fe20003f04070 */
[----:B-1----:R-:W2:Y:S04]  /*ef40*/  LDL R32, [R1+0x63e8] ;  /* 0x0063e80001207983 */ /* 0x002ea80000100800 */
[----:B------:R1:W-:Y:S01]  /*ef50*/  STL [R1+0x51c], R4 ;  /* 0x00051c0401007387 */ /* 0x0003e20000100800 */
[----:B------:R-:W-:-:S02]  /*ef60*/  ISETP.GT.U32.AND P3, PT, R251, R26, PT ;  /* 0x0000001afb00720c */ /* 0x000fc40003f64070 */
[C---:B------:R-:W-:Y:S02]  /*ef70*/  ISETP.GT.U32.AND P1, PT, R251.reuse, R29, PT ;  /* 0x0000001dfb00720c */ /* 0x040fe40003f24070 */
[C---:B------:R-:W-:Y:S01]  /*ef80*/  ISETP.GT.U32.AND P6, PT, R251.reuse, R28, PT ;  /* 0x0000001cfb00720c */ /* 0x040fe20003fc4070 */
[----:B-1----:R-:W2:Y:S04]  /*ef90*/  LDL R4, [R1+0x63dc] ;  /* 0x0063dc0001047983 */ /* 0x002ea80000100800 */
[----:B------:R1:W-:Y:S02]  /*efa0*/  STL [R1+0x520], R3 ;  /* 0x0005200301007387 */ /* 0x0003e40000100800 */
[----:B-1----:R-:W-:Y:S02]  /*efb0*/  IMAD R3, R251, R5, R6 ;  /* 0x00000005fb037224 */ /* 0x002fe400078e0206 */
[----:B------:R-:W2:Y:S04]  /*efc0*/  LDL.LU R6, [R1+0x72a8] ;  /* 0x0072a80001067983 */ /* 0x000ea80000300800 */
[----:B------:R-:W2:Y:S04]  /*efd0*/  LDL.LU R5, [R1+0x72a4] ;  /* 0x0072a40001057983 */ /* 0x000ea80000300800 */
[----:B------:R-:W2:Y:S02]  /*efe0*/  LDL R251, [R1+0x51c] ;  /* 0x00051c0001fb7983 */ /* 0x000ea40000100800 */
[----:B--2---:R-:W-:-:S05]  /*eff0*/  @!P2 IADD3 R251, -R251, RZ, RZ ;  /* 0x000000fffbfba210 */ /* 0x004fca0007ffe1ff */
[----:B------:R1:W-:Y:S02]  /*f000*/  @!P2 STL [R1+0x51c], R251 ;  /* 0x00051cfb0100a387 */ /* 0x0003e40000100800 */
[----:B-1----:R-:W-:-:S04]  /*f010*/  IABS R251, c[0x0][0x17c] ;  /* 0x00005f0000fb7a13 */ /* 0x002fc80000000000 */
[----:B------:R-:W-:Y:S01]  /*f020*/  ISETP.GT.U32.AND P2, PT, R251, R25, PT ;  /* 0x00000019fb00720c */ /* 0x000fe20003f44070 */
[--C-:B------:R-:W-:Y:S01]  /*f030*/  @!P6 IMAD.IADD R28, R28, 0x1, -R251.reuse ;  /* 0x000000011c1ce824 */ /* 0x100fe200078e0afb */
[----:B------:R-:W-:Y:S01]  /*f040*/  @!P3 IADD3 R26, R26, -R251, RZ ;  /* 0x800000fb1a1ab210 */ /* 0x000fe20007ffe0ff */
[--C-:B------:R-:W-:Y:S01]  /*f050*/  @!P4 IMAD.IADD R33, R33, 0x1, -R251.reuse ;  /* 0x000000012121c824 */ /* 0x100fe200078e0afb */
[----:B---3--:R-:W-:Y:S01]  /*f060*/  ISETP.GE.AND P6, PT, R19, RZ, PT ;  /* 0x000000ff1300720c */ /* 0x008fe20003fc6270 */
[--C-:B------:R-:W-:Y:S01]  /*f070*/  @!P5 IMAD.IADD R30, R30, 0x1, -R251.reuse ;  /* 0x000000011e1ed824 */ /* 0x100fe200078e0afb */
[----:B------:R-:W-:Y:S01]  /*f080*/  ISETP.GT.U32.AND P4, PT, R251, R27, PT ;  /* 0x0000001bfb00720c */ /* 0x000fe20003f84070 */
[--C-:B------:R-:W-:Y:S01]  /*f090*/  @!P0 IMAD.IADD R31, R31, 0x1, -R251.reuse ;  /* 0x000000011f1f8824 */ /* 0x100fe200078e0afb */
[----:B----4-:R-:W-:Y:S01]  /*f0a0*/  ISETP.GT.U32.AND P5, PT, R251, R23, PT ;  /* 0x00000017fb00720c */ /* 0x010fe20003fa4070 */
[--C-:B------:R-:W-:Y:S01]  /*f0b0*/  @!P1 IMAD.IADD R29, R29, 0x1, -R251.reuse ;  /* 0x000000011d1d9824 */ /* 0x100fe200078e0afb */
[C---:B------:R-:W-:Y:S01]  /*f0c0*/  ISETP.GT.U32.AND P0, PT, R251.reuse, R24, PT ;  /* 0x00000018fb00720c */ /* 0x040fe20003f04070 */
[----:B------:R-:W2:Y:S01]  /*f0d0*/  LDL.LU R19, [R1+0xb8] ;  /* 0x0000b80001137983 */ /* 0x000ea20000300800 */
[----:B------:R-:W-:Y:S01]  /*f0e0*/  ISETP.GT.U32.AND P3, PT, R251, R20, PT ;  /* 0x00000014fb00720c */ /* 0x000fe20003f64070 */
[----:B------:R-:W-:Y:S01]  /*f0f0*/  @!P2 IMAD.IADD R25, R25, 0x1, -R251 ;  /* 0x000000011919a824 */ /* 0x000fe200078e0afb */
[----:B------:R-:W-:-:S02]  /*f100*/  ISETP.GT.U32.AND P1, PT, R251, R22, PT ;  /* 0x00000016fb00720c */ /* 0x000fc40003f24070 */
[----:B------:R-:W3:Y:S02]  /*f110*/  LDL R251, [R1+0x63d8] ;  /* 0x0063d80001fb7983 */ /* 0x000ee40000100800 */
[----:B---3--:R-:W-:Y:S02]  /*f120*/  ISETP.GE.AND P2, PT, R251, RZ, PT ;  /* 0x000000fffb00720c */ /* 0x008fe40003f46270 */
[----:B------:R-:W-:-:S04]  /*f130*/  IABS R251, c[0x0][0x17c] ;  /* 0x00005f0000fb7a13 */ /* 0x000fc80000000000 */
[----:B------:R-:W-:Y:S02]  /*f140*/  @!P4 IADD3 R27, R27, -R251, RZ ;  /* 0x800000fb1b1bc210 */ /* 0x000fe40007ffe0ff */
[----:B------:R-:W3:Y:S05]  /*f150*/  LDL R251, [R1+0x63e0] ;  /* 0x0063e00001fb7983 */ /* 0x000eea0000100800 */
[----:B------:R-:W-:Y:S02]  /*f160*/  @!P2 IADD3 R30, -R30, RZ, RZ ;  /* 0x000000ff1e1ea210 */ /* 0x000fe40007ffe1ff */
[----:B---3--:R-:W-:Y:S02]  /*f170*/  ISETP.GE.AND P4, PT, R251, RZ, PT ;  /* 0x000000fffb00720c */ /* 0x008fe40003f86270 */
[----:B------:R-:W-:-:S05]  /*f180*/  IABS R251, c[0x0][0x17c] ;  /* 0x00005f0000fb7a13 */ /* 0x000fca0000000000 */
[----:B------:R-:W-:Y:S01]  /*f190*/  @!P5 IMAD.IADD R23, R23, 0x1, -R251 ;  /* 0x000000011717d824 */ /* 0x000fe200078e0afb */
[----:B------:R-:W-:Y:S02]  /*f1a0*/  ISETP.GE.AND P5, PT, R4, RZ, PT ;  /* 0x000000ff0400720c */ /* 0x000fe40003fa6270 */
[----:B------:R-:W-:-:S05]  /*f1b0*/  MOV R4, R33 ;  /* 0x0000002100047202 */ /* 0x000fca0000000f00 */
[----:B------:R-:W-:Y:S02]  /*f1c0*/  @!P6 IMAD.MOV R4, RZ, RZ, -R4 ;  /* 0x000000ffff04e224 */ /* 0x000fe400078e0a04 */
[----:B------:R-:W-:Y:S01]  /*f1d0*/  @!P3 IMAD.IADD R20, R20, 0x1, -R251 ;  /* 0x000000011414b824 */ /* 0x000fe200078e0afb */
[----:B------:R-:W-:Y:S02]  /*f1e0*/  ISETP.GE.AND P3, PT, R32, RZ, PT ;  /* 0x000000ff2000720c */ /* 0x000fe40003f66270 */
[----:B------:R1:W-:Y:S04]  /*f1f0*/  STL [R1+0x518], R4 ;  /* 0x0005180401007387 */ /* 0x0003e80000100800 */
[----:B------:R-:W3:Y:S04]  /*f200*/  LDL R32, [R1+0x63f0] ;  /* 0x0063f00001207983 */ /* 0x000ee80000100800 */
[----:B------:R4:W-:Y:S01]  /*f210*/  STL [R1+0x514], R30 ;  /* 0x0005141e01007387 */ /* 0x0009e20000100800 */
[----:B-1----:R-:W-:-:S03]  /*f220*/  IMAD.MOV.U32 R4, RZ, RZ, R31 ;  /* 0x000000ffff047224 */ /* 0x002fc600078e001f */
[----:B------:R-:W3:Y:S01]  /*f230*/  LDL R31, [R1+0x63ec] ;  /* 0x0063ec00011f7983 */ /* 0x000ee20000100800 */
[----:B------:R-:W-:Y:S02]  /*f240*/  @!P4 IMAD.MOV R4, RZ, RZ, -R4 ;  /* 0x000000ffff04c224 */ /* 0x000fe400078e0a04 */
[----:B------:R-:W-:Y:S01]  /*f250*/  @!P5 IMAD.MOV R26, RZ, RZ, -R26 ;  /* 0x000000ffff1ad224 */ /* 0x000fe200078e0a1a */
[----:B----4-:R-:W4:Y:S04]  /*f260*/  LDL R30, [R1+0x63f4] ;  /* 0x0063f400011e7983 */ /* 0x010f280000100800 */
[----:B------:R1:W-:Y:S02]  /*f270*/  STL [R1+0x510], R4 ;  /* 0x0005100401007387 */ /* 0x0003e40000100800 */
[----:B-1----:R-:W-:-:S02]  /*f280*/  IMAD.MOV.U32 R4, RZ, RZ, R29 ;  /* 0x000000ffff047224 */ /* 0x002fc400078e001d */
[----:B------:R-:W4:Y:S04]  /*f290*/  LDL R29, [R1+0x63f8] ;  /* 0x0063f800011d7983 */ /* 0x000f280000100800 */
[----:B------:R1:W-:Y:S04]  /*f2a0*/  STL [R1+0x50c], R26 ;  /* 0x00050c1a01007387 */ /* 0x0003e80000100800 */
[----:B-1----:R-:W4:Y:S01]  /*f2b0*/  LDL R26, [R1+0x6400] ;  /* 0x00640000011a7983 */ /* 0x002f220000100800 */
[----:B------:R-:W-:Y:S01]  /*f2c0*/  @!P1 IMAD.IADD R22, R22, 0x1, -R251 ;  /* 0x0000000116169824 */ /* 0x000fe200078e0afb */
[----:B------:R-:W-:-:S02]  /*f2d0*/  ISETP.GT.U32.AND P1, PT, R251, R25, PT ;  /* 0x00000019fb00720c */ /* 0x000fc40003f24070 */
[----:B------:R-:W-:Y:S01]  /*f2e0*/  MOV R33, R28 ;  /* 0x0000001c00217202 */ /* 0x000fe20000000f00 */
[----:B------:R-:W-:Y:S01]  /*f2f0*/  @!P0 IMAD.IADD R24, R24, 0x1, -R251 ;  /* 0x0000000118188824 */ /* 0x000fe200078e0afb */
[C---:B------:R-:W-:Y:S01]  /*f300*/  ISETP.GT.U32.AND P2, PT, R251.reuse, R27, PT ;  /* 0x0000001bfb00720c */ /* 0x040fe20003f44070 */
[----:B------:R-:W4:Y:S01]  /*f310*/  LDL R28, [R1+0x63fc] ;  /* 0x0063fc00011c7983 */ /* 0x000f220000100800 */
[C---:B------:R-:W-:Y:S01]  /*f320*/  ISETP.GT.U32.AND P4, PT, R251.reuse, R23, PT ;  /* 0x00000017fb00720c */ /* 0x040fe20003f84070 */
[----:B------:R-:W-:Y:S01]  /*f330*/  @!P3 IMAD.MOV R33, RZ, RZ, -R33 ;  /* 0x000000ffff21b224 */ /* 0x000fe200078e0a21 */
[----:B------:R-:W-:Y:S02]  /*f340*/  ISETP.GE.AND P0, PT, R34, RZ, PT ;  /* 0x000000ff2200720c */ /* 0x000fe40003f06270 */
[C---:B------:R-:W-:Y:S02]  /*f350*/  ISETP.GT.U32.AND P5, PT, R251.reuse, R22, PT ;  /* 0x00000016fb00720c */ /* 0x040fe40003fa4070 */
[----:B--2---:R-:W-:Y:S01]  /*f360*/  ISETP.GT.U32.AND P3, PT, R251, R19, PT ;  /* 0x00000013fb00720c */ /* 0x004fe20003f64070 */
[----:B------:R-:W-:Y:S01]  /*f370*/  @!P1 IMAD.IADD R25, R25, 0x1, -R251 ;  /* 0x0000000119199824 */ /* 0x000fe200078e0afb */
[----:B------:R-:W-:-:S03]  /*f380*/  ISETP.GT.U32.AND P1, PT, R251, R5, PT ;  /* 0x00000005fb00720c */ /* 0x000fc60003f24070 */
[----:B------:R-:W-:Y:S02]  /*f390*/  @!P2 IADD3 R27, R27, -R251, RZ ;  /* 0x800000fb1b1ba210 */ /* 0x000fe40007ffe0ff */
[--C-:B------:R-:W-:Y:S01]  /*f3a0*/  @!P4 IMAD.IADD R23, R23, 0x1, -R251.reuse ;  /* 0x000000011717c824 */ /* 0x100fe200078e0afb */
[C---:B------:R-:W-:Y:S01]  /*f3b0*/  ISETP.GT.U32.AND P2, PT, R251.reuse, R6, PT ;  /* 0x00000006fb00720c */ /* 0x040fe20003f44070 */
[----:B------:R-:W-:Y:S01]  /*f3c0*/  @!P0 IMAD.MOV R4, RZ, RZ, -R4 ;  /* 0x000000ffff048224 */ /* 0x000fe200078e0a04 */
[----:B------:R-:W-:Y:S02]  /*f3d0*/  ISETP.GT.U32.AND P4, PT, R251, R7, PT ;  /* 0x00000007fb00720c */ /* 0x000fe40003f84070 */
[----:B------:R-:W-:Y:S01]  /*f3e0*/  @!P5 IADD3 R22, R22, -R251, RZ ;  /* 0x800000fb1616d210 */ /* 0x000fe20007ffe0ff */
[--C-:B------:R-:W-:Y:S01]  /*f3f0*/  @!P3 IMAD.IADD R19, R19, 0x1, -R251.reuse ;  /* 0x000000011313b824 */ /* 0x100fe200078e0afb */
[----:B------:R-:W-:Y:S01]  /*f400*/  ISETP.GT.U32.AND P6, PT, R251, R24, PT ;  /* 0x00000018fb00720c */ /* 0x000fe20003fc4070 */
[----:B------:R1:W-:Y:S01]  /*f410*/  STL [R1+0x508], R4 ;  /* 0x0005080401007387 */ /* 0x0003e20000100800 */
[----:B------:R-:W-:Y:S01]  /*f420*/  @!P1 IMAD.IADD R5, R5, 0x1, -R251 ;  /* 0x0000000105059824 */ /* 0x000fe200078e0afb */
[----:B------:R-:W-:-:S02]  /*f430*/  ISETP.GT.U32.AND P0, PT, R251, R20, PT ;  /* 0x00000014fb00720c */ /* 0x000fc40003f04070 */
[----:B-1----:R-:W-:Y:S02]  /*f440*/  IADD3 R4, R246, 0x1e6, RZ ;  /* 0x000001e6f6047810 */ /* 0x002fe40007ffe0ff */
[--C-:B------:R-:W-:Y:S02]  /*f450*/  @!P2 IMAD.IADD R6, R6, 0x1, -R251.reuse ;  /* 0x000000010606a824 */ /* 0x100fe400078e0afb */
[----:B------:R-:W-:Y:S01]  /*f460*/  @!P4 IADD3 R7, R7, -R251, RZ ;  /* 0x800000fb0707c210 */ /* 0x000fe20007ffe0ff */
[----:B------:R-:W-:Y:S04]  /*f470*/  STL [R1+0x6a2c], R4 ;  /* 0x006a2c0401007387 */ /* 0x000fe80000100800 */
[----:B------:R1:W-:Y:S04]  /*f480*/  STL [R1+0x504], R33 ;  /* 0x0005042101007387 */ /* 0x0003e80000100800 */
[----:B------:R-:W2:Y:S01]  /*f490*/  LDL.LU R34, [R1+0x128] ;  /* 0x0001280001227983 */ /* 0x000ea20000300800 */
[----:B------:R-:W-:-:S02]  /*f4a0*/  @!P6 IMAD.IADD R24, R24, 0x1, -R251 ;  /* 0x000000011818e824 */ /* 0x000fc400078e0afb */
[----:B------:R-:W-:Y:S01]  /*f4b0*/  @!P0 IMAD.IADD R20, R20, 0x1, -R251 ;  /* 0x0000000114148824 */ /* 0x000fe200078e0afb */
[----:B---3--:R-:W-:Y:S02]  /*f4c0*/  ISETP.GE.AND P5, PT, R32, RZ, PT ;  /* 0x000000ff2000720c */ /* 0x008fe40003fa6270 */
[----:B------:R-:W-:Y:S02]  /*f4d0*/  ISETP.GE.AND P3, PT, R31, RZ, PT ;  /* 0x000000ff1f00720c */ /* 0x000fe40003f66270 */
[----:B----4-:R-:W-:-:S09]  /*f4e0*/  ISETP.GE.AND P1, PT, R30, RZ, PT ;  /* 0x000000ff1e00720c */ /* 0x010fd20003f26270 */
[----:B------:R-:W-:Y:S02]  /*f4f0*/  @!P5 IMAD.MOV R25, RZ, RZ, -R25 ;  /* 0x000000ffff19d224 */ /* 0x000fe400078e0a19 */
[----:B------:R-:W-:Y:S02]  /*f500*/  @!P3 IADD3 R27, -R27, RZ, RZ ;  /* 0x000000ff1b1bb210 */ /* 0x000fe40007ffe1ff */
[----:B------:R-:W-:Y:S01]  /*f510*/  ISETP.GE.AND P2, PT, R29, RZ, PT ;  /* 0x000000ff1d00720c */ /* 0x000fe20003f46270 */
[----:B------:R-:W-:Y:S01]  /*f520*/  @!P1 IMAD.MOV R23, RZ, RZ, -R23 ;  /* 0x000000ffff179224 */ /* 0x000fe200078e0a17 */
[----:B------:R-:W-:Y:S02]  /*f530*/  ISETP.GE.AND P4, PT, R26, RZ, PT ;  /* 0x000000ff1a00720c */ /* 0x000fe40003f86270 */
[----:B------:R-:W3:Y:S04]  /*f540*/  LDL R26, [R1+0x6404] ;  /* 0x00640400011a7983 */ /* 0x000ee80000100800 */
[----:B-1----:R-:W4:Y:S04]  /*f550*/  LDL.LU R33, [R1+0x124] ;  /* 0x0001240001217983 */ /* 0x002f280000300800 */
[----:B------:R-:W4:Y:S04]  /*f560*/  LDL.LU R32, [R1+0x120] ;  /* 0x0001200001207983 */ /* 0x000f280000300800 */
[----:B------:R-:W4:Y:S04]  /*f570*/  LDL.LU R30, [R1+0x11c] ;  /* 0x00011c00011e7983 */ /* 0x000f280000300800 */
[----:B------:R-:W4:Y:S04]  /*f580*/  LDL.LU R29, [R1+0x118] ;  /* 0x00011800011d7983 */ /* 0x000f280000300800 */
[----:B------:R1:W-:Y:S01]  /*f590*/  STL [R1+0x500], R25 ;  /* 0x0005001901007387 */ /* 0x0003e20000100800 */
[----:B------:R-:W-:-:S03]  /*f5a0*/  @!P4 IMAD.MOV R20, RZ, RZ, -R20 ;  /* 0x000000ffff14c224 */ /* 0x000fc600078e0a14 */
[----:B-1----:R-:W4:Y:S04]  /*f5b0*/  LDL R25, [R1+0x6408] ;  /* 0x0064080001197983 */ /* 0x002f280000100800 */
[----:B------:R1:W-:Y:S02]  /*f5c0*/  STL [R1+0x4fc], R27 ;  /* 0x0004fc1b01007387 */ /* 0x0003e40000100800 */
[----:B-1----:R-:W-:Y:S02]  /*f5d0*/  IMAD.MOV.U32 R27, RZ, RZ, R24 ;  /* 0x000000ffff1b7224 */ /* 0x002fe400078e0018 */
[----:B------:R-:W4:Y:S02]  /*f5e0*/  LDL R24, [R1+0x6410] ;  /* 0x0064100001187983 */ /* 0x000f240000100800 */
[----:B------:R-:W-:-:S02]  /*f5f0*/  @!P2 IMAD.MOV R27, RZ, RZ, -R27 ;  /* 0x000000ffff1ba224 */ /* 0x000fc400078e0a1b */
[----:B------:R1:W-:Y:S04]  /*f600*/  STL [R1+0x4f8], R23 ;  /* 0x0004f81701007387 */ /* 0x0003e80000100800 */
[----:B-1----:R-:W4:Y:S04]  /*f610*/  LDL R23, [R1+0x640c] ;  /* 0x00640c0001177983 */ /* 0x002f280000100800 */
[----:B------:R1:W-:Y:S02]  /*f620*/  STL [R1+0x4f4], R27 ;  /* 0x0004f41b01007387 */ /* 0x0003e40000100800 */
[----:B-1----:R-:W-:-:S02]  /*f630*/  MOV R27, R22 ;  /* 0x00000016001b7202 */ /* 0x002fc40000000f00 */
[----:B------:R-:W4:Y:S04]  /*f640*/  LDL R22, [R1+0x6414] ;  /* 0x0064140001167983 */ /* 0x000f280000100800 */
[----:B------:R1:W-:Y:S04]  /*f650*/  STL [R1+0x4f0], R20 ;  /* 0x0004f01401007387 */ /* 0x0003e80000100800 */
[----:B-1----:R-:W4:Y:S01]  /*f660*/  LDL R20, [R1+0x6418] ;  /* 0x0064180001147983 */ /* 0x002f220000100800 */
[C---:B------:R-:W-:Y:S02]  /*f670*/  ISETP.GT.U32.AND P6, PT, R251.reuse, R8, PT ;  /* 0x00000008fb00720c */ /* 0x040fe40003fc4070 */
[----:B------:R-:W-:-:S02]  /*f680*/  ISETP.GT.U32.AND P0, PT, R251, R9, PT ;  /* 0x00000009fb00720c */ /* 0x000fc40003f04070 */
[C---:B------:R-:W-:Y:S02]  /*f690*/  ISETP.GT.U32.AND P3, PT, R251.reuse, R5, PT ;  /* 0x00000005fb00720c */ /* 0x040fe40003f64070 */
[----:B------:R-:W-:-:S07]  /*f6a0*/  ISETP.GT.U32.AND P1, PT, R251, R6, PT ;  /* 0x00000006fb00720c */ /* 0x000fce0003f24070 */
[--C-:B------:R-:W-:Y:S02]  /*f6b0*/  @!P6 IMAD.IADD R8, R8, 0x1, -R251.reuse ;  /* 0x000000010808e824 */ /* 0x100fe400078e0afb */
[--C-:B------:R-:W-:Y:S01]  /*f6c0*/  @!P0 IMAD.IADD R9, R9, 0x1, -R251.reuse ;  /* 0x0000000109098824 */ /* 0x100fe200078e0afb */
[C---:B------:R-:W-:Y:S02]  /*f6d0*/  ISETP.GT.U32.AND P0, PT, R251.reuse, R19, PT ;  /* 0x00000013fb00720c */ /* 0x040fe40003f04070 */
[C---:B------:R-:W-:Y:S02]  /*f6e0*/  ISETP.GT.U32.AND P4, PT, R251.reuse, R8, PT ;  /* 0x00000008fb00720c */ /* 0x040fe40003f84070 */
[----:B------:R-:W-:Y:S02]  /*f6f0*/  ISETP.GE.AND P6, PT, R28, RZ, PT ;  /* 0x000000ff1c00720c */ /* 0x000fe40003fc6270 */
[----:B------:R-:W-:Y:S02]  /*f700*/  ISETP.GT.U32.AND P5, PT, R251, R9, PT ;  /* 0x00000009fb00720c */ /* 0x000fe40003fa4070 */
[----:B------:R-:W-:Y:S01]  /*f710*/  @!P3 IADD3 R5, R5, -R251, RZ ;  /* 0x800000fb0505b210 */ /* 0x000fe20007ffe0ff */
[----:B------:R-:W-:Y:S01]  /*f720*/  @!P1 IMAD.IADD R6, R6, 0x1, -R251 ;  /* 0x0000000106069824 */ /* 0x000fe200078e0afb */
[----:B------:R-:W-:-:S02]  /*f730*/  ISETP.GT.U32.AND P2, PT, R251, R7, PT ;  /* 0x00000007fb00720c */ /* 0x000fc40003f44070 */
[----:B--2---:R-:W-:Y:S01]  /*f740*/  ISETP.GT.U32.AND P3, PT, R251, R34, PT ;  /* 0x00000022fb00720c */ /* 0x004fe20003f64070 */
[--C-:B------:R-:W-:Y:S02]  /*f750*/  @!P0 IMAD.IADD R19, R19, 0x1, -R251.reuse ;  /* 0x0000000113138824 */ /* 0x100fe400078e0afb */
[----:B------:R-:W-:Y:S02]  /*f760*/  @!P4 IMAD.IADD R8, R8, 0x1, -R251 ;  /* 0x000000010808c824 */ /* 0x000fe400078e0afb */
[----:B------:R-:W-:Y:S01]  /*f770*/  @!P6 IMAD.MOV R27, RZ, RZ, -R27 ;  /* 0x000000ffff1be224 */ /* 0x000fe200078e0a1b */
[----:B------:R-:W-:Y:S02]  /*f780*/  ISETP.GT.U32.AND P6, PT, R251, R21, PT ;  /* 0x00000015fb00720c */ /* 0x000fe40003fc4070 */
[----:B------:R-:W-:-:S03]  /*f790*/  @!P5 IADD3 R9, R9, -R251, RZ ;  /* 0x800000fb0909d210 */ /* 0x000fc60007ffe0ff */
[--C-:B------:R-:W-:Y:S02]  /*f7a0*/  @!P2 IMAD.IADD R7, R7, 0x1, -R251.reuse ;  /* 0x000000010707a824 */ /* 0x100fe400078e0afb */
[--C-:B------:R-:W-:Y:S01]  /*f7b0*/  @!P3 IMAD.IADD R34, R34, 0x1, -R251.reuse ;  /* 0x000000012222b824 */ /* 0x100fe200078e0afb */
[----:B------:R1:W-:Y:S04]  /*f7c0*/  STL [R1+0x4ec], R27 ;  /* 0x0004ec1b01007387 */ /* 0x0003e80000100800 */
[----:B------:R-:W2:Y:S04]  /*f7d0*/  LDL.LU R31, [R1+0x114] ;  /* 0x00011400011f7983 */ /* 0x000ea80000300800 */
[----:B------:R-:W2:Y:S04]  /*f7e0*/  LDL.LU R28, [R1+0x110] ;  /* 0x00011000011c7983 */ /* 0x000ea80000300800 */
[----:B-1----:R-:W2:Y:S01]  /*f7f0*/  LDL.LU R27, [R1+0x10c] ;  /* 0x00010c00011b7983 */ /* 0x002ea20000300800 */
[----:B------:R-:W-:Y:S01]  /*f800*/  @!P6 IMAD.IADD R21, R21, 0x1, -R251 ;  /* 0x000000011515e824 */ /* 0x000fe200078e0afb */
[----:B------:R-:W-:-:S02]  /*f810*/  IABS R4, R4 ;  /* 0x0000000400047213 */ /* 0x000fc40000000000 */
[----:B---3--:R-:W-:Y:S02]  /*f820*/  ISETP.GE.AND P0, PT, R26, RZ, PT ;  /* 0x000000ff1a00720c */ /* 0x008fe40003f06270 */
[----:B------:R-:W3:Y:S01]  /*f830*/  LDL.LU R26, [R1+0x108] ;  /* 0x00010800011a7983 */ /* 0x000ee20000300800 */
[C---:B----4-:R-:W-:Y:S02]  /*f840*/  ISETP.GT.U32.AND P1, PT, R251.reuse, R33, PT ;  /* 0x00000021fb00720c */ /* 0x050fe40003f24070 */
[C---:B------:R-:W-:Y:S02]  /*f850*/  ISETP.GT.U32.AND P4, PT, R251.reuse, R30, PT ;  /* 0x0000001efb00720c */ /* 0x040fe40003f84070 */
[----:B------:R-:W-:-:S06]  /*f860*/  ISETP.GT.U32.AND P2, PT, R251, R32, PT ;  /* 0x00000020fb00720c */ /* 0x000fcc0003f44070 */
[----:B------:R-:W-:-:S03]  /*f870*/  @!P0 IMAD.MOV R19, RZ, RZ, -R19 ;  /* 0x000000ffff138224 */ /* 0x000fc600078e0a13 */
[--C-:B------:R-:W-:Y:S01]  /*f880*/  @!P1 IMAD.IADD R33, R33, 0x1, -R251.reuse ;  /* 0x0000000121219824 */ /* 0x100fe200078e0afb */
[----:B------:R-:W-:Y:S01]  /*f890*/  ISETP.GE.AND P5, PT, R25, RZ, PT ;  /* 0x000000ff1900720c */ /* 0x000fe20003fa6270 */
[----:B------:R-:W-:Y:S01]  /*f8a0*/  @!P4 IMAD.IADD R30, R30, 0x1, -R251 ;  /* 0x000000011e1ec824 */ /* 0x000fe200078e0afb */
[----:B------:R-:W4:Y:S01]  /*f8b0*/  LDL.LU R25, [R1+0x104] ;  /* 0x0001040001197983 */ /* 0x000f220000300800 */
[----:B------:R-:W-:Y:S02]  /*f8c0*/  @!P2 IADD3 R32, R32, -R251, RZ ;  /* 0x800000fb2020a210 */ /* 0x000fe40007ffe0ff */
[----:B------:R-:W-:Y:S02]  /*f8d0*/  ISETP.GE.AND P3, PT, R24, RZ, PT ;  /* 0x000000ff1800720c */ /* 0x000fe40003f66270 */
[----:B------:R-:W4:Y:S04]  /*f8e0*/  LDL.LU R24, [R1+0x100] ;  /* 0x0001000001187983 */ /* 0x000f280000300800 */
[----:B------:R1:W-:Y:S01]  /*f8f0*/  STL [R1+0x4e8], R19 ;  /* 0x0004e81301007387 */ /* 0x0003e20000100800 */
[----:B------:R-:W-:Y:S01]  /*f900*/  ISETP.GE.AND P1, PT, R23, RZ, PT ;  /* 0x000000ff1700720c */ /* 0x000fe20003f26270 */
[----:B-1----:R-:W-:Y:S01]  /*f910*/  IMAD.MOV.U32 R19, RZ, RZ, R6 ;  /* 0x000000ffff137224 */ /* 0x002fe200078e0006 */
[----:B------:R-:W-:Y:S01]  /*f920*/  MOV R6, R7 ;  /* 0x0000000700067202 */ /* 0x000fe20000000f00 */
[----:B------:R-:W4:Y:S03]  /*f930*/  LDL R23, [R1+0x6420] ;  /* 0x0064200001177983 */ /* 0x000f260000100800 */
[----:B------:R-:W-:-:S07]  /*f940*/  @!P3 IMAD.MOV R19, RZ, RZ, -R19 ;  /* 0x000000ffff13b224 */ /* 0x000fce00078e0a13 */
[----:B------:R-:W-:Y:S01]  /*f950*/  @!P1 IMAD.MOV R6, RZ, RZ, -R6 ;  /* 0x000000ffff069224 */ /* 0x000fe200078e0a06 */
[----:B------:R-:W-:Y:S02]  /*f960*/  ISETP.GE.AND P2, PT, R22, RZ, PT ;  /* 0x000000ff1600720c */ /* 0x000fe40003f46270 */
[----:B------:R-:W4:Y:S01]  /*f970*/  LDL R22, [R1+0x641c] ;  /* 0x00641c0001167983 */ /* 0x000f220000100800 */
[----:B------:R-:W-:Y:S01]  /*f980*/  ISETP.GE.AND P4, PT, R20, RZ, PT ;  /* 0x000000ff1400720c */ /* 0x000fe20003f86270 */
[----:B------:R-:W-:Y:S01]  /*f990*/  IMAD.MOV.U32 R20, RZ, RZ, R5 ;  /* 0x000000ffff147224 */ /* 0x000fe200078e0005 */
[----:B------:R-:W-:Y:S02]  /*f9a0*/  MOV R5, R21 ;  /* 0x0000001500057202 */ /* 0x000fe40000000f00 */
[----:B------:R-:W4:Y:S01]  /*f9b0*/  LDL R21, [R1+0x6424] ;  /* 0x0064240001157983 */ /* 0x000f220000100800 */
[----:B------:R-:W-:-:S05]  /*f9c0*/  @!P5 IMAD.MOV R20, RZ, RZ, -R20 ;  /* 0x000000ffff14d224 */ /* 0x000fca00078e0a14 */
[----:B------:R1:W-:Y:S04]  /*f9d0*/  STL [R1+0x4e4], R20 ;  /* 0x0004e41401007387 */ /* 0x0003e80000100800 */
[----:B-1----:R-:W4:Y:S04]  /*f9e0*/  LDL R20, [R1+0x6428] ;  /* 0x0064280001147983 */ /* 0x002f280000100800 */
[----:B------:R1:W-:Y:S04]  /*f9f0*/  STL [R1+0x4e0], R19 ;  /* 0x0004e01301007387 */ /* 0x0003e80000100800 */
[----:B-1----:R-:W4:Y:S04]  /*fa00*/  LDL R19, [R1+0x6430] ;  /* 0x0064300001137983 */ /* 0x002f280000100800 */
[----:B------:R1:W-:Y:S02]  /*fa10*/  STL [R1+0x4dc], R6 ;  /* 0x0004dc0601007387 */ /* 0x0003e40000100800 */
[----:B-1----:R-:W-:-:S04]  /*fa20*/  IMAD.HI.U32 R6, R252, R4, RZ ;  /* 0x00000004fc067227 */ /* 0x002fc800078e00ff */
[----:B------:R-:W-:-:S04]  /*fa30*/  IMAD.MOV R6, RZ, RZ, -R6 ;  /* 0x000000ffff067224 */ /* 0x000fc800078e0a06 */
[C---:B------:R-:W-:Y:S02]  /*fa40*/  IMAD R4, R251.reuse, R6, R4 ;  /* 0x00000006fb047224 */ /* 0x040fe400078e0204 */
[----:B------:R-:W4:Y:S01]  /*fa50*/  LDL R6, [R1+0x642c] ;  /* 0x00642c0001067983 */ /* 0x000f220000100800 */
[C---:B------:R-:W-:Y:S02]  /*fa60*/  ISETP.GT.U32.AND P6, PT, R251.reuse, R29, PT ;  /* 0x0000001dfb00720c */ /* 0x040fe40003fc4070 */
[C---:B------:R-:W-:Y:S02]  /*fa70*/  ISETP.GT.U32.AND P1, PT, R251.reuse, R32, PT ;  /* 0x00000020fb00720c */ /* 0x040fe40003f24070 */
[----:B------:R-:W-:Y:S02]  /*fa80*/  MOV R7, R9 ;  /* 0x0000000900077202 */ /* 0x000fe40000000f00 */
[----:B------:R-:W-:-:S07]  /*fa90*/  ISETP.GT.U32.AND P0, PT, R251, R5, PT ;  /* 0x00000005fb00720c */ /* 0x000fce0003f04070 */
[----:B------:R-:W-:Y:S01]  /*faa0*/  @!P6 IMAD.IADD R29, R29, 0x1, -R251 ;  /* 0x000000011d1de824 */ /* 0x000fe200078e0afb */
[C---:B------:R-:W-:Y:S01]  /*fab0*/  ISETP.GT.U32.AND P5, PT, R251.reuse, R34, PT ;  /* 0x00000022fb00720c */ /* 0x040fe20003fa4070 */
[----:B------:R-:W-:Y:S01]  /*fac0*/  @!P4 IMAD.MOV R7, RZ, RZ, -R7 ;  /* 0x000000ffff07c224 */ /* 0x000fe200078e0a07 */
[C---:B--2---:R-:W-:Y:S02]  /*fad0*/  ISETP.GT.U32.AND P4, PT, R251.reuse, R31, PT ;  /* 0x0000001ffb00720c */ /* 0x044fe40003f84070 */
[C---:B------:R-:W-:Y:S02]  /*fae0*/  ISETP.GT.U32.AND P6, PT, R251.reuse, R29, PT ;  /* 0x0000001dfb00720c */ /* 0x040fe40003fc4070 */
[----:B------:R-:W-:Y:S01]  /*faf0*/  ISETP.GT.U32.AND P3, PT, R251, R33, PT ;  /* 0x00000021fb00720c */ /* 0x000fe20003f64070 */
[--C-:B------:R-:W-:Y:S02]  /*fb00*/  @!P1 IMAD.IADD R32, R32, 0x1, -R251.reuse ;  /* 0x0000000120209824 */ /* 0x100fe400078e0afb */
[----:B------:R-:W-:Y:S01]  /*fb10*/  @!P0 IMAD.IADD R5, R5, 0x1, -R251 ;  /* 0x0000000105058824 */ /* 0x000fe200078e0afb */
[----:B------:R-:W-:Y:S01]  /*fb20*/  ISETP.GT.U32.AND P0, PT, R251, R28, PT ;  /* 0x0000001cfb00720c */ /* 0x000fe20003f04070 */
[----:B------:R-:W-:-:S02]  /*fb30*/  @!P2 IMAD.MOV R8, RZ, RZ, -R8 ;  /* 0x000000ffff08a224 */ /* 0x000fc400078e0a08 */
[-C--:B------:R-:W-:Y:S02]  /*fb40*/  @!P5 IADD3 R34, R34, -R251.reuse, RZ ;  /* 0x800000fb2222d210 */ /* 0x080fe40007ffe0ff */
[--C-:B------:R-:W-:Y:S02]  /*fb50*/  @!P4 IMAD.IADD R31, R31, 0x1, -R251.reuse ;  /* 0x000000011f1fc824 */ /* 0x100fe400078e0afb */
[----:B------:R-:W-:Y:S02]  /*fb60*/  @!P6 IADD3 R29, R29, -R251, RZ ;  /* 0x800000fb1d1de210 */ /* 0x000fe40007ffe0ff */
[----:B------:R-:W-:Y:S01]  /*fb70*/  ISETP.GT.U32.AND P5, PT, R251, R27, PT ;  /* 0x0000001bfb00720c */ /* 0x000fe20003fa4070 */
[--C-:B------:R-:W-:Y:S01]  /*fb80*/  @!P3 IMAD.IADD R33, R33, 0x1, -R251.reuse ;  /* 0x000000012121b824 */ /* 0x100fe200078e0afb */
[----:B------:R-:W-:Y:S04]  /*fb90*/  STL [R1+0x4d8], R8 ;  /* 0x0004d80801007387 */ /* 0x000fe80000100800 */
[----:B------:R1:W-:Y:S01]  /*fba0*/  STL [R1+0x4d4], R7 ;  /* 0x0004d40701007387 */ /* 0x0003e20000100800 */
[----:B------:R-:W-:Y:S01]  /*fbb0*/  @!P0 IMAD.IADD R28, R28, 0x1, -R251 ;  /* 0x000000011c1c8824 */ /* 0x000fe200078e0afb */
[----:B------:R-:W-:-:S05]  /*fbc0*/  ISETP.GT.U32.AND P2, PT, R251, R30, PT ;  /* 0x0000001efb00720c */ /* 0x000fca0003f44070 */
[----:B------:R-:W-:Y:S02]  /*fbd0*/  @!P5 IMAD.IADD R27, R27, 0x1, -R251 ;  /* 0x000000011b1bd824 */ /* 0x000fe400078e0afb */
[----:B-1----:R-:W-:-:S06]  /*fbe0*/  IMAD.MOV.U32 R7, RZ, RZ, R32 ;  /* 0x000000ffff077224 */ /* 0x002fcc00078e0020 */
[----:B------:R-:W-:Y:S01]  /*fbf0*/  @!P2 IMAD.IADD R30, R30, 0x1, -R251 ;  /* 0x000000011e1ea824 */ /* 0x000fe200078e0afb */
[C---:B---3--:R-:W-:Y:S02]  /*fc00*/  ISETP.GT.U32.AND P3, PT, R251.reuse, R26, PT ;  /* 0x0000001afb00720c */ /* 0x048fe40003f64070 */
[----:B----4-:R-:W-:-:S11]  /*fc10*/  ISETP.GT.U32.AND P1, PT, R251, R25, PT ;  /* 0x00000019fb00720c */ /* 0x010fd60003f24070 */
[----:B------:R-:W-:Y:S02]  /*fc20*/  @!P3 IADD3 R26, R26, -R251, RZ ;  /* 0x800000fb1a1ab210 */ /* 0x000fe40007ffe0ff */
[----:B------:R-:W-:Y:S01]  /*fc30*/  @!P1 IMAD.IADD R25, R25, 0x1, -R251 ;  /* 0x0000000119199824 */ /* 0x000fe200078e0afb */
[----:B------:R-:W-:Y:S02]  /*fc40*/  ISETP.GE.AND P6, PT, R23, RZ, PT ;  /* 0x000000ff1700720c */ /* 0x000fe40003fc6270 */
[----:B------:R-:W2:Y:S01]  /*fc50*/  LDL.LU R23, [R1+0xfc] ;  /* 0x0000fc0001177983 */ /* 0x000ea20000300800 */
[----:B------:R-:W-:-:S10]  /*fc60*/  ISETP.GE.AND P4, PT, R22, RZ, PT ;  /* 0x000000ff1600720c */ /* 0x000fd40003f86270 */
[----:B------:R-:W-:Y:S01]  /*fc70*/  @!P6 IADD3 R5, -R5, RZ, RZ ;  /* 0x000000ff0505e210 */ /* 0x000fe20007ffe1ff */
[----:B------:R-:W3:Y:S01]  /*fc80*/  LDL.LU R22, [R1+0xf8] ;  /* 0x0000f80001167983 */ /* 0x000ee20000300800 */
[----:B------:R-:W-:-:S03]  /*fc90*/  ISETP.GE.AND P0, PT, R21, RZ, PT ;  /* 0x000000ff1500720c */ /* 0x000fc60003f06270 */
[----:B------:R-:W4:Y:S01]  /*fca0*/  LDL.LU R21, [R1+0xf4] ;  /* 0x0000f40001157983 */ /* 0x000f220000300800 */
[----:B------:R-:W-:-:S03]  /*fcb0*/  ISETP.GE.AND P5, PT, R20, RZ, PT ;  /* 0x000000ff1400720c */ /* 0x000fc60003fa6270 */
[----:B------:R-:W4:Y:S01]  /*fcc0*/  LDL.LU R20, [R1+0xf0] ;  /* 0x0000f00001147983 */ /* 0x000f220000300800 */
[----:B------:R-:W-:-:S03]  /*fcd0*/  ISETP.GE.AND P3, PT, R19, RZ, PT ;  /* 0x000000ff1300720c */ /* 0x000fc60003f66270 */
[----:B------:R-:W4:Y:S04]  /*fce0*/  LDL.LU R19, [R1+0xec] ;  /* 0x0000ec0001137983 */ /* 0x000f280000300800 */
[----:B------:R1:W-:Y:S01]  /*fcf0*/  STL [R1+0x4d0], R5 ;  /* 0x0004d00501007387 */ /* 0x0003e20000100800 */
[----:B------:R-:W-:Y:S01]  /*fd00*/  ISETP.GE.AND P1, PT, R6, RZ, PT ;  /* 0x000000ff0600720c */ /* 0x000fe20003f26270 */
[----:B------:R-:W-:-:S04]  /*fd10*/  IMAD.MOV.U32 R6, RZ, RZ, R34 ;  /* 0x000000ffff067224 */ /* 0x000fc800078e0022 */
[----:B------:R-:W-:Y:S02]  /*fd20*/  @!P4 IMAD.MOV R6, RZ, RZ, -R6 ;  /* 0x000000ffff06c224 */ /* 0x000fe400078e0a06 */
[----:B-1----:R-:W-:-:S03]  /*fd30*/  IMAD.MOV.U32 R5, RZ, RZ, R33 ;  /* 0x000000ffff057224 */ /* 0x002fc600078e0021 */
[----:B------:R1:W-:Y:S04]  /*fd40*/  STL [R1+0x4cc], R6 ;  /* 0x0004cc0601007387 */ /* 0x0003e80000100800 */
[----:B------:R-:W4:Y:S01]  /*fd50*/  LDL R34, [R1+0x6438] ;  /* 0x0064380001227983 */ /* 0x000f220000100800 */
[----:B------:R-:W-:Y:S01]  /*fd60*/  @!P0 IADD3 R5, -R5, RZ, RZ ;  /* 0x000000ff05058210 */ /* 0x000fe20007ffe1ff */
[----:B------:R-:W-:Y:S02]  /*fd70*/  @!P5 IMAD.MOV R7, RZ, RZ, -R7 ;  /* 0x000000ffff07d224 */ /* 0x000fe400078e0a07 */
[----:B------:R-:W4:Y:S04]  /*fd80*/  LDL R33, [R1+0x6440] ;  /* 0x0064400001217983 */ /* 0x000f280000100800 */
[----:B-1----:R-:W4:Y:S04]  /*fd90*/  LDL R6, [R1+0x6434] ;  /* 0x0064340001067983 */ /* 0x002f280000100800 */
[----:B------:R1:W-:Y:S04]  /*fda0*/  STL [R1+0x4c8], R5 ;  /* 0x0004c80501007387 */ /* 0x0003e80000100800 */
[----:B------:R-:W4:Y:S01]  /*fdb0*/  LDL R32, [R1+0x643c] ;  /* 0x00643c0001207983 */ /* 0x000f220000100800 */
[----:B-1----:R-:W-:-:S03]  /*fdc0*/  IMAD.MOV.U32 R5, RZ, RZ, R30 ;  /* 0x000000ffff057224 */ /* 0x002fc600078e001e */
[----:B------:R-:W4:Y:S04]  /*fdd0*/  LDL R30, [R1+0x6444] ;  /* 0x00644400011e7983 */ /* 0x000f280000100800 */
[----:B------:R1:W-:Y:S02]  /*fde0*/  STL [R1+0x4c4], R7 ;  /* 0x0004c40701007387 */ /* 0x0003e40000100800 */
[----:B-1----:R-:W-:Y:S02]  /*fdf0*/  IMAD.MOV.U32 R7, RZ, RZ, R29 ;  /* 0x000000ffff077224 */ /* 0x002fe400078e001d */
[----:B------:R-:W4:Y:S01]  /*fe00*/  LDL R29, [R1+0x6448] ;  /* 0x00644800011d7983 */ /* 0x000f220000100800 */
[C---:B------:R-:W-:Y:S02]  /*fe10*/  ISETP.GT.U32.AND P2, PT, R251.reuse, R24, PT ;  /* 0x00000018fb00720c */ /* 0x040fe40003f44070 */
[----:B------:R-:W-:-:S02]  /*fe20*/  ISETP.GT.U32.AND P4, PT, R251, R28, PT ;  /* 0x0000001cfb00720c */ /* 0x000fc40003f84070 */
[C---:B------:R-:W-:Y:S01]  /*fe30*/  ISETP.GT.U32.AND P0, PT, R251.reuse, R27, PT ;  /* 0x0000001bfb00720c */ /* 0x040fe20003f04070 */
[----:B------:R-:W-:Y:S01]  /*fe40*/  @!P1 IMAD.MOV R7, RZ, RZ, -R7 ;  /* 0x000000ffff079224 */ /* 0x000fe200078e0a07 */
[----:B------:R-:W-:-:S07]  /*fe50*/  ISETP.GT.U32.AND P6, PT, R251, R26, PT ;  /* 0x0000001afb00720c */ /* 0x000fce0003fc4070 */
[----:B------:R-:W-:Y:S01]  /*fe60*/  @!P2 IMAD.IADD R24, R24, 0x1, -R251 ;  /* 0x000000011818a824 */ /* 0x000fe200078e0afb */
[----:B------:R-:W-:-:S04]  /*fe70*/  ISETP.GT.U32.AND P2, PT, R251, R31, PT ;  /* 0x0000001ffb00720c */ /* 0x000fc80003f44070 */
[----:B------:R-:W-:Y:S02]  /*fe80*/  ISETP.GT.U32.AND P5, PT, R251, R24, PT ;  /* 0x00000018fb00720c */ /* 0x000fe40003fa4070 */
[----:B------:R-:W-:Y:S01]  /*fe90*/  @!P3 IADD3 R5, -R5, RZ, RZ ;  /* 0x000000ff0505b210 */ /* 0x000fe20007ffe1ff */
[----:B------:R-:W-:Y:S01]  /*fea0*/  @!P4 IMAD.IADD R28, R28, 0x1, -R251 ;  /* 0x000000011c1cc824 */ /* 0x000fe200078e0afb */
[----:B------:R-:W-:-:S05]  /*feb0*/  @!P0 IADD3 R27, R27, -R251, RZ ;  /* 0x800000fb1b1b8210 */ /* 0x000fca0007ffe0ff */
[--C-:B------:R-:W-:Y:S01]  /*fec0*/  @!P2 IMAD.IADD R31, R31, 0x1, -R251.reuse ;  /* 0x000000011f1fa824 */ /* 0x100fe200078e0afb */
[----:B------:R1:W-:Y:S01]  /*fed0*/  STL [R1+0x4c0], R5 ;  /* 0x0004c00501007387 */ /* 0x0003e20000100800 */
[--C-:B------:R-:W-:Y:S02]  /*fee0*/  @!P6 IMAD.IADD R26, R26, 0x1, -R251.reuse ;  /* 0x000000011a1ae824 */ /* 0x100fe400078e0afb */
[----:B------:R-:W-:Y:S01]  /*fef0*/  @!P5 IMAD.IADD R24, R24, 0x1, -R251 ;  /* 0x000000011818d824 */ /* 0x000fe200078e0afb */
[----:B-1----:R-:W-:-:S05]  /*ff00*/  IADD3 R5, R246, 0x1e7, RZ ;  /* 0x000001e7f6057810 */ /* 0x002fca0007ffe0ff */
[----:B------:R-:W-:Y:S04]  /*ff10*/  STL [R1+0x6a18], R5 ;  /* 0x006a180501007387 */ /* 0x000fe80000100800 */
[----:B------:R1:W-:Y:S01]  /*ff20*/  STL [R1+0x4bc], R7 ;  /* 0x0004bc0701007387 */ /* 0x0003e20000100800 */
[----:B------:R-:W-:-:S03]  /*ff30*/  ISETP.GT.U32.AND P3, PT, R251, R25, PT ;  /* 0x00000019fb00720c */ /* 0x000fc60003f64070 */
[----:B------:R-:W4:Y:S01]  /*ff40*/  LDL.LU R8, [R1+0x170] ;  /* 0x0001700001087983 */ /* 0x000f220000300800 */
[----:B-1----:R-:W-:-:S09]  /*ff50*/  IMAD.MOV.U32 R7, RZ, RZ, R31 ;  /* 0x000000ffff077224 */ /* 0x002fd200078e001f */
[----:B------:R-:W-:Y:S01]  /*ff60*/  @!P3 IMAD.IADD R25, R25, 0x1, -R251 ;  /* 0x000000011919b824 */ /* 0x000fe200078e0afb */
[C---:B--2---:R-:W-:Y:S02]  /*ff70*/  ISETP.GT.U32.AND P1, PT, R251.reuse, R23, PT ;  /* 0x00000017fb00720c */ /* 0x044fe40003f24070 */
[----:B---3--:R-:W-:-:S11]  /*ff80*/  ISETP.GT.U32.AND P2, PT, R251, R22, PT ;  /* 0x00000016fb00720c */ /* 0x008fd60003f44070 */
[----:B------:R-:W-:Y:S02]  /*ff90*/  @!P1 IADD3 R23, R23, -R251, RZ ;  /* 0x800000fb17179210 */ /* 0x000fe40007ffe0ff */
[C---:B----4-:R-:W-:Y:S01]  /*ffa0*/  ISETP.GT.U32.AND P4, PT, R251.reuse, R21, PT ;  /* 0x00000015fb00720c */ /* 0x050fe20003f84070 */
[----:B------:R-:W-:Y:S01]  /*ffb0*/  @!P2 IMAD.IADD R22, R22, 0x1, -R251 ;  /* 0x000000011616a824 */ /* 0x000fe200078e0afb */
[----:B------:R-:W-:-:S11]  /*ffc0*/  ISETP.GT.U32.AND P0, PT, R251, R20, PT ;  /* 0x00000014fb00720c */ /* 0x000fd60003f04070 */
[--C-:B------:R-:W-:Y:S01]  /*ffd0*/  @!P4 IMAD.IADD R21, R21, 0x1, -R251.reuse ;  /* 0x000000011515c824 */ /* 0x100fe200078e0afb */
[----:B------:R-:W-:Y:S01]  /*ffe0*/  ISETP.GT.U32.AND P6, PT, R251, R19, PT ;  /* 0x00000013fb00720c */ /* 0x000fe20003fc4070 */
[----:B------:R-:W-:-:S12]  /*fff0*/  @!P0 IMAD.IADD R20, R20, 0x1, -R251 ;  /* 0x0000000114148824 */ /* 0x000fd800078e0afb */
[----:B------:R-:W-:Y:S02]  /*10000*/  @!P6 IADD3 R19, R19, -R251, RZ ;  /* 0x800000fb1313e210 */ /* 0x000fe40007ffe0ff */
[----:B------:R-:W-:Y:S02]  /*10010*/  ISETP.GE.AND P1, PT, R34, RZ, PT ;  /* 0x000000ff2200720c */ /* 0x000fe40003f26270 */
[----:B------:R-:W2:Y:S01]  /*10020*/  LDL.LU R34, [R1+0x16c] ;  /* 0x00016c0001227983 */ /* 0x000ea20000300800 */
[----:B------:R-:W-:Y:S01]  /*10030*/  ISETP.GE.AND P5, PT, R6, RZ, PT ;  /* 0x000000ff0600720c */ /* 0x000fe20003fa6270 */
[----:B------:R-:W-:Y:S01]  /*10040*/  IMAD.MOV.U32 R6, RZ, RZ, R28 ;  /* 0x000000ffff067224 */ /* 0x000fe200078e001c */
[----:B------:R-:W-:-:S08]  /*10050*/  ISETP.GE.AND P2, PT, R33, RZ, PT ;  /* 0x000000ff2100720c */ /* 0x000fd00003f46270 */
[----:B------:R-:W-:Y:S01]  /*10060*/  @!P1 IMAD.MOV R6, RZ, RZ, -R6 ;  /* 0x000000ffff069224 */ /* 0x000fe200078e0a06 */
[----:B------:R-:W-:Y:S02]  /*10070*/  ISETP.GE.AND P4, PT, R32, RZ, PT ;  /* 0x000000ff2000720c */ /* 0x000fe40003f86270 */
[----:B------:R-:W-:Y:S02]  /*10080*/  @!P5 IADD3 R7, -R7, RZ, RZ ;  /* 0x000000ff0707d210 */ /* 0x000fe40007ffe1ff */
[----:B------:R-:W-:Y:S02]  /*10090*/  ISETP.GE.AND P0, PT, R30, RZ, PT ;  /* 0x000000ff1e00720c */ /* 0x000fe40003f06270 */
[----:B------:R-:W3:Y:S04]  /*100a0*/  LDL R30, [R1+0x6450] ;  /* 0x00645000011e7983 */ /* 0x000ee80000100800 */
[----:B------:R-:W4:Y:S04]  /*100b0*/  LDL.LU R33, [R1+0x168] ;  /* 0x0001680001217983 */ /* 0x000f280000300800 */
[----:B------:R-:W4:Y:S04]  /*100c0*/  LDL.LU R32, [R1+0x164] ;  /* 0x0001640001207983 */ /* 0x000f280000300800 */
[----:B------:R-:W4:Y:S01]  /*100d0*/  LDL.LU R31, [R1+0x160] ;  /* 0x00016000011f7983 */ /* 0x000f220000300800 */
[----:B------:R-:W-:-:S03]  /*100e0*/  ISETP.GE.AND P6, PT, R29, RZ, PT ;  /* 0x000000ff1d00720c */ /* 0x000fc60003fc6270 */
[----:B------:R-:W4:Y:S04]  /*100f0*/  LDL.LU R29, [R1+0x15c] ;  /* 0x00015c00011d7983 */ /* 0x000f280000300800 */
[----:B------:R1:W-:Y:S04]  /*10100*/  STL [R1+0x4b8], R7 ;  /* 0x0004b80701007387 */ /* 0x0003e80000100800 */
[----:B------:R-:W4:Y:S04]  /*10110*/  LDL R28, [R1+0x644c] ;  /* 0x00644c00011c7983 */ /* 0x000f280000100800 */
[----:B------:R1:W-:Y:S02]  /*10120*/  STL [R1+0x4b4], R6 ;  /* 0x0004b40601007387 */ /* 0x0003e40000100800 */
[----:B-1----:R-:W-:-:S02]  /*10130*/  IMAD.MOV.U32 R7, RZ, RZ, R27 ;  /* 0x000000ffff077224 */ /* 0x002fc400078e001b */
[----:B------:R-:W4:Y:S03]  /*10140*/  LDL R27, [R1+0x6454] ;  /* 0x00645400011b7983 */ /* 0x000f260000100800 */
[----:B------:R-:W-:Y:S01]  /*10150*/  @!P2 IADD3 R7, -R7, RZ, RZ ;  /* 0x000000ff0707a210 */ /* 0x000fe20007ffe1ff */
[----:B------:R-:W-:Y:S02]  /*10160*/  IMAD.MOV.U32 R6, RZ, RZ, R26 ;  /* 0x000000ffff067224 */ /* 0x000fe400078e001a */
[----:B------:R-:W4:Y:S02]  /*10170*/  LDL R26, [R1+0x6458] ;  /* 0x00645800011a7983 */ /* 0x000f240000100800 */
[----:B------:R-:W-:Y:S02]  /*10180*/  @!P4 IMAD.MOV R6, RZ, RZ, -R6 ;  /* 0x000000ffff06c224 */ /* 0x000fe400078e0a06 */
[----:B------:R1:W-:Y:S04]  /*10190*/  STL [R1+0x4b0], R7 ;  /* 0x0004b00701007387 */ /* 0x0003e80000100800 */
[----:B------:R1:W-:Y:S02]  /*101a0*/  STL [R1+0x4ac], R6 ;  /* 0x0004ac0601007387 */ /* 0x0003e40000100800 */
[----:B-1----:R-:W-:-:S02]  /*101b0*/  IMAD.MOV.U32 R7, RZ, RZ, R25 ;  /* 0x000000ffff077224 */ /* 0x002fc400078e0019 */
[----:B------:R-:W4:Y:S01]  /*101c0*/  LDL R25, [R1+0x6460] ;  /* 0x0064600001197983 */ /* 0x000f220000100800 */
[----:B------:R-:W-:-:S03]  /*101d0*/  IMAD.MOV.U32 R6, RZ, RZ, R24 ;  /* 0x000000ffff067224 */ /* 0x000fc600078e0018 */
[----:B------:R-:W4:Y:S01]  /*101e0*/  LDL R24, [R1+0x645c] ;  /* 0x00645c0001187983 */ /* 0x000f220000100800 */
[C---:B------:R-:W-:Y:S02]  /*101f0*/  ISETP.GT.U32.AND P3, PT, R251.reuse, R10, PT ;  /* 0x0000000afb00720c */ /* 0x040fe40003f64070 */
[C---:B------:R-:W-:Y:S02]  /*10200*/  ISETP.GT.U32.AND P1, PT, R251.reuse, R22, PT ;  /* 0x00000016fb00720c */ /* 0x040fe40003f24070 */
[C---:B------:R-:W-:Y:S02]  /*10210*/  ISETP.GT.U32.AND P2, PT, R251.reuse, R21, PT ;  /* 0x00000015fb00720c */ /* 0x040fe40003f44070 */
[----:B------:R-:W-:Y:S02]  /*10220*/  ISETP.GT.U32.AND P4, PT, R251, R20, PT ;  /* 0x00000014fb00720c */ /* 0x000fe40003f84070 */
[----:B------:R-:W-:Y:S02]  /*10230*/  @!P0 IADD3 R7, -R7, RZ, RZ ;  /* 0x000000ff07078210 */ /* 0x000fe40007ffe1ff */
[----:B------:R-:W-:-:S03]  /*10240*/  ISETP.GT.U32.AND P0, PT, R251, R19, PT ;  /* 0x00000013fb00720c */ /* 0x000fc60003f04070 */
[--C-:B------:R-:W-:Y:S01]  /*10250*/  @!P3 IMAD.IADD R10, R10, 0x1, -R251.reuse ;  /* 0x000000010a0ab824 */ /* 0x100fe200078e0afb */
[----:B------:R-:W-:Y:S01]  /*10260*/  ISETP.GT.U32.AND P3, PT, R251, R23, PT ;  /* 0x00000017fb00720c */ /* 0x000fe20003f64070 */
[----:B------:R-:W-:-:S03]  /*10270*/  @!P1 IMAD.IADD R22, R22, 0x1, -R251 ;  /* 0x0000000116169824 */ /* 0x000fc600078e0afb */
[----:B------:R-:W-:Y:S01]  /*10280*/  ISETP.GT.U32.AND P5, PT, R251, R10, PT ;  /* 0x0000000afb00720c */ /* 0x000fe20003fa4070 */
[----:B------:R-:W-:Y:S01]  /*10290*/  @!P4 IMAD.IADD R20, R20, 0x1, -R251 ;  /* 0x000000011414c824 */ /* 0x000fe200078e0afb */
[----:B------:R-:W-:-:S03]  /*102a0*/  @!P2 IADD3 R21, R21, -R251, RZ ;  /* 0x800000fb1515a210 */ /* 0x000fc60007ffe0ff */
[----:B------:R-:W-:-:S04]  /*102b0*/  @!P0 IMAD.IADD R19, R19, 0x1, -R251 ;  /* 0x0000000113138824 */ /* 0x000fc800078e0afb */
[--C-:B------:R-:W-:Y:S02]  /*102c0*/  @!P3 IMAD.IADD R23, R23, 0x1, -R251.reuse ;  /* 0x000000011717b824 */ /* 0x100fe400078e0afb */
[----:B------:R-:W-:Y:S01]  /*102d0*/  @!P6 IMAD.MOV R6, RZ, RZ, -R6 ;  /* 0x000000ffff06e224 */ /* 0x000fe200078e0a06 */
[----:B------:R1:W-:Y:S01]  /*102e0*/  STL [R1+0x4a8], R7 ;  /* 0x0004a80701007387 */ /* 0x0003e20000100800 */
[----:B------:R-:W-:-:S03]  /*102f0*/  @!P5 IMAD.IADD R10, R10, 0x1, -R251 ;  /* 0x000000010a0ad824 */ /* 0x000fc600078e0afb */
[----:B------:R-:W-:Y:S01]  /*10300*/  STL [R1+0x4a4], R6 ;  /* 0x0004a40601007387 */ /* 0x000fe20000100800 */
[----:B-1----:R-:W-:Y:S01]  /*10310*/  IMAD.MOV.U32 R7, RZ, RZ, R23 ;  /* 0x000000ffff077224 */ /* 0x002fe200078e0017 */
[----:B------:R-:W-:Y:S02]  /*10320*/  MOV R9, R22 ;  /* 0x0000001600097202 */ /* 0x000fe40000000f00 */
[----:B--2---:R-:W-:-:S13]  /*10330*/  ISETP.GT.U32.AND P1, PT, R251, R34, PT ;  /* 0x00000022fb00720c */ /* 0x004fda0003f24070 */
[----:B------:R-:W-:Y:S01]  /*10340*/  @!P1 IMAD.IADD R34, R34, 0x1, -R251 ;  /* 0x0000000122229824 */ /* 0x000fe200078e0afb */
[----:B---3--:R-:W-:Y:S02]  /*10350*/  ISETP.GE.AND P3, PT, R30, RZ, PT ;  /* 0x000000ff1e00720c */ /* 0x008fe40003f66270 */
[----:B------:R-:W2:Y:S01]  /*10360*/  LDL.LU R30, [R1+0x158] ;  /* 0x00015800011e7983 */ /* 0x000ea20000300800 */
[C---:B----4-:R-:W-:Y:S02]  /*10370*/  ISETP.GT.U32.AND P2, PT, R251.reuse, R33, PT ;  /* 0x00000021fb00720c */ /* 0x050fe40003f44070 */
[C---:B------:R-:W-:Y:S02]  /*10380*/  ISETP.GT.U32.AND P4, PT, R251.reuse, R32, PT ;  /* 0x00000020fb00720c */ /* 0x040fe40003f84070 */
[----:B------:R-:W-:-:S06]  /*10390*/  ISETP.GT.U32.AND P0, PT, R251, R31, PT ;  /* 0x0000001ffb00720c */ /* 0x000fcc0003f04070 */
[----:B------:R-:W-:-:S03]  /*103a0*/  @!P3 IMAD.MOV R7, RZ, RZ, -R7 ;  /* 0x000000ffff07b224 */ /* 0x000fc600078e0a07 */
[--C-:B------:R-:W-:Y:S01]  /*103b0*/  @!P2 IMAD.IADD R33, R33, 0x1, -R251.reuse ;  /* 0x000000012121a824 */ /* 0x100fe200078e0afb */
[----:B------:R-:W-:Y:S01]  /*103c0*/  ISETP.GE.AND P5, PT, R28, RZ, PT ;  /* 0x000000ff1c00720c */ /* 0x000fe20003fa6270 */
[----:B------:R-:W-:Y:S01]  /*103d0*/  @!P4 IMAD.IADD R32, R32, 0x1, -R251 ;  /* 0x000000012020c824 */ /* 0x000fe200078e0afb */
[----:B------:R-:W3:Y:S01]  /*103e0*/  LDL.LU R28, [R1+0x154] ;  /* 0x00015400011c7983 */ /* 0x000ee20000300800 */
[----:B------:R-:W-:Y:S02]  /*103f0*/  @!P0 IADD3 R31, R31, -R251, RZ ;  /* 0x800000fb1f1f8210 */ /* 0x000fe40007ffe0ff */
[----:B------:R-:W-:Y:S02]  /*10400*/  ISETP.GE.AND P1, PT, R27, RZ, PT ;  /* 0x000000ff1b00720c */ /* 0x000fe40003f26270 */
[----:B------:R-:W4:Y:S01]  /*10410*/  LDL.LU R27, [R1+0x150] ;  /* 0x00015000011b7983 */ /* 0x000f220000300800 */
[----:B------:R-:W-:-:S03]  /*10420*/  ISETP.GE.AND P2, PT, R26, RZ, PT ;  /* 0x000000ff1a00720c */ /* 0x000fc60003f46270 */
[----:B------:R-:W4:Y:S02]  /*10430*/  LDL.LU R26, [R1+0x14c] ;  /* 0x00014c00011a7983 */ /* 0x000f240000300800 */
[----:B------:R-:W-:Y:S01]  /*10440*/  @!P5 IMAD.MOV R9, RZ, RZ, -R9 ;  /* 0x000000ffff09d224 */ /* 0x000fe200078e0a09 */
[----:B------:R-:W-:Y:S02]  /*10450*/  ISETP.GE.AND P4, PT, R25, RZ, PT ;  /* 0x000000ff1900720c */ /* 0x000fe40003f86270 */
[----:B------:R-:W4:Y:S01]  /*10460*/  LDL.LU R25, [R1+0x148] ;  /* 0x0001480001197983 */ /* 0x000f220000300800 */
[----:B------:R-:W-:-:S03]  /*10470*/  ISETP.GE.AND P0, PT, R24, RZ, PT ;  /* 0x000000ff1800720c */ /* 0x000fc60003f06270 */
[----:B------:R-:W4:Y:S04]  /*10480*/  LDL.LU R24, [R1+0x144] ;  /* 0x0001440001187983 */ /* 0x000f280000300800 */
[----:B------:R1:W-:Y:S04]  /*10490*/  STL [R1+0x4a0], R7 ;  /* 0x0004a00701007387 */ /* 0x0003e80000100800 */
[----:B------:R-:W4:Y:S04]  /*104a0*/  LDL R23, [R1+0x6464] ;  /* 0x0064640001177983 */ /* 0x000f280000100800 */
[----:B------:R-:W4:Y:S01]  /*104b0*/  LDL R22, [R1+0x6468] ;  /* 0x0064680001167983 */ /* 0x000f220000100800 */
[----:B-1----:R-:W-:-:S04]  /*104c0*/  IMAD.MOV.U32 R7, RZ, RZ, R21 ;  /* 0x000000ffff077224 */ /* 0x002fc800078e0015 */
[----:B------:R-:W-:Y:S01]  /*104d0*/  @!P1 IMAD.MOV R7, RZ, RZ, -R7 ;  /* 0x000000ffff079224 */ /* 0x000fe200078e0a07 */
[----:B------:R1:W-:Y:S04]  /*104e0*/  STL [R1+0x49c], R9 ;  /* 0x00049c0901007387 */ /* 0x0003e80000100800 */
[----:B------:R-:W4:Y:S04]  /*104f0*/  LDL R21, [R1+0x6470] ;  /* 0x0064700001157983 */ /* 0x000f280000100800 */
[----:B------:R1:W-:Y:S02]  /*10500*/  STL [R1+0x498], R7 ;  /* 0x0004980701007387 */ /* 0x0003e40000100800 */
[----:B-1----:R-:W-:-:S02]  /*10510*/  MOV R9, R20 ;  /* 0x0000001400097202 */ /* 0x002fc40000000f00 */
[----:B------:R-:W4:Y:S03]  /*10520*/  LDL R20, [R1+0x646c] ;  /* 0x00646c0001147983 */ /* 0x000f260000100800 */
[----:B------:R-:W-:Y:S02]  /*10530*/  @!P2 IMAD.MOV R9, RZ, RZ, -R9 ;  /* 0x000000ffff09a224 */ /* 0x000fe400078e0a09 */
[----:B------:R-:W-:Y:S02]  /*10540*/  IMAD.MOV.U32 R7, RZ, RZ, R19 ;  /* 0x000000ffff077224 */ /* 0x000fe400078e0013 */
[----:B------:R-:W4:Y:S02]  /*10550*/  LDL R19, [R1+0x6474] ;  /* 0x0064740001137983 */ /* 0x000f240000100800 */
[----:B------:R-:W-:Y:S02]  /*10560*/  @!P4 IMAD.MOV R7, RZ, RZ, -R7 ;  /* 0x000000ffff07c224 */ /* 0x000fe400078e0a07 */
[----:B------:R-:W-:Y:S04]  /*10570*/  STL [R1+0x494], R9 ;  /* 0x0004940901007387 */ /* 0x000fe80000100800 */
[----:B------:R1:W-:Y:S04]  /*10580*/  STL [R1+0x490], R7 ;  /* 0x0004900701007387 */ /* 0x0003e80000100800 */
[----:B-1----:R-:W4:Y:S01]  /*10590*/  LDL R7, [R1+0x6478] ;  /* 0x0064780001077983 */ /* 0x002f220000100800 */
[----:B------:R-:W-:-:S13]  /*105a0*/  ISETP.GT.U32.AND P6, PT, R251, R8, PT ;  /* 0x00000008fb00720c */ /* 0x000fda0003fc4070 */
[----:B------:R-:W-:Y:S02]  /*105b0*/  @!P6 IADD3 R8, R8, -R251, RZ ;  /* 0x800000fb0808e210 */ /* 0x000fe40007ffe0ff */
[C---:B------:R-:W-:Y:S02]  /*105c0*/  ISETP.GT.U32.AND P6, PT, R251.reuse, R29, PT ;  /* 0x0000001dfb00720c */ /* 0x040fe40003fc4070 */
[C---:B------:R-:W-:Y:S02]  /*105d0*/  ISETP.GT.U32.AND P2, PT, R251.reuse, R32, PT ;  /* 0x00000020fb00720c */ /* 0x040fe40003f44070 */
[----:B------:R-:W-:Y:S02]  /*105e0*/  MOV R9, R10 ;  /* 0x0000000a00097202 */ /* 0x000fe40000000f00 */
[----:B------:R-:W-:-:S07]  /*105f0*/  ISETP.GT.U32.AND P3, PT, R251, R8, PT ;  /* 0x00000008fb00720c */ /* 0x000fce0003f64070 */
[----:B------:R-:W-:Y:S01]  /*10600*/  @!P6 IMAD.IADD R29, R29, 0x1, -R251 ;  /* 0x000000011d1de824 */ /* 0x000fe200078e0afb */
[C---:B------:R-:W-:Y:S01]  /*10610*/  ISETP.GT.U32.AND P5, PT, R251.reuse, R34, PT ;  /* 0x00000022fb00720c */ /* 0x040fe20003fa4070 */
[----:B------:R-:W-:Y:S01]  /*10620*/  @!P0 IMAD.MOV R9, RZ, RZ, -R9 ;  /* 0x000000ffff098224 */ /* 0x000fe200078e0a09 */
[C---:B------:R-:W-:Y:S02]  /*10630*/  ISETP.GT.U32.AND P1, PT, R251.reuse, R33, PT ;  /* 0x00000021fb00720c */ /* 0x040fe40003f24070 */
[----:B------:R-:W-:Y:S01]  /*10640*/  ISETP.GT.U32.AND P6, PT, R251, R29, PT ;  /* 0x0000001dfb00720c */ /* 0x000fe20003fc4070 */
[--C-:B------:R-:W-:Y:S01]  /*10650*/  @!P2 IMAD.IADD R32, R32, 0x1, -R251.reuse ;  /* 0x000000012020a824 */ /* 0x100fe200078e0afb */
[----:B------:R-:W-:Y:S01]  /*10660*/  IABS R5, R5 ;  /* 0x0000000500057213 */ /* 0x000fe20000000000 */
[----:B------:R-:W-:-:S04]  /*10670*/  @!P3 IMAD.IADD R8, R8, 0x1, -R251 ;  /* 0x000000010808b824 */ /* 0x000fc800078e0afb */
[----:B------:R-:W-:Y:S02]  /*10680*/  IMAD.HI.U32 R6, R252, R5, RZ ;  /* 0x00000005fc067227 */ /* 0x000fe400078e00ff */
[-C--:B------:R-:W-:Y:S02]  /*10690*/  @!P5 IADD3 R34, R34, -R251.reuse, RZ ;  /* 0x800000fb2222d210 */ /* 0x080fe40007ffe0ff */
[----:B------:R-:W-:Y:S02]  /*106a0*/  @!P1 IMAD.IADD R33, R33, 0x1, -R251 ;  /* 0x0000000121219824 */ /* 0x000fe400078e0afb */
[----:B------:R-:W-:Y:S01]  /*106b0*/  @!P6 IADD3 R29, R29, -R251, RZ ;  /* 0x800000fb1d1de210 */ /* 0x000fe20007ffe0ff */
[----:B------:R-:W-:Y:S01]  /*106c0*/  IMAD.MOV R6, RZ, RZ, -R6 ;  /* 0x000000ffff067224 */ /* 0x000fe200078e0a06 */
[----:B------:R-:W-:Y:S03]  /*106d0*/  STL [R1+0x48c], R9 ;  /* 0x00048c0901007387 */ /* 0x000fe60000100800 */
[----:B------:R-:W-:-:S02]  /*106e0*/  IMAD R5, R251, R6, R5 ;  /* 0x00000006fb057224 */ /* 0x000fc400078e0205 */
[----:B------:R-:W-:Y:S01]  /*106f0*/  IMAD.MOV.U32 R6, RZ, RZ, R8 ;  /* 0x000000ffff067224 */ /* 0x000fe200078e0008 */
[----:B------:R-:W-:Y:S02]  /*10700*/  ISETP.GT.U32.AND P4, PT, R251, R31, PT ;  /* 0x0000001ffb00720c */ /* 0x000fe40003f84070 */
[----:B------:R-:W-:-:S11]  /*10710*/  MOV R8, R32 ;  /* 0x0000002000087202 */ /* 0x000fd60000000f00 */
[----:B------:R-:W-:Y:S01]  /*10720*/  @!P4 IMAD.IADD R31, R31, 0x1, -R251 ;  /* 0x000000011f1fc824 */ /* 0x000fe200078e0afb */
[----:B--2---:R-:W-:-:S13]  /*10730*/  ISETP.GT.U32.AND P0, PT, R251, R30, PT ;  /* 0x0000001efb00720c */ /* 0x004fda0003f04070 */
[----:B------:R-:W-:Y:S01]  /*10740*/  @!P0 IMAD.IADD R30, R30, 0x1, -R251 ;  /* 0x000000011e1e8824 */ /* 0x000fe200078e0afb */
[C---:B---3--:R-:W-:Y:S02]  /*10750*/  ISETP.GT.U32.AND P3, PT, R251.reuse, R28, PT ;  /* 0x0000001cfb00720c */ /* 0x048fe40003f64070 */
[C---:B----4-:R-:W-:Y:S02]  /*10760*/  ISETP.GT.U32.AND P5, PT, R251.reuse, R27, PT ;  /* 0x0000001bfb00720c */ /* 0x050fe40003fa4070 */
[C---:B------:R-:W-:Y:S02]  /*10770*/  ISETP.GT.U32.AND P1, PT, R251.reuse, R26, PT ;  /* 0x0000001afb00720c */ /* 0x040fe40003f24070 */
[----:B------:R-:W-:-:S07]  /*10780*/  ISETP.GT.U32.AND P2, PT, R251, R25, PT ;  /* 0x00000019fb00720c */ /* 0x000fce0003f44070 */
[----:B------:R-:W-:Y:S01]  /*10790*/  @!P3 IMAD.IADD R28, R28, 0x1, -R251 ;  /* 0x000000011c1cb824 */ /* 0x000fe200078e0afb */
[----:B------:R-:W-:Y:S02]  /*107a0*/  ISETP.GE.AND P6, PT, R23, RZ, PT ;  /* 0x000000ff1700720c */ /* 0x000fe40003fc6270 */
[----:B------:R-:W-:-:S03]  /*107b0*/  ISETP.GE.AND P0, PT, R22, RZ, PT ;  /* 0x000000ff1600720c */ /* 0x000fc60003f06270 */
[--C-:B------:R-:W-:Y:S01]  /*107c0*/  @!P2 IMAD.IADD R25, R25, 0x1, -R251.reuse ;  /* 0x000000011919a824 */ /* 0x100fe200078e0afb */
[----:B------:R-:W2:Y:S01]  /*107d0*/  LDL.LU R23, [R1+0x140] ;  /* 0x0001400001177983 */ /* 0x000ea20000300800 */
[----:B------:R-:W-:Y:S01]  /*107e0*/  @!P5 IMAD.IADD R27, R27, 0x1, -R251 ;  /* 0x000000011b1bd824 */ /* 0x000fe200078e0afb */
[----:B------:R-:W-:Y:S02]  /*107f0*/  @!P1 IADD3 R26, R26, -R251, RZ ;  /* 0x800000fb1a1a9210 */ /* 0x000fe40007ffe0ff */
[----:B------:R-:W3:Y:S03]  /*10800*/  LDL.LU R22, [R1+0x13c] ;  /* 0x00013c0001167983 */ /* 0x000ee60000300800 */
[----:B------:R-:W-:Y:S01]  /*10810*/  @!P6 IMAD.MOV R6, RZ, RZ, -R6 ;  /* 0x000000ffff06e224 */ /* 0x000fe200078e0a06 */
[----:B------:R-:W-:Y:S02]  /*10820*/  ISETP.GE.AND P3, PT, R21, RZ, PT ;  /* 0x000000ff1500720c */ /* 0x000fe40003f66270 */
[----:B------:R-:W4:Y:S01]  /*10830*/  LDL.LU R21, [R1+0x138] ;  /* 0x0001380001157983 */ /* 0x000f220000300800 */
[----:B------:R-:W-:-:S03]  /*10840*/  ISETP.GE.AND P5, PT, R20, RZ, PT ;  /* 0x000000ff1400720c */ /* 0x000fc60003fa6270 */
[----:B------:R-:W4:Y:S01]  /*10850*/  LDL.LU R20, [R1+0x134] ;  /* 0x0001340001147983 */ /* 0x000f220000300800 */
[----:B------:R-:W-:-:S03]  /*10860*/  ISETP.GE.AND P1, PT, R19, RZ, PT ;  /* 0x000000ff1300720c */ /* 0x000fc60003f26270 */
[----:B------:R-:W4:Y:S04]  /*10870*/  LDL.LU R19, [R1+0x130] ;  /* 0x0001300001137983 */ /* 0x000f280000300800 */
[----:B------:R1:W-:Y:S01]  /*10880*/  STL [R1+0x488], R6 ;  /* 0x0004880601007387 */ /* 0x0003e20000100800 */
[----:B------:R-:W-:Y:S02]  /*10890*/  ISETP.GE.AND P2, PT, R7, RZ, PT ;  /* 0x000000ff0700720c */ /* 0x000fe40003f46270 */
[----:B------:R-:W-:-:S05]  /*108a0*/  MOV R7, R34 ;  /* 0x0000002200077202 */ /* 0x000fca0000000f00 */
[----:B------:R-:W-:Y:S02]  /*108b0*/  @!P0 IMAD.MOV R7, RZ, RZ, -R7 ;  /* 0x000000ffff078224 */ /* 0x000fe400078e0a07 */
[----:B-1----:R-:W-:-:S03]  /*108c0*/  IMAD.MOV.U32 R6, RZ, RZ, R33 ;  /* 0x000000ffff067224 */ /* 0x002fc600078e0021 */
[----:B------:R1:W-:Y:S01]  /*108d0*/  STL [R1+0x484], R7 ;  /* 0x0004840701007387 */ /* 0x0003e20000100800 */
[----:B------:R-:W-:-:S03]  /*108e0*/  @!P3 IMAD.MOV R6, RZ, RZ, -R6 ;  /* 0x000000ffff06b224 */ /* 0x000fc600078e0a06 */
[----:B------:R-:W4:Y:S01]  /*108f0*/  LDL R34, [R1+0x647c] ;  /* 0x00647c0001227983 */ /* 0x000f220000100800 */
[----:B------:R-:W-:-:S03]  /*10900*/  @!P5 IMAD.MOV R8, RZ, RZ, -R8 ;  /* 0x000000ffff08d224 */ /* 0x000fc600078e0a08 */
[----:B------:R-:W4:Y:S04]  /*10910*/  LDL R33, [R1+0x6484] ;  /* 0x0064840001217983 */ /* 0x000f280000100800 */
[----:B-1----:R-:W4:Y:S04]  /*10920*/  LDL R7, [R1+0x6480] ;  /* 0x0064800001077983 */ /* 0x002f280000100800 */
[----:B------:R1:W-:Y:S04]  /*10930*/  STL [R1+0x480], R6 ;  /* 0x0004800601007387 */ /* 0x0003e80000100800 */
[----:B------:R-:W4:Y:S01]  /*10940*/  LDL R32, [R1+0x6488] ;  /* 0x0064880001207983 */ /* 0x000f220000100800 */
[----:B-1----:R-:W-:-:S03]  /*10950*/  IMAD.MOV.U32 R6, RZ, RZ, R31 ;  /* 0x000000ffff067224 */ /* 0x002fc600078e001f */
[----:B------:R-:W4:Y:S04]  /*10960*/  LDL R31, [R1+0x6490] ;  /* 0x00649000011f7983 */ /* 0x000f280000100800 */
[----:B------:R1:W-:Y:S02]  /*10970*/  STL [R1+0x47c], R8 ;  /* 0x00047c0801007387 */ /* 0x0003e40000100800 */
[----:B-1----:R-:W-:Y:S02]  /*10980*/  MOV R8, R29 ;  /* 0x0000001d00087202 */ /* 0x002fe40000000f00 */
        /* <DEDUP_REMOVED lines=8> */
[----:B------:R-:W-:Y:S01]  /*10a10*/  ISETP.GT.U32.AND P5, PT, R251, R24, PT ;  /* 0x00000018fb00720c */ /* 0x000fe20003fa4070 */
[----:B------:R-:W-:Y:S01]  /*10a20*/  @!P1 IMAD.MOV R6, RZ, RZ, -R6 ;  /* 0x000000ffff069224 */ /* 0x000fe200078e0a06 */
[----:B------:R-:W-:Y:S01]  /*10a30*/  @!P0 IADD3 R28, R28, -R251, RZ ;  /* 0x800000fb1c1c8210 */ /* 0x000fe20007ffe0ff */
[--C-:B------:R-:W-:Y:S02]  /*10a40*/  @!P3 IMAD.IADD R27, R27, 0x1, -R251.reuse ;  /* 0x000000011b1bb824 */ /* 0x100fe400078e0afb */
[----:B------:R-:W-:-:S04]  /*10a50*/  @!P6 IMAD.IADD R26, R26, 0x1, -R251 ;  /* 0x000000011a1ae824 */ /* 0x000fc800078e0afb */
[----:B------:R-:W-:Y:S01]  /*10a60*/  @!P4 IMAD.IADD R30, R30, 0x1, -R251 ;  /* 0x000000011e1ec824 */ /* 0x000fe200078e0afb */
[----:B------:R1:W-:Y:S03]  /*10a70*/  STL [R1+0x478], R6 ;  /* 0x0004780601007387 */ /* 0x0003e60000100800 */
[----:B------:R-:W-:Y:S02]  /*10a80*/  @!P5 IADD3 R24, R24, -R251, RZ ;  /* 0x800000fb1818d210 */ /* 0x000fe40007ffe0ff */
        /* <DEDUP_REMOVED lines=18> */
[----:B------:R-:W2:Y:S01]  /*10bb0*/  LDL.LU R34, [R1+0x1b0] ;  /* 0x0001b00001227983 */ /* 0x000ea20000300800 */
[----:B------:R-:W-:Y:S02]  /*10bc0*/  ISETP.GE.AND P5, PT, R7, RZ, PT ;  /* 0x000000ff0700720c */ /* 0x000fe40003fa6270 */
[----:B------:R-:W-:Y:S02]  /*10bd0*/  MOV R7, R28 ;  /* 0x0000001c00077202 */ /* 0x000fe40000000f00 */
[----:B------:R-:W-:-:S02]  /*10be0*/  ISETP.GE.AND P4, PT, R33, RZ, PT ;  /* 0x000000ff2100720c */ /* 0x000fc40003f86270 */
[----:B------:R-:W-:-:S04]  /*10bf0*/  ISETP.GE.AND P0, PT, R32, RZ, PT ;  /* 0x000000ff2000720c */ /* 0x000fc80003f06270 */
[----:B------:R-:W-:-:S03]  /*10c00*/  @!P2 IMAD.MOV R7, RZ, RZ, -R7 ;  /* 0x000000ffff07a224 */ /* 0x000fc600078e0a07 */
[----:B------:R-:W-:Y:S01]  /*10c10*/  @!P5 IMAD.MOV R8, RZ, RZ, -R8 ;  /* 0x000000ffff08d224 */ /* 0x000fe200078e0a08 */
        /* <DEDUP_REMOVED lines=11> */
[----:B------:R-:W4:Y:S02]  /*10cd0*/  LDL R27, [R1+0x64a0] ;  /* 0x0064a000011b7983 */ /* 0x000f240000100800 */
[----:B------:R-:W-:Y:S01]  /*10ce0*/  @!P4 IMAD.MOV R8, RZ, RZ, -R8 ;  /* 0x000000ffff08c224 */ /* 0x000fe200078e0a08 */
[----:B------:R-:W-:Y:S02]  /*10cf0*/  MOV R7, R26 ;  /* 0x0000001a00077202 */ /* 0x000fe40000000f00 */
[----:B------:R-:W4:Y:S03]  /*10d00*/  LDL R26, [R1+0x649c] ;  /* 0x00649c00011a7983 */ /* 0x000f260000100800 */
[----:B------:R-:W-:Y:S01]  /*10d10*/  @!P0 IMAD.MOV R7, RZ, RZ, -R7 ;  /* 0x000000ffff078224 */ /* 0x000fe200078e0a07 */
[----:B------:R1:W-:Y:S04]  /*10d20*/  STL [R1+0x468], R8 ;  /* 0x0004680801007387 */ /* 0x0003e80000100800 */
[----:B------:R1:W-:Y:S02]  /*10d30*/  STL [R1+0x464], R7 ;  /* 0x0004640701007387 */ /* 0x0003e40000100800 */
[----:B-1----:R-:W-:-:S02]  /*10d40*/  IMAD.MOV.U32 R8, RZ, RZ, R25 ;  /* 0x000000ffff087224 */ /* 0x002fc400078e0019 */
[----:B------:R-:W4:Y:S01]  /*10d50*/  LDL R25, [R1+0x64a4] ;  /* 0x0064a40001197983 */ /* 0x000f220000100800 */
[----:B------:R-:W-:-:S03]  /*10d60*/  MOV R7, R24 ;  /* 0x0000001800077202 */ /* 0x000fc60000000f00 */
[----:B------:R-:W4:Y:S01]  /*10d70*/  LDL R24, [R1+0x64a8] ;  /* 0x0064a80001187983 */ /* 0x000f220000100800 */
[C---:B------:R-:W-:Y:S02]  /*10d80*/  ISETP.GT.U32.AND P1, PT, R251.reuse, R11, PT ;  /* 0x0000000bfb00720c */ /* 0x040fe40003f24070 */
[C---:B------:R-:W-:Y:S01]  /*10d90*/  ISETP.GT.U32.AND P2, PT, R251.reuse, R22, PT ;  /* 0x00000016fb00720c */ /* 0x040fe20003f44070 */
[----:B------:R-:W-:Y:S01]  /*10da0*/  @!P3 IMAD.MOV R8, RZ, RZ, -R8 ;  /* 0x000000ffff08b224 */ /* 0x000fe200078e0a08 */
[C---:B------:R-:W-:Y:S02]  /*10db0*/  ISETP.GT.U32.AND P4, PT, R251.reuse, R21, PT ;  /* 0x00000015fb00720c */ /* 0x040fe40003f84070 */
[C---:B------:R-:W-:Y:S02]  /*10dc0*/  ISETP.GT.U32.AND P0, PT, R251.reuse, R20, PT ;  /* 0x00000014fb00720c */ /* 0x040fe40003f04070 */
[----:B------:R-:W-:-:S05]  /*10dd0*/  ISETP.GT.U32.AND P3, PT, R251, R19, PT ;  /* 0x00000013fb00720c */ /* 0x000fca0003f64070 */
[--C-:B------:R-:W-:Y:S01]  /*10de0*/  @!P1 IMAD.IADD R11, R11, 0x1, -R251.reuse ;  /* 0x000000010b0b9824 */ /* 0x100fe200078e0afb */
[C---:B------:R-:W-:Y:S02]  /*10df0*/  ISETP.GT.U32.AND P1, PT, R251.reuse, R23, PT ;  /* 0x00000017fb00720c */ /* 0x040fe40003f24070 */
[----:B------:R-:W-:Y:S02]  /*10e00*/  @!P2 IADD3 R22, R22, -R251, RZ ;  /* 0x800000fb1616a210 */ /* 0x000fe40007ffe0ff */
[----:B------:R-:W-:Y:S01]  /*10e10*/  ISETP.GT.U32.AND P5, PT, R251, R11, PT ;  /* 0x0000000bfb00720c */ /* 0x000fe20003fa4070 */
[--C-:B------:R-:W-:Y:S02]  /*10e20*/  @!P4 IMAD.IADD R21, R21, 0x1, -R251.reuse ;  /* 0x000000011515c824 */ /* 0x100fe400078e0afb */
[--C-:B------:R-:W-:Y:S02]  /*10e30*/  @!P0 IMAD.IADD R20, R20, 0x1, -R251.reuse ;  /* 0x0000000114148824 */ /* 0x100fe400078e0afb */
[----:B------:R-:W-:-:S04]  /*10e40*/  @!P3 IMAD.IADD R19, R19, 0x1, -R251 ;  /* 0x000000011313b824 */ /* 0x000fc800078e0afb */
[----:B------:R-:W-:Y:S02]  /*10e50*/  @!P1 IMAD.IADD R23, R23, 0x1, -R251 ;  /* 0x0000000117179824 */ /* 0x000fe400078e0afb */
[----:B------:R-:W-:Y:S01]  /*10e60*/  @!P6 IMAD.MOV R7, RZ, RZ, -R7 ;  /* 0x000000ffff07e224 */ /* 0x000fe200078e0a07 */
[----:B------:R1:W-:Y:S01]  /*10e70*/  STL [R1+0x460], R8 ;  /* 0x0004600801007387 */ /* 0x0003e20000100800 */
[----:B------:R-:W-:-:S03]  /*10e80*/  @!P5 IADD3 R11, R11, -R251, RZ ;  /* 0x800000fb0b0bd210 */ /* 0x000fc60007ffe0ff */
[----:B------:R-:W-:Y:S01]  /*10e90*/  STL [R1+0x45c], R7 ;  /* 0x00045c0701007387 */ /* 0x000fe20000100800 */
[----:B-1----:R-:W-:Y:S02]  /*10ea0*/  IMAD.MOV.U32 R8, RZ, RZ, R23 ;  /* 0x000000ffff087224 */ /* 0x002fe400078e0017 */
[----:B------:R-:W-:Y:S01]  /*10eb0*/  IMAD.MOV.U32 R10, RZ, RZ, R22 ;  /* 0x000000ffff0a7224 */ /* 0x000fe200078e0016 */
        /* <DEDUP_REMOVED lines=9> */
[----:B------:R-:W-:Y:S02]  /*10f50*/  ISETP.GE.AND P5, PT, R28, RZ, PT ;  /* 0x000000ff1c00720c */ /* 0x000fe40003fa6270 */
[----:B------:R-:W3:Y:S01]  /*10f60*/  LDL.LU R28, [R1+0x198] ;  /* 0x00019800011c7983 */ /* 0x000ee20000300800 */
[----:B------:R-:W-:Y:S02]  /*10f70*/  @!P0 IADD3 R32, R32, -R251, RZ ;  /* 0x800000fb20208210 */ /* 0x000fe40007ffe0ff */
[----:B------:R-:W-:Y:S01]  /*10f80*/  ISETP.GE.AND P2, PT, R27, RZ, PT ;  /* 0x000000ff1b00720c */ /* 0x000fe20003f46270 */
[----:B------:R-:W-:Y:S01]  /*10f90*/  @!P3 IMAD.IADD R30, R30, 0x1, -R251 ;  /* 0x000000011e1eb824 */ /* 0x000fe200078e0afb */
[----:B------:R-:W4:Y:S01]  /*10fa0*/  LDL.LU R27, [R1+0x194] ;  /* 0x00019400011b7983 */ /* 0x000f220000300800 */
[----:B------:R-:W-:-:S03]  /*10fb0*/  ISETP.GE.AND P4, PT, R26, RZ, PT ;  /* 0x000000ff1a00720c */ /* 0x000fc60003f86270 */
[----:B------:R-:W4:Y:S02]  /*10fc0*/  LDL.LU R26, [R1+0x190] ;  /* 0x00019000011a7983 */ /* 0x000f240000300800 */
[----:B------:R-:W-:Y:S02]  /*10fd0*/  @!P5 IADD3 R10, -R10, RZ, RZ ;  /* 0x000000ff0a0ad210 */ /* 0x000fe40007ffe1ff */
        /* <DEDUP_REMOVED lines=18> */
[----:B------:R-:W-:Y:S04]  /*11100*/  STL [R1+0x44c], R10 ;  /* 0x00044c0a01007387 */ /* 0x000fe80000100800 */
[----:B------:R1:W-:Y:S04]  /*11110*/  STL [R1+0x448], R8 ;  /* 0x0004480801007387 */ /* 0x0003e80000100800 */
[----:B-1----:R-:W4:Y:S01]  /*11120*/  LDL R8, [R1+0x64bc] ;  /* 0x0064bc0001087983 */ /* 0x002f220000100800 */
[----:B------:R-:W-:-:S13]  /*11130*/  ISETP.GT.U32.AND P6, PT, R251, R9, PT ;  /* 0x00000009fb00720c */ /* 0x000fda0003fc4070 */
[----:B------:R-:W-:Y:S01]  /*11140*/  @!P6 IMAD.IADD R9, R9, 0x1, -R251 ;  /* 0x000000010909e824 */ /* 0x000fe200078e0afb */
[C---:B------:R-:W-:Y:S02]  /*11150*/  ISETP.GT.U32.AND P6, PT, R251.reuse, R29, PT ;  /* 0x0000001dfb00720c */ /* 0x040fe40003fc4070 */
[C---:B------:R-:W-:Y:S01]  /*11160*/  ISETP.GT.U32.AND P4, PT, R251.reuse, R32, PT ;  /* 0x00000020fb00720c */ /* 0x040fe20003f84070 */
[----:B------:R-:W-:Y:S01]  /*11170*/  IMAD.MOV.U32 R10, RZ, RZ, R11 ;  /* 0x000000ffff0a7224 */ /* 0x000fe200078e000b */
[C---:B------:R-:W-:Y:S02]  /*11180*/  ISETP.GT.U32.AND P1, PT, R251.reuse, R9, PT ;  /* 0x00000009fb00720c */ /* 0x040fe40003f24070 */
[----:B------:R-:W-:Y:S01]  /*11190*/  ISETP.GT.U32.AND P5, PT, R251, R34, PT ;  /* 0x00000022fb00720c */ /* 0x000fe20003fa4070 */
[----:B------:R-:W-:-:S06]  /*111a0*/  @!P3 IMAD.MOV R10, RZ, RZ, -R10 ;  /* 0x000000ffff0ab224 */ /* 0x000fcc00078e0a0a */
[----:B------:R-:W-:Y:S02]  /*111b0*/  @!P6 IADD3 R29, R29, -R251, RZ ;  /* 0x800000fb1d1de210 */ /* 0x000fe40007ffe0ff */
[C---:B------:R-:W-:Y:S02]  /*111c0*/  ISETP.GT.U32.AND P2, PT, R251.reuse, R33, PT ;  /* 0x00000021fb00720c */ /* 0x040fe40003f44070 */
[----:B------:R-:W-:Y:S01]  /*111d0*/  ISETP.GT.U32.AND P6, PT, R251, R29, PT ;  /* 0x0000001dfb00720c */ /* 0x000fe20003fc4070 */
[--C-:B------:R-:W-:Y:S01]  /*111e0*/  @!P4 IMAD.IADD R32, R32, 0x1, -R251.reuse ;  /* 0x000000012020c824 */ /* 0x100fe200078e0afb */
[----:B------:R-:W-:Y:S02]  /*111f0*/  IABS R6, R6 ;  /* 0x0000000600067213 */ /* 0x000fe40000000000 */
[----:B------:R-:W-:Y:S01]  /*11200*/  @!P1 IADD3 R9, R9, -R251, RZ ;  /* 0x800000fb09099210 */ /* 0x000fe20007ffe0ff */
[----:B------:R-:W-:Y:S02]  /*11210*/  @!P5 IMAD.IADD R34, R34, 0x1, -R251 ;  /* 0x000000012222d824 */ /* 0x000fe400078e0afb */
[----:B------:R-:W-:-:S04]  /*11220*/  IMAD.HI.U32 R7, R252, R6, RZ ;  /* 0x00000006fc077227 */ /* 0x000fc800078e00ff */
[--C-:B------:R-:W-:Y:S02]  /*11230*/  @!P2 IMAD.IADD R33, R33, 0x1, -R251.reuse ;  /* 0x000000012121a824 */ /* 0x100fe400078e0afb */
[----:B------:R-:W-:Y:S02]  /*11240*/  @!P6 IMAD.IADD R29, R29, 0x1, -R251 ;  /* 0x000000011d1de824 */ /* 0x000fe400078e0afb */
[----:B------:R-:W-:Y:S01]  /*11250*/  IMAD.MOV R7, RZ, RZ, -R7 ;  /* 0x000000ffff077224 */ /* 0x000fe200078e0a07 */
[----:B------:R-:W-:Y:S03]  /*11260*/  STL [R1+0x444], R10 ;  /* 0x0004440a01007387 */ /* 0x000fe60000100800 */
[C---:B------:R-:W-:Y:S02]  /*11270*/  IMAD R6, R251.reuse, R7, R6 ;  /* 0x00000007fb067224 */ /* 0x040fe400078e0206 */
[----:B------:R-:W-:Y:S01]  /*11280*/  IMAD.MOV.U32 R7, RZ, RZ, R9 ;  /* 0x000000ffff077224 */ /* 0x000fe200078e0009 */
[----:B------:R-:W-:Y:S01]  /*11290*/  ISETP.GT.U32.AND P0, PT, R251, R30, PT ;  /* 0x0000001efb00720c */ /* 0x000fe20003f04070 */
[----:B------:R-:W-:-:S12]  /*112a0*/  IMAD.MOV.U32 R9, RZ, RZ, R32 ;  /* 0x000000ffff097224 */ /* 0x000fd800078e0020 */
[----:B------:R-:W-:Y:S02]  /*112b0*/  @!P0 IADD3 R30, R30, -R251, RZ ;  /* 0x800000fb1e1e8210 */ /* 0x000fe40007ffe0ff */
        /* <DEDUP_REMOVED lines=11> */
[----:B------:R-:W-:Y:S01]  /*11370*/  @!P5 IADD3 R27, R27, -R251, RZ ;  /* 0x800000fb1b1bd210 */ /* 0x000fe20007ffe0ff */
[----:B------:R-:W-:Y:S02]  /*11380*/  @!P2 IMAD.IADD R26, R26, 0x1, -R251 ;  /* 0x000000011a1aa824 */ /* 0x000fe400078e0afb */
[----:B------:R-:W3:Y:S03]  /*11390*/  LDL.LU R22, [R1+0x180] ;  /* 0x0001800001167983 */ /* 0x000ee60000300800 */
[----:B------:R-:W-:Y:S01]  /*113a0*/  @!P6 IMAD.MOV R7, RZ, RZ, -R7 ;  /* 0x000000ffff07e224 */ /* 0x000fe200078e0a07 */
[----:B------:R-:W-:Y:S02]  /*113b0*/  ISETP.GE.AND P1, PT, R21, RZ, PT ;  /* 0x000000ff1500720c */ /* 0x000fe40003f26270 */
[----:B------:R-:W4:Y:S01]  /*113c0*/  LDL.LU R21, [R1+0x17c] ;  /* 0x00017c0001157983 */ /* 0x000f220000300800 */
[----:B------:R-:W-:-:S02]  /*113d0*/  ISETP.GE.AND P2, PT, R20, RZ, PT ;  /* 0x000000ff1400720c */ /* 0x000fc40003f46270 */
[----:B------:R-:W-:Y:S02]  /*113e0*/  ISETP.GE.AND P5, PT, R19, RZ, PT ;  /* 0x000000ff1300720c */ /* 0x000fe40003fa6270 */
[----:B------:R-:W4:Y:S04]  /*113f0*/  LDL.LU R19, [R1+0x178] ;  /* 0x0001780001137983 */ /* 0x000f280000300800 */
[----:B------:R-:W4:Y:S01]  /*11400*/  LDL.LU R20, [R1+0x174] ;  /* 0x0001740001147983 */ /* 0x000f220000300800 */
[----:B------:R-:W-:Y:S01]  /*11410*/  ISETP.GE.AND P4, PT, R8, RZ, PT ;  /* 0x000000ff0800720c */ /* 0x000fe20003f86270 */
[----:B------:R-:W-:Y:S02]  /*11420*/  IMAD.MOV.U32 R8, RZ, RZ, R34 ;  /* 0x000000ffff087224 */ /* 0x000fe400078e0022 */
[----:B------:R1:W-:Y:S03]  /*11430*/  STL [R1+0x440], R7 ;  /* 0x0004400701007387 */ /* 0x0003e60000100800 */
[----:B------:R-:W-:-:S05]  /*11440*/  @!P3 IADD3 R8, -R8, RZ, RZ ;  /* 0x000000ff0808b210 */ /* 0x000fca0007ffe1ff */
[----:B------:R1:W-:Y:S02]  /*11450*/  STL [R1+0x43c], R8 ;  /* 0x00043c0801007387 */ /* 0x0003e40000100800 */
[----:B-1----:R-:W-:Y:S02]  /*11460*/  IMAD.MOV.U32 R7, RZ, RZ, R33 ;  /* 0x000000ffff077224 */ /* 0x002fe400078e0021 */
[----:B------:R-:W4:Y:S02]  /*11470*/  LDL R34, [R1+0x64c8] ;  /* 0x0064c80001227983 */ /* 0x000f240000100800 */
[----:B------:R-:W-:Y:S01]  /*11480*/  @!P1 IMAD.MOV R7, RZ, RZ, -R7 ;  /* 0x000000ffff079224 */ /* 0x000fe200078e0a07 */
[----:B------:R-:W-:Y:S01]  /*11490*/  @!P5 IADD3 R9, -R9, RZ, RZ ;  /* 0x000000ff0909d210 */ /* 0x000fe20007ffe1ff */
[----:B------:R-:W4:Y:S04]  /*114a0*/  LDL R33, [R1+0x64d0] ;  /* 0x0064d00001217983 */ /* 0x000f280000100800 */
[----:B------:R-:W4:Y:S04]  /*114b0*/  LDL R8, [R1+0x64c4] ;  /* 0x0064c40001087983 */ /* 0x000f280000100800 */
        /* <DEDUP_REMOVED lines=12> */
[----:B------:R-:W-:Y:S02]  /*11580*/  @!P0 IADD3 R24, R24, -R251, RZ ;  /* 0x800000fb18188210 */ /* 0x000fe40007ffe0ff */
[C---:B------:R-:W-:Y:S02]  /*11590*/  ISETP.GT.U32.AND P0, PT, R251.reuse, R31, PT ;  /* 0x0000001ffb00720c */ /* 0x040fe40003f04070 */
[----:B------:R-:W-:Y:S01]  /*115a0*/  ISETP.GT.U32.AND P5, PT, R251, R24, PT ;  /* 0x00000018fb00720c */ /* 0x000fe20003fa4070 */
[----:B------:R-:W-:Y:S02]  /*115b0*/  @!P2 IMAD.MOV R7, RZ, RZ, -R7 ;  /* 0x000000ffff07a224 */ /* 0x000fe400078e0a07 */
[--C-:B------:R-:W-:Y:S02]  /*115c0*/  @!P1 IMAD.IADD R27, R27, 0x1, -R251.reuse ;  /* 0x000000011b1b9824 */ /* 0x100fe400078e0afb */
[--C-:B------:R-:W-:Y:S01]  /*115d0*/  @!P3 IMAD.IADD R28, R28, 0x1, -R251.reuse ;  /* 0x000000011c1cb824 */ /* 0x100fe200078e0afb */
[----:B------:R1:W-:Y:S01]  /*115e0*/  STL [R1+0x430], R7 ;  /* 0x0004300701007387 */ /* 0x0003e20000100800 */
[----:B------:R-:W-:-:S04]  /*115f0*/  @!P6 IMAD.IADD R26, R26, 0x1, -R251 ;  /* 0x000000011a1ae824 */ /* 0x000fc800078e0afb */
[----:B------:R-:W-:Y:S02]  /*11600*/  @!P0 IADD3 R31, R31, -R251, RZ ;  /* 0x800000fb1f1f8210 */ /* 0x000fe40007ffe0ff */
[----:B------:R-:W-:Y:S01]  /*11610*/  @!P5 IMAD.IADD R24, R24, 0x1, -R251 ;  /* 0x000000011818d824 */ /* 0x000fe200078e0afb */
[----:B-1----:R-:W-:-:S05]  /*11620*/  IADD3 R7, R246, 0x1e9, RZ ;  /* 0x000001e9f6077810 */ /* 0x002fca0007ffe0ff */
[----:B------:R-:W-:Y:S04]  /*11630*/  STL [R1+0x69dc], R7 ;  /* 0x0069dc0701007387 */ /* 0x000fe80000100800 */
[----:B------:R1:W-:Y:S01]  /*11640*/  STL [R1+0x42c], R9 ;  /* 0x00042c0901007387 */ /* 0x0003e20000100800 */
[----:B------:R-:W-:-:S03]  /*11650*/  ISETP.GT.U32.AND P2, PT, R251, R25, PT ;  /* 0x00000019fb00720c */ /* 0x000fc60003f44070 */
[----:B------:R-:W4:Y:S01]  /*11660*/  LDL.LU R10, [R1+0x1f8] ;  /* 0x0001f800010a7983 */ /* 0x000f220000300800 */
[----:B-1----:R-:W-:-:S09]  /*11670*/  IMAD.MOV.U32 R9, RZ, RZ, R31 ;  /* 0x000000ffff097224 */ /* 0x002fd200078e001f */
[----:B------:R-:W-:Y:S02]  /*11680*/  @!P2 IADD3 R25, R25, -R251, RZ ;  /* 0x800000fb1919a210 */ /* 0x000fe40007ffe0ff */
[C---:B--2---:R-:W-:Y:S02]  /*11690*/  ISETP.GT.U32.AND P4, PT, R251.reuse, R23, PT ;  /* 0x00000017fb00720c */ /* 0x044fe40003f84070 */
[C---:B---3--:R-:W-:Y:S02]  /*116a0*/  ISETP.GT.U32.AND P0, PT, R251.reuse, R22, PT ;  /* 0x00000016fb00720c */ /* 0x048fe40003f04070 */
[----:B----4-:R-:W-:-:S09]  /*116b0*/  ISETP.GT.U32.AND P3, PT, R251, R21, PT ;  /* 0x00000015fb00720c */ /* 0x010fd20003f64070 */
[--C-:B------:R-:W-:Y:S01]  /*116c0*/  @!P4 IMAD.IADD R23, R23, 0x1, -R251.reuse ;  /* 0x000000011717c824 */ /* 0x100fe200078e0afb */
[C---:B------:R-:W-:Y:S02]  /*116d0*/  ISETP.GT.U32.AND P1, PT, R251.reuse, R19, PT ;  /* 0x00000013fb00720c */ /* 0x040fe40003f24070 */
[----:B------:R-:W-:Y:S01]  /*116e0*/  ISETP.GT.U32.AND P6, PT, R251, R20, PT ;  /* 0x00000014fb00720c */ /* 0x000fe20003fc4070 */
[----:B------:R-:W-:Y:S01]  /*116f0*/  @!P0 IMAD.IADD R22, R22, 0x1, -R251 ;  /* 0x0000000116168824 */ /* 0x000fe200078e0afb */
[----:B------:R-:W-:-:S09]  /*11700*/  @!P3 IADD3 R21, R21, -R251, RZ ;  /* 0x800000fb1515b210 */ /* 0x000fd20007ffe0ff */
[--C-:B------:R-:W-:Y:S02]  /*11710*/  @!P1 IMAD.IADD R19, R19, 0x1, -R251.reuse ;  /* 0x0000000113139824 */ /* 0x100fe400078e0afb */
[----:B------:R-:W-:Y:S01]  /*11720*/  @!P6 IMAD.IADD R20, R20, 0x1, -R251 ;  /* 0x000000011414e824 */ /* 0x000fe200078e0afb */
[----:B------:R-:W-:Y:S02]  /*11730*/  ISETP.GE.AND P4, PT, R34, RZ, PT ;  /* 0x000000ff2200720c */ /* 0x000fe40003f86270 */
[----:B------:R-:W2:Y:S01]  /*11740*/  LDL.LU R34, [R1+0x1f4] ;  /* 0x0001f40001227983 */ /* 0x000ea20000300800 */
[----:B------:R-:W-:Y:S01]  /*11750*/  ISETP.GE.AND P5, PT, R8, RZ, PT ;  /* 0x000000ff0800720c */ /* 0x000fe20003fa6270 */
[----:B------:R-:W-:Y:S01]  /*11760*/  IMAD.MOV.U32 R8, RZ, RZ, R28 ;  /* 0x000000ffff087224 */ /* 0x000fe200078e001c */
[----:B------:R-:W-:-:S08]  /*11770*/  ISETP.GE.AND P0, PT, R33, RZ, PT ;  /* 0x000000ff2100720c */ /* 0x000fd00003f06270 */
[----:B------:R-:W-:Y:S02]  /*11780*/  @!P4 IADD3 R8, -R8, RZ, RZ ;  /* 0x000000ff0808c210 */ /* 0x000fe40007ffe1ff */
[----:B------:R-:W-:Y:S01]  /*11790*/  ISETP.GE.AND P3, PT, R32, RZ, PT ;  /* 0x000000ff2000720c */ /* 0x000fe20003f66270 */
        /* <DEDUP_REMOVED lines=13> */
[----:B------:R-:W-:Y:S02]  /*11870*/  @!P0 IMAD.MOV R9, RZ, RZ, -R9 ;  /* 0x000000ffff098224 */ /* 0x000fe400078e0a09 */
[----:B------:R-:W-:Y:S02]  /*11880*/  IMAD.MOV.U32 R8, RZ, RZ, R26 ;  /* 0x000000ffff087224 */ /* 0x000fe400078e001a */
[----:B------:R-:W4:Y:S03]  /*11890*/  LDL R26, [R1+0x64e8] ;  /* 0x0064e800011a7983 */ /* 0x000f260000100800 */
[----:B------:R-:W-:Y:S01]  /*118a0*/  @!P3 IADD3 R8, -R8, RZ, RZ ;  /* 0x000000ff0808b210 */ /* 0x000fe20007ffe1ff */
[----:B------:R1:W-:Y:S04]  /*118b0*/  STL [R1+0x420], R9 ;  /* 0x0004200901007387 */ /* 0x0003e80000100800 */
[----:B------:R1:W-:Y:S02]  /*118c0*/  STL [R1+0x41c], R8 ;  /* 0x00041c0801007387 */ /* 0x0003e40000100800 */
[----:B-1----:R-:W-:-:S02]  /*118d0*/  IMAD.MOV.U32 R9, RZ, RZ, R25 ;  /* 0x000000ffff097224 */ /* 0x002fc400078e0019 */
[----:B------:R-:W4:Y:S01]  /*118e0*/  LDL R25, [R1+0x64f0] ;  /* 0x0064f00001197983 */ /* 0x000f220000100800 */
[----:B------:R-:W-:-:S03]  /*118f0*/  IMAD.MOV.U32 R8, RZ, RZ, R24 ;  /* 0x000000ffff087224 */ /* 0x000fc600078e0018 */
[----:B------:R-:W4:Y:S01]  /*11900*/  LDL R24, [R1+0x64ec] ;  /* 0x0064ec0001187983 */ /* 0x000f220000100800 */
[C---:B------:R-:W-:Y:S02]  /*11910*/  ISETP.GT.U32.AND P2, PT, R251.reuse, R12, PT ;  /* 0x0000000cfb00720c */ /* 0x040fe40003f44070 */
[C---:B------:R-:W-:Y:S01]  /*11920*/  ISETP.GT.U32.AND P4, PT, R251.reuse, R22, PT ;  /* 0x00000016fb00720c */ /* 0x040fe20003f84070 */
[----:B------:R-:W-:Y:S01]  /*11930*/  @!P1 IMAD.MOV R9, RZ, RZ, -R9 ;  /* 0x000000ffff099224 */ /* 0x000fe200078e0a09 */
[C---:B------:R-:W-:Y:S02]  /*11940*/  ISETP.GT.U32.AND P0, PT, R251.reuse, R21, PT ;  /* 0x00000015fb00720c */ /* 0x040fe40003f04070 */
[C---:B------:R-:W-:Y:S02]  /*11950*/  ISETP.GT.U32.AND P3, PT, R251.reuse, R19, PT ;  /* 0x00000013fb00720c */ /* 0x040fe40003f64070 */
[----:B------:R-:W-:-:S05]  /*11960*/  ISETP.GT.U32.AND P1, PT, R251, R20, PT ;  /* 0x00000014fb00720c */ /* 0x000fca0003f24070 */
[----:B------:R-:W-:Y:S02]  /*11970*/  @!P2 IADD3 R12, R12, -R251, RZ ;  /* 0x800000fb0c0ca210 */ /* 0x000fe40007ffe0ff */
[C---:B------:R-:W-:Y:S02]  /*11980*/  ISETP.GT.U32.AND P2, PT, R251.reuse, R23, PT ;  /* 0x00000017fb00720c */ /* 0x040fe40003f44070 */
[----:B------:R-:W-:Y:S01]  /*11990*/  ISETP.GT.U32.AND P5, PT, R251, R12, PT ;  /* 0x0000000cfb00720c */ /* 0x000fe20003fa4070 */
[--C-:B------:R-:W-:Y:S02]  /*119a0*/  @!P4 IMAD.IADD R22, R22, 0x1, -R251.reuse ;  /* 0x000000011616c824 */ /* 0x100fe400078e0afb */
[--C-:B------:R-:W-:Y:S01]  /*119b0*/  @!P0 IMAD.IADD R21, R21, 0x1, -R251.reuse ;  /* 0x0000000115158824 */ /* 0x100fe200078e0afb */
[----:B------:R-:W-:Y:S01]  /*119c0*/  @!P1 IADD3 R20, R20, -R251, RZ ;  /* 0x800000fb14149210 */ /* 0x000fe20007ffe0ff */
[----:B------:R-:W-:-:S06]  /*119d0*/  @!P3 IMAD.IADD R19, R19, 0x1, -R251 ;  /* 0x000000011313b824 */ /* 0x000fcc00078e0afb */
[----:B------:R-:W-:Y:S01]  /*119e0*/  @!P2 IADD3 R23, R23, -R251, RZ ;  /* 0x800000fb1717a210 */ /* 0x000fe20007ffe0ff */
[----:B------:R-:W-:Y:S01]  /*119f0*/  @!P6 IMAD.MOV R8, RZ, RZ, -R8 ;  /* 0x000000ffff08e224 */ /* 0x000fe200078e0a08 */
[----:B------:R1:W-:Y:S01]  /*11a00*/  STL [R1+0x418], R9 ;  /* 0x0004180901007387 */ /* 0x0003e20000100800 */
[----:B------:R-:W-:-:S03]  /*11a10*/  @!P5 IMAD.IADD R12, R12, 0x1, -R251 ;  /* 0x000000010c0cd824 */ /* 0x000fc600078e0afb */
        /* <DEDUP_REMOVED lines=11> */
[----:B------:R-:W-:Y:S02]  /*11ad0*/  @!P0 IADD3 R33, R33, -R251, RZ ;  /* 0x800000fb21218210 */ /* 0x000fe40007ffe0ff */
[----:B------:R-:W-:Y:S01]  /*11ae0*/  ISETP.GE.AND P5, PT, R28, RZ, PT ;  /* 0x000000ff1c00720c */ /* 0x000fe20003fa6270 */
[--C-:B------:R-:W-:Y:S01]  /*11af0*/  @!P3 IMAD.IADD R32, R32, 0x1, -R251.reuse ;  /* 0x000000012020b824 */ /* 0x100fe200078e0afb */
[----:B------:R-:W3:Y:S01]  /*11b00*/  LDL.LU R28, [R1+0x1dc] ;  /* 0x0001dc00011c7983 */ /* 0x000ee20000300800 */
[----:B------:R-:W-:Y:S01]  /*11b10*/  @!P1 IMAD.IADD R31, R31, 0x1, -R251 ;  /* 0x000000011f1f9824 */ /* 0x000fe200078e0afb */
[----:B------:R-:W-:Y:S02]  /*11b20*/  ISETP.GE.AND P4, PT, R27, RZ, PT ;  /* 0x000000ff1b00720c */ /* 0x000fe40003f86270 */
[----:B------:R-:W4:Y:S01]  /*11b30*/  LDL.LU R27, [R1+0x1d8] ;  /* 0x0001d800011b7983 */ /* 0x000f220000300800 */
[----:B------:R-:W-:-:S03]  /*11b40*/  ISETP.GE.AND P0, PT, R26, RZ, PT ;  /* 0x000000ff1a00720c */ /* 0x000fc60003f06270 */
[----:B------:R-:W4:Y:S03]  /*11b50*/  LDL.LU R26, [R1+0x1d4] ;  /* 0x0001d400011a7983 */ /* 0x000f260000300800 */
        /* <DEDUP_REMOVED lines=8> */
[----:B-1----:R-:W-:-:S03]  /*11be0*/  MOV R9, R21 ;  /* 0x0000001500097202 */ /* 0x002fc60000000f00 */
[----:B------:R1:W-:Y:S02]  /*11bf0*/  STL [R1+0x40c], R11 ;  /* 0x00040c0b01007387 */ /* 0x0003e40000100800 */
[----:B------:R-:W-:Y:S02]  /*11c00*/  @!P4 IMAD.MOV R9, RZ, RZ, -R9 ;  /* 0x000000ffff09c224 */ /* 0x000fe400078e0a09 */
[----:B-1----:R-:W-:Y:S02]  /*11c10*/  IMAD.MOV.U32 R11, RZ, RZ, R19 ;  /* 0x000000ffff0b7224 */ /* 0x002fe400078e0013 */
[----:B------:R-:W4:Y:S04]  /*11c20*/  LDL R19, [R1+0x64fc] ;  /* 0x0064fc0001137983 */ /* 0x000f280000100800 */
[----:B------:R1:W-:Y:S01]  /*11c30*/  STL [R1+0x408], R9 ;  /* 0x0004080901007387 */ /* 0x0003e20000100800 */
[----:B------:R-:W-:-:S03]  /*11c40*/  @!P0 IMAD.MOV R11, RZ, RZ, -R11 ;  /* 0x000000ffff0b8224 */ /* 0x000fc600078e0a0b */
[----:B------:R-:W4:Y:S01]  /*11c50*/  LDL R21, [R1+0x64f8] ;  /* 0x0064f80001157983 */ /* 0x000f220000100800 */
[----:B-1----:R-:W-:-:S03]  /*11c60*/  MOV R9, R20 ;  /* 0x0000001400097202 */ /* 0x002fc60000000f00 */
[----:B------:R-:W4:Y:S02]  /*11c70*/  LDL R20, [R1+0x6500] ;  /* 0x0065000001147983 */ /* 0x000f240000100800 */
[----:B------:R-:W-:Y:S02]  /*11c80*/  @!P3 IMAD.MOV R9, RZ, RZ, -R9 ;  /* 0x000000ffff09b224 */ /* 0x000fe400078e0a09 */
[----:B------:R-:W-:Y:S04]  /*11c90*/  STL [R1+0x404], R11 ;  /* 0x0004040b01007387 */ /* 0x000fe80000100800 */
[----:B------:R1:W-:Y:S04]  /*11ca0*/  STL [R1+0x400], R9 ;  /* 0x0004000901007387 */ /* 0x0003e80000100800 */
[----:B-1----:R-:W4:Y:S01]  /*11cb0*/  LDL R9, [R1+0x6510] ;  /* 0x0065100001097983 */ /* 0x002f220000100800 */
[----:B------:R-:W-:-:S13]  /*11cc0*/  ISETP.GT.U32.AND P6, PT, R251, R10, PT ;  /* 0x0000000afb00720c */ /* 0x000fda0003fc4070 */
[----:B------:R-:W-:Y:S01]  /*11cd0*/  @!P6 IMAD.IADD R10, R10, 0x1, -R251 ;  /* 0x000000010a0ae824 */ /* 0x000fe200078e0afb */
[C---:B------:R-:W-:Y:S01]  /*11ce0*/  ISETP.GT.U32.AND P6, PT, R251.reuse, R29, PT ;  /* 0x0000001dfb00720c */ /* 0x040fe20003fc4070 */
[----:B------:R-:W-:Y:S01]  /*11cf0*/  IMAD.MOV.U32 R11, RZ, RZ, R12 ;  /* 0x000000ffff0b7224 */ /* 0x000fe200078e000c */
[C---:B------:R-:W-:Y:S02]  /*11d00*/  ISETP.GT.U32.AND P0, PT, R251.reuse, R32, PT ;  /* 0x00000020fb00720c */ /* 0x040fe40003f04070 */
[----:B------:R-:W-:Y:S02]  /*11d10*/  ISETP.GT.U32.AND P2, PT, R251, R10, PT ;  /* 0x0000000afb00720c */ /* 0x000fe40003f44070 */
[----:B------:R-:W-:-:S07]  /*11d20*/  @!P1 IADD3 R11, -R11, RZ, RZ ;  /* 0x000000ff0b0b9210 */ /* 0x000fce0007ffe1ff */
[--C-:B------:R-:W-:Y:S01]  /*11d30*/  @!P6 IMAD.IADD R29, R29, 0x1, -R251.reuse ;  /* 0x000000011d1de824 */ /* 0x100fe200078e0afb */
[C---:B------:R-:W-:Y:S02]  /*11d40*/  ISETP.GT.U32.AND P5, PT, R251.reuse, R34, PT ;  /* 0x00000022fb00720c */ /* 0x040fe40003fa4070 */
[C---:B------:R-:W-:Y:S02]  /*11d50*/  ISETP.GT.U32.AND P4, PT, R251.reuse, R33, PT ;  /* 0x00000021fb00720c */ /* 0x040fe40003f84070 */
[----:B------:R-:W-:Y:S01]  /*11d60*/  ISETP.GT.U32.AND P6, PT, R251, R29, PT ;  /* 0x0000001dfb00720c */ /* 0x000fe20003fc4070 */
[----:B------:R-:W-:Y:S01]  /*11d70*/  @!P2 IMAD.IADD R10, R10, 0x1, -R251 ;  /* 0x000000010a0aa824 */ /* 0x000fe200078e0afb */
[----:B------:R-:W-:Y:S02]  /*11d80*/  IABS R7, R7 ;  /* 0x0000000700077213 */ /* 0x000fe40000000000 */
[----:B------:R-:W-:-:S03]  /*11d90*/  @!P0 IADD3 R32, R32, -R251, RZ ;  /* 0x800000fb20208210 */ /* 0x000fc60007ffe0ff */
[----:B------:R-:W-:-:S04]  /*11da0*/  IMAD.HI.U32 R8, R252, R7, RZ ;  /* 0x00000007fc087227 */ /* 0x000fc800078e00ff */
[--C-:B------:R-:W-:Y:S02]  /*11db0*/  @!P5 IMAD.IADD R34, R34, 0x1, -R251.reuse ;  /* 0x000000012222d824 */ /* 0x100fe400078e0afb */
[--C-:B------:R-:W-:Y:S01]  /*11dc0*/  @!P6 IMAD.IADD R29, R29, 0x1, -R251.reuse ;  /* 0x000000011d1de824 */ /* 0x100fe200078e0afb */
[----:B------:R-:W-:Y:S01]  /*11dd0*/  IADD3 R8, -R8, RZ, RZ ;  /* 0x000000ff08087210 */ /* 0x000fe20007ffe1ff */
[----:B------:R-:W-:Y:S01]  /*11de0*/  @!P4 IMAD.IADD R33, R33, 0x1, -R251 ;  /* 0x000000012121c824 */ /* 0x000fe200078e0afb */
[----:B------:R-:W-:Y:S03]  /*11df0*/  STL [R1+0x3fc], R11 ;  /* 0x0003fc0b01007387 */ /* 0x000fe60000100800 */
[C---:B------:R-:W-:Y:S01]  /*11e00*/  IMAD R7, R251.reuse, R8, R7 ;  /* 0x00000008fb077224 */ /* 0x040fe200078e0207 */
[----:B------:R-:W-:Y:S02]  /*11e10*/  MOV R8, R10 ;  /* 0x0000000a00087202 */ /* 0x000fe40000000f00 */
[----:B------:R-:W-:Y:S01]  /*11e20*/  ISETP.GT.U32.AND P3, PT, R251, R31, PT ;  /* 0x0000001ffb00720c */ /* 0x000fe20003f64070 */
[----:B------:R-:W-:-:S12]  /*11e30*/  IMAD.MOV.U32 R10, RZ, RZ, R32 ;  /* 0x000000ffff0a7224 */ /* 0x000fd800078e0020 */
[----:B------:R-:W-:Y:S01]  /*11e40*/  @!P3 IMAD.IADD R31, R31, 0x1, -R251 ;  /* 0x000000011f1fb824 */ /* 0x000fe200078e0afb */
[----:B--2---:R-:W-:-:S13]  /*11e50*/  ISETP.GT.U32.AND P1, PT, R251, R30, PT ;  /* 0x0000001efb00720c */ /* 0x004fda0003f24070 */
[----:B------:R-:W-:Y:S01]  /*11e60*/  @!P1 IMAD.IADD R30, R30, 0x1, -R251 ;  /* 0x000000011e1e9824 */ /* 0x000fe200078e0afb */
[C---:B---3--:R-:W-:Y:S02]  /*11e70*/  ISETP.GT.U32.AND P2, PT, R251.reuse, R28, PT ;  /* 0x0000001cfb00720c */ /* 0x048fe40003f44070 */
[C---:B----4-:R-:W-:Y:S02]  /*11e80*/  ISETP.GT.U32.AND P5, PT, R251.reuse, R27, PT ;  /* 0x0000001bfb00720c */ /* 0x050fe40003fa4070 */
[----:B------:R-:W-:-:S09]  /*11e90*/  ISETP.GT.U32.AND P4, PT, R251, R26, PT ;  /* 0x0000001afb00720c */ /* 0x000fd20003f84070 */
[----:B------:R-:W-:Y:S02]  /*11ea0*/  @!P2 IADD3 R28, R28, -R251, RZ ;  /* 0x800000fb1c1ca210 */ /* 0x000fe40007ffe0ff */
[----:B------:R-:W-:Y:S02]  /*11eb0*/  ISETP.GT.U32.AND P0, PT, R251, R25, PT ;  /* 0x00000019fb00720c */ /* 0x000fe40003f04070 */
[----:B------:R-:W-:Y:S02]  /*11ec0*/  ISETP.GE.AND P6, PT, R23, RZ, PT ;  /* 0x000000ff1700720c */ /* 0x000fe40003fc6270 */
[----:B------:R-:W-:-:S09]  /*11ed0*/  ISETP.GE.AND P1, PT, R22, RZ, PT ;  /* 0x000000ff1600720c */ /* 0x000fd20003f26270 */
[--C-:B------:R-:W-:Y:S02]  /*11ee0*/  @!P0 IMAD.IADD R25, R25, 0x1, -R251.reuse ;  /* 0x0000000119198824 */ /* 0x100fe400078e0afb */
[--C-:B------:R-:W-:Y:S02]  /*11ef0*/  @!P5 IMAD.IADD R27, R27, 0x1, -R251.reuse ;  /* 0x000000011b1bd824 */ /* 0x100fe400078e0afb */
[----:B------:R-:W-:Y:S02]  /*11f00*/  @!P4 IMAD.IADD R26, R26, 0x1, -R251 ;  /* 0x000000011a1ac824 */ /* 0x000fe400078e0afb */
[----:B------:R-:W-:Y:S01]  /*11f10*/  @!P6 IMAD.MOV R8, RZ, RZ, -R8 ;  /* 0x000000ffff08e224 */ /* 0x000fe200078e0a08 */
[----:B------:R-:W-:Y:S02]  /*11f20*/  ISETP.GE.AND P2, PT, R19, RZ, PT ;  /* 0x000000ff1300720c */ /* 0x000fe40003f46270 */
[----:B------:R-:W2:Y:S04]  /*11f30*/  LDL.LU R19, [R1+0x1c8] ;  /* 0x0001c80001137983 */ /* 0x000ea80000300800 */
[----:B------:R-:W3:Y:S01]  /*11f40*/  LDL.LU R23, [R1+0x1c4] ;  /* 0x0001c40001177983 */ /* 0x000ee20000300800 */
[----:B------:R-:W-:-:S03]  /*11f50*/  ISETP.GE.AND P5, PT, R21, RZ, PT ;  /* 0x000000ff1500720c */ /* 0x000fc60003fa6270 */
[----:B------:R-:W4:Y:S04]  /*11f60*/  LDL.LU R22, [R1+0x1c0] ;  /* 0x0001c00001167983 */ /* 0x000f280000300800 */
[----:B------:R-:W4:Y:S01]  /*11f70*/  LDL.LU R21, [R1+0x1bc] ;  /* 0x0001bc0001157983 */ /* 0x000f220000300800 */
[----:B------:R-:W-:-:S03]  /*11f80*/  ISETP.GE.AND P4, PT, R20, RZ, PT ;  /* 0x000000ff1400720c */ /* 0x000fc60003f86270 */
[----:B------:R-:W4:Y:S04]  /*11f90*/  LDL.LU R20, [R1+0x1b8] ;  /* 0x0001b80001147983 */ /* 0x000f280000300800 */
[----:B------:R1:W-:Y:S01]  /*11fa0*/  STL [R1+0x3f8], R8 ;  /* 0x0003f80801007387 */ /* 0x0003e20000100800 */
[----:B------:R-:W-:Y:S01]  /*11fb0*/  ISETP.GE.AND P0, PT, R9, RZ, PT ;  /* 0x000000ff0900720c */ /* 0x000fe20003f06270 */
[----:B------:R-:W-:-:S04]  /*11fc0*/  IMAD.MOV.U32 R9, RZ, RZ, R34 ;  /* 0x000000ffff097224 */ /* 0x000fc800078e0022 */
[----:B------:R-:W-:Y:S01]  /*11fd0*/  @!P1 IMAD.MOV R9, RZ, RZ, -R9 ;  /* 0x000000ffff099224 */ /* 0x000fe200078e0a09 */
[----:B-1----:R-:W-:-:S04]  /*11fe0*/  MOV R8, R33 ;  /* 0x0000002100087202 */ /* 0x002fc80000000f00 */
        /* <DEDUP_REMOVED lines=8> */
[----:B-1----:R-:W-:-:S03]  /*12070*/  MOV R8, R31 ;  /* 0x0000001f00087202 */ /* 0x002fc60000000f00 */
[----:B------:R-:W4:Y:S04]  /*12080*/  LDL R31, [R1+0x6524] ;  /* 0x00652400011f7983 */ /* 0x000f280000100800 */
[----:B------:R1:W-:Y:S02]  /*12090*/  STL [R1+0x3ec], R10 ;  /* 0x0003ec0a01007387 */ /* 0x0003e40000100800 */
[----:B-1----:R-:W-:Y:S02]  /*120a0*/  IMAD.MOV.U32 R10, RZ, RZ, R29 ;  /* 0x000000ffff0a7224 */ /* 0x002fe400078e001d */
[----:B------:R-:W4:Y:S01]  /*120b0*/  LDL R29, [R1+0x6520] ;  /* 0x00652000011d7983 */ /* 0x000f220000100800 */
[C---:B------:R-:W-:Y:S02]  /*120c0*/  ISETP.GT.U32.AND P3, PT, R251.reuse, R24, PT ;  /* 0x00000018fb00720c */ /* 0x040fe40003f64070 */
[----:B------:R-:W-:-:S02]  /*120d0*/  ISETP.GT.U32.AND P1, PT, R251, R28, PT ;  /* 0x0000001cfb00720c */ /* 0x000fc40003f24070 */
[----:B------:R-:W-:Y:S02]  /*120e0*/  ISETP.GT.U32.AND P2, PT, R251, R27, PT ;  /* 0x0000001bfb00720c */ /* 0x000fe40003f44070 */
[----:B------:R-:W-:-:S07]  /*120f0*/  @!P0 IADD3 R10, -R10, RZ, RZ ;  /* 0x000000ff0a0a8210 */ /* 0x000fce0007ffe1ff */
[--C-:B------:R-:W-:Y:S01]  /*12100*/  @!P3 IMAD.IADD R24, R24, 0x1, -R251.reuse ;  /* 0x000000011818b824 */ /* 0x100fe200078e0afb */
[C---:B------:R-:W-:Y:S02]  /*12110*/  ISETP.GT.U32.AND P3, PT, R251.reuse, R30, PT ;  /* 0x0000001efb00720c */ /* 0x040fe40003f64070 */
[C---:B------:R-:W-:Y:S02]  /*12120*/  ISETP.GT.U32.AND P6, PT, R251.reuse, R26, PT ;  /* 0x0000001afb00720c */ /* 0x040fe40003fc4070 */
[----:B------:R-:W-:Y:S01]  /*12130*/  ISETP.GT.U32.AND P5, PT, R251, R24, PT ;  /* 0x00000018fb00720c */ /* 0x000fe20003fa4070 */
[----:B------:R-:W-:Y:S02]  /*12140*/  @!P4 IMAD.MOV R8, RZ, RZ, -R8 ;  /* 0x000000ffff08c224 */ /* 0x000fe400078e0a08 */
[--C-:B------:R-:W-:Y:S02]  /*12150*/  @!P1 IMAD.IADD R28, R28, 0x1, -R251.reuse ;  /* 0x000000011c1c9824 */ /* 0x100fe400078e0afb */
[----:B------:R-:W-:-:S04]  /*12160*/  @!P2 IMAD.IADD R27, R27, 0x1, -R251 ;  /* 0x000000011b1ba824 */ /* 0x000fc800078e0afb */
[--C-:B------:R-:W-:Y:S01]  /*12170*/  @!P3 IMAD.IADD R30, R30, 0x1, -R251.reuse ;  /* 0x000000011e1eb824 */ /* 0x100fe200078e0afb */
[----:B------:R1:W-:Y:S01]  /*12180*/  STL [R1+0x3e8], R8 ;  /* 0x0003e80801007387 */ /* 0x0003e20000100800 */
[----:B------:R-:W-:Y:S02]  /*12190*/  @!P6 IADD3 R26, R26, -R251, RZ ;  /* 0x800000fb1a1ae210 */ /* 0x000fe40007ffe0ff */
[----:B------:R-:W-:Y:S01]  /*121a0*/  @!P5 IMAD.IADD R24, R24, 0x1, -R251 ;  /* 0x000000011818d824 */ /* 0x000fe200078e0afb */
[----:B-1----:R-:W-:-:S05]  /*121b0*/  IADD3 R8, R246, 0x1ea, RZ ;  /* 0x000001eaf6087810 */ /* 0x002fca0007ffe0ff */
[----:B------:R-:W-:Y:S04]  /*121c0*/  STL [R1+0x69c8], R8 ;  /* 0x0069c80801007387 */ /* 0x000fe80000100800 */
[----:B------:R1:W-:Y:S01]  /*121d0*/  STL [R1+0x3e4], R10 ;  /* 0x0003e40a01007387 */ /* 0x0003e20000100800 */
[----:B------:R-:W-:-:S03]  /*121e0*/  ISETP.GT.U32.AND P4, PT, R251, R25, PT ;  /* 0x00000019fb00720c */ /* 0x000fc60003f84070 */
[----:B------:R-:W4:Y:S01]  /*121f0*/  LDL.LU R11, [R1+0x23c] ;  /* 0x00023c00010b7983 */ /* 0x000f220000300800 */
[----:B-1----:R-:W-:-:S09]  /*12200*/  MOV R10, R30 ;  /* 0x0000001e000a7202 */ /* 0x002fd20000000f00 */
[----:B------:R-:W-:Y:S01]  /*12210*/  @!P4 IMAD.IADD R25, R25, 0x1, -R251 ;  /* 0x000000011919c824 */ /* 0x000fe200078e0afb */
[C---:B--2---:R-:W-:Y:S02]  /*12220*/  ISETP.GT.U32.AND P0, PT, R251.reuse, R19, PT ;  /* 0x00000013fb00720c */ /* 0x044fe40003f04070 */
[C---:B---3--:R-:W-:Y:S02]  /*12230*/  ISETP.GT.U32.AND P3, PT, R251.reuse, R23, PT ;  /* 0x00000017fb00720c */ /* 0x048fe40003f64070 */
[C---:B----4-:R-:W-:Y:S02]  /*12240*/  ISETP.GT.U32.AND P1, PT, R251.reuse, R22, PT ;  /* 0x00000016fb00720c */ /* 0x050fe40003f24070 */
[----:B------:R-:W-:-:S07]  /*12250*/  ISETP.GT.U32.AND P2, PT, R251, R21, PT ;  /* 0x00000015fb00720c */ /* 0x000fce0003f44070 */
[--C-:B------:R-:W-:Y:S01]  /*12260*/  @!P0 IMAD.IADD R19, R19, 0x1, -R251.reuse ;  /* 0x0000000113138824 */ /* 0x100fe200078e0afb */
[----:B------:R-:W-:Y:S02]  /*12270*/  ISETP.GT.U32.AND P6, PT, R251, R20, PT ;  /* 0x00000014fb00720c */ /* 0x000fe40003fc4070 */
[----:B------:R-:W-:Y:S01]  /*12280*/  @!P3 IADD3 R23, R23, -R251, RZ ;  /* 0x800000fb1717b210 */ /* 0x000fe20007ffe0ff */
[--C-:B------:R-:W-:Y:S02]  /*12290*/  @!P1 IMAD.IADD R22, R22, 0x1, -R251.reuse ;  /* 0x0000000116169824 */ /* 0x100fe400078e0afb */
[----:B------:R-:W-:-:S08]  /*122a0*/  @!P2 IMAD.IADD R21, R21, 0x1, -R251 ;  /* 0x000000011515a824 */ /* 0x000fd000078e0afb */
[----:B------:R-:W-:Y:S01]  /*122b0*/  @!P6 IMAD.IADD R20, R20, 0x1, -R251 ;  /* 0x000000011414e824 */ /* 0x000fe200078e0afb */
[----:B------:R-:W-:Y:S02]  /*122c0*/  ISETP.GE.AND P0, PT, R34, RZ, PT ;  /* 0x000000ff2200720c */ /* 0x000fe40003f06270 */
[----:B------:R-:W2:Y:S01]  /*122d0*/  LDL.LU R34, [R1+0x238] ;  /* 0x0002380001227983 */ /* 0x000ea20000300800 */
[----:B------:R-:W-:Y:S01]  /*122e0*/  ISETP.GE.AND P5, PT, R9, RZ, PT ;  /* 0x000000ff0900720c */ /* 0x000fe20003fa6270 */
[----:B------:R-:W-:Y:S01]  /*122f0*/  IMAD.MOV.U32 R9, RZ, RZ, R28 ;  /* 0x000000ffff097224 */ /* 0x000fe200078e001c */
[----:B------:R-:W-:-:S08]  /*12300*/  ISETP.GE.AND P3, PT, R33, RZ, PT ;  /* 0x000000ff2100720c */ /* 0x000fd00003f66270 */
[----:B------:R-:W-:Y:S01]  /*12310*/  @!P0 IMAD.MOV R9, RZ, RZ, -R9 ;  /* 0x000000ffff098224 */ /* 0x000fe200078e0a09 */
[----:B------:R-:W-:Y:S02]  /*12320*/  ISETP.GE.AND P1, PT, R32, RZ, PT ;  /* 0x000000ff2000720c */ /* 0x000fe40003f26270 */
        /* <DEDUP_REMOVED lines=17> */
[----:B------:R1:W-:Y:S04]  /*12440*/  STL [R1+0x3d8], R10 ;  /* 0x0003d80a01007387 */ /* 0x0003e80000100800 */
[----:B------:R1:W-:Y:S02]  /*12450*/  STL [R1+0x3d4], R9 ;  /* 0x0003d40901007387 */ /* 0x0003e40000100800 */
[----:B-1----:R-:W-:-:S02]  /*12460*/  MOV R10, R25 ;  /* 0x00000019000a7202 */ /* 0x002fc40000000f00 */
[----:B------:R-:W4:Y:S01]  /*12470*/  LDL R25, [R1+0x6538] ;  /* 0x0065380001197983 */ /* 0x000f220000100800 */
[----:B------:R-:W-:-:S03]  /*12480*/  IMAD.MOV.U32 R9, RZ, RZ, R24 ;  /* 0x000000ffff097224 */ /* 0x000fc600078e0018 */
[----:B------:R-:W4:Y:S01]  /*12490*/  LDL R24, [R1+0x6534] ;  /* 0x0065340001187983 */ /* 0x000f220000100800 */
[C---:B------:R-:W-:Y:S02]  /*124a0*/  ISETP.GT.U32.AND P4, PT, R251.reuse, R13, PT ;  /* 0x0000000dfb00720c */ /* 0x040fe40003f84070 */
[C---:B------:R-:W-:Y:S02]  /*124b0*/  ISETP.GT.U32.AND P0, PT, R251.reuse, R23, PT ;  /* 0x00000017fb00720c */ /* 0x040fe40003f04070 */
[C---:B------:R-:W-:Y:S02]  /*124c0*/  ISETP.GT.U32.AND P3, PT, R251.reuse, R22, PT ;  /* 0x00000016fb00720c */ /* 0x040fe40003f64070 */
[----:B------:R-:W-:-:S07]  /*124d0*/  ISETP.GT.U32.AND P1, PT, R251, R21, PT ;  /* 0x00000015fb00720c */ /* 0x000fce0003f24070 */
[--C-:B------:R-:W-:Y:S01]  /*124e0*/  @!P4 IMAD.IADD R13, R13, 0x1, -R251.reuse ;  /* 0x000000010d0dc824 */ /* 0x100fe200078e0afb */
[C---:B------:R-:W-:Y:S01]  /*124f0*/  ISETP.GT.U32.AND P4, PT, R251.reuse, R19, PT ;  /* 0x00000013fb00720c */ /* 0x040fe20003f84070 */
[----:B------:R-:W-:Y:S01]  /*12500*/  @!P2 IMAD.MOV R10, RZ, RZ, -R10 ;  /* 0x000000ffff0aa224 */ /* 0x000fe200078e0a0a */
[----:B------:R-:W-:Y:S01]  /*12510*/  ISETP.GT.U32.AND P2, PT, R251, R20, PT ;  /* 0x00000014fb00720c */ /* 0x000fe20003f44070 */
[--C-:B------:R-:W-:Y:S01]  /*12520*/  @!P0 IMAD.IADD R23, R23, 0x1, -R251.reuse ;  /* 0x0000000117178824 */ /* 0x100fe200078e0afb */
[----:B------:R-:W-:Y:S01]  /*12530*/  ISETP.GT.U32.AND P5, PT, R251, R13, PT ;  /* 0x0000000dfb00720c */ /* 0x000fe20003fa4070 */
[----:B------:R-:W-:Y:S01]  /*12540*/  @!P3 IMAD.IADD R22, R22, 0x1, -R251 ;  /* 0x000000011616b824 */ /* 0x000fe200078e0afb */
[----:B------:R-:W-:-:S07]  /*12550*/  @!P1 IADD3 R21, R21, -R251, RZ ;  /* 0x800000fb15159210 */ /* 0x000fce0007ffe0ff */
[--C-:B------:R-:W-:Y:S01]  /*12560*/  @!P4 IMAD.IADD R19, R19, 0x1, -R251.reuse ;  /* 0x000000011313c824 */ /* 0x100fe200078e0afb */
[----:B------:R-:W-:Y:S01]  /*12570*/  @!P6 IADD3 R9, -R9, RZ, RZ ;  /* 0x000000ff0909e210 */ /* 0x000fe20007ffe1ff */
[----:B------:R1:W-:Y:S02]  /*12580*/  STL [R1+0x3d0], R10 ;  /* 0x0003d00a01007387 */ /* 0x0003e40000100800 */
[--C-:B------:R-:W-:Y:S02]  /*12590*/  @!P5 IMAD.IADD R13, R13, 0x1, -R251.reuse ;  /* 0x000000010d0dd824 */ /* 0x100fe400078e0afb */
[----:B------:R-:W-:Y:S01]  /*125a0*/  @!P2 IMAD.IADD R20, R20, 0x1, -R251 ;  /* 0x000000011414a824 */ /* 0x000fe200078e0afb */
[----:B------:R-:W-:Y:S01]  /*125b0*/  STL [R1+0x3cc], R9 ;  /* 0x0003cc0901007387 */ /* 0x000fe20000100800 */
[----:B-1----:R-:W-:Y:S01]  /*125c0*/  MOV R10, R19 ;  /* 0x00000013000a7202 */ /* 0x002fe20000000f00 */
[----:B------:R-:W-:Y:S01]  /*125d0*/  IMAD.MOV.U32 R12, RZ, RZ, R23 ;  /* 0x000000ffff0c7224 */ /* 0x000fe200078e0017 */
[----:B--2---:R-:W-:-:S13]  /*125e0*/  ISETP.GT.U32.AND P0, PT, R251, R34, PT ;  /* 0x00000022fb00720c */ /* 0x004fda0003f04070 */
[----:B------:R-:W-:Y:S02]  /*125f0*/  @!P0 IADD3 R34, R34, -R251, RZ ;  /* 0x800000fb22228210 */ /* 0x000fe40007ffe0ff */
[----:B---3--:R-:W-:Y:S02]  /*12600*/  ISETP.GE.AND P4, PT, R31, RZ, PT ;  /* 0x000000ff1f00720c */ /* 0x008fe40003f86270 */
[----:B------:R-:W2:Y:S01]  /*12610*/  LDL.LU R31, [R1+0x224] ;  /* 0x00022400011f7983 */ /* 0x000ea20000300800 */
[C---:B----4-:R-:W-:Y:S02]  /*12620*/  ISETP.GT.U32.AND P3, PT, R251.reuse, R33, PT ;  /* 0x00000021fb00720c */ /* 0x050fe40003f64070 */
[C---:B------:R-:W-:Y:S02]  /*12630*/  ISETP.GT.U32.AND P1, PT, R251.reuse, R32, PT ;  /* 0x00000020fb00720c */ /* 0x040fe40003f24070 */
[----:B------:R-:W-:-:S06]  /*12640*/  ISETP.GT.U32.AND P2, PT, R251, R30, PT ;  /* 0x0000001efb00720c */ /* 0x000fcc0003f44070 */
[----:B------:R-:W-:-:S03]  /*12650*/  @!P4 IADD3 R10, -R10, RZ, RZ ;  /* 0x000000ff0a0ac210 */ /* 0x000fc60007ffe1ff */
[--C-:B------:R-:W-:Y:S01]  /*12660*/  @!P3 IMAD.IADD R33, R33, 0x1, -R251.reuse ;  /* 0x000000012121b824 */ /* 0x100fe200078e0afb */
[----:B------:R-:W-:Y:S01]  /*12670*/  ISETP.GE.AND P5, PT, R28, RZ, PT ;  /* 0x000000ff1c00720c */ /* 0x000fe20003fa6270 */
[----:B------:R-:W-:Y:S01]  /*12680*/  @!P1 IMAD.IADD R32, R32, 0x1, -R251 ;  /* 0x0000000120209824 */ /* 0x000fe200078e0afb */
[----:B------:R-:W3:Y:S01]  /*12690*/  LDL.LU R28, [R1+0x220] ;  /* 0x00022000011c7983 */ /* 0x000ee20000300800 */
[----:B------:R-:W-:-:S03]  /*126a0*/  ISETP.GE.AND P0, PT, R27, RZ, PT ;  /* 0x000000ff1b00720c */ /* 0x000fc60003f06270 */
[----:B------:R-:W4:Y:S01]  /*126b0*/  LDL.LU R27, [R1+0x21c] ;  /* 0x00021c00011b7983 */ /* 0x000f220000300800 */
[----:B------:R-:W-:-:S03]  /*126c0*/  ISETP.GE.AND P3, PT, R26, RZ, PT ;  /* 0x000000ff1a00720c */ /* 0x000fc60003f66270 */
[----:B------:R-:W4:Y:S03]  /*126d0*/  LDL.LU R26, [R1+0x218] ;  /* 0x00021800011a7983 */ /* 0x000f260000300800 */
[----:B------:R-:W-:Y:S02]  /*126e0*/  @!P5 IMAD.MOV R12, RZ, RZ, -R12 ;  /* 0x000000ffff0cd224 */ /* 0x000fe400078e0a0c */
[----:B------:R-:W-:Y:S01]  /*126f0*/  @!P2 IMAD.IADD R30, R30, 0x1, -R251 ;  /* 0x000000011e1ea824 */ /* 0x000fe200078e0afb */
[----:B------:R-:W-:Y:S02]  /*12700*/  ISETP.GE.AND P1, PT, R25, RZ, PT ;  /* 0x000000ff1900720c */ /* 0x000fe40003f26270 */
[----:B------:R-:W4:Y:S04]  /*12710*/  LDL.LU R25, [R1+0x214] ;  /* 0x0002140001197983 */ /* 0x000f280000300800 */
[----:B------:R-:W4:Y:S04]  /*12720*/  LDL.LU R19, [R1+0x210] ;  /* 0x0002100001137983 */ /* 0x000f280000300800 */
[----:B------:R1:W-:Y:S01]  /*12730*/  STL [R1+0x3c8], R10 ;  /* 0x0003c80a01007387 */ /* 0x0003e20000100800 */
[----:B------:R-:W-:-:S03]  /*12740*/  ISETP.GE.AND P2, PT, R24, RZ, PT ;  /* 0x000000ff1800720c */ /* 0x000fc60003f46270 */
[----:B------:R-:W4:Y:S04]  /*12750*/  LDL R24, [R1+0x6540] ;  /* 0x0065400001187983 */ /* 0x000f280000100800 */
[----:B------:R-:W4:Y:S01]  /*12760*/  LDL R23, [R1+0x653c] ;  /* 0x00653c0001177983 */ /* 0x000f220000100800 */
[----:B-1----:R-:W-:-:S03]  /*12770*/  IMAD.MOV.U32 R10, RZ, RZ, R22 ;  /* 0x000000ffff0a7224 */ /* 0x002fc600078e0016 */
[----:B------:R1:W-:Y:S02]  /*12780*/  STL [R1+0x3c4], R12 ;  /* 0x0003c40c01007387 */ /* 0x0003e40000100800 */
[----:B------:R-:W-:Y:S02]  /*12790*/  @!P0 IADD3 R10, -R10, RZ, RZ ;  /* 0x000000ff0a0a8210 */ /* 0x000fe40007ffe1ff */
        /* <DEDUP_REMOVED lines=16> */
[C---:B------:R-:W-:Y:S01]  /*128a0*/  ISETP.GT.U32.AND P4, PT, R251.reuse, R11, PT ;  /* 0x0000000bfb00720c */ /* 0x040fe20003f84070 */
[----:B------:R-:W-:Y:S01]  /*128b0*/  @!P2 IMAD.MOV R12, RZ, RZ, -R12 ;  /* 0x000000ffff0ca224 */ /* 0x000fe200078e0a0c */
[----:B------:R-:W-:-:S07]  /*128c0*/  ISETP.GT.U32.AND P5, PT, R251, R34, PT ;  /* 0x00000022fb00720c */ /* 0x000fce0003fa4070 */
[----:B------:R-:W-:Y:S01]  /*128d0*/  @!P6 IMAD.IADD R29, R29, 0x1, -R251 ;  /* 0x000000011d1de824 */ /* 0x000fe200078e0afb */
[----:B------:R-:W-:-:S04]  /*128e0*/  ISETP.GT.U32.AND P0, PT, R251, R33, PT ;  /* 0x00000021fb00720c */ /* 0x000fc80003f04070 */
[----:B------:R-:W-:Y:S01]  /*128f0*/  ISETP.GT.U32.AND P6, PT, R251, R29, PT ;  /* 0x0000001dfb00720c */ /* 0x000fe20003fc4070 */
[--C-:B------:R-:W-:Y:S01]  /*12900*/  @!P3 IMAD.IADD R32, R32, 0x1, -R251.reuse ;  /* 0x000000012020b824 */ /* 0x100fe200078e0afb */
[----:B------:R-:W-:Y:S01]  /*12910*/  IABS R8, R8 ;  /* 0x0000000800087213 */ /* 0x000fe20000000000 */
[--C-:B------:R-:W-:Y:S02]  /*12920*/  @!P4 IMAD.IADD R11, R11, 0x1, -R251.reuse ;  /* 0x000000010b0bc824 */ /* 0x100fe400078e0afb */
[----:B------:R-:W-:Y:S02]  /*12930*/  @!P5 IMAD.IADD R34, R34, 0x1, -R251 ;  /* 0x000000012222d824 */ /* 0x000fe400078e0afb */
[----:B------:R-:W-:Y:S02]  /*12940*/  IMAD.HI.U32 R9, R252, R8, RZ ;  /* 0x00000008fc097227 */ /* 0x000fe400078e00ff */
[----:B------:R-:W-:-:S04]  /*12950*/  @!P0 IADD3 R33, R33, -R251, RZ ;  /* 0x800000fb21218210 */ /* 0x000fc80007ffe0ff */
[----:B------:R-:W-:Y:S02]  /*12960*/  @!P6 IMAD.IADD R29, R29, 0x1, -R251 ;  /* 0x000000011d1de824 */ /* 0x000fe400078e0afb */
[----:B------:R-:W-:Y:S01]  /*12970*/  IMAD.MOV R9, RZ, RZ, -R9 ;  /* 0x000000ffff097224 */ /* 0x000fe200078e0a09 */
[----:B------:R-:W-:Y:S03]  /*12980*/  STL [R1+0x1f4], R12 ;  /* 0x0001f40c01007387 */ /* 0x000fe60000100800 */
[C---:B------:R-:W-:Y:S02]  /*12990*/  IMAD R8, R251.reuse, R9, R8 ;  /* 0x00000009fb087224 */ /* 0x040fe400078e0208 */
[----:B------:R-:W-:Y:S01]  /*129a0*/  IMAD.MOV.U32 R9, RZ, RZ, R11 ;  /* 0x000000ffff097224 */ /* 0x000fe200078e000b */
[----:B------:R-:W-:Y:S01]  /*129b0*/  ISETP.GT.U32.AND P1, PT, R251, R30, PT ;  /* 0x0000001efb00720c */ /* 0x000fe20003f24070 */
[----:B------:R-:W-:-:S12]  /*129c0*/  IMAD.MOV.U32 R11, RZ, RZ, R32 ;  /* 0x000000ffff0b7224 */ /* 0x000fd800078e0020 */
[----:B------:R-:W-:Y:S01]  /*129d0*/  @!P1 IMAD.IADD R30, R30, 0x1, -R251 ;  /* 0x000000011e1e9824 */ /* 0x000fe200078e0afb */
[----:B--2---:R-:W-:-:S13]  /*129e0*/  ISETP.GT.U32.AND P2, PT, R251, R31, PT ;  /* 0x0000001ffb00720c */ /* 0x004fda0003f44070 */
[----:B------:R-:W-:Y:S02]  /*129f0*/  @!P2 IADD3 R31, R31, -R251, RZ ;  /* 0x800000fb1f1fa210 */ /* 0x000fe40007ffe0ff */
[C---:B---3--:R-:W-:Y:S02]  /*12a00*/  ISETP.GT.U32.AND P4, PT, R251.reuse, R28, PT ;  /* 0x0000001cfb00720c */ /* 0x048fe40003f84070 */
[C---:B----4-:R-:W-:Y:S02]  /*12a10*/  ISETP.GT.U32.AND P5, PT, R251.reuse, R27, PT ;  /* 0x0000001bfb00720c */ /* 0x050fe40003fa4070 */
[C---:B------:R-:W-:Y:S02]  /*12a20*/  ISETP.GT.U32.AND P0, PT, R251.reuse, R26, PT ;  /* 0x0000001afb00720c */ /* 0x040fe40003f04070 */
[----:B------:R-:W-:-:S07]  /*12a30*/  ISETP.GT.U32.AND P3, PT, R251, R25, PT ;  /* 0x00000019fb00720c */ /* 0x000fce0003f64070 */
[--C-:B------:R-:W-:Y:S01]  /*12a40*/  @!P4 IMAD.IADD R28, R28, 0x1, -R251.reuse ;  /* 0x000000011c1cc824 */ /* 0x100fe200078e0afb */
[----:B------:R-:W-:Y:S02]  /*12a50*/  ISETP.GE.AND P6, PT, R24, RZ, PT ;  /* 0x000000ff1800720c */ /* 0x000fe40003fc6270 */
[----:B------:R-:W2:Y:S01]  /*12a60*/  LDL.LU R24, [R1+0x20c] ;  /* 0x00020c0001187983 */ /* 0x000ea20000300800 */
[----:B------:R-:W-:Y:S02]  /*12a70*/  ISETP.GE.AND P2, PT, R23, RZ, PT ;  /* 0x000000ff1700720c */ /* 0x000fe40003f46270 */
[----:B------:R-:W-:Y:S01]  /*12a80*/  @!P3 IADD3 R25, R25, -R251, RZ ;  /* 0x800000fb1919b210 */ /* 0x000fe20007ffe0ff */
[----:B------:R-:W3:Y:S01]  /*12a90*/  LDL.LU R23, [R1+0x208] ;  /* 0x0002080001177983 */ /* 0x000ee20000300800 */
[----:B------:R-:W-:Y:S01]  /*12aa0*/  @!P5 IMAD.IADD R27, R27, 0x1, -R251 ;  /* 0x000000011b1bd824 */ /* 0x000fe200078e0afb */
[----:B------:R-:W-:-:S05]  /*12ab0*/  ISETP.GE.AND P4, PT, R22, RZ, PT ;  /* 0x000000ff1600720c */ /* 0x000fca0003f86270 */
[----:B------:R-:W-:Y:S01]  /*12ac0*/  @!P6 IADD3 R9, -R9, RZ, RZ ;  /* 0x000000ff0909e210 */ /* 0x000fe20007ffe1ff */
[----:B------:R-:W4:Y:S01]  /*12ad0*/  LDL.LU R22, [R1+0x204] ;  /* 0x0002040001167983 */ /* 0x000f220000300800 */
[----:B------:R-:W-:Y:S01]  /*12ae0*/  @!P0 IMAD.IADD R26, R26, 0x1, -R251 ;  /* 0x000000011a1a8824 */ /* 0x000fe200078e0afb */
[----:B------:R-:W-:Y:S02]  /*12af0*/  ISETP.GE.AND P5, PT, R21, RZ, PT ;  /* 0x000000ff1500720c */ /* 0x000fe40003fa6270 */
        /* <DEDUP_REMOVED lines=38> */
[----:B------:R1:W-:Y:S04]  /*12d60*/  STL [R1+0x1dc], R11 ;  /* 0x0001dc0b01007387 */ /* 0x0003e80000100800 */
[----:B------:R-:W4:Y:S01]  /*12d70*/  LDL.LU R12, [R1+0x280] ;  /* 0x00028000010c7983 */ /* 0x000f220000300800 */
[----:B-1----:R-:W-:Y:S01]  /*12d80*/  IMAD.MOV.U32 R11, RZ, RZ, R31 ;  /* 0x000000ffff0b7224 */ /* 0x002fe200078e001f */
[----:B------:R-:W-:-:S13]  /*12d90*/  ISETP.GT.U32.AND P0, PT, R251, R25, PT ;  /* 0x00000019fb00720c */ /* 0x000fda0003f04070 */
[----:B------:R-:W-:Y:S01]  /*12da0*/  @!P0 IMAD.IADD R25, R25, 0x1, -R251 ;  /* 0x0000000119198824 */ /* 0x000fe200078e0afb */
[C---:B--2---:R-:W-:Y:S02]  /*12db0*/  ISETP.GT.U32.AND P3, PT, R251.reuse, R24, PT ;  /* 0x00000018fb00720c */ /* 0x044fe40003f64070 */
[C---:B---3--:R-:W-:Y:S02]  /*12dc0*/  ISETP.GT.U32.AND P1, PT, R251.reuse, R23, PT ;  /* 0x00000017fb00720c */ /* 0x048fe40003f24070 */
[----:B----4-:R-:W-:-:S09]  /*12dd0*/  ISETP.GT.U32.AND P2, PT, R251, R22, PT ;  /* 0x00000016fb00720c */ /* 0x010fd20003f44070 */
[----:B------:R-:W-:Y:S02]  /*12de0*/  @!P3 IADD3 R24, R24, -R251, RZ ;  /* 0x800000fb1818b210 */ /* 0x000fe40007ffe0ff */
[C---:B------:R-:W-:Y:S02]  /*12df0*/  ISETP.GT.U32.AND P4, PT, R251.reuse, R21, PT ;  /* 0x00000015fb00720c */ /* 0x040fe40003f84070 */
[----:B------:R-:W-:Y:S01]  /*12e00*/  ISETP.GT.U32.AND P6, PT, R251, R20, PT ;  /* 0x00000014fb00720c */ /* 0x000fe20003fc4070 */
[--C-:B------:R-:W-:Y:S02]  /*12e10*/  @!P1 IMAD.IADD R23, R23, 0x1, -R251.reuse ;  /* 0x0000000117179824 */ /* 0x100fe400078e0afb */
[----:B------:R-:W-:-:S08]  /*12e20*/  @!P2 IMAD.IADD R22, R22, 0x1, -R251 ;  /* 0x000000011616a824 */ /* 0x000fd000078e0afb */
[----:B------:R-:W-:Y:S02]  /*12e30*/  @!P4 IMAD.IADD R21, R21, 0x1, -R251 ;  /* 0x000000011515c824 */ /* 0x000fe400078e0afb */
        /* <DEDUP_REMOVED lines=66> */
[----:B------:R-:W-:-:S05]  /*13260*/  ISETP.GE.AND P1, PT, R26, RZ, PT ;  /* 0x000000ff1a00720c */ /* 0x000fca0003f26270 */
[----:B------:R-:W-:Y:S01]  /*13270*/  @!P5 IMAD.MOV R13, RZ, RZ, -R13 ;  /* 0x000000ffff0dd224 */ /* 0x000fe200078e0a0d */
[----:B------:R-:W-:Y:S02]  /*13280*/  ISETP.GE.AND P4, PT, R25, RZ, PT ;  /* 0x000000ff1900720c */ /* 0x000fe40003f86270 */
[----:B------:R-:W-:Y:S02]  /*13290*/  ISETP.GE.AND P2, PT, R19, RZ, PT ;  /* 0x000000ff1300720c */ /* 0x000fe40003f46270 */
[----:B------:R-:W4:Y:S04]  /*132a0*/  LDL.LU R19, [R1+0x25c] ;  /* 0x00025c0001137983 */ /* 0x000f280000300800 */
[----:B------:R-:W4:Y:S04]  /*132b0*/  LDL.LU R26, [R1+0x258] ;  /* 0x00025800011a7983 */ /* 0x000f280000300800 */
        /* <DEDUP_REMOVED lines=46> */
[----:B----4-:R-:W-:-:S11]  /*135a0*/  ISETP.GT.U32.AND P5, PT, R251, R27, PT ;  /* 0x0000001bfb00720c */ /* 0x010fd60003fa4070 */
[----:B------:R-:W-:Y:S01]  /*135b0*/  @!P0 IMAD.IADD R28, R28, 0x1, -R251 ;  /* 0x000000011c1c8824 */ /* 0x000fe200078e0afb */
[C---:B------:R-:W-:Y:S02]  /*135c0*/  ISETP.GT.U32.AND P1, PT, R251.reuse, R26, PT ;  /* 0x0000001afb00720c */ /* 0x040fe40003f24070 */
[----:B------:R-:W-:Y:S02]  /*135d0*/  ISETP.GT.U32.AND P3, PT, R251, R19, PT ;  /* 0x00000013fb00720c */ /* 0x000fe40003f64070 */
[----:B------:R-:W-:Y:S02]  /*135e0*/  ISETP.GE.AND P6, PT, R24, RZ, PT ;  /* 0x000000ff1800720c */ /* 0x000fe40003fc6270 */
[----:B------:R-:W-:-:S07]  /*135f0*/  ISETP.GE.AND P4, PT, R23, RZ, PT ;  /* 0x000000ff1700720c */ /* 0x000fce0003f86270 */
[--C-:B------:R-:W-:Y:S01]  /*13600*/  @!P1 IMAD.IADD R26, R26, 0x1, -R251.reuse ;  /* 0x000000011a1a9824 */ /* 0x100fe200078e0afb */
[----:B------:R-:W2:Y:S01]  /*13610*/  LDL.LU R24, [R1+0x250] ;  /* 0x0002500001187983 */ /* 0x000ea20000300800 */
[----:B------:R-:W-:Y:S01]  /*13620*/  @!P5 IMAD.IADD R27, R27, 0x1, -R251 ;  /* 0x000000011b1bd824 */ /* 0x000fe200078e0afb */
[----:B------:R-:W-:Y:S02]  /*13630*/  @!P3 IADD3 R19, R19, -R251, RZ ;  /* 0x800000fb1313b210 */ /* 0x000fe40007ffe0ff */
[----:B------:R-:W3:Y:S01]  /*13640*/  LDL.LU R23, [R1+0x24c] ;  /* 0x00024c0001177983 */ /* 0x000ee20000300800 */
        /* <DEDUP_REMOVED lines=88> */
[C---:B------:R-:W-:Y:S02]  /*13bd0*/  ISETP.GT.U32.AND P1, PT, R251.reuse, R23, PT ;  /* 0x00000017fb00720c */ /* 0x040fe40003f24070 */
[C---:B------:R-:W-:Y:S01]  /*13be0*/  ISETP.GT.U32.AND P2, PT, R251.reuse, R22, PT ;  /* 0x00000016fb00720c */ /* 0x040fe20003f44070 */
[----:B------:R-:W-:Y:S01]  /*13bf0*/  @!P0 IMAD.MOV R12, RZ, RZ, -R12 ;  /* 0x000000ffff0c8224 */ /* 0x000fe200078e0a0c */
[C---:B------:R-:W-:Y:S02]  /*13c00*/  ISETP.GT.U32.AND P4, PT, R251.reuse, R21, PT ;  /* 0x00000015fb00720c */ /* 0x040fe40003f84070 */
[----:B------:R-:W-:-:S05]  /*13c10*/  ISETP.GT.U32.AND P0, PT, R251, R20, PT ;  /* 0x00000014fb00720c */ /* 0x000fca0003f04070 */
[--C-:B------:R-:W-:Y:S01]  /*13c20*/  @!P3 IMAD.IADD R15, R15, 0x1, -R251.reuse ;  /* 0x000000010f0fb824 */ /* 0x100fe200078e0afb */
[----:B------:R-:W-:Y:S02]  /*13c30*/  ISETP.GT.U32.AND P3, PT, R251, R24, PT ;  /* 0x00000018fb00720c */ /* 0x000fe40003f64070 */
        /* <DEDUP_REMOVED lines=20> */
[----:B------:R-:W-:Y:S01]  /*13d80*/  @!P2 IMAD.IADD R33, R33, 0x1, -R251 ;  /* 0x000000012121a824 */ /* 0x000fe200078e0afb */
[----:B------:R-:W-:-:S03]  /*13d90*/  ISETP.GE.AND P5, PT, R28, RZ, PT ;  /* 0x000000ff1c00720c */ /* 0x000fc60003fa6270 */
[----:B------:R-:W-:Y:S01]  /*13da0*/  @!P0 IMAD.IADD R30, R30, 0x1, -R251 ;  /* 0x000000011e1e8824 */ /* 0x000fe200078e0afb */
[----:B------:R-:W-:Y:S02]  /*13db0*/  @!P4 IADD3 R32, R32, -R251, RZ ;  /* 0x800000fb2020c210 */ /* 0x000fe40007ffe0ff */
[----:B------:R-:W-:Y:S02]  /*13dc0*/  ISETP.GE.AND P1, PT, R27, RZ, PT ;  /* 0x000000ff1b00720c */ /* 0x000fe40003f26270 */
[----:B------:R-:W-:Y:S02]  /*13dd0*/  ISETP.GE.AND P2, PT, R19, RZ, PT ;  /* 0x000000ff1300720c */ /* 0x000fe40003f46270 */
[----:B------:R-:W3:Y:S04]  /*13de0*/  LDL.LU R19, [R1+0x2a8] ;  /* 0x0002a80001137983 */ /* 0x000ee80000300800 */
[----:B------:R-:W4:Y:S04]  /*13df0*/  LDL.LU R28, [R1+0x2a4] ;  /* 0x0002a400011c7983 */ /* 0x000f280000300800 */
[----:B------:R-:W4:Y:S01]  /*13e00*/  LDL.LU R27, [R1+0x2a0] ;  /* 0x0002a000011b7983 */ /* 0x000f220000300800 */
[----:B------:R-:W-:-:S03]  /*13e10*/  ISETP.GE.AND P4, PT, R26, RZ, PT ;  /* 0x000000ff1a00720c */ /* 0x000fc60003f86270 */
[----:B------:R-:W4:Y:S01]  /*13e20*/  LDL.LU R26, [R1+0x29c] ;  /* 0x00029c00011a7983 */ /* 0x000f220000300800 */
[----:B------:R-:W-:-:S03]  /*13e30*/  ISETP.GE.AND P0, PT, R25, RZ, PT ;  /* 0x000000ff1900720c */ /* 0x000fc60003f06270 */
[----:B------:R-:W4:Y:S01]  /*13e40*/  LDL.LU R25, [R1+0x298] ;  /* 0x0002980001197983 */ /* 0x000f220000300800 */
[----:B------:R-:W-:-:S03]  /*13e50*/  @!P5 IADD3 R14, -R14, RZ, RZ ;  /* 0x000000ff0e0ed210 */ /* 0x000fc60007ffe1ff */
        /* <DEDUP_REMOVED lines=64> */
[----:B------:R-:W-:Y:S01]  /*14260*/  ISETP.GE.AND P2, PT, R12, RZ, PT ;  /* 0x000000ff0c00720c */ /* 0x000fe20003f46270 */
[----:B------:R-:W-:-:S05]  /*14270*/  IMAD.MOV.U32 R12, RZ, RZ, R34 ;  /* 0x000000ffff0c7224 */ /* 0x000fca00078e0022 */
[----:B------:R-:W-:Y:S01]  /*14280*/  @!P0 IADD3 R12, -R12, RZ, RZ ;  /* 0x000000ff0c0c8210 */ /* 0x000fe20007ffe1ff */
[----:B-1----:R-:W-:-:S04]  /*14290*/  IMAD.MOV.U32 R11, RZ, RZ, R33 ;  /* 0x000000ffff0b7224 */ /* 0x002fc800078e0021 */
[----:B------:R1:W-:Y:S01]  /*142a0*/  STL [R1+0x15c], R12 ;  /* 0x00015c0c01007387 */ /* 0x0003e20000100800 */
[----:B------:R-:W-:-:S03]  /*142b0*/  @!P3 IMAD.MOV R11, RZ, RZ, -R11 ;  /* 0x000000ffff0bb224 */ /* 0x000fc600078e0a0b */
[----:B------:R-:W4:Y:S01]  /*142c0*/  LDL R34, [R1+0x65f8] ;  /* 0x0065f80001227983 */ /* 0x000f220000100800 */
[----:B------:R-:W-:-:S03]  /*142d0*/  @!P5 IADD3 R13, -R13, RZ, RZ ;  /* 0x000000ff0d0dd210 */ /* 0x000fc60007ffe1ff */
        /* <DEDUP_REMOVED lines=11> */
[----:B------:R-:W-:Y:S01]  /*14390*/  ISETP.GT.U32.AND P0, PT, R251, R19, PT ;  /* 0x00000013fb00720c */ /* 0x000fe20003f04070 */
[----:B------:R-:W-:-:S08]  /*143a0*/  @!P2 IMAD.MOV R13, RZ, RZ, -R13 ;  /* 0x000000ffff0da224 */ /* 0x000fd000078e0a0d */
[----:B------:R-:W-:Y:S02]  /*143b0*/  @!P4 IADD3 R25, R25, -R251, RZ ;  /* 0x800000fb1919c210 */ /* 0x000fe40007ffe0ff */
[C---:B------:R-:W-:Y:S02]  /*143c0*/  ISETP.GT.U32.AND P4, PT, R251.reuse, R31, PT ;  /* 0x0000001ffb00720c */ /* 0x040fe40003f84070 */
[C---:B------:R-:W-:Y:S02]  /*143d0*/  ISETP.GT.U32.AND P5, PT, R251.reuse, R25, PT ;  /* 0x00000019fb00720c */ /* 0x040fe40003fa4070 */
[----:B------:R-:W-:Y:S01]  /*143e0*/  ISETP.GT.U32.AND P6, PT, R251, R27, PT ;  /* 0x0000001bfb00720c */ /* 0x000fe20003fc4070 */
[----:B------:R-:W-:Y:S02]  /*143f0*/  @!P1 IMAD.MOV R11, RZ, RZ, -R11 ;  /* 0x000000ffff0b9224 */ /* 0x000fe400078e0a0b */
[--C-:B------:R-:W-:Y:S02]  /*14400*/  @!P3 IMAD.IADD R28, R28, 0x1, -R251.reuse ;  /* 0x000000011c1cb824 */ /* 0x100fe400078e0afb */
[----:B------:R-:W-:-:S04]  /*14410*/  @!P0 IMAD.IADD R19, R19, 0x1, -R251 ;  /* 0x0000000113138824 */ /* 0x000fc800078e0afb */
[----:B------:R-:W-:Y:S02]  /*14420*/  @!P4 IADD3 R31, R31, -R251, RZ ;  /* 0x800000fb1f1fc210 */ /* 0x000fe40007ffe0ff */
[--C-:B------:R-:W-:Y:S01]  /*14430*/  @!P5 IMAD.IADD R25, R25, 0x1, -R251.reuse ;  /* 0x000000011919d824 */ /* 0x100fe200078e0afb */
[----:B------:R1:W-:Y:S01]  /*14440*/  STL [R1+0x150], R11 ;  /* 0x0001500b01007387 */ /* 0x0003e20000100800 */
        /* <DEDUP_REMOVED lines=12> */
[----:B------:R-:W-:Y:S01]  /*14510*/  ISETP.GT.U32.AND P3, PT, R251, R21, PT ;  /* 0x00000015fb00720c */ /* 0x000fe20003f64070 */
[----:B------:R-:W-:Y:S01]  /*14520*/  @!P4 IMAD.IADD R23, R23, 0x1, -R251 ;  /* 0x000000011717c824 */ /* 0x000fe200078e0afb */
[----:B------:R-:W-:Y:S02]  /*14530*/  ISETP.GT.U32.AND P6, PT, R251, R20, PT ;  /* 0x00000014fb00720c */ /* 0x000fe40003fc4070 */
        /* <DEDUP_REMOVED lines=39> */
[-C--:B------:R-:W-:Y:S02]  /*147b0*/  @!P1 IADD3 R16, R16, -R251.reuse, RZ ;  /* 0x800000fb10109210 */ /* 0x080fe40007ffe0ff */
[----:B------:R-:W-:Y:S01]  /*147c0*/  ISETP.GT.U32.AND P1, PT, R251, R24, PT ;  /* 0x00000018fb00720c */ /* 0x000fe20003f24070 */
[--C-:B------:R-:W-:Y:S01]  /*147d0*/  @!P2 IMAD.IADD R23, R23, 0x1, -R251.reuse ;  /* 0x000000011717a824 */ /* 0x100fe200078e0afb */
[----:B------:R-:W-:Y:S01]  /*147e0*/  ISETP.GT.U32.AND P5, PT, R251, R16, PT ;  /* 0x00000010fb00720c */ /* 0x000fe20003fa4070 */
[--C-:B------:R-:W-:Y:S02]  /*147f0*/  @!P4 IMAD.IADD R22, R22, 0x1, -R251.reuse ;  /* 0x000000011616c824 */ /* 0x100fe400078e0afb */
[----:B------:R-:W-:Y:S01]  /*14800*/  @!P0 IMAD.IADD R21, R21, 0x1, -R251 ;  /* 0x0000000115158824 */ /* 0x000fe200078e0afb */
[----:B------:R-:W-:-:S07]  /*14810*/  @!P3 IADD3 R20, R20, -R251, RZ ;  /* 0x800000fb1414b210 */ /* 0x000fce0007ffe0ff */
        /* <DEDUP_REMOVED lines=10> */
[C---:B----4-:R-:W-:Y:S02]  /*148c0*/  ISETP.GT.U32.AND P4, PT, R251.reuse, R33, PT ;  /* 0x00000021fb00720c */ /* 0x050fe40003f84070 */
[C---:B------:R-:W-:Y:S02]  /*148d0*/  ISETP.GT.U32.AND P0, PT, R251.reuse, R32, PT ;  /* 0x00000020fb00720c */ /* 0x040fe40003f04070 */
[----:B------:R-:W-:-:S07]  /*148e0*/  ISETP.GT.U32.AND P3, PT, R251, R31, PT ;  /* 0x0000001ffb00720c */ /* 0x000fce0003f64070 */
[----:B------:R-:W-:Y:S02]  /*148f0*/  @!P1 IMAD.MOV R13, RZ, RZ, -R13 ;  /* 0x000000ffff0d9224 */ /* 0x000fe400078e0a0d */
[----:B------:R-:W-:Y:S02]  /*14900*/  @!P4 IADD3 R33, R33, -R251, RZ ;  /* 0x800000fb2121c210 */ /* 0x000fe40007ffe0ff */
[----:B------:R-:W-:Y:S01]  /*14910*/  ISETP.GE.AND P5, PT, R29, RZ, PT ;  /* 0x000000ff1d00720c */ /* 0x000fe20003fa6270 */
[--C-:B------:R-:W-:Y:S02]  /*14920*/  @!P0 IMAD.IADD R32, R32, 0x1, -R251.reuse ;  /* 0x0000000120208824 */ /* 0x100fe400078e0afb */
[----:B------:R-:W-:Y:S01]  /*14930*/  @!P3 IMAD.IADD R31, R31, 0x1, -R251 ;  /* 0x000000011f1fb824 */ /* 0x000fe200078e0afb */
[----:B------:R-:W-:Y:S02]  /*14940*/  ISETP.GE.AND P2, PT, R28, RZ, PT ;  /* 0x000000ff1c00720c */ /* 0x000fe40003f46270 */
[----:B------:R-:W2:Y:S04]  /*14950*/  LDL.LU R28, [R1+0x2f0] ;  /* 0x0002f000011c7983 */ /* 0x000ea80000300800 */
[----:B------:R-:W3:Y:S01]  /*14960*/  LDL.LU R30, [R1+0x2ec] ;  /* 0x0002ec00011e7983 */ /* 0x000ee20000300800 */
[----:B------:R-:W-:-:S03]  /*14970*/  ISETP.GE.AND P4, PT, R27, RZ, PT ;  /* 0x000000ff1b00720c */ /* 0x000fc60003f86270 */
[----:B------:R-:W4:Y:S04]  /*14980*/  LDL.LU R29, [R1+0x2e8] ;  /* 0x0002e800011d7983 */ /* 0x000f280000300800 */
[----:B------:R-:W4:Y:S01]  /*14990*/  LDL.LU R27, [R1+0x2e4] ;  /* 0x0002e400011b7983 */ /* 0x000f220000300800 */
        /* <DEDUP_REMOVED lines=32> */
[----:B------:R-:W-:Y:S02]  /*14ba0*/  ISETP.GT.U32.AND P6, PT, R251, R19, PT ;  /* 0x00000013fb00720c */ /* 0x000fe40003fc4070 */
[----:B------:R-:W-:Y:S02]  /*14bb0*/  IABS R11, R11 ;  /* 0x0000000b000b7213 */ /* 0x000fe40000000000 */
[----:B------:R-:W-:Y:S01]  /*14bc0*/  @!P4 IADD3 R32, R32, -R251, RZ ;  /* 0x800000fb2020c210 */ /* 0x000fe20007ffe0ff */
[----:B------:R-:W-:-:S02]  /*14bd0*/  @!P1 IMAD.IADD R14, R14, 0x1, -R251 ;  /* 0x000000010e0e9824 */ /* 0x000fc400078e0afb */
        /* <DEDUP_REMOVED lines=11> */
[C---:B--2---:R-:W-:Y:S02]  /*14c90*/  ISETP.GT.U32.AND P3, PT, R251.reuse, R28, PT ;  /* 0x0000001cfb00720c */ /* 0x044fe40003f64070 */
[C---:B---3--:R-:W-:Y:S02]  /*14ca0*/  ISETP.GT.U32.AND P1, PT, R251.reuse, R30, PT ;  /* 0x0000001efb00720c */ /* 0x048fe40003f24070 */
[----:B----4-:R-:W-:-:S09]  /*14cb0*/  ISETP.GT.U32.AND P5, PT, R251, R29, PT ;  /* 0x0000001dfb00720c */ /* 0x010fd20003fa4070 */
[--C-:B------:R-:W-:Y:S01]  /*14cc0*/  @!P3 IMAD.IADD R28, R28, 0x1, -R251.reuse ;  /* 0x000000011c1cb824 */ /* 0x100fe200078e0afb */
[C---:B------:R-:W-:Y:S02]  /*14cd0*/  ISETP.GT.U32.AND P2, PT, R251.reuse, R27, PT ;  /* 0x0000001bfb00720c */ /* 0x040fe40003f44070 */
[----:B------:R-:W-:Y:S02]  /*14ce0*/  ISETP.GT.U32.AND P4, PT, R251, R26, PT ;  /* 0x0000001afb00720c */ /* 0x000fe40003f84070 */
[----:B------:R-:W-:Y:S02]  /*14cf0*/  ISETP.GE.AND P6, PT, R24, RZ, PT ;  /* 0x000000ff1800720c */ /* 0x000fe40003fc6270 */
[----:B------:R-:W-:Y:S01]  /*14d00*/  ISETP.GE.AND P3, PT, R23, RZ, PT ;  /* 0x000000ff1700720c */ /* 0x000fe20003f66270 */
[----:B------:R-:W2:Y:S08]  /*14d10*/  LDL.LU R24, [R1+0x2d8] ;  /* 0x0002d80001187983 */ /* 0x000eb00000300800 */
[--C-:B------:R-:W-:Y:S01]  /*14d20*/  @!P4 IMAD.IADD R26, R26, 0x1, -R251.reuse ;  /* 0x000000011a1ac824 */ /* 0x100fe200078e0afb */
[----:B------:R-:W-:Y:S01]  /*14d30*/  @!P1 IADD3 R30, R30, -R251, RZ ;  /* 0x800000fb1e1e9210 */ /* 0x000fe20007ffe0ff */
[----:B------:R-:W-:Y:S01]  /*14d40*/  @!P5 IMAD.IADD R29, R29, 0x1, -R251 ;  /* 0x000000011d1dd824 */ /* 0x000fe200078e0afb */
[----:B------:R-:W3:Y:S01]  /*14d50*/  LDL.LU R23, [R1+0x2d4] ;  /* 0x0002d40001177983 */ /* 0x000ee20000300800 */
[----:B------:R-:W-:Y:S01]  /*14d60*/  ISETP.GE.AND P1, PT, R22, RZ, PT ;  /* 0x000000ff1600720c */ /* 0x000fe20003f26270 */
[----:B------:R-:W-:-:S02]  /*14d70*/  @!P6 IMAD.MOV R12, RZ, RZ, -R12 ;  /* 0x000000ffff0ce224 */ /* 0x000fc400078e0a0c */
        /* <DEDUP_REMOVED lines=26> */
[C---:B------:R-:W-:Y:S02]  /*14f20*/  ISETP.GT.U32.AND P1, PT, R251.reuse, R29, PT ;  /* 0x0000001dfb00720c */ /* 0x040fe40003f24070 */
[----:B------:R-:W-:-:S07]  /*14f30*/  ISETP.GT.U32.AND P6, PT, R251, R27, PT ;  /* 0x0000001bfb00720c */ /* 0x000fce0003fc4070 */
[--C-:B------:R-:W-:Y:S01]  /*14f40*/  @!P0 IMAD.IADD R25, R25, 0x1, -R251.reuse ;  /* 0x0000000119198824 */ /* 0x100fe200078e0afb */
[C---:B------:R-:W-:Y:S02]  /*14f50*/  ISETP.GT.U32.AND P0, PT, R251.reuse, R28, PT ;  /* 0x0000001cfb00720c */ /* 0x040fe40003f04070 */
[----:B------:R-:W-:Y:S02]  /*14f60*/  @!P4 IADD3 R14, -R14, RZ, RZ ;  /* 0x000000ff0e0ec210 */ /* 0x000fe40007ffe1ff */
        /* <DEDUP_REMOVED lines=26> */
[----:B------:R-:W-:Y:S01]  /*15110*/  ISETP.GE.AND P5, PT, R13, RZ, PT ;  /* 0x000000ff0d00720c */ /* 0x000fe20003fa6270 */
[----:B------:R-:W-:Y:S01]  /*15120*/  IMAD.MOV.U32 R13, RZ, RZ, R30 ;  /* 0x000000ffff0d7224 */ /* 0x000fe200078e001e */
[----:B------:R-:W-:Y:S02]  /*15130*/  ISETP.GE.AND P0, PT, R33, RZ, PT ;  /* 0x000000ff2100720c */ /* 0x000fe40003f06270 */
[----:B------:R-:W2:Y:S07]  /*15140*/  LDL.LU R33, [R1+0x348] ;  /* 0x0003480001217983 */ /* 0x000eae0000300800 */
[----:B------:R-:W-:Y:S01]  /*15150*/  @!P4 IMAD.MOV R13, RZ, RZ, -R13 ;  /* 0x000000ffff0dc224 */ /* 0x000fe200078e0a0d */
[----:B------:R-:W-:Y:S01]  /*15160*/  ISETP.GE.AND P3, PT, R32, RZ, PT ;  /* 0x000000ff2000720c */ /* 0x000fe20003f66270 */
[----:B------:R-:W-:Y:S01]  /*15170*/  @!P5 IMAD.MOV R14, RZ, RZ, -R14 ;  /* 0x000000ffff0ed224 */ /* 0x000fe200078e0a0e */
[----:B------:R-:W-:-:S02]  /*15180*/  ISETP.GE.AND P1, PT, R31, RZ, PT ;  /* 0x000000ff1f00720c */ /* 0x000fc40003f26270 */
[----:B------:R-:W3:Y:S04]  /*15190*/  LDL R31, [R1+0x6640] ;  /* 0x00664000011f7983 */ /* 0x000ee80000100800 */
[----:B------:R-:W4:Y:S04]  /*151a0*/  LDL.LU R32, [R1+0x344] ;  /* 0x0003440001207983 */ /* 0x000f280000300800 */
[----:B------:R-:W4:Y:S01]  /*151b0*/  LDL.LU R28, [R1+0x340] ;  /* 0x00034000011c7983 */ /* 0x000f220000300800 */
[----:B------:R-:W-:-:S03]  /*151c0*/  ISETP.GE.AND P6, PT, R19, RZ, PT ;  /* 0x000000ff1300720c */ /* 0x000fc60003fc6270 */
[----:B------:R-:W4:Y:S04]  /*151d0*/  LDL.LU R19, [R1+0x33c] ;  /* 0x00033c0001137983 */ /* 0x000f280000300800 */
        /* <DEDUP_REMOVED lines=23> */
[----:B------:R-:W-:Y:S01]  /*15350*/  ISETP.GT.U32.AND P2, PT, R251, R24, PT ;  /* 0x00000018fb00720c */ /* 0x000fe20003f44070 */
[--C-:B------:R-:W-:Y:S02]  /*15360*/  @!P4 IMAD.IADD R23, R23, 0x1, -R251.reuse ;  /* 0x000000011717c824 */ /* 0x100fe400078e0afb */
[--C-:B------:R-:W-:Y:S01]  /*15370*/  @!P0 IMAD.IADD R22, R22, 0x1, -R251.reuse ;  /* 0x0000000116168824 */ /* 0x100fe200078e0afb */
[----:B------:R-:W-:Y:S02]  /*15380*/  ISETP.GT.U32.AND P5, PT, R251, R17, PT ;  /* 0x00000011fb00720c */ /* 0x000fe40003fa4070 */
[----:B------:R-:W-:Y:S01]  /*15390*/  @!P3 IADD3 R21, R21, -R251, RZ ;  /* 0x800000fb1515b210 */ /* 0x000fe20007ffe0ff */
[----:B------:R-:W-:-:S06]  /*153a0*/  @!P1 IMAD.IADD R20, R20, 0x1, -R251 ;  /* 0x0000000114149824 */ /* 0x000fcc00078e0afb */
[--C-:B------:R-:W-:Y:S01]  /*153b0*/  @!P2 IMAD.IADD R24, R24, 0x1, -R251.reuse ;  /* 0x000000011818a824 */ /* 0x100fe200078e0afb */
[----:B------:R-:W-:Y:S01]  /*153c0*/  @!P6 IADD3 R13, -R13, RZ, RZ ;  /* 0x000000ff0d0de210 */ /* 0x000fe20007ffe1ff */
[----:B------:R1:W-:Y:S02]  /*153d0*/  STL [R1+0xf0], R14 ;  /* 0x0000f00e01007387 */ /* 0x0003e40000100800 */
[----:B------:R-:W-:Y:S02]  /*153e0*/  @!P5 IMAD.IADD R17, R17, 0x1, -R251 ;  /* 0x000000011111d824 */ /* 0x000fe400078e0afb */
[----:B------:R-:W-:Y:S01]  /*153f0*/  STL [R1+0xec], R13 ;  /* 0x0000ec0d01007387 */ /* 0x000fe20000100800 */
[----:B-1----:R-:W-:Y:S01]  /*15400*/  MOV R14, R24 ;  /* 0x00000018000e7202 */ /* 0x002fe20000000f00 */
[----:B------:R-:W-:Y:S01]  /*15410*/  IMAD.MOV.U32 R16, RZ, RZ, R23 ;  /* 0x000000ffff107224 */ /* 0x000fe200078e0017 */
[----:B--2---:R-:W-:Y:S02]  /*15420*/  ISETP.GT.U32.AND P4, PT, R251, R33, PT ;  /* 0x00000021fb00720c */ /* 0x004fe40003f84070 */
[----:B---3--:R-:W-:-:S02]  /*15430*/  ISETP.GE.AND P2, PT, R31, RZ, PT ;  /* 0x000000ff1f00720c */ /* 0x008fc40003f46270 */
[C---:B----4-:R-:W-:Y:S02]  /*15440*/  ISETP.GT.U32.AND P0, PT, R251.reuse, R32, PT ;  /* 0x00000020fb00720c */ /* 0x050fe40003f04070 */
[C---:B------:R-:W-:Y:S02]  /*15450*/  ISETP.GT.U32.AND P3, PT, R251.reuse, R28, PT ;  /* 0x0000001cfb00720c */ /* 0x040fe40003f64070 */
[----:B------:R-:W-:-:S09]  /*15460*/  ISETP.GT.U32.AND P1, PT, R251, R19, PT ;  /* 0x00000013fb00720c */ /* 0x000fd20003f24070 */
[--C-:B------:R-:W-:Y:S01]  /*15470*/  @!P0 IMAD.IADD R32, R32, 0x1, -R251.reuse ;  /* 0x0000000120208824 */ /* 0x100fe200078e0afb */
[----:B------:R-:W-:Y:S02]  /*15480*/  @!P4 IADD3 R33, R33, -R251, RZ ;  /* 0x800000fb2121c210 */ /* 0x000fe40007ffe0ff */
[----:B------:R-:W-:Y:S01]  /*15490*/  @!P2 IADD3 R14, -R14, RZ, RZ ;  /* 0x000000ff0e0ea210 */ /* 0x000fe20007ffe1ff */
[--C-:B------:R-:W-:Y:S01]  /*154a0*/  @!P3 IMAD.IADD R28, R28, 0x1, -R251.reuse ;  /* 0x000000011c1cb824 */ /* 0x100fe200078e0afb */
[----:B------:R-:W-:Y:S01]  /*154b0*/  ISETP.GE.AND P5, PT, R30, RZ, PT ;  /* 0x000000ff1e00720c */ /* 0x000fe20003fa6270 */
[----:B------:R-:W-:Y:S01]  /*154c0*/  @!P1 IMAD.IADD R19, R19, 0x1, -R251 ;  /* 0x0000000113139824 */ /* 0x000fe200078e0afb */
[----:B------:R-:W-:Y:S02]  /*154d0*/  ISETP.GE.AND P4, PT, R29, RZ, PT ;  /* 0x000000ff1d00720c */ /* 0x000fe40003f86270 */
[----:B------:R-:W-:Y:S02]  /*154e0*/  ISETP.GE.AND P0, PT, R27, RZ, PT ;  /* 0x000000ff1b00720c */ /* 0x000fe40003f06270 */
[----:B------:R-:W2:Y:S04]  /*154f0*/  LDL.LU R27, [R1+0x334] ;  /* 0x00033400011b7983 */ /* 0x000ea80000300800 */
[----:B------:R-:W3:Y:S04]  /*15500*/  LDL.LU R31, [R1+0x330] ;  /* 0x00033000011f7983 */ /* 0x000ee80000300800 */
[----:B------:R-:W4:Y:S01]  /*15510*/  LDL.LU R30, [R1+0x32c] ;  /* 0x00032c00011e7983 */ /* 0x000f220000300800 */
[----:B------:R-:W-:-:S03]  /*15520*/  ISETP.GE.AND P3, PT, R26, RZ, PT ;  /* 0x000000ff1a00720c */ /* 0x000fc60003f66270 */
[----:B------:R-:W4:Y:S01]  /*15530*/  LDL.LU R26, [R1+0x328] ;  /* 0x00032800011a7983 */ /* 0x000f220000300800 */
[----:B------:R-:W-:-:S03]  /*15540*/  ISETP.GE.AND P1, PT, R25, RZ, PT ;  /* 0x000000ff1900720c */ /* 0x000fc60003f26270 */
[----:B------:R-:W4:Y:S04]  /*15550*/  LDL.LU R29, [R1+0x324] ;  /* 0x00032400011d7983 */ /* 0x000f280000300800 */
[----:B------:R-:W4:Y:S04]  /*15560*/  LDL.LU R25, [R1+0x320] ;  /* 0x0003200001197983 */ /* 0x000f280000300800 */
[----:B------:R1:W-:Y:S01]  /*15570*/  STL [R1+0xe8], R14 ;  /* 0x0000e80e01007387 */ /* 0x0003e20000100800 */
[----:B------:R-:W-:-:S03]  /*15580*/  @!P5 IMAD.MOV R16, RZ, RZ, -R16 ;  /* 0x000000ffff10d224 */ /* 0x000fc600078e0a10 */
        /* <DEDUP_REMOVED lines=41> */
[C---:B--2---:R-:W-:Y:S02]  /*15820*/  ISETP.GT.U32.AND P1, PT, R251.reuse, R27, PT ;  /* 0x0000001bfb00720c */ /* 0x044fe40003f24070 */
[C---:B---3--:R-:W-:Y:S02]  /*15830*/  ISETP.GT.U32.AND P2, PT, R251.reuse, R31, PT ;  /* 0x0000001ffb00720c */ /* 0x048fe40003f44070 */
[----:B----4-:R-:W-:-:S09]  /*15840*/  ISETP.GT.U32.AND P5, PT, R251, R30, PT ;  /* 0x0000001efb00720c */ /* 0x010fd20003fa4070 */
[----:B------:R-:W-:Y:S02]  /*15850*/  @!P1 IADD3 R27, R27, -R251, RZ ;  /* 0x800000fb1b1b9210 */ /* 0x000fe40007ffe0ff */
[C---:B------:R-:W-:Y:S02]  /*15860*/  ISETP.GT.U32.AND P0, PT, R251.reuse, R29, PT ;  /* 0x0000001dfb00720c */ /* 0x040fe40003f04070 */
[----:B------:R-:W-:Y:S02]  /*15870*/  ISETP.GT.U32.AND P4, PT, R251, R26, PT ;  /* 0x0000001afb00720c */ /* 0x000fe40003f84070 */
[----:B------:R-:W-:Y:S02]  /*15880*/  ISETP.GE.AND P6, PT, R24, RZ, PT ;  /* 0x000000ff1800720c */ /* 0x000fe40003fc6270 */
[----:B------:R-:W2:Y:S01]  /*15890*/  LDL.LU R24, [R1+0x31c] ;  /* 0x00031c0001187983 */ /* 0x000ea20000300800 */
[----:B------:R-:W-:-:S06]  /*158a0*/  ISETP.GE.AND P1, PT, R23, RZ, PT ;  /* 0x000000ff1700720c */ /* 0x000fcc0003f26270 */
[----:B------:R-:W-:Y:S01]  /*158b0*/  @!P0 IADD3 R29, R29, -R251, RZ ;  /* 0x800000fb1d1d8210 */ /* 0x000fe20007ffe0ff */
[--C-:B------:R-:W-:Y:S02]  /*158c0*/  @!P2 IMAD.IADD R31, R31, 0x1, -R251.reuse ;  /* 0x000000011f1fa824 */ /* 0x100fe400078e0afb */
[--C-:B------:R-:W-:Y:S01]  /*158d0*/  @!P5 IMAD.IADD R30, R30, 0x1, -R251.reuse ;  /* 0x000000011e1ed824 */ /* 0x100fe200078e0afb */
[----:B------:R-:W-:Y:S02]  /*158e0*/  ISETP.GE.AND P2, PT, R22, RZ, PT ;  /* 0x000000ff1600720c */ /* 0x000fe40003f46270 */
[----:B------:R-:W-:Y:S01]  /*158f0*/  @!P6 IADD3 R13, -R13, RZ, RZ ;  /* 0x000000ff0d0de210 */ /* 0x000fe20007ffe1ff */
[----:B------:R-:W3:Y:S01]  /*15900*/  LDL.LU R22, [R1+0x318] ;  /* 0x0003180001167983 */ /* 0x000ee20000300800 */
[----:B------:R-:W-:-:S03]  /*15910*/  @!P4 IMAD.IADD R26, R26, 0x1, -R251 ;  /* 0x000000011a1ac824 */ /* 0x000fc600078e0afb */
[----:B------:R-:W4:Y:S01]  /*15920*/  LDL.LU R23, [R1+0x314] ;  /* 0x0003140001177983 */ /* 0x000f220000300800 */
[----:B------:R-:W-:Y:S02]  /*15930*/  ISETP.GE.AND P4, PT, R21, RZ, PT ;  /* 0x000000ff1500720c */ /* 0x000fe40003f86270 */
[----:B------:R-:W-:Y:S02]  /*15940*/  ISETP.GE.AND P5, PT, R20, RZ, PT ;  /* 0x000000ff1400720c */ /* 0x000fe40003fa6270 */
[----:B------:R-:W4:Y:S04]  /*15950*/  LDL.LU R20, [R1+0x310] ;  /* 0x0003100001147983 */ /* 0x000f280000300800 */
[----:B------:R-:W4:Y:S01]  /*15960*/  LDL.LU R21, [R1+0x30c] ;  /* 0x00030c0001157983 */ /* 0x000f220000300800 */
[----:B------:R-:W-:Y:S01]  /*15970*/  ISETP.GE.AND P0, PT, R14, RZ, PT ;  /* 0x000000ff0e00720c */ /* 0x000fe20003f06270 */
[----:B------:R-:W-:-:S04]  /*15980*/  IMAD.MOV.U32 R14, RZ, RZ, R33 ;  /* 0x000000ffff0e7224 */ /* 0x000fc800078e0021 */
[----:B------:R-:W-:Y:S01]  /*15990*/  @!P1 IMAD.MOV R14, RZ, RZ, -R14 ;  /* 0x000000ffff0e9224 */ /* 0x000fe200078e0a0e */
[----:B------:R1:W-:Y:S04]  /*159a0*/  STL [R1+0xd0], R13 ;  /* 0x0000d00d01007387 */ /* 0x0003e80000100800 */
[----:B------:R1:W-:Y:S04]  /*159b0*/  STL [R1+0xcc], R14 ;  /* 0x0000cc0e01007387 */ /* 0x0003e80000100800 */
[----:B------:R-:W4:Y:S01]  /*159c0*/  LDL R33, [R1+0x6674] ;  /* 0x0066740001217983 */ /* 0x000f220000100800 */
[----:B-1----:R-:W-:-:S03]  /*159d0*/  IMAD.MOV.U32 R13, RZ, RZ, R32 ;  /* 0x000000ffff0d7224 */ /* 0x002fc600078e0020 */
[----:B------:R-:W4:Y:S04]  /*159e0*/  LDL R32, [R1+0x6680] ;  /* 0x0066800001207983 */ /* 0x000f280000100800 */
[----:B------:R-:W4:Y:S01]  /*159f0*/  LDL R14, [R1+0x6678] ;  /* 0x00667800010e7983 */ /* 0x000f220000100800 */
[----:B------:R-:W-:-:S05]  /*15a00*/  @!P2 IADD3 R13, -R13, RZ, RZ ;  /* 0x000000ff0d0da210 */ /* 0x000fca0007ffe1ff */
[----:B------:R1:W-:Y:S04]  /*15a10*/  STL [R1+0xc8], R13 ;  /* 0x0000c80d01007387 */ /* 0x0003e80000100800 */
[----:B------:R-:W4:Y:S01]  /*15a20*/  LDL R28, [R1+0x6684] ;  /* 0x00668400011c7983 */ /* 0x000f220000100800 */
[----:B-1----:R-:W-:-:S03]  /*15a30*/  IMAD.MOV.U32 R13, RZ, RZ, R19 ;  /* 0x000000ffff0d7224 */ /* 0x002fc600078e0013 */
[----:B------:R-:W4:Y:S01]  /*15a40*/  LDL R19, [R1+0x667c] ;  /* 0x00667c0001137983 */ /* 0x000f220000100800 */
[C---:B------:R-:W-:Y:S01]  /*15a50*/  ISETP.GT.U32.AND P3, PT, R251.reuse, R25, PT ;  /* 0x00000019fb00720c */ /* 0x040fe20003f64070 */
[----:B------:R-:W-:Y:S01]  /*15a60*/  @!P5 IMAD.MOV R15, RZ, RZ, -R15 ;  /* 0x000000ffff0fd224 */ /* 0x000fe200078e0a0f */
[----:B------:R-:W-:-:S04]  /*15a70*/  ISETP.GT.U32.AND P1, PT, R251, R31, PT ;  /* 0x0000001ffb00720c */ /* 0x000fc80003f24070 */
[----:B------:R1:W-:Y:S01]  /*15a80*/  STL [R1+0xc4], R15 ;  /* 0x0000c40f01007387 */ /* 0x0003e20000100800 */
[----:B------:R-:W-:-:S06]  /*15a90*/  ISETP.GT.U32.AND P2, PT, R251, R30, PT ;  /* 0x0000001efb00720c */ /* 0x000fcc0003f44070 */
[----:B------:R-:W-:Y:S01]  /*15aa0*/  @!P3 IMAD.IADD R25, R25, 0x1, -R251 ;  /* 0x000000011919b824 */ /* 0x000fe200078e0afb */
[----:B------:R-:W-:Y:S01]  /*15ab0*/  ISETP.GT.U32.AND P3, PT, R251, R27, PT ;  /* 0x0000001bfb00720c */ /* 0x000fe20003f64070 */
[----:B-1----:R-:W-:-:S03]  /*15ac0*/  IMAD.MOV.U32 R15, RZ, RZ, R34 ;  /* 0x000000ffff0f7224 */ /* 0x002fc600078e0022 */
[----:B------:R-:W-:Y:S01]  /*15ad0*/  ISETP.GT.U32.AND P5, PT, R251, R25, PT ;  /* 0x00000019fb00720c */ /* 0x000fe20003fa4070 */
[----:B------:R-:W-:Y:S01]  /*15ae0*/  @!P1 IMAD.IADD R31, R31, 0x1, -R251 ;  /* 0x000000011f1f9824 */ /* 0x000fe200078e0afb */
[----:B------:R-:W-:Y:S01]  /*15af0*/  @!P4 IADD3 R13, -R13, RZ, RZ ;  /* 0x000000ff0d0dc210 */ /* 0x000fe20007ffe1ff */
[----:B------:R-:W-:Y:S01]  /*15b00*/  @!P0 IMAD.MOV R15, RZ, RZ, -R15 ;  /* 0x000000ffff0f8224 */ /* 0x000fe200078e0a0f */
[----:B------:R-:W-:Y:S01]  /*15b10*/  @!P2 IADD3 R30, R30, -R251, RZ ;  /* 0x800000fb1e1ea210 */ /* 0x000fe20007ffe0ff */
[----:B------:R-:W4:Y:S04]  /*15b20*/  LDL R34, [R1+0x6698] ;  /* 0x0066980001227983 */ /* 0x000f280000100800 */
[--C-:B------:R-:W-:Y:S01]  /*15b30*/  @!P3 IMAD.IADD R27, R27, 0x1, -R251.reuse ;  /* 0x000000011b1bb824 */ /* 0x100fe200078e0afb */
[----:B------:R1:W-:Y:S03]  /*15b40*/  STL [R1+0xc0], R13 ;  /* 0x0000c00d01007387 */ /* 0x0003e60000100800 */
[----:B------:R-:W-:Y:S01]  /*15b50*/  @!P5 IMAD.IADD R25, R25, 0x1, -R251 ;  /* 0x000000011919d824 */ /* 0x000fe200078e0afb */
[----:B------:R-:W-:-:S02]  /*15b60*/  ISETP.GT.U32.AND P6, PT, R251, R26, PT ;  /* 0x0000001afb00720c */ /* 0x000fc40003fc4070 */
[----:B-1----:R-:W-:-:S05]  /*15b70*/  IADD3 R13, R246, 0x1ef, RZ ;  /* 0x000001eff60d7810 */ /* 0x002fca0007ffe0ff */
[----:B------:R-:W-:Y:S04]  /*15b80*/  STL [R1+0x6950], R13 ;  /* 0x0069500d01007387 */ /* 0x000fe80000100800 */
[----:B------:R1:W-:Y:S01]  /*15b90*/  STL [R1+0xbc], R15 ;  /* 0x0000bc0f01007387 */ /* 0x0003e20000100800 */
[----:B------:R-:W-:Y:S01]  /*15ba0*/  ISETP.GT.U32.AND P4, PT, R251, R29, PT ;  /* 0x0000001dfb00720c */ /* 0x000fe20003f84070 */
[----:B-1----:R-:W-:Y:S02]  /*15bb0*/  IMAD.MOV.U32 R15, RZ, RZ, R27 ;  /* 0x000000ffff0f7224 */ /* 0x002fe400078e001b */
[----:B------:R-:W-:-:S10]  /*15bc0*/  @!P6 IMAD.IADD R26, R26, 0x1, -R251 ;  /* 0x000000011a1ae824 */ /* 0x000fd400078e0afb */
[----:B------:R-:W-:Y:S01]  /*15bd0*/  @!P4 IMAD.IADD R29, R29, 0x1, -R251 ;  /* 0x000000011d1dc824 */ /* 0x000fe200078e0afb */
[C---:B--2---:R-:W-:Y:S02]  /*15be0*/  ISETP.GT.U32.AND P0, PT, R251.reuse, R24, PT ;  /* 0x00000018fb00720c */ /* 0x044fe40003f04070 */
[C---:B---3--:R-:W-:Y:S02]  /*15bf0*/  ISETP.GT.U32.AND P3, PT, R251.reuse, R22, PT ;  /* 0x00000016fb00720c */ /* 0x048fe40003f64070 */
[----:B----4-:R-:W-:-:S09]  /*15c00*/  ISETP.GT.U32.AND P1, PT, R251, R23, PT ;  /* 0x00000017fb00720c */ /* 0x010fd20003f24070 */
[----:B------:R-:W-:Y:S02]  /*15c10*/  @!P0 IADD3 R24, R24, -R251, RZ ;  /* 0x800000fb18188210 */ /* 0x000fe40007ffe0ff */
[----:B------:R-:W-:Y:S01]  /*15c20*/  ISETP.GT.U32.AND P2, PT, R251, R20, PT ;  /* 0x00000014fb00720c */ /* 0x000fe20003f44070 */
[--C-:B------:R-:W-:Y:S02]  /*15c30*/  @!P3 IMAD.IADD R22, R22, 0x1, -R251.reuse ;  /* 0x000000011616b824 */ /* 0x100fe400078e0afb */
[----:B------:R-:W-:-:S10]  /*15c40*/  @!P1 IMAD.IADD R23, R23, 0x1, -R251 ;  /* 0x0000000117179824 */ /* 0x000fd400078e0afb */
[----:B------:R-:W-:Y:S01]  /*15c50*/  @!P2 IMAD.IADD R20, R20, 0x1, -R251 ;  /* 0x000000011414a824 */ /* 0x000fe200078e0afb */
[----:B------:R-:W-:Y:S02]  /*15c60*/  ISETP.GE.AND P0, PT, R33, RZ, PT ;  /* 0x000000ff2100720c */ /* 0x000fe40003f06270 */
[----:B------:R-:W-:Y:S01]  /*15c70*/  ISETP.GE.AND P5, PT, R14, RZ, PT ;  /* 0x000000ff0e00720c */ /* 0x000fe20003fa6270 */
[----:B------:R-:W-:Y:S01]  /*15c80*/  IMAD.MOV.U32 R14, RZ, RZ, R31 ;  /* 0x000000ffff0e7224 */ /* 0x000fe200078e001f */
[----:B------:R-:W-:Y:S02]  /*15c90*/  ISETP.GE.AND P3, PT, R32, RZ, PT ;  /* 0x000000ff2000720c */ /* 0x000fe40003f66270 */
[----:B------:R-:W2:Y:S07]  /*15ca0*/  LDL.LU R32, [R1+0x390] ;  /* 0x0003900001207983 */ /* 0x000eae0000300800 */
[----:B------:R-:W-:Y:S01]  /*15cb0*/  @!P0 IMAD.MOV R14, RZ, RZ, -R14 ;  /* 0x000000ffff0e8224 */ /* 0x000fe200078e0a0e */
[----:B------:R-:W-:-:S02]  /*15cc0*/  ISETP.GE.AND P2, PT, R28, RZ, PT ;  /* 0x000000ff1c00720c */ /* 0x000fc40003f46270 */
[----:B------:R-:W-:Y:S02]  /*15cd0*/  @!P5 IADD3 R15, -R15, RZ, RZ ;  /* 0x000000ff0f0fd210 */ /* 0x000fe40007ffe1ff */
[----:B------:R-:W-:Y:S02]  /*15ce0*/  ISETP.GE.AND P1, PT, R19, RZ, PT ;  /* 0x000000ff1300720c */ /* 0x000fe40003f26270 */
[----:B------:R-:W3:Y:S04]  /*15cf0*/  LDL.LU R19, [R1+0x38c] ;  /* 0x00038c0001137983 */ /* 0x000ee80000300800 */
[----:B------:R-:W4:Y:S04]  /*15d00*/  LDL R33, [R1+0x668c] ;  /* 0x00668c0001217983 */ /* 0x000f280000100800 */
[----:B------:R-:W2:Y:S04]  /*15d10*/  LDL.LU R28, [R1+0x388] ;  /* 0x00038800011c7983 */ /* 0x000ea80000300800 */
[----:B------:R-:W2:Y:S04]  /*15d20*/  LDL.LU R27, [R1+0x384] ;  /* 0x00038400011b7983 */ /* 0x000ea80000300800 */
[----:B------:R-:W2:Y:S04]  /*15d30*/  LDL.LU R17, [R1+0x380] ;  /* 0x0003800001117983 */ /* 0x000ea80000300800 */
[----:B------:R-:W2:Y:S04]  /*15d40*/  LDL.LU R16, [R1+0x37c] ;  /* 0x00037c0001107983 */ /* 0x000ea80000300800 */
[----:B------:R1:W-:Y:S04]  /*15d50*/  STL [R1+0xb8], R15 ;  /* 0x0000b80f01007387 */ /* 0x0003e80000100800 */
[----:B------:R-:W2:Y:S04]  /*15d60*/  LDL R31, [R1+0x6688] ;  /* 0x00668800011f7983 */ /* 0x000ea80000100800 */
[----:B------:R1:W-:Y:S02]  /*15d70*/  STL [R1+0xb4], R14 ;  /* 0x0000b40e01007387 */ /* 0x0003e40000100800 */
[----:B-1----:R-:W-:-:S02]  /*15d80*/  IMAD.MOV.U32 R15, RZ, RZ, R30 ;  /* 0x000000ffff0f7224 */ /* 0x002fc400078e001e */
[----:B------:R-:W2:Y:S03]  /*15d90*/  LDL R30, [R1+0x6690] ;  /* 0x00669000011e7983 */ /* 0x000ea60000100800 */
[----:B------:R-:W-:Y:S01]  /*15da0*/  @!P3 IADD3 R15, -R15, RZ, RZ ;  /* 0x000000ff0f0fb210 */ /* 0x000fe20007ffe1ff */
[----:B------:R-:W-:Y:S02]  /*15db0*/  IMAD.MOV.U32 R14, RZ, RZ, R26 ;  /* 0x000000ffff0e7224 */ /* 0x000fe400078e001a */
[----:B------:R-:W2:Y:S02]  /*15dc0*/  LDL R26, [R1+0x66a0] ;  /* 0x0066a000011a7983 */ /* 0x000ea40000100800 */
[----:B------:R-:W-:Y:S02]  /*15dd0*/  @!P1 IMAD.MOV R14, RZ, RZ, -R14 ;  /* 0x000000ffff0e9224 */ /* 0x000fe400078e0a0e */
[----:B------:R1:W-:Y:S04]  /*15de0*/  STL [R1+0xb0], R15 ;  /* 0x0000b00f01007387 */ /* 0x0003e80000100800 */
[----:B------:R1:W-:Y:S02]  /*15df0*/  STL [R1+0xac], R14 ;  /* 0x0000ac0e01007387 */ /* 0x0003e40000100800 */
[----:B-1----:R-:W-:-:S02]  /*15e00*/  IMAD.MOV.U32 R15, RZ, RZ, R29 ;  /* 0x000000ffff0f7224 */ /* 0x002fc400078e001d */
[----:B------:R-:W2:Y:S01]  /*15e10*/  LDL R29, [R1+0x66a4] ;  /* 0x0066a400011d7983 */ /* 0x000ea20000100800 */
[----:B------:R-:W-:-:S03]  /*15e20*/  IMAD.MOV.U32 R14, RZ, RZ, R25 ;  /* 0x000000ffff0e7224 */ /* 0x000fc600078e0019 */
[----:B------:R-:W2:Y:S01]  /*15e30*/  LDL R25, [R1+0x6694] ;  /* 0x0066940001197983 */ /* 0x000ea20000100800 */
[C---:B------:R-:W-:Y:S02]  /*15e40*/  ISETP.GT.U32.AND P6, PT, R251.reuse, R21, PT ;  /* 0x00000015fb00720c */ /* 0x040fe40003fc4070 */
[C---:B------:R-:W-:Y:S02]  /*15e50*/  ISETP.GT.U32.AND P4, PT, R251.reuse, R18, PT ;  /* 0x00000012fb00720c */ /* 0x040fe40003f84070 */
[C---:B------:R-:W-:Y:S02]  /*15e60*/  ISETP.GT.U32.AND P0, PT, R251.reuse, R22, PT ;  /* 0x00000016fb00720c */ /* 0x040fe40003f04070 */
[C---:B------:R-:W-:Y:S02]  /*15e70*/  ISETP.GT.U32.AND P3, PT, R251.reuse, R23, PT ;  /* 0x00000017fb00720c */ /* 0x040fe40003f64070 */
[----:B------:R-:W-:Y:S02]  /*15e80*/  ISETP.GT.U32.AND P1, PT, R251, R20, PT ;  /* 0x00000014fb00720c */ /* 0x000fe40003f24070 */
[----:B------:R-:W-:-:S03]  /*15e90*/  @!P2 IADD3 R15, -R15, RZ, RZ ;  /* 0x000000ff0f0fa210 */ /* 0x000fc60007ffe1ff */
[----:B------:R-:W-:Y:S02]  /*15ea0*/  @!P6 IADD3 R21, R21, -R251, RZ ;  /* 0x800000fb1515e210 */ /* 0x000fe40007ffe0ff */
[--C-:B------:R-:W-:Y:S01]  /*15eb0*/  @!P4 IMAD.IADD R18, R18, 0x1, -R251.reuse ;  /* 0x000000011212c824 */ /* 0x100fe200078e0afb */
[C---:B------:R-:W-:Y:S02]  /*15ec0*/  ISETP.GT.U32.AND P4, PT, R251.reuse, R24, PT ;  /* 0x00000018fb00720c */ /* 0x040fe40003f84070 */
[C---:B------:R-:W-:Y:S02]  /*15ed0*/  ISETP.GT.U32.AND P2, PT, R251.reuse, R21, PT ;  /* 0x00000015fb00720c */ /* 0x040fe40003f44070 */
[----:B------:R-:W-:Y:S01]  /*15ee0*/  ISETP.GE.AND P6, PT, R34, RZ, PT ;  /* 0x000000ff2200720c */ /* 0x000fe20003fc6270 */
[--C-:B------:R-:W-:Y:S01]  /*15ef0*/  @!P0 IMAD.IADD R22, R22, 0x1, -R251.reuse ;  /* 0x0000000116168824 */ /* 0x100fe200078e0afb */
[----:B------:R-:W-:Y:S02]  /*15f00*/  ISETP.GT.U32.AND P5, PT, R251, R18, PT ;  /* 0x00000012fb00720c */ /* 0x000fe40003fa4070 */
[----:B------:R-:W-:Y:S01]  /*15f10*/  @!P3 IADD3 R23, R23, -R251, RZ ;  /* 0x800000fb1717b210 */ /* 0x000fe20007ffe0ff */
[----:B------:R-:W-:-:S04]  /*15f20*/  @!P1 IMAD.IADD R20, R20, 0x1, -R251 ;  /* 0x0000000114149824 */ /* 0x000fc800078e0afb */
[--C-:B------:R-:W-:Y:S02]  /*15f30*/  @!P4 IMAD.IADD R24, R24, 0x1, -R251.reuse ;  /* 0x000000011818c824 */ /* 0x100fe400078e0afb */
[--C-:B------:R-:W-:Y:S02]  /*15f40*/  @!P2 IMAD.IADD R21, R21, 0x1, -R251.reuse ;  /* 0x000000011515a824 */ /* 0x100fe400078e0afb */
[----:B------:R-:W-:Y:S02]  /*15f50*/  @!P6 IMAD.MOV R14, RZ, RZ, -R14 ;  /* 0x000000ffff0ee224 */ /* 0x000fe400078e0a0e */
[----:B------:R-:W-:Y:S01]  /*15f60*/  @!P5 IMAD.IADD R18, R18, 0x1, -R251 ;  /* 0x000000011212d824 */ /* 0x000fe200078e0afb */
[----:B------:R1:W-:Y:S04]  /*15f70*/  STL [R1+0xa8], R15 ;  /* 0x0000a80f01007387 */ /* 0x0003e80000100800 */
[----:B------:R-:W-:Y:S01]  /*15f80*/  STL [R1+0xa4], R14 ;  /* 0x0000a40e01007387 */ /* 0x000fe20000100800 */
[----:B------:R-:W-:Y:S01]  /*15f90*/  IMAD.MOV.U32 R34, RZ, RZ, R21 ;  /* 0x000000ffff227224 */ /* 0x000fe200078e0015 */
[----:B---3--:R-:W-:-:S02]  /*15fa0*/  ISETP.GT.U32.AND P0, PT, R251, R19, PT ;  /* 0x00000013fb00720c */ /* 0x008fc40003f04070 */
[----:B----4-:R-:W-:Y:S02]  /*15fb0*/  ISETP.GE.AND P4, PT, R33, RZ, PT ;  /* 0x000000ff2100720c */ /* 0x010fe40003f86270 */
[C---:B--2---:R-:W-:Y:S02]  /*15fc0*/  ISETP.GT.U32.AND P3, PT, R251.reuse, R28, PT ;  /* 0x0000001cfb00720c */ /* 0x044fe40003f64070 */
[C---:B------:R-:W-:Y:S02]  /*15fd0*/  ISETP.GT.U32.AND P1, PT, R251.reuse, R27, PT ;  /* 0x0000001bfb00720c */ /* 0x040fe40003f24070 */
[----:B------:R-:W-:-:S05]  /*15fe0*/  ISETP.GT.U32.AND P2, PT, R251, R17, PT ;  /* 0x00000011fb00720c */ /* 0x000fca0003f44070 */
[----:B------:R-:W-:-:S04]  /*15ff0*/  @!P0 IMAD.IADD R19, R19, 0x1, -R251 ;  /* 0x0000000113138824 */ /* 0x000fc800078e0afb */
[--C-:B------:R-:W-:Y:S02]  /*16000*/  @!P3 IMAD.IADD R28, R28, 0x1, -R251.reuse ;  /* 0x000000011c1cb824 */ /* 0x100fe400078e0afb */
[----:B------:R-:W-:Y:S01]  /*16010*/  @!P4 IMAD.MOV R24, RZ, RZ, -R24 ;  /* 0x000000ffff18c224 */ /* 0x000fe200078e0a18 */
[----:B------:R-:W-:Y:S01]  /*16020*/  ISETP.GE.AND P5, PT, R31, RZ, PT ;  /* 0x000000ff1f00720c */ /* 0x000fe20003fa6270 */
[----:B------:R-:W-:Y:S01]  /*16030*/  @!P1 IMAD.IADD R27, R27, 0x1, -R251 ;  /* 0x000000011b1b9824 */ /* 0x000fe200078e0afb */
[----:B------:R-:W-:Y:S02]  /*16040*/  @!P2 IADD3 R17, R17, -R251, RZ ;  /* 0x800000fb1111a210 */ /* 0x000fe40007ffe0ff */
[----:B------:R-:W-:Y:S02]  /*16050*/  ISETP.GE.AND P0, PT, R30, RZ, PT ;  /* 0x000000ff1e00720c */ /* 0x000fe40003f06270 */
[----:B------:R-:W-:Y:S02]  /*16060*/  ISETP.GE.AND P3, PT, R26, RZ, PT ;  /* 0x000000ff1a00720c */ /* 0x000fe40003f66270 */
[----:B------:R-:W2:Y:S04]  /*16070*/  LDL.LU R26, [R1+0x378] ;  /* 0x00037800011a7983 */ /* 0x000ea80000300800 */
[----:B------:R-:W3:Y:S04]  /*16080*/  LDL.LU R31, [R1+0x374] ;  /* 0x00037400011f7983 */ /* 0x000ee80000300800 */
[----:B------:R-:W4:Y:S04]  /*16090*/  LDL.LU R30, [R1+0x370] ;  /* 0x00037000011e7983 */ /* 0x000f280000300800 */
[----:B-1----:R-:W4:Y:S01]  /*160a0*/  LDL.LU R15, [R1+0x36c] ;  /* 0x00036c00010f7983 */ /* 0x002f220000300800 */
[----:B------:R-:W-:-:S03]  /*160b0*/  ISETP.GE.AND P1, PT, R29, RZ, PT ;  /* 0x000000ff1d00720c */ /* 0x000fc60003f26270 */
[----:B------:R-:W4:Y:S01]  /*160c0*/  LDL.LU R29, [R1+0x368] ;  /* 0x00036800011d7983 */ /* 0x000f220000300800 */
[----:B------:R-:W-:-:S03]  /*160d0*/  ISETP.GE.AND P2, PT, R25, RZ, PT ;  /* 0x000000ff1900720c */ /* 0x000fc60003f46270 */
[----:B------:R-:W4:Y:S01]  /*160e0*/  LDL.LU R25, [R1+0x364] ;  /* 0x0003640001197983 */ /* 0x000f220000300800 */
[----:B------:R-:W-:-:S03]  /*160f0*/  MOV R33, R23 ;  /* 0x0000001700217202 */ /* 0x000fc60000000f00 */
[----:B------:R1:W-:Y:S01]  /*16100*/  STL [R1+0xa0], R24 ;  /* 0x0000a01801007387 */ /* 0x0003e20000100800 */
[----:B------:R-:W-:Y:S01]  /*16110*/  @!P5 IMAD.MOV R22, RZ, RZ, -R22 ;  /* 0x000000ffff16d224 */ /* 0x000fe200078e0a16 */
[----:B------:R-:W-:Y:S01]  /*16120*/  @!P3 IADD3 R20, -R20, RZ, RZ ;  /* 0x000000ff1414b210 */ /* 0x000fe20007ffe1ff */
[----:B------:R-:W-:Y:S01]  /*16130*/  @!P0 IMAD.MOV R33, RZ, RZ, -R33 ;  /* 0x000000ffff218224 */ /* 0x000fe200078e0a21 */
[----:B------:R-:W4:Y:S04]  /*16140*/  LDL R23, [R1+0x66ac] ;  /* 0x0066ac0001177983 */ /* 0x000f280000100800 */
[----:B-1----:R-:W4:Y:S01]  /*16150*/  LDL R24, [R1+0x669c] ;  /* 0x00669c0001187983 */ /* 0x002f220000100800 */
[----:B------:R-:W-:-:S03]  /*16160*/  @!P1 IMAD.MOV R34, RZ, RZ, -R34 ;  /* 0x000000ffff229224 */ /* 0x000fc600078e0a22 */
[----:B------:R1:W-:Y:S04]  /*16170*/  STL [R1+0x9c], R22 ;  /* 0x00009c1601007387 */ /* 0x0003e80000100800 */
[----:B------:R-:W4:Y:S04]  /*16180*/  LDL R21, [R1+0x66b0] ;  /* 0x0066b00001157983 */ /* 0x000f280000100800 */
[----:B-1----:R-:W4:Y:S04]  /*16190*/  LDL R22, [R1+0x66b4] ;  /* 0x0066b40001167983 */ /* 0x002f280000100800 */
[----:B------:R1:W-:Y:S04]  /*161a0*/  STL [R1+0x98], R33 ;  /* 0x0000982101007387 */ /* 0x0003e80000100800 */
[----:B------:R1:W-:Y:S02]  /*161b0*/  STL [R1+0x94], R20 ;  /* 0x0000941401007387 */ /* 0x0003e40000100800 */
[----:B-1----:R-:W-:-:S02]  /*161c0*/  IMAD.MOV.U32 R33, RZ, RZ, R18 ;  /* 0x000000ffff217224 */ /* 0x002fc400078e0012 */
[----:B------:R-:W4:Y:S04]  /*161d0*/  LDL R20, [R1+0x66a8] ;  /* 0x0066a80001147983 */ /* 0x000f280000100800 */
[----:B------:R1:W-:Y:S04]  /*161e0*/  STL [R1+0x90], R34 ;  /* 0x0000902201007387 */ /* 0x0003e80000100800 */
[----:B-1----:R-:W4:Y:S04]  /*161f0*/  LDL.LU R34, [R1+0x72a0] ;  /* 0x0072a00001227983 */ /* 0x002f280000300800 */
[----:B------:R-:W4:Y:S01]  /*16200*/  LDL R18, [R1+0x66b8] ;  /* 0x0066b80001127983 */ /* 0x000f220000100800 */
[----:B------:R-:W-:-:S13]  /*16210*/  ISETP.GT.U32.AND P6, PT, R251, R32, PT ;  /* 0x00000020fb00720c */ /* 0x000fda0003fc4070 */
[----:B------:R-:W-:Y:S02]  /*16220*/  @!P6 IADD3 R32, R32, -R251, RZ ;  /* 0x800000fb2020e210 */ /* 0x000fe40007ffe0ff */
[C---:B------:R-:W-:Y:S02]  /*16230*/  ISETP.GT.U32.AND P6, PT, R251.reuse, R16, PT ;  /* 0x00000010fb00720c */ /* 0x040fe40003fc4070 */
[C---:B------:R-:W-:Y:S02]  /*16240*/  ISETP.GT.U32.AND P4, PT, R251.reuse, R32, PT ;  /* 0x00000020fb00720c */ /* 0x040fe40003f84070 */
[C---:B------:R-:W-:Y:S02]  /*16250*/  ISETP.GT.U32.AND P5, PT, R251.reuse, R19, PT ;  /* 0x00000013fb00720c */ /* 0x040fe40003fa4070 */
[----:B------:R-:W-:-:S07]  /*16260*/  ISETP.GT.U32.AND P0, PT, R251, R28, PT ;  /* 0x0000001cfb00720c */ /* 0x000fce0003f04070 */
[----:B------:R-:W-:Y:S01]  /*16270*/  @!P6 IMAD.IADD R16, R16, 0x1, -R251 ;  /* 0x000000011010e824 */ /* 0x000fe200078e0afb */
[----:B------:R-:W-:-:S04]  /*16280*/  ISETP.GT.U32.AND P3, PT, R251, R27, PT ;  /* 0x0000001bfb00720c */ /* 0x000fc80003f64070 */
[----:B------:R-:W-:Y:S01]  /*16290*/  ISETP.GT.U32.AND P6, PT, R251, R16, PT ;  /* 0x00000010fb00720c */ /* 0x000fe20003fc4070 */
[----:B------:R-:W-:Y:S01]  /*162a0*/  @!P2 IMAD.MOV R33, RZ, RZ, -R33 ;  /* 0x000000ffff21a224 */ /* 0x000fe200078e0a21 */
[----:B------:R-:W-:Y:S02]  /*162b0*/  IABS R13, R13 ;  /* 0x0000000d000d7213 */ /* 0x000fe40000000000 */
[----:B------:R-:W-:Y:S01]  /*162c0*/  @!P4 IADD3 R32, R32, -R251, RZ ;  /* 0x800000fb2020c210 */ /* 0x000fe20007ffe0ff */
[--C-:B------:R-:W-:Y:S02]  /*162d0*/  @!P5 IMAD.IADD R19, R19, 0x1, -R251.reuse ;  /* 0x000000011313d824 */ /* 0x100fe400078e0afb */
[----:B------:R-:W-:Y:S02]  /*162e0*/  @!P0 IMAD.IADD R28, R28, 0x1, -R251 ;  /* 0x000000011c1c8824 */ /* 0x000fe400078e0afb */
[----:B------:R-:W-:-:S04]  /*162f0*/  IMAD.HI.U32 R14, R252, R13, RZ ;  /* 0x0000000dfc0e7227 */ /* 0x000fc800078e00ff */
[--C-:B------:R-:W-:Y:S02]  /*16300*/  @!P6 IMAD.IADD R16, R16, 0x1, -R251.reuse ;  /* 0x000000011010e824 */ /* 0x100fe400078e0afb */
[----:B------:R-:W-:Y:S02]  /*16310*/  @!P3 IMAD.IADD R27, R27, 0x1, -R251 ;  /* 0x000000011b1bb824 */ /* 0x000fe400078e0afb */
[----:B------:R-:W-:Y:S01]  /*16320*/  IMAD.MOV R14, RZ, RZ, -R14 ;  /* 0x000000ffff0e7224 */ /* 0x000fe200078e0a0e */
[C---:B------:R-:W-:Y:S01]  /*16330*/  ISETP.GT.U32.AND P1, PT, R251.reuse, R17, PT ;  /* 0x00000011fb00720c */ /* 0x040fe20003f24070 */
[----:B------:R1:W-:Y:S02]  /*16340*/  STL [R1+0x8c], R33 ;  /* 0x00008c2101007387 */ /* 0x0003e40000100800 */
[----:B------:R-:W-:Y:S02]  /*16350*/  IMAD R13, R251, R14, R13 ;  /* 0x0000000efb0d7224 */ /* 0x000fe400078e020d */
[----:B------:R-:W-:Y:S01]  /*16360*/  IMAD.MOV.U32 R14, RZ, RZ, R32 ;  /* 0x000000ffff0e7224 */ /* 0x000fe200078e0020 */
[----:B-1----:R-:W4:Y:S07]  /*16370*/  LDL.LU R33, [R1+0x729c] ;  /* 0x00729c0001217983 */ /* 0x002f2e0000300800 */
[----:B------:R-:W-:-:S02]  /*16380*/  @!P1 IADD3 R17, R17, -R251, RZ ;  /* 0x800000fb11119210 */ /* 0x000fc40007ffe0ff */
[C---:B--2---:R-:W-:Y:S02]  /*16390*/  ISETP.GT.U32.AND P2, PT, R251.reuse, R26, PT ;  /* 0x0000001afb00720c */ /* 0x044fe40003f44070 */
[C---:B---3--:R-:W-:Y:S02]  /*163a0*/  ISETP.GT.U32.AND P4, PT, R251.reuse, R31, PT ;  /* 0x0000001ffb00720c */ /* 0x048fe40003f84070 */
[C---:B----4-:R-:W-:Y:S02]  /*163b0*/  ISETP.GT.U32.AND P5, PT, R251.reuse, R30, PT ;  /* 0x0000001efb00720c */ /* 0x050fe40003fa4070 */
[C---:B------:R-:W-:Y:S02]  /*163c0*/  ISETP.GT.U32.AND P0, PT, R251.reuse, R15, PT ;  /* 0x0000000ffb00720c */ /* 0x040fe40003f04070 */
[----:B------:R-:W-:-:S05]  /*163d0*/  ISETP.GT.U32.AND P3, PT, R251, R29, PT ;  /* 0x0000001dfb00720c */ /* 0x000fca0003f64070 */
[--C-:B------:R-:W-:Y:S02]  /*163e0*/  @!P2 IMAD.IADD R26, R26, 0x1, -R251.reuse ;  /* 0x000000011a1aa824 */ /* 0x100fe400078e0afb */
[--C-:B------:R-:W-:Y:S02]  /*163f0*/  @!P4 IMAD.IADD R31, R31, 0x1, -R251.reuse ;  /* 0x000000011f1fc824 */ /* 0x100fe400078e0afb */
[----:B------:R-:W-:Y:S02]  /*16400*/  @!P5 IADD3 R30, R30, -R251, RZ ;  /* 0x800000fb1e1ed210 */ /* 0x000fe40007ffe0ff */
[----:B------:R-:W-:Y:S02]  /*16410*/  ISETP.GE.AND P6, PT, R24, RZ, PT ;  /* 0x000000ff1800720c */ /* 0x000fe40003fc6270 */
[----:B------:R-:W-:Y:S01]  /*16420*/  ISETP.GE.AND P2, PT, R23, RZ, PT ;  /* 0x000000ff1700720c */ /* 0x000fe20003f46270 */
[----:B------:R-:W2:Y:S01]  /*16430*/  LDL.LU R24, [R1+0x360] ;  /* 0x0003600001187983 */ /* 0x000ea20000300800 */
[----:B------:R-:W-:-:S03]  /*16440*/  @!P0 IMAD.IADD R15, R15, 0x1, -R251 ;  /* 0x000000010f0f8824 */ /* 0x000fc600078e0afb */
[----:B------:R-:W3:Y:S01]  /*16450*/  LDL.LU R23, [R1+0x35c] ;  /* 0x00035c0001177983 */ /* 0x000ee20000300800 */
[----:B------:R-:W-:Y:S01]  /*16460*/  ISETP.GE.AND P5, PT, R21, RZ, PT ;  /* 0x000000ff1500720c */ /* 0x000fe20003fa6270 */
[----:B------:R-:W-:Y:S01]  /*16470*/  @!P3 IMAD.IADD R29, R29, 0x1, -R251 ;  /* 0x000000011d1db824 */ /* 0x000fe200078e0afb */
[----:B------:R-:W-:-:S03]  /*16480*/  ISETP.GE.AND P4, PT, R22, RZ, PT ;  /* 0x000000ff1600720c */ /* 0x000fc60003f86270 */
[----:B------:R-:W-:Y:S01]  /*16490*/  @!P6 IMAD.MOV R14, RZ, RZ, -R14 ;  /* 0x000000ffff0ee224 */ /* 0x000fe200078e0a0e */
[----:B------:R-:W4:Y:S04]  /*164a0*/  LDL.LU R22, [R1+0x358] ;  /* 0x0003580001167983 */ /* 0x000f280000300800 */
[----:B------:R-:W2:Y:S01]  /*164b0*/  LDL.LU R21, [R1+0x354] ;  /* 0x0003540001157983 */ /* 0x000ea20000300800 */
[----:B------:R-:W-:Y:S02]  /*164c0*/  ISETP.GT.U32.AND P1, PT, R251, R25, PT ;  /* 0x00000019fb00720c */ /* 0x000fe40003f24070 */
[----:B------:R-:W-:Y:S02]  /*164d0*/  ISETP.GE.AND P0, PT, R20, RZ, PT ;  /* 0x000000ff1400720c */ /* 0x000fe40003f06270 */
[----:B------:R-:W2:Y:S04]  /*164e0*/  LDL.LU R20, [R1+0x350] ;  /* 0x0003500001147983 */ /* 0x000ea80000300800 */
[----:B------:R-:W2:Y:S01]  /*164f0*/  LDL.LU R32, [R1+0x7298] ;  /* 0x0072980001207983 */ /* 0x000ea20000300800 */
[----:B------:R-:W-:Y:S01]  /*16500*/  ISETP.GE.AND P3, PT, R18, RZ, PT ;  /* 0x000000ff1200720c */ /* 0x000fe20003f66270 */
[----:B------:R-:W-:-:S02]  /*16510*/  IMAD.MOV.U32 R18, RZ, RZ, R19 ;  /* 0x000000ffff127224 */ /* 0x000fc400078e0013 */
[----:B------:R-:W2:Y:S04]  /*16520*/  LDL.LU R19, [R1+0x7294] ;  /* 0x0072940001137983 */ /* 0x000ea80000300800 */
[----:B------:R1:W-:Y:S01]  /*16530*/  STL [R1+0x88], R14 ;  /* 0x0000880e01007387 */ /* 0x0003e20000100800 */
[----:B------:R-:W-:Y:S01]  /*16540*/  @!P2 IADD3 R18, -R18, RZ, RZ ;  /* 0x000000ff1212a210 */ /* 0x000fe20007ffe1ff */
[----:B-1----:R-:W-:-:S04]  /*16550*/  IMAD.MOV.U32 R14, RZ, RZ, R28 ;  /* 0x000000ffff0e7224 */ /* 0x002fc800078e001c */
[----:B------:R1:W-:Y:S01]  /*16560*/  STL [R1+0x84], R18 ;  /* 0x0000841201007387 */ /* 0x0003e20000100800 */
[----:B------:R-:W-:-:S03]  /*16570*/  @!P4 IMAD.MOV R14, RZ, RZ, -R14 ;  /* 0x000000ffff0ec224 */ /* 0x000fc600078e0a0e */
[----:B------:R-:W2:Y:S01]  /*16580*/  LDL R28, [R1+0x66c8] ;  /* 0x0066c800011c7983 */ /* 0x000ea20000100800 */
[----:B------:R-:W-:-:S03]  /*16590*/  @!P5 IMAD.MOV R27, RZ, RZ, -R27 ;  /* 0x000000ffff1bd224 */ /* 0x000fc600078e0a1b */
[----:B-1----:R-:W2:Y:S04]  /*165a0*/  LDL R18, [R1+0x66bc] ;  /* 0x0066bc0001127983 */ /* 0x002ea80000100800 */
[----:B------:R1:W-:Y:S01]  /*165b0*/  STL [R1+0x80], R14 ;  /* 0x0000800e01007387 */ /* 0x0003e20000100800 */
[----:B------:R-:W-:Y:S01]  /*165c0*/  @!P1 IADD3 R25, R25, -R251, RZ ;  /* 0x800000fb19199210 */ /* 0x000fe20007ffe0ff */
[----:B-1----:R-:W-:Y:S02]  /*165d0*/  IMAD.MOV.U32 R14, RZ, RZ, R17 ;  /* 0x000000ffff0e7224 */ /* 0x002fe400078e0011 */
[----:B------:R-:W2:Y:S03]  /*165e0*/  LDL R17, [R1+0x66c4] ;  /* 0x0066c40001117983 */ /* 0x000ea60000100800 */
[----:B------:R-:W-:Y:S01]  /*165f0*/  @!P0 IADD3 R14, -R14, RZ, RZ ;  /* 0x000000ff0e0e8210 */ /* 0x000fe20007ffe1ff */
[----:B------:R1:W-:Y:S01]  /*16600*/  STL [R1+0x7c], R27 ;  /* 0x00007c1b01007387 */ /* 0x0003e20000100800 */
[----:B------:R-:W-:-:S02]  /*16610*/  ISETP.GT.U32.AND P1, PT, R251, R26, PT ;  /* 0x0000001afb00720c */ /* 0x000fc40003f24070 */
[C---:B------:R-:W-:Y:S02]  /*16620*/  ISETP.GT.U32.AND P2, PT, R251.reuse, R31, PT ;  /* 0x0000001ffb00720c */ /* 0x040fe40003f44070 */
[C---:B------:R-:W-:Y:S02]  /*16630*/  ISETP.GT.U32.AND P4, PT, R251.reuse, R30, PT ;  /* 0x0000001efb00720c */ /* 0x040fe40003f84070 */
[C---:B------:R-:W-:Y:S01]  /*16640*/  ISETP.GT.U32.AND P6, PT, R251.reuse, R15, PT ;  /* 0x0000000ffb00720c */ /* 0x040fe20003fc4070 */
[----:B-1----:R-:W2:Y:S01]  /*16650*/  LDL R27, [R1+0x66d0] ;  /* 0x0066d000011b7983 */ /* 0x002ea20000100800 */
[----:B------:R-:W-:-:S03]  /*16660*/  ISETP.GT.U32.AND P0, PT, R251, R29, PT ;  /* 0x0000001dfb00720c */ /* 0x000fc60003f04070 */
[----:B------:R1:W-:Y:S01]  /*16670*/  STL [R1+0x74], R16 ;  /* 0x0000741001007387 */ /* 0x0003e20000100800 */
[----:B------:R-:W-:-:S03]  /*16680*/  ISETP.GT.U32.AND P5, PT, R251, R25, PT ;  /* 0x00000019fb00720c */ /* 0x000fc60003fa4070 */
[----:B-1----:R-:W2:Y:S04]  /*16690*/  LDL R16, [R1+0x66cc] ;  /* 0x0066cc0001107983 */ /* 0x002ea80000100800 */
[----:B------:R1:W-:Y:S04]  /*166a0*/  STL [R1+0x78], R14 ;  /* 0x0000780e01007387 */ /* 0x0003e80000100800 */
[----:B------:R-:W2:Y:S01]  /*166b0*/  LDL R251, [R1+0x74] ;  /* 0x0000740001fb7983 */ /* 0x000ea20000100800 */
[----:B-1----:R-:W-:Y:S01]  /*166c0*/  IADD3 R14, R246, 0x1f0, RZ ;  /* 0x000001f0f60e7810 */ /* 0x002fe20007ffe0ff */
[----:B--2---:R-:W-:-:S05]  /*166d0*/  @!P3 IMAD.MOV R251, RZ, RZ, -R251 ;  /* 0x000000fffffbb224 */ /* 0x004fca00078e0afb */
[----:B------:R1:W-:Y:S04]  /*166e0*/  @!P3 STL [R1+0x74], R251 ;  /* 0x000074fb0100b387 */ /* 0x0003e80000100800 */
[----:B------:R-:W-:Y:S01]  /*166f0*/  STL [R1+0x692c], R14 ;  /* 0x00692c0e01007387 */ /* 0x000fe20000100800 */
[----:B-1----:R-:W-:-:S04]  /*16700*/  IABS R251, c[0x0][0x17c] ;  /* 0x00005f0000fb7a13 */ /* 0x002fc80000000000 */
[----:B------:R-:W-:Y:S01]  /*16710*/  @!P4 IADD3 R30, R30, -R251, RZ ;  /* 0x800000fb1e1ec210 */ /* 0x000fe20007ffe0ff */
[--C-:B------:R-:W-:Y:S01]  /*16720*/  @!P1 IMAD.IADD R26, R26, 0x1, -R251.reuse ;  /* 0x000000011a1a9824 */ /* 0x100fe200078e0afb */
[----:B------:R-:W-:Y:S01]  /*16730*/  ISETP.GT.U32.AND P3, PT, R251, R24, PT ;  /* 0x00000018fb00720c */ /* 0x000fe20003f64070 */
[--C-:B------:R-:W-:Y:S01]  /*16740*/  @!P2 IMAD.IADD R31, R31, 0x1, -R251.reuse ;  /* 0x000000011f1fa824 */ /* 0x100fe200078e0afb */
[----:B---3--:R-:W-:Y:S01]  /*16750*/  ISETP.GT.U32.AND P1, PT, R251, R23, PT ;  /* 0x00000017fb00720c */ /* 0x008fe20003f24070 */
[--C-:B------:R-:W-:Y:S01]  /*16760*/  @!P6 IMAD.IADD R15, R15, 0x1, -R251.reuse ;  /* 0x000000010f0fe824 */ /* 0x100fe200078e0afb */
[----:B----4-:R-:W-:Y:S01]  /*16770*/  ISETP.GT.U32.AND P2, PT, R251, R22, PT ;  /* 0x00000016fb00720c */ /* 0x010fe20003f44070 */
[--C-:B------:R-:W-:Y:S01]  /*16780*/  @!P0 IMAD.IADD R29, R29, 0x1, -R251.reuse ;  /* 0x000000011d1d8824 */ /* 0x100fe200078e0afb */
[----:B------:R-:W-:Y:S01]  /*16790*/  ISETP.GT.U32.AND P4, PT, R251, R21, PT ;  /* 0x00000015fb00720c */ /* 0x000fe20003f84070 */
[----:B------:R-:W-:Y:S01]  /*167a0*/  @!P5 IMAD.IADD R25, R25, 0x1, -R251 ;  /* 0x000000011919d824 */ /* 0x000fe200078e0afb */
[----:B------:R-:W-:-:S02]  /*167b0*/  ISETP.GT.U32.AND P6, PT, R251, R20, PT ;  /* 0x00000014fb00720c */ /* 0x000fc40003fc4070 */
[----:B------:R-:W-:Y:S02]  /*167c0*/  ISETP.GT.U32.AND P0, PT, R251, R19, PT ;  /* 0x00000013fb00720c */ /* 0x000fe40003f04070 */
[----:B------:R-:W2:Y:S02]  /*167d0*/  LDL R251, [R1+0x66c0] ;  /* 0x0066c00001fb7983 */ /* 0x000ea40000100800 */
[----:B--2---:R-:W-:Y:S02]  /*167e0*/  ISETP.GE.AND P5, PT, R251, RZ, PT ;  /* 0x000000fffb00720c */ /* 0x004fe40003fa6270 */
[----:B------:R-:W-:-:S04]  /*167f0*/  IABS R251, c[0x0][0x17c] ;  /* 0x00005f0000fb7a13 */ /* 0x000fc80000000000 */
[-C--:B------:R-:W-:Y:S01]  /*16800*/  @!P3 IADD3 R24, R24, -R251.reuse, RZ ;  /* 0x800000fb1818b210 */ /* 0x080fe20007ffe0ff */
[--C-:B------:R-:W-:Y:S01]  /*16810*/  @!P1 IMAD.IADD R23, R23, 0x1, -R251.reuse ;  /* 0x0000000117179824 */ /* 0x100fe200078e0afb */
[----:B------:R-:W-:Y:S01]  /*16820*/  ISETP.GE.AND P1, PT, R28, RZ, PT ;  /* 0x000000ff1c00720c */ /* 0x000fe20003f26270 */
[--C-:B------:R-:W-:Y:S01]  /*16830*/  @!P2 IMAD.IADD R22, R22, 0x1, -R251.reuse ;  /* 0x000000011616a824 */ /* 0x100fe200078e0afb */
[----:B------:R-:W-:Y:S01]  /*16840*/  ISETP.GE.AND P3, PT, R18, RZ, PT ;  /* 0x000000ff1200720c */ /* 0x000fe20003f66270 */
[----:B------:R-:W2:Y:S01]  /*16850*/  LDL.LU R28, [R1+0x3a8] ;  /* 0x0003a800011c7983 */ /* 0x000ea20000300800 */
[--C-:B------:R-:W-:Y:S01]  /*16860*/  @!P4 IMAD.IADD R21, R21, 0x1, -R251.reuse ;  /* 0x000000011515c824 */ /* 0x100fe200078e0afb */
[----:B------:R-:W-:Y:S01]  /*16870*/  @!P6 IADD3 R20, R20, -R251, RZ ;  /* 0x800000fb1414e210 */ /* 0x000fe20007ffe0ff */
[----:B------:R-:W-:Y:S01]  /*16880*/  @!P0 IMAD.IADD R19, R19, 0x1, -R251 ;  /* 0x0000000113138824 */ /* 0x000fe200078e0afb */
[----:B------:R-:W3:Y:S01]  /*16890*/  LDL.LU R18, [R1+0x3a4] ;  /* 0x0003a40001127983 */ /* 0x000ee20000300800 */
[----:B------:R-:W-:Y:S01]  /*168a0*/  ISETP.GE.AND P4, PT, R27, RZ, PT ;  /* 0x000000ff1b00720c */ /* 0x000fe20003f86270 */
[----:B------:R-:W-:Y:S01]  /*168b0*/  IMAD.MOV.U32 R251, RZ, RZ, R31 ;  /* 0x000000fffffb7224 */ /* 0x000fe200078e001f */
[----:B------:R-:W-:Y:S01]  /*168c0*/  ISETP.GE.AND P2, PT, R17, RZ, PT ;  /* 0x000000ff1100720c */ /* 0x000fe20003f46270 */
[----:B------:R-:W4:Y:S01]  /*168d0*/  LDL.LU R27, [R1+0x3a0] ;  /* 0x0003a000011b7983 */ /* 0x000f220000300800 */
[----:B------:R-:W-:-:S03]  /*168e0*/  ISETP.GE.AND P6, PT, R16, RZ, PT ;  /* 0x000000ff1000720c */ /* 0x000fc60003fc6270 */
[----:B------:R-:W2:Y:S01]  /*168f0*/  LDL.LU R17, [R1+0x39c] ;  /* 0x00039c0001117983 */ /* 0x000ea20000300800 */
[----:B------:R-:W-:-:S03]  /*16900*/  @!P5 IMAD.MOV R26, RZ, RZ, -R26 ;  /* 0x000000ffff1ad224 */ /* 0x000fc600078e0a1a */
[----:B------:R-:W2:Y:S04]  /*16910*/  LDL.LU R16, [R1+0x398] ;  /* 0x0003980001107983 */ /* 0x000ea80000300800 */
[----:B------:R-:W2:Y:S04]  /*16920*/  LDL.LU R31, [R1+0x7290] ;  /* 0x00729000011f7983 */ /* 0x000ea80000300800 */
[----:B------:R1:W-:Y:S04]  /*16930*/  STL [R1+0x6c], R251 ;  /* 0x00006cfb01007387 */ /* 0x0003e80000100800 */
[----:B------:R1:W-:Y:S02]  /*16940*/  STL [R1+0x70], R26 ;  /* 0x0000701a01007387 */ /* 0x0003e40000100800 */
[----:B-1----:R-:W-:-:S02]  /*16950*/  IABS R251, c[0x0][0x17c] ;  /* 0x00005f0000fb7a13 */ /* 0x002fc40000000000 */
[----:B------:R-:W2:Y:S02]  /*16960*/  LDL.LU R26, [R1+0x394] ;  /* 0x00039400011a7983 */ /* 0x000ea40000300800 */
[----:B------:R-:W-:Y:S02]  /*16970*/  ISETP.GT.U32.AND P0, PT, R251, R24, PT ;  /* 0x00000018fb00720c */ /* 0x000fe40003f04070 */
[----:B------:R-:W2:Y:S04]  /*16980*/  LDL R251, [R1+0x6c] ;  /* 0x00006c0001fb7983 */ /* 0x000ea80000100800 */
[----:B------:R1:W-:Y:S04]  /*16990*/  STL [R1+0x68], R30 ;  /* 0x0000681e01007387 */ /* 0x0003e80000100800 */
[----:B-1----:R-:W3:Y:S01]  /*169a0*/  LDL.LU R30, [R1+0x728c] ;  /* 0x00728c00011e7983 */ /* 0x002ee20000300800 */
[----:B--2---:R-:W-:-:S05]  /*169b0*/  @!P3 IADD3 R251, -R251, RZ, RZ ;  /* 0x000000fffbfbb210 */ /* 0x004fca0007ffe1ff */
[----:B------:R1:W-:Y:S02]  /*169c0*/  @!P3 STL [R1+0x6c], R251 ;  /* 0x00006cfb0100b387 */ /* 0x0003e40000100800 */
[----:B-1----:R-:W-:-:S04]  /*169d0*/  IABS R251, c[0x0][0x17c] ;  /* 0x00005f0000fb7a13 */ /* 0x002fc80000000000 */
[----:B------:R-:W-:Y:S02]  /*169e0*/  ISETP.GT.U32.AND P3, PT, R251, R23, PT ;  /* 0x00000017fb00720c */ /* 0x000fe40003f64070 */
[----:B------:R-:W2:Y:S04]  /*169f0*/  LDL R251, [R1+0x68] ;  /* 0x0000680001fb7983 */ /* 0x000ea80000100800 */
[----:B------:R1:W-:Y:S04]  /*16a00*/  STL [R1+0x64], R15 ;  /* 0x0000640f01007387 */ /* 0x0003e80000100800 */
[----:B-1----:R-:W3:Y:S01]  /*16a10*/  LDL R15, [R1+0x66d8] ;  /* 0x0066d800010f7983 */ /* 0x002ee20000100800 */
[----:B--2---:R-:W-:-:S05]  /*16a20*/  @!P1 IMAD.MOV R251, RZ, RZ, -R251 ;  /* 0x000000fffffb9224 */ /* 0x004fca00078e0afb */
[----:B------:R1:W-:Y:S02]  /*16a30*/  @!P1 STL [R1+0x68], R251 ;  /* 0x000068fb01009387 */ /* 0x0003e40000100800 */
[----:B-1----:R-:W-:-:S04]  /*16a40*/  IABS R251, c[0x0][0x17c] ;  /* 0x00005f0000fb7a13 */ /* 0x002fc80000000000 */
[----:B------:R-:W-:Y:S02]  /*16a50*/  ISETP.GT.U32.AND P1, PT, R251, R22, PT ;  /* 0x00000016fb00720c */ /* 0x000fe40003f24070 */
[----:B------:R-:W2:Y:S04]  /*16a60*/  LDL R251, [R1+0x64] ;  /* 0x0000640001fb7983 */ /* 0x000ea80000100800 */
[----:B------:R1:W-:Y:S04]  /*16a70*/  STL [R1+0x60], R29 ;  /* 0x0000601d01007387 */ /* 0x0003e80000100800 */
[----:B-1----:R-:W3:Y:S01]  /*16a80*/  LDL.LU R29, [R1+0x7288] ;  /* 0x00728800011d7983 */ /* 0x002ee20000300800 */
        /* <DEDUP_REMOVED lines=10> */
[C---:B------:R-:W-:Y:S02]  /*16b30*/  ISETP.GT.U32.AND P4, PT, R251.reuse, R20, PT ;  /* 0x00000014fb00720c */ /* 0x040fe40003f84070 */
[----:B------:R-:W-:Y:S02]  /*16b40*/  ISETP.GT.U32.AND P5, PT, R251, R19, PT ;  /* 0x00000013fb00720c */ /* 0x000fe40003fa4070 */
[----:B------:R-:W2:Y:S02]  /*16b50*/  LDL R251, [R1+0x5c] ;  /* 0x00005c0001fb7983 */ /* 0x000ea40000100800 */
[----:B--2---:R-:W-:-:S05]  /*16b60*/  @!P6 IADD3 R251, -R251, RZ, RZ ;  /* 0x000000fffbfbe210 */ /* 0x004fca0007ffe1ff */
[----:B------:R1:W-:Y:S02]  /*16b70*/  @!P6 STL [R1+0x5c], R251 ;  /* 0x00005cfb0100e387 */ /* 0x0003e40000100800 */
[----:B-1----:R-:W-:-:S04]  /*16b80*/  IABS R251, c[0x0][0x17c] ;  /* 0x00005f0000fb7a13 */ /* 0x002fc80000000000 */
[----:B------:R-:W-:Y:S01]  /*16b90*/  ISETP.GT.U32.AND P6, PT, R251, R28, PT ;  /* 0x0000001cfb00720c */ /* 0x000fe20003fc4070 */
[----:B------:R-:W-:Y:S02]  /*16ba0*/  @!P0 IMAD.IADD R24, R24, 0x1, -R251 ;  /* 0x0000000118188824 */ /* 0x000fe400078e0afb */
[----:B------:R-:W2:Y:S02]  /*16bb0*/  LDL R251, [R1+0x66d4] ;  /* 0x0066d40001fb7983 */ /* 0x000ea40000100800 */
[----:B--2---:R-:W-:Y:S02]  /*16bc0*/  ISETP.GE.AND P0, PT, R251, RZ, PT ;  /* 0x000000fffb00720c */ /* 0x004fe40003f06270 */
[----:B------:R-:W-:-:S04]  /*16bd0*/  IABS R251, c[0x0][0x17c] ;  /* 0x00005f0000fb7a13 */ /* 0x000fc80000000000 */
[----:B------:R-:W-:Y:S01]  /*16be0*/  @!P2 IADD3 R21, R21, -R251, RZ ;  /* 0x800000fb1515a210 */ /* 0x000fe20007ffe0ff */
[--C-:B------:R-:W-:Y:S01]  /*16bf0*/  @!P3 IMAD.IADD R23, R23, 0x1, -R251.reuse ;  /* 0x000000011717b824 */ /* 0x100fe200078e0afb */
[C---:B---3--:R-:W-:Y:S01]  /*16c00*/  ISETP.GT.U32.AND P3, PT, R251.reuse, R18, PT ;  /* 0x00000012fb00720c */ /* 0x048fe20003f64070 */
[--C-:B------:R-:W-:Y:S01]  /*16c10*/  @!P1 IMAD.IADD R22, R22, 0x1, -R251.reuse ;  /* 0x0000000116169824 */ /* 0x100fe200078e0afb */
[C---:B----4-:R-:W-:Y:S01]  /*16c20*/  ISETP.GT.U32.AND P1, PT, R251.reuse, R27, PT ;  /* 0x0000001bfb00720c */ /* 0x050fe20003f24070 */
[--C-:B------:R-:W-:Y:S01]  /*16c30*/  @!P4 IMAD.IADD R20, R20, 0x1, -R251.reuse ;  /* 0x000000011414c824 */ /* 0x100fe200078e0afb */
[----:B------:R-:W-:Y:S01]  /*16c40*/  ISETP.GT.U32.AND P2, PT, R251, R17, PT ;  /* 0x00000011fb00720c */ /* 0x000fe20003f44070 */
[----:B------:R-:W-:Y:S01]  /*16c50*/  @!P5 IMAD.IADD R19, R19, 0x1, -R251 ;  /* 0x000000011313d824 */ /* 0x000fe200078e0afb */
[----:B------:R-:W-:Y:S02]  /*16c60*/  ISETP.GT.U32.AND P4, PT, R251, R16, PT ;  /* 0x00000010fb00720c */ /* 0x000fe40003f84070 */
[----:B------:R-:W2:Y:S02]  /*16c70*/  LDL R251, [R1+0x66e8] ;  /* 0x0066e80001fb7983 */ /* 0x000ea40000100800 */
[----:B--2---:R-:W-:-:S02]  /*16c80*/  ISETP.GE.AND P5, PT, R251, RZ, PT ;  /* 0x000000fffb00720c */ /* 0x004fc40003fa6270 */
[----:B------:R-:W-:-:S04]  /*16c90*/  IABS R251, c[0x0][0x17c] ;  /* 0x00005f0000fb7a13 */ /* 0x000fc80000000000 */
[----:B------:R-:W-:Y:S01]  /*16ca0*/  @!P3 IADD3 R18, R18, -R251, RZ ;  /* 0x800000fb1212b210 */ /* 0x000fe20007ffe0ff */
[----:B------:R-:W-:Y:S01]  /*16cb0*/  @!P6 IMAD.IADD R28, R28, 0x1, -R251 ;  /* 0x000000011c1ce824 */ /* 0x000fe200078e0afb */
[----:B------:R-:W-:Y:S02]  /*16cc0*/  ISETP.GT.U32.AND P6, PT, R251, R26, PT ;  /* 0x0000001afb00720c */ /* 0x000fe40003fc4070 */
[----:B------:R-:W2:Y:S02]  /*16cd0*/  LDL R251, [R1+0x66dc] ;  /* 0x0066dc0001fb7983 */ /* 0x000ea40000100800 */
[----:B--2---:R-:W-:Y:S02]  /*16ce0*/  ISETP.GE.AND P3, PT, R251, RZ, PT ;  /* 0x000000fffb00720c */ /* 0x004fe40003f66270 */
[----:B------:R-:W-:-:S05]  /*16cf0*/  IABS R251, c[0x0][0x17c] ;  /* 0x00005f0000fb7a13 */ /* 0x000fca0000000000 */
[--C-:B------:R-:W-:Y:S02]  /*16d00*/  @!P1 IMAD.IADD R27, R27, 0x1, -R251.reuse ;  /* 0x000000011b1b9824 */ /* 0x100fe400078e0afb */
[----:B------:R-:W-:Y:S02]  /*16d10*/  @!P2 IMAD.IADD R17, R17, 0x1, -R251 ;  /* 0x000000011111a824 */ /* 0x000fe400078e0afb */
[----:B------:R-:W2:Y:S02]  /*16d20*/  LDL R251, [R1+0x66e0] ;  /* 0x0066e00001fb7983 */ /* 0x000ea40000100800 */
[----:B--2---:R-:W-:Y:S02]  /*16d30*/  ISETP.GE.AND P2, PT, R251, RZ, PT ;  /* 0x000000fffb00720c */ /* 0x004fe40003f46270 */
[----:B------:R-:W-:-:S05]  /*16d40*/  IABS R251, c[0x0][0x17c] ;  /* 0x00005f0000fb7a13 */ /* 0x000fca0000000000 */
[----:B------:R-:W-:Y:S02]  /*16d50*/  @!P4 IMAD.IADD R16, R16, 0x1, -R251 ;  /* 0x000000011010c824 */ /* 0x000fe400078e0afb */
[----:B------:R-:W2:Y:S02]  /*16d60*/  LDL R251, [R1+0x66f0] ;  /* 0x0066f00001fb7983 */ /* 0x000ea40000100800 */
[----:B--2---:R-:W-:Y:S02]  /*16d70*/  ISETP.GE.AND P4, PT, R251, RZ, PT ;  /* 0x000000fffb00720c */ /* 0x004fe40003f86270 */
[----:B------:R-:W-:Y:S02]  /*16d80*/  MOV R251, R24 ;  /* 0x0000001800fb7202 */ /* 0x000fe40000000f00 */
[----:B------:R-:W2:Y:S04]  /*16d90*/  LDL.LU R24, [R1+0x7280] ;  /* 0x0072800001187983 */ /* 0x000ea80000300800 */
[----:B------:R1:W-:Y:S02]  /*16da0*/  STL [R1+0x58], R251 ;  /* 0x000058fb01007387 */ /* 0x0003e40000100800 */
[----:B-1----:R-:W-:-:S05]  /*16db0*/  IABS R251, c[0x0][0x17c] ;  /* 0x00005f0000fb7a13 */ /* 0x002fca0000000000 */
[----:B------:R-:W-:Y:S02]  /*16dc0*/  @!P6 IMAD.IADD R26, R26, 0x1, -R251 ;  /* 0x000000011a1ae824 */ /* 0x000fe400078e0afb */
[----:B------:R-:W3:Y:S04]  /*16dd0*/  LDL R251, [R1+0x58] ;  /* 0x0000580001fb7983 */ /* 0x000ee80000100800 */
[----:B------:R1:W-:Y:S04]  /*16de0*/  STL [R1+0x54], R23 ;  /* 0x0000541701007387 */ /* 0x0003e80000100800 */
[----:B-1----:R-:W4:Y:S01]  /*16df0*/  LDL.LU R23, [R1+0x727c] ;  /* 0x00727c0001177983 */ /* 0x002f220000300800 */
[----:B---3--:R-:W-:-:S05]  /*16e00*/  @!P0 IMAD.MOV R251, RZ, RZ, -R251 ;  /* 0x000000fffffb8224 */ /* 0x008fca00078e0afb */
[----:B------:R1:W-:Y:S02]  /*16e10*/  @!P0 STL [R1+0x58], R251 ;  /* 0x000058fb01008387 */ /* 0x0003e40000100800 */
[----:B-1----:R-:W-:-:S04]  /*16e20*/  IABS R251, c[0x0][0x17c] ;  /* 0x00005f0000fb7a13 */ /* 0x002fc80000000000 */
[----:B------:R-:W-:Y:S02]  /*16e30*/  ISETP.GT.U32.AND P0, PT, R251, R28, PT ;  /* 0x0000001cfb00720c */ /* 0x000fe40003f04070 */
[----:B------:R-:W3:Y:S04]  /*16e40*/  LDL R251, [R1+0x54] ;  /* 0x0000540001fb7983 */ /* 0x000ee80000100800 */
[----:B------:R1:W-:Y:S04]  /*16e50*/  STL [R1+0x50], R22 ;  /* 0x0000501601007387 */ /* 0x0003e80000100800 */
[----:B-1----:R-:W2:Y:S01]  /*16e60*/  LDL.LU R22, [R1+0x7278] ;  /* 0x0072780001167983 */ /* 0x002ea20000300800 */
[----:B---3--:R-:W-:-:S05]  /*16e70*/  @!P5 IADD3 R251, -R251, RZ, RZ ;  /* 0x000000fffbfbd210 */ /* 0x008fca0007ffe1ff */
[----:B------:R1:W-:Y:S02]  /*16e80*/  @!P5 STL [R1+0x54], R251 ;  /* 0x000054fb0100d387 */ /* 0x0003e40000100800 */
[----:B-1----:R-:W-:-:S04]  /*16e90*/  IABS R251, c[0x0][0x17c] ;  /* 0x00005f0000fb7a13 */ /* 0x002fc80000000000 */
[----:B------:R-:W-:Y:S02]  /*16ea0*/  ISETP.GT.U32.AND P5, PT, R251, R18, PT ;  /* 0x00000012fb00720c */ /* 0x000fe40003fa4070 */
[----:B------:R-:W3:Y:S04]  /*16eb0*/  LDL R251, [R1+0x50] ;  /* 0x0000500001fb7983 */ /* 0x000ee80000100800 */
[----:B------:R1:W-:Y:S04]  /*16ec0*/  STL [R1+0x4c], R21 ;  /* 0x00004c1501007387 */ /* 0x0003e80000100800 */
[----:B-1----:R-:W2:Y:S01]  /*16ed0*/  LDL.LU R21, [R1+0x7274] ;  /* 0x0072740001157983 */ /* 0x002ea20000300800 */
[----:B---3--:R-:W-:-:S05]  /*16ee0*/  @!P3 IMAD.MOV R251, RZ, RZ, -R251 ;  /* 0x000000fffffbb224 */ /* 0x008fca00078e0afb */
[----:B------:R1:W-:Y:S02]  /*16ef0*/  @!P3 STL [R1+0x50], R251 ;  /* 0x000050fb0100b387 */ /* 0x0003e40000100800 */
[----:B-1----:R-:W-:-:S04]  /*16f00*/  IABS R251, c[0x0][0x17c] ;  /* 0x00005f0000fb7a13 */ /* 0x002fc80000000000 */
[----:B------:R-:W-:Y:S02]  /*16f10*/  ISETP.GT.U32.AND P3, PT, R251, R27, PT ;  /* 0x0000001bfb00720c */ /* 0x000fe40003f64070 */
[----:B------:R-:W3:Y:S01]  /*16f20*/  LDL R251, [R1+0x4c] ;  /* 0x00004c0001fb7983 */ /* 0x000ee20000100800 */
[----:B------:R-:W-:-:S03]  /*16f30*/  ISETP.GE.AND P1, PT, R15, RZ, PT ;  /* 0x000000ff0f00720c */ /* 0x000fc60003f26270 */
[----:B------:R1:W-:Y:S04]  /*16f40*/  STL [R1+0x48], R20 ;  /* 0x0000481401007387 */ /* 0x0003e80000100800 */
[----:B-1----:R-:W2:Y:S06]  /*16f50*/  LDL.LU R20, [R1+0x7270] ;  /* 0x0072700001147983 */ /* 0x002eac0000300800 */
[----:B---3--:R-:W-:-:S05]  /*16f60*/  @!P1 IMAD.MOV R251, RZ, RZ, -R251 ;  /* 0x000000fffffb9224 */ /* 0x008fca00078e0afb */
[----:B------:R1:W-:Y:S02]  /*16f70*/  @!P1 STL [R1+0x4c], R251 ;  /* 0x00004cfb01009387 */ /* 0x0003e40000100800 */
[----:B-1----:R-:W-:-:S04]  /*16f80*/  IABS R251, c[0x0][0x17c] ;  /* 0x00005f0000fb7a13 */ /* 0x002fc80000000000 */
[----:B------:R-:W-:Y:S02]  /*16f90*/  ISETP.GT.U32.AND P1, PT, R251, R17, PT ;  /* 0x00000011fb00720c */ /* 0x000fe40003f24070 */
[----:B------:R-:W3:Y:S01]  /*16fa0*/  LDL R251, [R1+0x48] ;  /* 0x0000480001fb7983 */ /* 0x000ee20000100800 */
[----:B------:R-:W-:-:S03]  /*16fb0*/  IABS R14, R14 ;  /* 0x0000000e000e7213 */ /* 0x000fc60000000000 */
[----:B------:R1:W-:Y:S02]  /*16fc0*/  STL [R1+0x44], R19 ;  /* 0x0000441301007387 */ /* 0x0003e40000100800 */
[----:B------:R-:W-:-:S04]  /*16fd0*/  IMAD.HI.U32 R15, R252, R14, RZ ;  /* 0x0000000efc0f7227 */ /* 0x000fc800078e00ff */
[----:B------:R-:W-:Y:S01]  /*16fe0*/  IMAD.MOV R15, RZ, RZ, -R15 ;  /* 0x000000ffff0f7224 */ /* 0x000fe200078e0a0f */
[----:B-1----:R-:W2:Y:S01]  /*16ff0*/  LDL R19, [R1+0x6700] ;  /* 0x0067000001137983 */ /* 0x002ea20000100800 */
[----:B---3--:R-:W-:-:S05]  /*17000*/  @!P2 IMAD.MOV R251, RZ, RZ, -R251 ;  /* 0x000000fffffba224 */ /* 0x008fca00078e0afb */
[----:B------:R1:W-:Y:S02]  /*17010*/  @!P2 STL [R1+0x48], R251 ;  /* 0x000048fb0100a387 */ /* 0x0003e40000100800 */
[----:B-1----:R-:W-:-:S04]  /*17020*/  IABS R251, c[0x0][0x17c] ;  /* 0x00005f0000fb7a13 */ /* 0x002fc80000000000 */
[C---:B------:R-:W-:Y:S01]  /*17030*/  ISETP.GT.U32.AND P2, PT, R251.reuse, R16, PT ;  /* 0x00000010fb00720c */ /* 0x040fe20003f44070 */
[C---:B------:R-:W-:Y:S01]  /*17040*/  IMAD R14, R251.reuse, R15, R14 ;  /* 0x0000000ffb0e7224 */ /* 0x040fe200078e020e */
[----:B------:R-:W-:Y:S01]  /*17050*/  ISETP.GT.U32.AND P6, PT, R251, R26, PT ;  /* 0x0000001afb00720c */ /* 0x000fe20003fc4070 */
[----:B------:R-:W3:Y:S04]  /*17060*/  LDL R15, [R1+0x6704] ;  /* 0x00670400010f7983 */ /* 0x000ee80000100800 */
[----:B------:R-:W2:Y:S02]  /*17070*/  LDL R251, [R1+0x44] ;  /* 0x0000440001fb7983 */ /* 0x000ea40000100800 */
[----:B--2---:R-:W-:-:S05]  /*17080*/  @!P4 IADD3 R251, -R251, RZ, RZ ;  /* 0x000000fffbfbc210 */ /* 0x004fca0007ffe1ff */
[----:B------:R1:W-:Y:S02]  /*17090*/  @!P4 STL [R1+0x44], R251 ;  /* 0x000044fb0100c387 */ /* 0x0003e40000100800 */
[----:B-1----:R-:W-:-:S04]  /*170a0*/  IABS R251, c[0x0][0x17c] ;  /* 0x00005f0000fb7a13 */ /* 0x002fc80000000000 */
[----:B------:R-:W-:Y:S01]  /*170b0*/  @!P1 IADD3 R17, R17, -R251, RZ ;  /* 0x800000fb11119210 */ /* 0x000fe20007ffe0ff */
[--C-:B------:R-:W-:Y:S01]  /*170c0*/  @!P0 IMAD.IADD R28, R28, 0x1, -R251.reuse ;  /* 0x000000011c1c8824 */ /* 0x100fe200078e0afb */
[C---:B------:R-:W-:Y:S01]  /*170d0*/  ISETP.GT.U32.AND P4, PT, R251.reuse, R20, PT ;  /* 0x00000014fb00720c */ /* 0x040fe20003f84070 */
[--C-:B------:R-:W-:Y:S01]  /*170e0*/  @!P5 IMAD.IADD R18, R18, 0x1, -R251.reuse ;  /* 0x000000011212d824 */ /* 0x100fe200078e0afb */
[----:B------:R-:W-:Y:S01]  /*170f0*/  ISETP.GT.U32.AND P0, PT, R251, R21, PT ;  /* 0x00000015fb00720c */ /* 0x000fe20003f04070 */
[--C-:B------:R-:W-:Y:S01]  /*17100*/  @!P3 IMAD.IADD R27, R27, 0x1, -R251.reuse ;  /* 0x000000011b1bb824 */ /* 0x100fe200078e0afb */
[C---:B------:R-:W-:Y:S01]  /*17110*/  ISETP.GT.U32.AND P5, PT, R251.reuse, R22, PT ;  /* 0x00000016fb00720c */ /* 0x040fe20003fa4070 */
[--C-:B------:R-:W-:Y:S01]  /*17120*/  @!P2 IMAD.IADD R16, R16, 0x1, -R251.reuse ;  /* 0x000000011010a824 */ /* 0x100fe200078e0afb */
[C---:B----4-:R-:W-:Y:S01]  /*17130*/  ISETP.GT.U32.AND P3, PT, R251.reuse, R23, PT ;  /* 0x00000017fb00720c */ /* 0x050fe20003f64070 */
[----:B------:R-:W-:Y:S01]  /*17140*/  @!P6 IMAD.IADD R26, R26, 0x1, -R251 ;  /* 0x000000011a1ae824 */ /* 0x000fe200078e0afb */
[----:B------:R-:W-:-:S02]  /*17150*/  ISETP.GT.U32.AND P1, PT, R251, R24, PT ;  /* 0x00000018fb00720c */ /* 0x000fc40003f24070 */
[----:B------:R-:W-:Y:S02]  /*17160*/  ISETP.GT.U32.AND P2, PT, R251, R25, PT ;  /* 0x00000019fb00720c */ /* 0x000fe40003f44070 */
[----:B------:R-:W2:Y:S02]  /*17170*/  LDL R251, [R1+0x66f4] ;  /* 0x0066f40001fb7983 */ /* 0x000ea40000100800 */
[----:B--2---:R-:W-:Y:S02]  /*17180*/  ISETP.GE.AND P6, PT, R251, RZ, PT ;  /* 0x000000fffb00720c */ /* 0x004fe40003fc6270 */
[----:B------:R-:W-:-:S05]  /*17190*/  IABS R251, c[0x0][0x17c] ;  /* 0x00005f0000fb7a13 */ /* 0x000fca0000000000 */
[----:B------:R-:W-:Y:S02]  /*171a0*/  @!P4 IMAD.IADD R20, R20, 0x1, -R251 ;  /* 0x000000011414c824 */ /* 0x000fe400078e0afb */
[----:B------:R-:W2:Y:S02]  /*171b0*/  LDL R251, [R1+0x66e4] ;  /* 0x0066e40001fb7983 */ /* 0x000ea40000100800 */
[----:B--2---:R-:W-:Y:S02]  /*171c0*/  ISETP.GE.AND P4, PT, R251, RZ, PT ;  /* 0x000000fffb00720c */ /* 0x004fe40003f86270 */
[----:B------:R-:W-:-:S04]  /*171d0*/  IABS R251, c[0x0][0x17c] ;  /* 0x00005f0000fb7a13 */ /* 0x000fc80000000000 */
[----:B------:R-:W-:Y:S02]  /*171e0*/  @!P0 IADD3 R21, R21, -R251, RZ ;  /* 0x800000fb15158210 */ /* 0x000fe40007ffe0ff */
[----:B------:R-:W2:Y:S02]  /*171f0*/  LDL R251, [R1+0x66ec] ;  /* 0x0066ec0001fb7983 */ /* 0x000ea40000100800 */
[----:B--2---:R-:W-:Y:S02]  /*17200*/  ISETP.GE.AND P0, PT, R251, RZ, PT ;  /* 0x000000fffb00720c */ /* 0x004fe40003f06270 */
[----:B------:R-:W-:-:S05]  /*17210*/  IABS R251, c[0x0][0x17c] ;  /* 0x00005f0000fb7a13 */ /* 0x000fca0000000000 */
[----:B------:R-:W-:Y:S02]  /*17220*/  @!P5 IMAD.IADD R22, R22, 0x1, -R251 ;  /* 0x000000011616d824 */ /* 0x000fe400078e0afb */
[----:B------:R-:W2:Y:S01]  /*17230*/  LDL R251, [R1+0x66fc] ;  /* 0x0066fc0001fb7983 */ /* 0x000ea20000100800 */
[----:B------:R-:W-:Y:S02]  /*17240*/  @!P4 IADD3 R18, -R18, RZ, RZ ;  /* 0x000000ff1212c210 */ /* 0x000fe40007ffe1ff */
[----:B--2---:R-:W-:Y:S02]  /*17250*/  ISETP.GE.AND P5, PT, R251, RZ, PT ;  /* 0x000000fffb00720c */ /* 0x004fe40003fa6270 */
[----:B------:R-:W-:-:S05]  /*17260*/  IABS R251, c[0x0][0x17c] ;  /* 0x00005f0000fb7a13 */ /* 0x000fca0000000000 */
[----:B------:R-:W-:Y:S01]  /*17270*/  @!P3 IMAD.IADD R23, R23, 0x1, -R251 ;  /* 0x000000011717b824 */ /* 0x000fe200078e0afb */
[----:B---3--:R-:W-:Y:S02]  /*17280*/  ISETP.GE.AND P3, PT, R15, RZ, PT ;  /* 0x000000ff0f00720c */ /* 0x008fe40003f66270 */
[----:B------:R-:W-:Y:S02]  /*17290*/  MOV R15, R28 ;  /* 0x0000001c000f7202 */ /* 0x000fe40000000f00 */
[----:B------:R-:W2:Y:S03]  /*172a0*/  LDL.LU R28, [R1+0x726c] ;  /* 0x00726c00011c7983 */ /* 0x000ea60000300800 */
[----:B------:R-:W-:-:S05]  /*172b0*/  @!P6 IMAD.MOV R15, RZ, RZ, -R15 ;  /* 0x000000ffff0fe224 */ /* 0x000fca00078e0a0f */
[----:B------:R1:W-:Y:S01]  /*172c0*/  STL [R1+0x40], R15 ;  /* 0x0000400f01007387 */ /* 0x0003e20000100800 */
[----:B------:R-:W-:Y:S01]  /*172d0*/  @!P1 IMAD.IADD R24, R24, 0x1, -R251 ;  /* 0x0000000118189824 */ /* 0x000fe200078e0afb */
[----:B------:R-:W-:Y:S01]  /*172e0*/  ISETP.GE.AND P1, PT, R19, RZ, PT ;  /* 0x000000ff1300720c */ /* 0x000fe20003f26270 */
[----:B------:R-:W-:Y:S02]  /*172f0*/  @!P5 IMAD.MOV R17, RZ, RZ, -R17 ;  /* 0x000000ffff11d224 */ /* 0x000fe400078e0a11 */
[----:B-1----:R-:W-:Y:S02]  /*17300*/  IMAD.MOV.U32 R15, RZ, RZ, R27 ;  /* 0x000000ffff0f7224 */ /* 0x002fe400078e001b */
[----:B------:R-:W3:Y:S02]  /*17310*/  LDL.LU R27, [R1+0x7268] ;  /* 0x00726800011b7983 */ /* 0x000ee40000300800 */
[----:B------:R-:W-:Y:S02]  /*17320*/  @!P0 IMAD.MOV R15, RZ, RZ, -R15 ;  /* 0x000000ffff0f8224 */ /* 0x000fe400078e0a0f */
[----:B------:R1:W-:Y:S01]  /*17330*/  STL [R1+0x3c], R18 ;  /* 0x00003c1201007387 */ /* 0x0003e20000100800 */
[----:B------:R-:W-:Y:S01]  /*17340*/  @!P2 IMAD.IADD R25, R25, 0x1, -R251 ;  /* 0x000000011919a824 */ /* 0x000fe200078e0afb */
[----:B------:R-:W-:-:S02]  /*17350*/  ISETP.GT.U32.AND P2, PT, R251, R20, PT ;  /* 0x00000014fb00720c */ /* 0x000fc40003f44070 */
[----:B------:R-:W4:Y:S01]  /*17360*/  LDL R19, [R1+0x6710] ;  /* 0x0067100001137983 */ /* 0x000f220000100800 */
[C---:B------:R-:W-:Y:S02]  /*17370*/  ISETP.GT.U32.AND P4, PT, R251.reuse, R21, PT ;  /* 0x00000015fb00720c */ /* 0x040fe40003f84070 */
[C---:B------:R-:W-:Y:S02]  /*17380*/  ISETP.GT.U32.AND P0, PT, R251.reuse, R22, PT ;  /* 0x00000016fb00720c */ /* 0x040fe40003f04070 */
[----:B------:R-:W-:Y:S01]  /*17390*/  ISETP.GT.U32.AND P6, PT, R251, R23, PT ;  /* 0x00000017fb00720c */ /* 0x000fe20003fc4070 */
[----:B-1----:R-:W2:Y:S01]  /*173a0*/  LDL R18, [R1+0x670c] ;  /* 0x00670c0001127983 */ /* 0x002ea20000100800 */
[----:B------:R-:W-:-:S03]  /*173b0*/  MOV R251, R26 ;  /* 0x0000001a00fb7202 */ /* 0x000fc60000000f00 */
[----:B------:R1:W-:Y:S02]  /*173c0*/  STL [R1+0x38], R15 ;  /* 0x0000380f01007387 */ /* 0x0003e40000100800 */
[----:B-1----:R-:W-:Y:S02]  /*173d0*/  IMAD.MOV.U32 R15, RZ, RZ, R16 ;  /* 0x000000ffff0f7224 */ /* 0x002fe400078e0010 */
[----:B------:R-:W2:Y:S04]  /*173e0*/  LDL R16, [R1+0x6718] ;  /* 0x0067180001107983 */ /* 0x000ea80000100800 */
[----:B------:R1:W-:Y:S01]  /*173f0*/  STL [R1+0x34], R17 ;  /* 0x0000341101007387 */ /* 0x0003e20000100800 */
[----:B------:R-:W-:-:S03]  /*17400*/  @!P3 IMAD.MOV R15, RZ, RZ, -R15 ;  /* 0x000000ffff0fb224 */ /* 0x000fc600078e0a0f */
[----:B-1----:R-:W2:Y:S04]  /*17410*/  LDL R17, [R1+0x6714] ;  /* 0x0067140001117983 */ /* 0x002ea80000100800 */
[----:B------:R-:W2:Y:S04]  /*17420*/  LDL.LU R26, [R1+0x7264] ;  /* 0x00726400011a7983 */ /* 0x000ea80000300800 */
[----:B------:R1:W-:Y:S04]  /*17430*/  STL [R1+0x2c], R251 ;  /* 0x00002cfb01007387 */ /* 0x0003e80000100800 */
[----:B------:R1:W-:Y:S02]  /*17440*/  STL [R1+0x30], R15 ;  /* 0x0000300f01007387 */ /* 0x0003e40000100800 */
[----:B-1----:R-:W-:-:S04]  /*17450*/  IABS R251, c[0x0][0x17c] ;  /* 0x00005f0000fb7a13 */ /* 0x002fc80000000000 */
[C---:B------:R-:W-:Y:S02]  /*17460*/  ISETP.GT.U32.AND P3, PT, R251.reuse, R24, PT ;  /* 0x00000018fb00720c */ /* 0x040fe40003f64070 */
[----:B------:R-:W-:Y:S02]  /*17470*/  ISETP.GT.U32.AND P5, PT, R251, R25, PT ;  /* 0x00000019fb00720c */ /* 0x000fe40003fa4070 */
[----:B------:R-:W2:Y:S01]  /*17480*/  LDL R251, [R1+0x2c] ;  /* 0x00002c0001fb7983 */ /* 0x000ea20000100800 */
[----:B------:R-:W-:Y:S01]  /*17490*/  IADD3 R15, R246, 0x1f1, RZ ;  /* 0x000001f1f60f7810 */ /* 0x000fe20007ffe0ff */
[----:B--2---:R-:W-:-:S05]  /*174a0*/  @!P1 IMAD.MOV R251, RZ, RZ, -R251 ;  /* 0x000000fffffb9224 */ /* 0x004fca00078e0afb */
[----:B------:R1:W-:Y:S04]  /*174b0*/  @!P1 STL [R1+0x2c], R251 ;  /* 0x00002cfb01009387 */ /* 0x0003e80000100800 */
[----:B------:R-:W-:Y:S01]  /*174c0*/  STL [R1+0x6914], R15 ;  /* 0x0069140f01007387 */ /* 0x000fe20000100800 */
[----:B-1----:R-:W-:-:S04]  /*174d0*/  IABS R251, c[0x0][0x17c] ;  /* 0x00005f0000fb7a13 */ /* 0x002fc80000000000 */
[----:B------:R-:W-:Y:S01]  /*174e0*/  @!P4 IADD3 R21, R21, -R251, RZ ;  /* 0x800000fb1515c210 */ /* 0x000fe20007ffe0ff */
[--C-:B------:R-:W-:Y:S01]  /*174f0*/  @!P2 IMAD.IADD R20, R20, 0x1, -R251.reuse ;  /* 0x000000011414a824 */ /* 0x100fe200078e0afb */
[C---:B------:R-:W-:Y:S01]  /*17500*/  ISETP.GT.U32.AND P1, PT, R251.reuse, R26, PT ;  /* 0x0000001afb00720c */ /* 0x040fe20003f24070 */
[--C-:B------:R-:W-:Y:S01]  /*17510*/  @!P0 IMAD.IADD R22, R22, 0x1, -R251.reuse ;  /* 0x0000000116168824 */ /* 0x100fe200078e0afb */
[----:B---3--:R-:W-:Y:S01]  /*17520*/  ISETP.GT.U32.AND P2, PT, R251, R27, PT ;  /* 0x0000001bfb00720c */ /* 0x008fe20003f44070 */
[--C-:B------:R-:W-:Y:S01]  /*17530*/  @!P6 IMAD.IADD R23, R23, 0x1, -R251.reuse ;  /* 0x000000011717e824 */ /* 0x100fe200078e0afb */
[C---:B------:R-:W-:Y:S01]  /*17540*/  ISETP.GT.U32.AND P4, PT, R251.reuse, R28, PT ;  /* 0x0000001cfb00720c */ /* 0x040fe20003f84070 */
[----:B------:R-:W-:Y:S01]  /*17550*/  @!P3 IMAD.IADD R24, R24, 0x1, -R251 ;  /* 0x000000011818b824 */ /* 0x000fe200078e0afb */
[C---:B------:R-:W-:Y:S02]  /*17560*/  ISETP.GT.U32.AND P0, PT, R251.reuse, R29, PT ;  /* 0x0000001dfb00720c */ /* 0x040fe40003f04070 */
[----:B------:R-:W-:-:S02]  /*17570*/  ISETP.GT.U32.AND P6, PT, R251, R30, PT ;  /* 0x0000001efb00720c */ /* 0x000fc40003fc4070 */
[----:B------:R-:W-:Y:S02]  /*17580*/  ISETP.GT.U32.AND P3, PT, R251, R31, PT ;  /* 0x0000001ffb00720c */ /* 0x000fe40003f64070 */
[----:B------:R-:W-:Y:S02]  /*17590*/  @!P5 IADD3 R25, R25, -R251, RZ ;  /* 0x800000fb1919d210 */ /* 0x000fe40007ffe0ff */
[----:B------:R-:W2:Y:S02]  /*175a0*/  LDL R251, [R1+0x66f8] ;  /* 0x0066f80001fb7983 */ /* 0x000ea40000100800 */
[----:B--2---:R-:W-:Y:S02]  /*175b0*/  ISETP.GE.AND P5, PT, R251, RZ, PT ;  /* 0x000000fffb00720c */ /* 0x004fe40003fa6270 */
[----:B------:R-:W-:-:S05]  /*175c0*/  IABS R251, c[0x0][0x17c] ;  /* 0x00005f0000fb7a13 */ /* 0x000fca0000000000 */
[----:B------:R-:W-:Y:S02]  /*175d0*/  @!P1 IMAD.IADD R26, R26, 0x1, -R251 ;  /* 0x000000011a1a9824 */ /* 0x000fe400078e0afb */
[----:B------:R-:W2:Y:S02]  /*175e0*/  LDL R251, [R1+0x6708] ;  /* 0x0067080001fb7983 */ /* 0x000ea40000100800 */
[----:B--2---:R-:W-:Y:S02]  /*175f0*/  ISETP.GE.AND P1, PT, R251, RZ, PT ;  /* 0x000000fffb00720c */ /* 0x004fe40003f26270 */
[----:B------:R-:W-:-:S04]  /*17600*/  IABS R251, c[0x0][0x17c] ;  /* 0x00005f0000fb7a13 */ /* 0x000fc80000000000 */
[----:B------:R-:W-:Y:S01]  /*17610*/  @!P0 IADD3 R29, R29, -R251, RZ ;  /* 0x800000fb1d1d8210 */ /* 0x000fe20007ffe0ff */
[--C-:B------:R-:W-:Y:S01]  /*17620*/  @!P2 IMAD.IADD R27, R27, 0x1, -R251.reuse ;  /* 0x000000011b1ba824 */ /* 0x100fe200078e0afb */
[----:B------:R-:W-:Y:S01]  /*17630*/  ISETP.GE.AND P0, PT, R16, RZ, PT ;  /* 0x000000ff1000720c */ /* 0x000fe20003f06270 */
[----:B------:R-:W-:Y:S01]  /*17640*/  IMAD.MOV.U32 R16, RZ, RZ, R20 ;  /* 0x000000ffff107224 */ /* 0x000fe200078e0014 */
[----:B----4-:R-:W-:Y:S01]  /*17650*/  ISETP.GE.AND P2, PT, R19, RZ, PT ;  /* 0x000000ff1300720c */ /* 0x010fe20003f46270 */
[----:B------:R-:W-:Y:S01]  /*17660*/  @!P6 IMAD.IADD R30, R30, 0x1, -R251 ;  /* 0x000000011e1ee824 */ /* 0x000fe200078e0afb */
[----:B------:R-:W2:Y:S01]  /*17670*/  LDL R20, [R1+0x671c] ;  /* 0x00671c0001147983 */ /* 0x000ea20000100800 */
[----:B------:R-:W-:Y:S01]  /*17680*/  @!P5 IMAD.MOV R16, RZ, RZ, -R16 ;  /* 0x000000ffff10d224 */ /* 0x000fe200078e0a10 */
[----:B------:R-:W-:Y:S02]  /*17690*/  ISETP.GE.AND P6, PT, R17, RZ, PT ;  /* 0x000000ff1100720c */ /* 0x000fe40003fc6270 */
[----:B------:R-:W-:-:S02]  /*176a0*/  MOV R17, R21 ;  /* 0x0000001500117202 */ /* 0x000fc40000000f00 */
[----:B------:R-:W3:Y:S04]  /*176b0*/  LDL R21, [R1+0x6720] ;  /* 0x0067200001157983 */ /* 0x000ee80000100800 */
[----:B------:R1:W-:Y:S01]  /*176c0*/  STL [R1+0x28], R16 ;  /* 0x0000281001007387 */ /* 0x0003e20000100800 */
[----:B------:R-:W-:Y:S02]  /*176d0*/  @!P1 IMAD.MOV R17, RZ, RZ, -R17 ;  /* 0x000000ffff119224 */ /* 0x000fe400078e0a11 */
[----:B-1----:R-:W-:-:S03]  /*176e0*/  IMAD.MOV.U32 R16, RZ, RZ, R22 ;  /* 0x000000ffff107224 */ /* 0x002fc600078e0016 */
[----:B------:R1:W-:Y:S01]  /*176f0*/  STL [R1+0x24], R17 ;  /* 0x0000241101007387 */ /* 0x0003e20000100800 */
[----:B------:R-:W-:-:S03]  /*17700*/  @!P2 IMAD.MOV R16, RZ, RZ, -R16 ;  /* 0x000000ffff10a224 */ /* 0x000fc600078e0a10 */
[----:B------:R-:W4:Y:S01]  /*17710*/  LDL R19, [R1+0x6728] ;  /* 0x0067280001137983 */ /* 0x000f220000100800 */
[----:B------:R-:W-:Y:S01]  /*17720*/  @!P4 IMAD.IADD R28, R28, 0x1, -R251 ;  /* 0x000000011c1cc824 */ /* 0x000fe200078e0afb */
[----:B------:R-:W-:Y:S02]  /*17730*/  ISETP.GE.AND P4, PT, R18, RZ, PT ;  /* 0x000000ff1200720c */ /* 0x000fe40003f86270 */
[----:B------:R1:W-:Y:S04]  /*17740*/  STL [R1+0x20], R16 ;  /* 0x0000201001007387 */ /* 0x0003e80000100800 */
[----:B------:R-:W2:Y:S01]  /*17750*/  LDL R18, [R1+0x6724] ;  /* 0x0067240001127983 */ /* 0x000ea20000100800 */
[----:B-1----:R-:W-:-:S03]  /*17760*/  MOV R17, R23 ;  /* 0x0000001700117202 */ /* 0x002fc60000000f00 */
[----:B------:R-:W4:Y:S03]  /*17770*/  LDL R16, [R1+0x6b08] ;  /* 0x006b080001107983 */ /* 0x000f260000100800 */
[----:B------:R-:W-:-:S05]  /*17780*/  @!P4 IMAD.MOV R17, RZ, RZ, -R17 ;  /* 0x000000ffff11c224 */ /* 0x000fca00078e0a11 */
[----:B------:R1:W-:Y:S04]  /*17790*/  STL [R1+0x1c], R17 ;  /* 0x00001c1101007387 */ /* 0x0003e80000100800 */
[----:B-1----:R-:W4:Y:S01]  /*177a0*/  LDL R17, [R1+0x6730] ;  /* 0x0067300001117983 */ /* 0x002f220000100800 */
[----:B------:R-:W-:Y:S01]  /*177b0*/  ISETP.GT.U32.AND P5, PT, R251, R29, PT ;  /* 0x0000001dfb00720c */ /* 0x000fe20003fa4070 */
[----:B------:R-:W-:Y:S01]  /*177c0*/  @!P3 IMAD.IADD R31, R31, 0x1, -R251 ;  /* 0x000000011f1fb824 */ /* 0x000fe200078e0afb */
[----:B------:R-:W-:-:S11]  /*177d0*/  ISETP.GT.U32.AND P3, PT, R251, R26, PT ;  /* 0x0000001afb00720c */ /* 0x000fd60003f64070 */
[--C-:B------:R-:W-:Y:S01]  /*177e0*/  @!P5 IMAD.IADD R29, R29, 0x1, -R251.reuse ;  /* 0x000000011d1dd824 */ /* 0x100fe200078e0afb */
[----:B------:R-:W-:Y:S01]  /*177f0*/  ISETP.GT.U32.AND P5, PT, R251, R35, PT ;  /* 0x00000023fb00720c */ /* 0x000fe20003fa4070 */
[----:B------:R-:W-:Y:S01]  /*17800*/  @!P3 IMAD.IADD R26, R26, 0x1, -R251 ;  /* 0x000000011a1ab824 */ /* 0x000fe200078e0afb */
[----:B------:R-:W-:Y:S01]  /*17810*/  MOV R22, R25 ;  /* 0x0000001900167202 */ /* 0x000fe20000000f00 */
[----:B------:R-:W-:-:S04]  /*17820*/  IMAD.MOV.U32 R23, RZ, RZ, R24 ;  /* 0x000000ffff177224 */ /* 0x000fc800078e0018 */
[----:B------:R-:W-:-:S06]  /*17830*/  @!P0 IMAD.MOV R23, RZ, RZ, -R23 ;  /* 0x000000ffff178224 */ /* 0x000fcc00078e0a17 */
[----:B------:R-:W-:Y:S01]  /*17840*/  @!P5 IADD3 R35, R35, -R251, RZ ;  /* 0x800000fb2323d210 */ /* 0x000fe20007ffe0ff */
[----:B------:R-:W-:Y:S01]  /*17850*/  @!P6 IMAD.MOV R22, RZ, RZ, -R22 ;  /* 0x000000ffff16e224 */ /* 0x000fe200078e0a16 */
[----:B------:R-:W-:Y:S04]  /*17860*/  STL [R1+0x18], R23 ;  /* 0x0000181701007387 */ /* 0x000fe80000100800 */
[----:B------:R1:W-:Y:S01]  /*17870*/  STL [R1+0x14], R22 ;  /* 0x0000141601007387 */ /* 0x0003e20000100800 */
[C---:B------:R-:W-:Y:S02]  /*17880*/  ISETP.GT.U32.AND P4, PT, R251.reuse, R30, PT ;  /* 0x0000001efb00720c */ /* 0x040fe40003f84070 */
[C---:B------:R-:W-:Y:S02]  /*17890*/  ISETP.GT.U32.AND P0, PT, R251.reuse, R31, PT ;  /* 0x0000001ffb00720c */ /* 0x040fe40003f04070 */
[----:B------:R-:W-:-:S09]  /*178a0*/  ISETP.GT.U32.AND P1, PT, R251, R27, PT ;  /* 0x0000001bfb00720c */ /* 0x000fd20003f24070 */
[----:B------:R-:W-:Y:S01]  /*178b0*/  @!P4 IMAD.IADD R30, R30, 0x1, -R251 ;  /* 0x000000011e1ec824 */ /* 0x000fe200078e0afb */
[----:B------:R-:W-:Y:S02]  /*178c0*/  ISETP.GT.U32.AND P4, PT, R251, R36, PT ;  /* 0x00000024fb00720c */ /* 0x000fe40003f84070 */
[-C--:B------:R-:W-:Y:S02]  /*178d0*/  @!P0 IADD3 R31, R31, -R251.reuse, RZ ;  /* 0x800000fb1f1f8210 */ /* 0x080fe40007ffe0ff */
[----:B------:R-:W-:Y:S02]  /*178e0*/  @!P1 IADD3 R27, R27, -R251, RZ ;  /* 0x800000fb1b1b9210 */ /* 0x000fe40007ffe0ff */
[----:B---3--:R-:W-:Y:S02]  /*178f0*/  ISETP.GE.AND P3, PT, R21, RZ, PT ;  /* 0x000000ff1500720c */ /* 0x008fe40003f66270 */
[----:B--2---:R-:W-:Y:S01]  /*17900*/  ISETP.GE.AND P5, PT, R18, RZ, PT ;  /* 0x000000ff1200720c */ /* 0x004fe20003fa6270 */
[----:B------:R-:W-:-:S10]  /*17910*/  IMAD.MOV.U32 R18, RZ, RZ, R26 ;  /* 0x000000ffff127224 */ /* 0x000fd400078e001a */
[----:B------:R-:W-:-:S05]  /*17920*/  @!P3 IMAD.MOV R18, RZ, RZ, -R18 ;  /* 0x000000ffff12b224 */ /* 0x000fca00078e0a12 */
[----:B------:R2:W-:Y:S04]  /*17930*/  STL [R1+0x10], R18 ;  /* 0x0000101201007387 */ /* 0x0005e80000100800 */
[----:B-1----:R-:W3:Y:S01]  /*17940*/  LDL R22, [R1+0x672c] ;  /* 0x00672c0001167983 */ /* 0x002ee20000100800 */
[----:B------:R-:W-:Y:S01]  /*17950*/  ISETP.GE.AND P0, PT, R20, RZ, PT ;  /* 0x000000ff1400720c */ /* 0x000fe20003f06270 */
[----:B------:R-:W-:Y:S01]  /*17960*/  @!P4 IMAD.IADD R36, R36, 0x1, -R251 ;  /* 0x000000012424c824 */ /* 0x000fe200078e0afb */
[C---:B------:R-:W-:Y:S01]  /*17970*/  ISETP.GT.U32.AND P2, PT, R251.reuse, R28, PT ;  /* 0x0000001cfb00720c */ /* 0x040fe20003f44070 */
[----:B------:R-:W3:Y:S01]  /*17980*/  LDL R21, [R1+0x6734] ;  /* 0x0067340001157983 */ /* 0x000ee20000100800 */
[----:B------:R-:W-:Y:S02]  /*17990*/  ISETP.GT.U32.AND P1, PT, R251, R33, PT ;  /* 0x00000021fb00720c */ /* 0x000fe40003f24070 */
[----:B----4-:R-:W-:Y:S01]  /*179a0*/  ISETP.GE.AND P4, PT, R17, RZ, PT ;  /* 0x000000ff1100720c */ /* 0x010fe20003f86270 */
[----:B------:R-:W-:-:S06]  /*179b0*/  IMAD.MOV.U32 R17, RZ, RZ, R27 ;  /* 0x000000ffff117224 */ /* 0x000fcc00078e001b */
[----:B------:R-:W-:Y:S02]  /*179c0*/  @!P0 IADD3 R17, -R17, RZ, RZ ;  /* 0x000000ff11118210 */ /* 0x000fe40007ffe1ff */
[--C-:B------:R-:W-:Y:S01]  /*179d0*/  @!P2 IMAD.IADD R28, R28, 0x1, -R251.reuse ;  /* 0x000000011c1ca824 */ /* 0x100fe200078e0afb */
[----:B------:R-:W-:Y:S02]  /*179e0*/  ISETP.GT.U32.AND P2, PT, R251, R34, PT ;  /* 0x00000022fb00720c */ /* 0x000fe40003f44070 */
[----:B------:R1:W-:Y:S01]  /*179f0*/  STL [R1+0xc], R17 ;  /* 0x00000c1101007387 */ /* 0x0003e20000100800 */
[----:B------:R-:W-:-:S03]  /*17a00*/  @!P1 IMAD.IADD R33, R33, 0x1, -R251 ;  /* 0x0000000121219824 */ /* 0x000fc600078e0afb */
[----:B------:R-:W4:Y:S01]  /*17a10*/  LDL R20, [R1+0x6748] ;  /* 0x0067480001147983 */ /* 0x000f220000100800 */
[----:B------:R-:W-:Y:S01]  /*17a20*/  ISETP.GE.AND P1, PT, R19, RZ, PT ;  /* 0x000000ff1300720c */ /* 0x000fe20003f26270 */
[----:B--2---:R-:W-:Y:S02]  /*17a30*/  IMAD.MOV.U32 R18, RZ, RZ, R28 ;  /* 0x000000ffff127224 */ /* 0x004fe400078e001c */
[----:B------:R-:W2:Y:S03]  /*17a40*/  LDL R19, [R1+0x673c] ;  /* 0x00673c0001137983 */ /* 0x000ea60000100800 */
[----:B------:R-:W-:Y:S01]  /*17a50*/  @!P2 IMAD.IADD R34, R34, 0x1, -R251 ;  /* 0x000000012222a824 */ /* 0x000fe200078e0afb */
[----:B------:R-:W-:-:S06]  /*17a60*/  ISETP.GE.AND P2, PT, R16, RZ, PT ;  /* 0x000000ff1000720c */ /* 0x000fcc0003f46270 */
[----:B------:R-:W-:Y:S02]  /*17a70*/  @!P1 IMAD.MOV R18, RZ, RZ, -R18 ;  /* 0x000000ffff129224 */ /* 0x000fe400078e0a12 */
[----:B-1----:R-:W-:-:S03]  /*17a80*/  IMAD.MOV.U32 R17, RZ, RZ, R29 ;  /* 0x000000ffff117224 */ /* 0x002fc600078e001d */
[----:B------:R1:W-:Y:S02]  /*17a90*/  STL [R1+0x8], R18 ;  /* 0x0000081201007387 */ /* 0x0003e40000100800 */
[----:B------:R-:W-:Y:S02]  /*17aa0*/  @!P2 IADD3 R17, -R17, RZ, RZ ;  /* 0x000000ff1111a210 */ /* 0x000fe40007ffe1ff */
[----:B-1----:R-:W2:Y:S04]  /*17ab0*/  LDL R18, [R1+0x6738] ;  /* 0x0067380001127983 */ /* 0x002ea80000100800 */
[----:B------:R1:W-:Y:S04]  /*17ac0*/  STL [R1+0x4], R17 ;  /* 0x0000041101007387 */ /* 0x0003e80000100800 */
[----:B-1----:R-:W2:Y:S01]  /*17ad0*/  LDL R17, [R1+0x6740] ;  /* 0x0067400001117983 */ /* 0x002ea20000100800 */
[----:B------:R-:W-:-:S13]  /*17ae0*/  ISETP.GT.U32.AND P6, PT, R251, R32, PT ;  /* 0x00000020fb00720c */ /* 0x000fda0003fc4070 */
[----:B------:R-:W-:Y:S01]  /*17af0*/  @!P6 IMAD.IADD R32, R32, 0x1, -R251 ;  /* 0x000000012020e824 */ /* 0x000fe200078e0afb */
[----:B------:R-:W-:Y:S01]  /*17b00*/  ISETP.GT.U32.AND P6, PT, R251, R37, PT ;  /* 0x00000025fb00720c */ /* 0x000fe20003fc4070 */
[----:B------:R-:W-:-:S04]  /*17b10*/  IMAD.MOV.U32 R23, RZ, RZ, R30 ;  /* 0x000000ffff177224 */ /* 0x000fc800078e001e */
[----:B------:R-:W-:-:S08]  /*17b20*/  @!P5 IMAD.MOV R23, RZ, RZ, -R23 ;  /* 0x000000ffff17d224 */ /* 0x000fd000078e0a17 */
[----:B------:R-:W-:-:S04]  /*17b30*/  @!P6 IADD3 R37, R37, -R251, RZ ;  /* 0x800000fb2525e210 */ /* 0x000fc80007ffe0ff */
[----:B------:R-:W-:Y:S01]  /*17b40*/  ISETP.GT.U32.AND P5, PT, R251, R37, PT ;  /* 0x00000025fb00720c */ /* 0x000fe20003fa4070 */
[----:B------:R-:W-:-:S04]  /*17b50*/  IMAD.MOV.U32 R30, RZ, RZ, R31 ;  /* 0x000000ffff1e7224 */ /* 0x000fc800078e001f */
[----:B------:R-:W-:Y:S01]  /*17b60*/  @!P4 IMAD.MOV R30, RZ, RZ, -R30 ;  /* 0x000000ffff1ec224 */ /* 0x000fe200078e0a1e */
[----:B------:R-:W-:Y:S04]  /*17b70*/  STL [R1], R23 ;  /* 0x0000001701007387 */ /* 0x000fe80000100800 */
[----:B------:R-:W-:Y:S03]  /*17b80*/  STL [R1+0x71ec], R30 ;  /* 0x0071ec1e01007387 */ /* 0x000fe60000100800 */
[----:B------:R-:W-:Y:S01]  /*17b90*/  @!P5 IMAD.IADD R37, R37, 0x1, -R251 ;  /* 0x000000012525d824 */ /* 0x000fe200078e0afb */
[C---:B------:R-:W-:Y:S02]  /*17ba0*/  ISETP.GT.U32.AND P3, PT, R251.reuse, R32, PT ;  /* 0x00000020fb00720c */ /* 0x040fe40003f64070 */
[----:B------:R-:W-:-:S02]  /*17bb0*/  ISETP.GT.U32.AND P4, PT, R251, R38, PT ;  /* 0x00000026fb00720c */ /* 0x000fc40003f84070 */
[----:B---3--:R-:W-:Y:S02]  /*17bc0*/  ISETP.GE.AND P5, PT, R22, RZ, PT ;  /* 0x000000ff1600720c */ /* 0x008fe40003fa6270 */
[----:B------:R-:W3:Y:S07]  /*17bd0*/  LDL R22, [R1+0x6750] ;  /* 0x0067500001167983 */ /* 0x000eee0000100800 */
[----:B------:R-:W-:Y:S02]  /*17be0*/  @!P3 IADD3 R32, R32, -R251, RZ ;  /* 0x800000fb2020b210 */ /* 0x000fe40007ffe0ff */
[----:B------:R-:W-:-:S02]  /*17bf0*/  ISETP.GT.U32.AND P3, PT, R251, R39, PT ;  /* 0x00000027fb00720c */ /* 0x000fc40003f64070 */
[C---:B------:R-:W-:Y:S02]  /*17c00*/  ISETP.GT.U32.AND P0, PT, R251.reuse, R33, PT ;  /* 0x00000021fb00720c */ /* 0x040fe40003f04070 */
[----:B------:R-:W-:Y:S01]  /*17c10*/  ISETP.GT.U32.AND P1, PT, R251, R34, PT ;  /* 0x00000022fb00720c */ /* 0x000fe20003f24070 */
[--C-:B------:R-:W-:Y:S01]  /*17c20*/  @!P4 IMAD.IADD R38, R38, 0x1, -R251.reuse ;  /* 0x000000012626c824 */ /* 0x100fe200078e0afb */
[----:B------:R-:W-:Y:S02]  /*17c30*/  ISETP.GE.AND P4, PT, R21, RZ, PT ;  /* 0x000000ff1500720c */ /* 0x000fe40003f86270 */
[----:B------:R-:W3:Y:S05]  /*17c40*/  LDL R21, [R1+0x6754] ;  /* 0x0067540001157983 */ /* 0x000eea0000100800 */
[----:B------:R-:W-:Y:S01]  /*17c50*/  @!P3 IMAD.IADD R39, R39, 0x1, -R251 ;  /* 0x000000012727b824 */ /* 0x000fe200078e0afb */
[----:B----4-:R-:W-:-:S02]  /*17c60*/  ISETP.GE.AND P3, PT, R20, RZ, PT ;  /* 0x000000ff1400720c */ /* 0x010fc40003f66270 */
[----:B------:R-:W4:Y:S01]  /*17c70*/  LDL R20, [R1+0x6744] ;  /* 0x0067440001147983 */ /* 0x000f220000100800 */
[----:B------:R-:W-:Y:S01]  /*17c80*/  ISETP.GT.U32.AND P2, PT, R251, R35, PT ;  /* 0x00000023fb00720c */ /* 0x000fe20003f44070 */
[--C-:B------:R-:W-:Y:S01]  /*17c90*/  @!P0 IMAD.IADD R33, R33, 0x1, -R251.reuse ;  /* 0x0000000121218824 */ /* 0x100fe200078e0afb */
[C---:B------:R-:W-:Y:S01]  /*17ca0*/  ISETP.GT.U32.AND P0, PT, R251.reuse, R40, PT ;  /* 0x00000028fb00720c */ /* 0x040fe20003f04070 */
[----:B------:R-:W-:Y:S01]  /*17cb0*/  @!P1 IMAD.IADD R34, R34, 0x1, -R251 ;  /* 0x0000000122229824 */ /* 0x000fe200078e0afb */
[----:B------:R-:W-:-:S09]  /*17cc0*/  ISETP.GT.U32.AND P1, PT, R251, R41, PT ;  /* 0x00000029fb00720c */ /* 0x000fd20003f24070 */
[--C-:B------:R-:W-:Y:S01]  /*17cd0*/  @!P2 IMAD.IADD R35, R35, 0x1, -R251.reuse ;  /* 0x000000012323a824 */ /* 0x100fe200078e0afb */
[----:B------:R-:W-:Y:S02]  /*17ce0*/  ISETP.GT.U32.AND P2, PT, R251, R42, PT ;  /* 0x0000002afb00720c */ /* 0x000fe40003f44070 */
[----:B------:R-:W-:Y:S01]  /*17cf0*/  @!P0 IADD3 R40, R40, -R251, RZ ;  /* 0x800000fb28288210 */ /* 0x000fe20007ffe0ff */
[----:B------:R-:W-:Y:S01]  /*17d00*/  @!P1 IMAD.IADD R41, R41, 0x1, -R251 ;  /* 0x0000000129299824 */ /* 0x000fe200078e0afb */
[----:B--2---:R-:W-:Y:S02]  /*17d10*/  ISETP.GE.AND P0, PT, R19, RZ, PT ;  /* 0x000000ff1300720c */ /* 0x004fe40003f06270 */
[----:B------:R-:W2:Y:S01]  /*17d20*/  LDL R19, [R1+0x674c] ;  /* 0x00674c0001137983 */ /* 0x000ea20000100800 */
[----:B------:R-:W-:-:S03]  /*17d30*/  ISETP.GE.AND P1, PT, R18, RZ, PT ;  /* 0x000000ff1200720c */ /* 0x000fc60003f26270 */
[----:B------:R-:W2:Y:S03]  /*17d40*/  LDL R18, [R1+0x675c] ;  /* 0x00675c0001127983 */ /* 0x000ea60000100800 */
[----:B------:R-:W-:Y:S01]  /*17d50*/  @!P2 IMAD.IADD R42, R42, 0x1, -R251 ;  /* 0x000000012a2aa824 */ /* 0x000fe200078e0afb */
[----:B------:R-:W-:Y:S02]  /*17d60*/  ISETP.GE.AND P2, PT, R17, RZ, PT ;  /* 0x000000ff1100720c */ /* 0x000fe40003f46270 */
[----:B------:R-:W2:Y:S01]  /*17d70*/  LDL R17, [R1+0x6764] ;  /* 0x0067640001117983 */ /* 0x000ea20000100800 */
[----:B------:R-:W-:-:S13]  /*17d80*/  ISETP.GT.U32.AND P6, PT, R251, R36, PT ;  /* 0x00000024fb00720c */ /* 0x000fda0003fc4070 */
[----:B------:R-:W-:Y:S02]  /*17d90*/  @!P6 IADD3 R36, R36, -R251, RZ ;  /* 0x800000fb2424e210 */ /* 0x000fe40007ffe0ff */
[----:B------:R-:W-:Y:S02]  /*17da0*/  ISETP.GT.U32.AND P6, PT, R251, R43, PT ;  /* 0x0000002bfb00720c */ /* 0x000fe40003fc4070 */
[----:B------:R-:W-:-:S05]  /*17db0*/  IABS R15, R15 ;  /* 0x0000000f000f7213 */ /* 0x000fca0000000000 */
[----:B------:R-:W-:-:S06]  /*17dc0*/  IMAD.HI.U32 R16, R252, R15, RZ ;  /* 0x0000000ffc107227 */ /* 0x000fcc00078e00ff */
[----:B------:R-:W-:Y:S01]  /*17dd0*/  @!P6 IMAD.IADD R43, R43, 0x1, -R251 ;  /* 0x000000012b2be824 */ /* 0x000fe200078e0afb */
[----:B------:R-:W-:Y:S01]  /*17de0*/  @!P5 IADD3 R32, -R32, RZ, RZ ;  /* 0x000000ff2020d210 */ /* 0x000fe20007ffe1ff */
[----:B------:R-:W-:-:S03]  /*17df0*/  IMAD.MOV R16, RZ, RZ, -R16 ;  /* 0x000000ffff107224 */ /* 0x000fc600078e0a10 */
[C---:B------:R-:W-:Y:S01]  /*17e00*/  ISETP.GT.U32.AND P6, PT, R251.reuse, R43, PT ;  /* 0x0000002bfb00720c */ /* 0x040fe20003fc4070 */
[----:B------:R-:W-:Y:S02]  /*17e10*/  @!P4 IMAD.MOV R33, RZ, RZ, -R33 ;  /* 0x000000ffff21c224 */ /* 0x000fe400078e0a21 */
[----:B------:R-:W-:Y:S01]  /*17e20*/  @!P3 IMAD.MOV R34, RZ, RZ, -R34 ;  /* 0x000000ffff22b224 */ /* 0x000fe200078e0a22 */
[----:B------:R-:W-:Y:S01]  /*17e30*/  @!P1 IADD3 R36, -R36, RZ, RZ ;  /* 0x000000ff24249210 */ /* 0x000fe20007ffe1ff */
[----:B------:R-:W-:Y:S01]  /*17e40*/  @!P0 IMAD.MOV R35, RZ, RZ, -R35 ;  /* 0x000000ffff238224 */ /* 0x000fe200078e0a23 */
[----:B------:R-:W-:Y:S01]  /*17e50*/  STL [R1+0x71f0], R32 ;  /* 0x0071f02001007387 */ /* 0x000fe20000100800 */
[----:B------:R-:W-:Y:S01]  /*17e60*/  IMAD R15, R251, R16, R15 ;  /* 0x00000010fb0f7224 */ /* 0x000fe200078e020f */
[----:B------:R-:W-:Y:S01]  /*17e70*/  IADD3 R16, R246, 0x1f2, RZ ;  /* 0x000001f2f6107810 */ /* 0x000fe20007ffe0ff */
[----:B------:R-:W-:Y:S01]  /*17e80*/  @!P2 IMAD.MOV R37, RZ, RZ, -R37 ;  /* 0x000000ffff25a224 */ /* 0x000fe200078e0a25 */
[----:B------:R-:W-:Y:S04]  /*17e90*/  STL [R1+0x71f4], R33 ;  /* 0x0071f42101007387 */ /* 0x000fe80000100800 */
[----:B------:R-:W-:Y:S01]  /*17ea0*/  STL [R1+0x71f8], R34 ;  /* 0x0071f82201007387 */ /* 0x000fe20000100800 */
[----:B------:R-:W-:-:S03]  /*17eb0*/  @!P6 IMAD.IADD R43, R43, 0x1, -R251 ;  /* 0x000000012b2be824 */ /* 0x000fc600078e0afb */
[----:B------:R-:W-:Y:S04]  /*17ec0*/  STL [R1+0x71fc], R35 ;  /* 0x0071fc2301007387 */ /* 0x000fe80000100800 */
[----:B------:R-:W-:Y:S04]  /*17ed0*/  STL [R1+0x7200], R36 ;  /* 0x0072002401007387 */ /* 0x000fe80000100800 */
[----:B------:R-:W-:Y:S04]  /*17ee0*/  STL [R1+0x6900], R16 ;  /* 0x0069001001007387 */ /* 0x000fe80000100800 */
[----:B------:R-:W-:Y:S01]  /*17ef0*/  STL [R1+0x7204], R37 ;  /* 0x0072042501007387 */ /* 0x000fe20000100800 */
[----:B------:R-:W-:-:S02]  /*17f00*/  ISETP.GT.U32.AND P5, PT, R251, R38, PT ;  /* 0x00000026fb00720c */ /* 0x000fc40003fa4070 */
[----:B---3--:R-:W-:Y:S02]  /*17f10*/  ISETP.GE.AND P6, PT, R22, RZ, PT ;  /* 0x000000ff1600720c */ /* 0x008fe40003fc6270 */
[----:B------:R-:W3:Y:S09]  /*17f20*/  LDL R22, [R1+0x6760] ;  /* 0x0067600001167983 */ /* 0x000ef20000100800 */
[----:B------:R-:W-:Y:S01]  /*17f30*/  @!P5 IMAD.IADD R38, R38, 0x1, -R251 ;  /* 0x000000012626d824 */ /* 0x000fe200078e0afb */
[----:B------:R-:W-:-:S02]  /*17f40*/  ISETP.GT.U32.AND P2, PT, R251, R44, PT ;  /* 0x0000002cfb00720c */ /* 0x000fc40003f44070 */
[C---:B------:R-:W-:Y:S02]  /*17f50*/  ISETP.GT.U32.AND P5, PT, R251.reuse, R45, PT ;  /* 0x0000002dfb00720c */ /* 0x040fe40003fa4070 */
[C---:B------:R-:W-:Y:S02]  /*17f60*/  ISETP.GT.U32.AND P4, PT, R251.reuse, R39, PT ;  /* 0x00000027fb00720c */ /* 0x040fe40003f84070 */
[----:B------:R-:W-:-:S07]  /*17f70*/  ISETP.GT.U32.AND P3, PT, R251, R40, PT ;  /* 0x00000028fb00720c */ /* 0x000fce0003f64070 */
[----:B------:R-:W-:Y:S02]  /*17f80*/  @!P2 IADD3 R44, R44, -R251, RZ ;  /* 0x800000fb2c2ca210 */ /* 0x000fe40007ffe0ff */
[----:B------:R-:W-:Y:S01]  /*17f90*/  @!P5 IMAD.IADD R45, R45, 0x1, -R251 ;  /* 0x000000012d2dd824 */ /* 0x000fe200078e0afb */
[----:B------:R-:W-:Y:S02]  /*17fa0*/  ISETP.GE.AND P2, PT, R21, RZ, PT ;  /* 0x000000ff1500720c */ /* 0x000fe40003f46270 */
[----:B------:R-:W3:Y:S01]  /*17fb0*/  LDL R21, [R1+0x6758] ;  /* 0x0067580001157983 */ /* 0x000ee20000100800 */
[----:B----4-:R-:W-:-:S03]  /*17fc0*/  ISETP.GE.AND P5, PT, R20, RZ, PT ;  /* 0x000000ff1400720c */ /* 0x010fc60003fa6270 */
[----:B------:R-:W4:Y:S01]  /*17fd0*/  LDL R20, [R1+0x6768] ;  /* 0x0067680001147983 */ /* 0x000f220000100800 */
[----:B------:R-:W-:Y:S01]  /*17fe0*/  ISETP.GT.U32.AND P0, PT, R251, R41, PT ;  /* 0x00000029fb00720c */ /* 0x000fe20003f04070 */
[----:B------:R-:W-:Y:S01]  /*17ff0*/  @!P4 IMAD.IADD R39, R39, 0x1, -R251 ;  /* 0x000000012727c824 */ /* 0x000fe200078e0afb */
[----:B------:R-:W-:Y:S02]  /*18000*/  @!P3 IADD3 R40, R40, -R251, RZ ;  /* 0x800000fb2828b210 */ /* 0x000fe40007ffe0ff */
[C---:B------:R-:W-:Y:S02]  /*18010*/  ISETP.GT.U32.AND P4, PT, R251.reuse, R46, PT ;  /* 0x0000002efb00720c */ /* 0x040fe40003f84070 */
[----:B------:R-:W-:-:S07]  /*18020*/  ISETP.GT.U32.AND P3, PT, R251, R47, PT ;  /* 0x0000002ffb00720c */ /* 0x000fce0003f64070 */
[----:B------:R-:W-:Y:S01]  /*18030*/  @!P0 IMAD.IADD R41, R41, 0x1, -R251 ;  /* 0x0000000129298824 */ /* 0x000fe200078e0afb */
[----:B------:R-:W-:-:S03]  /*18040*/  ISETP.GT.U32.AND P0, PT, R251, R48, PT ;  /* 0x00000030fb00720c */ /* 0x000fc60003f04070 */
[--C-:B------:R-:W-:Y:S01]  /*18050*/  @!P4 IMAD.IADD R46, R46, 0x1, -R251.reuse ;  /* 0x000000012e2ec824 */ /* 0x100fe200078e0afb */
[----:B--2---:R-:W-:Y:S01]  /*18060*/  ISETP.GE.AND P4, PT, R19, RZ, PT ;  /* 0x000000ff1300720c */ /* 0x004fe20003f86270 */
[----:B------:R-:W-:Y:S01]  /*18070*/  @!P3 IMAD.IADD R47, R47, 0x1, -R251 ;  /* 0x000000012f2fb824 */ /* 0x000fe200078e0afb */
[----:B------:R-:W2:Y:S01]  /*18080*/  LDL R19, [R1+0x676c] ;  /* 0x00676c0001137983 */ /* 0x000ea20000100800 */
[----:B------:R-:W-:-:S03]  /*18090*/  ISETP.GE.AND P3, PT, R18, RZ, PT ;  /* 0x000000ff1200720c */ /* 0x000fc60003f66270 */
[----:B------:R-:W2:Y:S01]  /*180a0*/  LDL R18, [R1+0x6778] ;  /* 0x0067780001127983 */ /* 0x000ea20000100800 */
[----:B------:R-:W-:Y:S02]  /*180b0*/  ISETP.GT.U32.AND P1, PT, R251, R42, PT ;  /* 0x0000002afb00720c */ /* 0x000fe40003f24070 */
[----:B------:R-:W-:Y:S02]  /*180c0*/  @!P0 IADD3 R48, R48, -R251, RZ ;  /* 0x800000fb30308210 */ /* 0x000fe40007ffe0ff */
[----:B------:R-:W-:Y:S02]  /*180d0*/  ISETP.GE.AND P0, PT, R17, RZ, PT ;  /* 0x000000ff1100720c */ /* 0x000fe40003f06270 */
[----:B------:R-:W2:Y:S01]  /*180e0*/  LDL R17, [R1+0x6770] ;  /* 0x0067700001117983 */ /* 0x000ea20000100800 */
[----:B------:R-:W-:Y:S01]  /*180f0*/  @!P6 IMAD.MOV R38, RZ, RZ, -R38 ;  /* 0x000000ffff26e224 */ /* 0x000fe200078e0a26 */
[----:B------:R-:W-:-:S05]  /*18100*/  @!P5 IADD3 R40, -R40, RZ, RZ ;  /* 0x000000ff2828d210 */ /* 0x000fca0007ffe1ff */
[----:B------:R-:W-:Y:S02]  /*18110*/  @!P1 IMAD.IADD R42, R42, 0x1, -R251 ;  /* 0x000000012a2a9824 */ /* 0x000fe400078e0afb */
[----:B------:R-:W-:Y:S02]  /*18120*/  @!P2 IMAD.MOV R39, RZ, RZ, -R39 ;  /* 0x000000ffff27a224 */ /* 0x000fe400078e0a27 */
[----:B------:R-:W-:Y:S01]  /*18130*/  @!P4 IMAD.MOV R41, RZ, RZ, -R41 ;  /* 0x000000ffff29c224 */ /* 0x000fe200078e0a29 */
[----:B------:R-:W-:Y:S01]  /*18140*/  STL [R1+0x7208], R38 ;  /* 0x0072082601007387 */ /* 0x000fe20000100800 */
[----:B------:R-:W-:Y:S02]  /*18150*/  @!P3 IMAD.MOV R42, RZ, RZ, -R42 ;  /* 0x000000ffff2ab224 */ /* 0x000fe400078e0a2a */
[----:B------:R-:W-:Y:S01]  /*18160*/  @!P0 IMAD.MOV R43, RZ, RZ, -R43 ;  /* 0x000000ffff2b8224 */ /* 0x000fe200078e0a2b */
[----:B------:R-:W-:Y:S04]  /*18170*/  STL [R1+0x720c], R39 ;  /* 0x00720c2701007387 */ /* 0x000fe80000100800 */
[----:B------:R-:W-:Y:S04]  /*18180*/  STL [R1+0x7210], R40 ;  /* 0x0072102801007387 */ /* 0x000fe80000100800 */
[----:B------:R1:W-:Y:S04]  /*18190*/  STL [R1+0x7214], R41 ;  /* 0x0072142901007387 */ /* 0x0003e80000100800 */
[----:B-1----:R-:W2:Y:S04]  /*181a0*/  LDL R41, [R1+0x6900] ;  /* 0x0069000001297983 */ /* 0x002ea80000100800 */
[----:B------:R1:W-:Y:S04]  /*181b0*/  STL [R1+0x7218], R42 ;  /* 0x0072182a01007387 */ /* 0x0003e80000100800 */
[----:B------:R1:W-:Y:S04]  /*181c0*/  STL [R1+0x721c], R43 ;  /* 0x00721c2b01007387 */ /* 0x0003e80000100800 */
[----:B------:R-:W2:Y:S01]  /*181d0*/  LDL R23, [R1+0x6774] ;  /* 0x0067740001177983 */ /* 0x000ea20000100800 */
[----:B------:R-:W-:-:S13]  /*181e0*/  ISETP.GT.U32.AND P1, PT, R251, R49, PT ;  /* 0x00000031fb00720c */ /* 0x000fda0003f24070 */
[----:B------:R-:W-:Y:S01]  /*181f0*/  @!P1 IMAD.IADD R49, R49, 0x1, -R251 ;  /* 0x0000000131319824 */ /* 0x000fe200078e0afb */
[----:B------:R-:W-:-:S13]  /*18200*/  ISETP.GT.U32.AND P1, PT, R251, R44, PT ;  /* 0x0000002cfb00720c */ /* 0x000fda0003f24070 */
[----:B------:R-:W-:Y:S02]  /*18210*/  @!P1 IADD3 R44, R44, -R251, RZ ;  /* 0x800000fb2c2c9210 */ /* 0x000fe40007ffe0ff */
[----:B---3--:R-:W-:Y:S02]  /*18220*/  ISETP.GE.AND P1, PT, R22, RZ, PT ;  /* 0x000000ff1600720c */ /* 0x008fe40003f26270 */
[----:B------:R-:W3:Y:S01]  /*18230*/  LDL R22, [R1+0x6780] ;  /* 0x0067800001167983 */ /* 0x000ee20000100800 */
[C---:B------:R-:W-:Y:S02]  /*18240*/  ISETP.GT.U32.AND P2, PT, R251.reuse, R45, PT ;  /* 0x0000002dfb00720c */ /* 0x040fe40003f44070 */
[----:B------:R-:W-:-:S11]  /*18250*/  ISETP.GT.U32.AND P6, PT, R251, R49, PT ;  /* 0x00000031fb00720c */ /* 0x000fd60003fc4070 */
[--C-:B------:R-:W-:Y:S01]  /*18260*/  @!P2 IMAD.IADD R45, R45, 0x1, -R251.reuse ;  /* 0x000000012d2da824 */ /* 0x100fe200078e0afb */
[C---:B------:R-:W-:Y:S02]  /*18270*/  ISETP.GT.U32.AND P2, PT, R251.reuse, R51, PT ;  /* 0x00000033fb00720c */ /* 0x040fe40003f44070 */
        /* <DEDUP_REMOVED lines=9> */
[----:B------:R-:W-:Y:S01]  /*18310*/  @!P4 IMAD.IADD R47, R47, 0x1, -R251 ;  /* 0x000000012f2fc824 */ /* 0x000fe200078e0afb */
[----:B------:R-:W-:Y:S02]  /*18320*/  @!P3 IADD3 R48, R48, -R251, RZ ;  /* 0x800000fb3030b210 */ /* 0x000fe40007ffe0ff */
[C---:B------:R-:W-:Y:S02]  /*18330*/  ISETP.GT.U32.AND P0, PT, R251.reuse, R50, PT ;  /* 0x00000032fb00720c */ /* 0x040fe40003f04070 */
[C---:B------:R-:W-:Y:S02]  /*18340*/  ISETP.GT.U32.AND P4, PT, R251.reuse, R53, PT ;  /* 0x00000035fb00720c */ /* 0x040fe40003f84070 */
[----:B------:R-:W-:-:S05]  /*18350*/  ISETP.GT.U32.AND P3, PT, R251, R54, PT ;  /* 0x00000036fb00720c */ /* 0x000fca0003f64070 */
[----:B------:R-:W-:Y:S01]  /*18360*/  @!P5 IMAD.IADD R46, R46, 0x1, -R251 ;  /* 0x000000012e2ed824 */ /* 0x000fe200078e0afb */
[----:B------:R-:W-:-:S03]  /*18370*/  ISETP.GT.U32.AND P5, PT, R251, R52, PT ;  /* 0x00000034fb00720c */ /* 0x000fc60003fa4070 */
[--C-:B------:R-:W-:Y:S01]  /*18380*/  @!P0 IMAD.IADD R50, R50, 0x1, -R251.reuse ;  /* 0x0000000132328824 */ /* 0x100fe200078e0afb */
[----:B------:R-:W-:Y:S01]  /*18390*/  ISETP.GT.U32.AND P0, PT, R251, R55, PT ;  /* 0x00000037fb00720c */ /* 0x000fe20003f04070 */
[--C-:B------:R-:W-:Y:S01]  /*183a0*/  @!P4 IMAD.IADD R53, R53, 0x1, -R251.reuse ;  /* 0x000000013535c824 */ /* 0x100fe200078e0afb */
[----:B--2---:R-:W-:Y:S01]  /*183b0*/  ISETP.GE.AND P4, PT, R19, RZ, PT ;  /* 0x000000ff1300720c */ /* 0x004fe20003f86270 */
[----:B------:R-:W-:Y:S01]  /*183c0*/  @!P3 IMAD.IADD R54, R54, 0x1, -R251 ;  /* 0x000000013636b824 */ /* 0x000fe200078e0afb */
[----:B------:R-:W-:Y:S01]  /*183d0*/  ISETP.GE.AND P3, PT, R18, RZ, PT ;  /* 0x000000ff1200720c */ /* 0x000fe20003f66270 */
[----:B------:R-:W2:Y:S04]  /*183e0*/  LDL R19, [R1+0x6798] ;  /* 0x0067980001137983 */ /* 0x000ea80000100800 */
[----:B------:R-:W2:Y:S01]  /*183f0*/  LDL R18, [R1+0x678c] ;  /* 0x00678c0001127983 */ /* 0x000ea20000100800 */
[----:B------:R-:W-:-:S02]  /*18400*/  @!P5 IADD3 R52, R52, -R251, RZ ;  /* 0x800000fb3434d210 */ /* 0x000fc40007ffe0ff */
[----:B------:R-:W-:Y:S02]  /*18410*/  ISETP.GE.AND P5, PT, R17, RZ, PT ;  /* 0x000000ff1100720c */ /* 0x000fe40003fa6270 */
[----:B------:R-:W-:Y:S01]  /*18420*/  @!P0 IADD3 R55, R55, -R251, RZ ;  /* 0x800000fb37378210 */ /* 0x000fe20007ffe0ff */
[----:B------:R-:W-:-:S03]  /*18430*/  @!P6 IMAD.MOV R45, RZ, RZ, -R45 ;  /* 0x000000ffff2de224 */ /* 0x000fc600078e0a2d */
[----:B------:R-:W-:Y:S01]  /*18440*/  ISETP.GT.U32.AND P6, PT, R251, R55, PT ;  /* 0x00000037fb00720c */ /* 0x000fe20003fc4070 */
[----:B------:R-:W-:Y:S02]  /*18450*/  @!P1 IMAD.MOV R44, RZ, RZ, -R44 ;  /* 0x000000ffff2c9224 */ /* 0x000fe400078e0a2c */
[----:B------:R-:W-:Y:S02]  /*18460*/  @!P2 IMAD.MOV R46, RZ, RZ, -R46 ;  /* 0x000000ffff2ea224 */ /* 0x000fe400078e0a2e */
[----:B------:R-:W-:Y:S02]  /*18470*/  @!P4 IMAD.MOV R48, RZ, RZ, -R48 ;  /* 0x000000ffff30c224 */ /* 0x000fe400078e0a30 */
[----:B------:R-:W-:Y:S01]  /*18480*/  @!P5 IADD3 R47, -R47, RZ, RZ ;  /* 0x000000ff2f2fd210 */ /* 0x000fe20007ffe1ff */
[----:B------:R1:W-:Y:S01]  /*18490*/  STL [R1+0x7220], R44 ;  /* 0x0072202c01007387 */ /* 0x0003e20000100800 */
[----:B------:R-:W-:-:S03]  /*184a0*/  @!P3 IMAD.MOV R49, RZ, RZ, -R49 ;  /* 0x000000ffff31b224 */ /* 0x000fc600078e0a31 */
[----:B------:R1:W-:Y:S01]  /*184b0*/  STL [R1+0x7224], R45 ;  /* 0x0072242d01007387 */ /* 0x0003e20000100800 */
[----:B------:R-:W-:-:S03]  /*184c0*/  @!P6 IADD3 R55, R55, -R251, RZ ;  /* 0x800000fb3737e210 */ /* 0x000fc60007ffe0ff */
[----:B------:R1:W-:Y:S04]  /*184d0*/  STL [R1+0x7228], R46 ;  /* 0x0072282e01007387 */ /* 0x0003e80000100800 */
[----:B------:R1:W-:Y:S04]  /*184e0*/  STL [R1+0x722c], R47 ;  /* 0x00722c2f01007387 */ /* 0x0003e80000100800 */
[----:B------:R-:W-:Y:S04]  /*184f0*/  STL [R1+0x7230], R48 ;  /* 0x0072303001007387 */ /* 0x000fe80000100800 */
[----:B------:R-:W-:Y:S01]  /*18500*/  STL [R1+0x7234], R49 ;  /* 0x0072343101007387 */ /* 0x000fe20000100800 */
[----:B------:R-:W-:-:S03]  /*18510*/  ISETP.GE.AND P6, PT, R23, RZ, PT ;  /* 0x000000ff1700720c */ /* 0x000fc60003fc6270 */
[----:B------:R-:W2:Y:S01]  /*18520*/  LDL R23, [R1+0x6788] ;  /* 0x0067880001177983 */ /* 0x000ea20000100800 */
[----:B------:R-:W-:-:S13]  /*18530*/  ISETP.GT.U32.AND P3, PT, R251, R56, PT ;  /* 0x00000038fb00720c */ /* 0x000fda0003f64070 */
[--C-:B------:R-:W-:Y:S01]  /*18540*/  @!P3 IMAD.IADD R56, R56, 0x1, -R251.reuse ;  /* 0x000000013838b824 */ /* 0x100fe200078e0afb */
[C---:B------:R-:W-:Y:S02]  /*18550*/  ISETP.GT.U32.AND P0, PT, R251.reuse, R50, PT ;  /* 0x00000032fb00720c */ /* 0x040fe40003f04070 */
[----:B------:R-:W-:Y:S02]  /*18560*/  ISETP.GT.U32.AND P1, PT, R251, R51, PT ;  /* 0x00000033fb00720c */ /* 0x000fe40003f24070 */
[----:B---3--:R-:W-:Y:S02]  /*18570*/  ISETP.GE.AND P3, PT, R22, RZ, PT ;  /* 0x000000ff1600720c */ /* 0x008fe40003f66270 */
[----:B------:R-:W3:Y:S07]  /*18580*/  LDL R22, [R1+0x6790] ;  /* 0x0067900001167983 */ /* 0x000eee0000100800 */
[----:B------:R-:W-:-:S02]  /*18590*/  @!P0 IMAD.IADD R50, R50, 0x1, -R251 ;  /* 0x0000000132328824 */ /* 0x000fc400078e0afb */
[----:B------:R-:W-:Y:S02]  /*185a0*/  @!P1 IADD3 R51, R51, -R251, RZ ;  /* 0x800000fb33339210 */ /* 0x000fe40007ffe0ff */
[C---:B------:R-:W-:Y:S02]  /*185b0*/  ISETP.GT.U32.AND P0, PT, R251.reuse, R57, PT ;  /* 0x00000039fb00720c */ /* 0x040fe40003f04070 */
[C---:B------:R-:W-:Y:S02]  /*185c0*/  ISETP.GT.U32.AND P1, PT, R251.reuse, R58, PT ;  /* 0x0000003afb00720c */ /* 0x040fe40003f24070 */
[C---:B------:R-:W-:Y:S02]  /*185d0*/  ISETP.GT.U32.AND P2, PT, R251.reuse, R52, PT ;  /* 0x00000034fb00720c */ /* 0x040fe40003f44070 */
[----:B------:R-:W-:-:S07]  /*185e0*/  ISETP.GT.U32.AND P5, PT, R251, R53, PT ;  /* 0x00000035fb00720c */ /* 0x000fce0003fa4070 */
[--C-:B------:R-:W-:Y:S02]  /*185f0*/  @!P0 IMAD.IADD R57, R57, 0x1, -R251.reuse ;  /* 0x0000000139398824 */ /* 0x100fe400078e0afb */
[----:B------:R-:W-:Y:S01]  /*18600*/  @!P1 IMAD.IADD R58, R58, 0x1, -R251 ;  /* 0x000000013a3a9824 */ /* 0x000fe200078e0afb */
[----:B------:R-:W-:Y:S02]  /*18610*/  ISETP.GE.AND P0, PT, R21, RZ, PT ;  /* 0x000000ff1500720c */ /* 0x000fe40003f06270 */
[----:B------:R-:W3:Y:S01]  /*18620*/  LDL R21, [R1+0x67a0] ;  /* 0x0067a00001157983 */ /* 0x000ee20000100800 */
[----:B----4-:R-:W-:-:S03]  /*18630*/  ISETP.GE.AND P1, PT, R20, RZ, PT ;  /* 0x000000ff1400720c */ /* 0x010fc60003f26270 */
[----:B------:R-:W4:Y:S01]  /*18640*/  LDL R20, [R1+0x67a4] ;  /* 0x0067a40001147983 */ /* 0x000f220000100800 */
[C---:B------:R-:W-:Y:S01]  /*18650*/  ISETP.GT.U32.AND P4, PT, R251.reuse, R54, PT ;  /* 0x00000036fb00720c */ /* 0x040fe20003f84070 */
[--C-:B------:R-:W-:Y:S01]  /*18660*/  @!P2 IMAD.IADD R52, R52, 0x1, -R251.reuse ;  /* 0x000000013434a824 */ /* 0x100fe200078e0afb */
[----:B------:R-:W-:Y:S01]  /*18670*/  ISETP.GT.U32.AND P2, PT, R251, R59, PT ;  /* 0x0000003bfb00720c */ /* 0x000fe20003f44070 */
        /* <DEDUP_REMOVED lines=11> */
[----:B------:R-:W-:Y:S01]  /*18730*/  @!P3 IADD3 R51, -R51, RZ, RZ ;  /* 0x000000ff3333b210 */ /* 0x000fe20007ffe1ff */
[----:B------:R-:W-:Y:S02]  /*18740*/  @!P6 IMAD.MOV R50, RZ, RZ, -R50 ;  /* 0x000000ffff32e224 */ /* 0x000fe400078e0a32 */
[----:B------:R-:W-:Y:S01]  /*18750*/  @!P2 IMAD.MOV R54, RZ, RZ, -R54 ;  /* 0x000000ffff36a224 */ /* 0x000fe200078e0a36 */
[----:B------:R-:W-:Y:S01]  /*18760*/  ISETP.GT.U32.AND P2, PT, R251, R61, PT ;  /* 0x0000003dfb00720c */ /* 0x000fe20003f44070 */
[----:B------:R-:W-:Y:S02]  /*18770*/  @!P0 IMAD.MOV R52, RZ, RZ, -R52 ;  /* 0x000000ffff348224 */ /* 0x000fe400078e0a34 */
[----:B------:R-:W-:Y:S01]  /*18780*/  @!P1 IMAD.MOV R53, RZ, RZ, -R53 ;  /* 0x000000ffff359224 */ /* 0x000fe200078e0a35 */
[----:B------:R-:W-:Y:S01]  /*18790*/  STL [R1+0x7238], R50 ;  /* 0x0072383201007387 */ /* 0x000fe20000100800 */
[----:B------:R-:W-:-:S02]  /*187a0*/  @!P5 IADD3 R55, -R55, RZ, RZ ;  /* 0x000000ff3737d210 */ /* 0x000fc40007ffe1ff */
[----:B------:R-:W-:Y:S01]  /*187b0*/  IADD3 R40, R246, 0x1f4, RZ ;  /* 0x000001f4f6287810 */ /* 0x000fe20007ffe0ff */
[----:B------:R-:W-:Y:S04]  /*187c0*/  STL [R1+0x723c], R51 ;  /* 0x00723c3301007387 */ /* 0x000fe80000100800 */
[----:B------:R-:W-:Y:S01]  /*187d0*/  STL [R1+0x7240], R52 ;  /* 0x0072403401007387 */ /* 0x000fe20000100800 */
[----:B------:R-:W-:-:S03]  /*187e0*/  @!P2 IMAD.IADD R61, R61, 0x1, -R251 ;  /* 0x000000013d3da824 */ /* 0x000fc600078e0afb */
[----:B------:R-:W-:Y:S04]  /*187f0*/  STL [R1+0x7244], R53 ;  /* 0x0072443501007387 */ /* 0x000fe80000100800 */
[----:B------:R-:W-:Y:S04]  /*18800*/  STL [R1+0x7248], R54 ;  /* 0x0072483601007387 */ /* 0x000fe80000100800 */
[----:B------:R-:W-:Y:S04]  /*18810*/  STL [R1+0x724c], R55 ;  /* 0x00724c3701007387 */ /* 0x000fe80000100800 */
[----:B------:R-:W-:Y:S01]  /*18820*/  STL [R1+0x68e8], R40 ;  /* 0x0068e82801007387 */ /* 0x000fe20000100800 */
[----:B------:R-:W-:-:S03]  /*18830*/  ISETP.GE.AND P2, PT, R23, RZ, PT ;  /* 0x000000ff1700720c */ /* 0x000fc60003f46270 */
[----:B------:R-:W2:Y:S01]  /*18840*/  LDL R23, [R1+0x67ac] ;  /* 0x0067ac0001177983 */ /* 0x000ea20000100800 */
[----:B------:R-:W-:-:S13]  /*18850*/  ISETP.GT.U32.AND P5, PT, R251, R62, PT ;  /* 0x0000003efb00720c */ /* 0x000fda0003fa4070 */
[--C-:B------:R-:W-:Y:S01]  /*18860*/  @!P5 IMAD.IADD R62, R62, 0x1, -R251.reuse ;  /* 0x000000013e3ed824 */ /* 0x100fe200078e0afb */
[C---:B------:R-:W-:Y:S02]  /*18870*/  ISETP.GT.U32.AND P4, PT, R251.reuse, R56, PT ;  /* 0x00000038fb00720c */ /* 0x040fe40003f84070 */
[C---:B------:R-:W-:Y:S02]  /*18880*/  ISETP.GT.U32.AND P3, PT, R251.reuse, R57, PT ;  /* 0x00000039fb00720c */ /* 0x040fe40003f64070 */
[----:B---3--:R-:W-:Y:S02]  /*18890*/  ISETP.GE.AND P5, PT, R22, RZ, PT ;  /* 0x000000ff1600720c */ /* 0x008fe40003fa6270 */
[----:B------:R-:W3:Y:S07]  /*188a0*/  LDL R22, [R1+0x67b4] ;  /* 0x0067b40001167983 */ /* 0x000eee0000100800 */
[--C-:B------:R-:W-:Y:S01]  /*188b0*/  @!P4 IMAD.IADD R56, R56, 0x1, -R251.reuse ;  /* 0x000000013838c824 */ /* 0x100fe200078e0afb */
[----:B------:R-:W-:Y:S01]  /*188c0*/  ISETP.GT.U32.AND P4, PT, R251, R63, PT ;  /* 0x0000003ffb00720c */ /* 0x000fe20003f84070 */
[----:B------:R-:W-:Y:S01]  /*188d0*/  @!P3 IMAD.IADD R57, R57, 0x1, -R251 ;  /* 0x000000013939b824 */ /* 0x000fe200078e0afb */
[----:B------:R-:W-:-:S02]  /*188e0*/  ISETP.GT.U32.AND P3, PT, R251, R64, PT ;  /* 0x00000040fb00720c */ /* 0x000fc40003f64070 */
        /* <DEDUP_REMOVED lines=8> */
[----:B------:R-:W-:Y:S01]  /*18970*/  @!P0 IMAD.IADD R58, R58, 0x1, -R251 ;  /* 0x000000013a3a8824 */ /* 0x000fe200078e0afb */
[----:B------:R-:W-:Y:S02]  /*18980*/  @!P1 IADD3 R59, R59, -R251, RZ ;  /* 0x800000fb3b3b9210 */ /* 0x000fe40007ffe0ff */
[C---:B------:R-:W-:Y:S02]  /*18990*/  ISETP.GT.U32.AND P0, PT, R251.reuse, R65, PT ;  /* 0x00000041fb00720c */ /* 0x040fe40003f04070 */
[----:B------:R-:W-:Y:S01]  /*189a0*/  ISETP.GT.U32.AND P1, PT, R251, R66, PT ;  /* 0x00000042fb00720c */ /* 0x000fe20003f24070 */
[----:B------:R-:W-:Y:S02]  /*189b0*/  @!P2 IMAD.MOV R56, RZ, RZ, -R56 ;  /* 0x000000ffff38a224 */ /* 0x000fe400078e0a38 */
[----:B------:R-:W-:Y:S02]  /*189c0*/  @!P5 IMAD.MOV R57, RZ, RZ, -R57 ;  /* 0x000000ffff39d224 */ /* 0x000fe400078e0a39 */
[----:B------:R-:W-:Y:S01]  /*189d0*/  @!P4 IMAD.MOV R58, RZ, RZ, -R58 ;  /* 0x000000ffff3ac224 */ /* 0x000fe200078e0a3a */
[----:B------:R-:W-:-:S05]  /*189e0*/  @!P3 IADD3 R59, -R59, RZ, RZ ;  /* 0x000000ff3b3bb210 */ /* 0x000fca0007ffe1ff */
[--C-:B------:R-:W-:Y:S02]  /*189f0*/  @!P0 IMAD.IADD R65, R65, 0x1, -R251.reuse ;  /* 0x0000000141418824 */ /* 0x100fe400078e0afb */
[----:B------:R-:W-:Y:S01]  /*18a00*/  @!P1 IMAD.IADD R66, R66, 0x1, -R251 ;  /* 0x0000000142429824 */ /* 0x000fe200078e0afb */
[----:B--2---:R-:W-:Y:S02]  /*18a10*/  ISETP.GE.AND P0, PT, R19, RZ, PT ;  /* 0x000000ff1300720c */ /* 0x004fe40003f06270 */
[----:B------:R-:W2:Y:S01]  /*18a20*/  LDL R19, [R1+0x67c0] ;  /* 0x0067c00001137983 */ /* 0x000ea20000100800 */
[----:B------:R-:W-:-:S03]  /*18a30*/  ISETP.GE.AND P1, PT, R18, RZ, PT ;  /* 0x000000ff1200720c */ /* 0x000fc60003f26270 */
[----:B------:R-:W2:Y:S04]  /*18a40*/  LDL R18, [R1+0x67a8] ;  /* 0x0067a80001127983 */ /* 0x000ea80000100800 */
[----:B------:R-:W-:Y:S04]  /*18a50*/  STL [R1+0x7250], R56 ;  /* 0x0072503801007387 */ /* 0x000fe80000100800 */
[----:B------:R-:W-:Y:S04]  /*18a60*/  STL [R1+0x7254], R57 ;  /* 0x0072543901007387 */ /* 0x000fe80000100800 */
[----:B------:R-:W-:Y:S04]  /*18a70*/  STL [R1+0x7258], R58 ;  /* 0x0072583a01007387 */ /* 0x000fe80000100800 */
[----:B------:R-:W-:Y:S04]  /*18a80*/  STL [R1+0x725c], R59 ;  /* 0x00725c3b01007387 */ /* 0x000fe80000100800 */
[----:B------:R-:W2:Y:S01]  /*18a90*/  LDL R24, [R1+0x67bc] ;  /* 0x0067bc0001187983 */ /* 0x000ea20000100800 */
[----:B------:R-:W-:-:S02]  /*18aa0*/  ISETP.GT.U32.AND P2, PT, R251, R62, PT ;  /* 0x0000003efb00720c */ /* 0x000fc40003f44070 */
[----:B------:R-:W-:-:S11]  /*18ab0*/  ISETP.GT.U32.AND P6, PT, R251, R60, PT ;  /* 0x0000003cfb00720c */ /* 0x000fd60003fc4070 */
[--C-:B------:R-:W-:Y:S01]  /*18ac0*/  @!P2 IMAD.IADD R62, R62, 0x1, -R251.reuse ;  /* 0x000000013e3ea824 */ /* 0x100fe200078e0afb */
[----:B------:R-:W-:Y:S02]  /*18ad0*/  ISETP.GE.AND P2, PT, R23, RZ, PT ;  /* 0x000000ff1700720c */ /* 0x000fe40003f46270 */
[----:B------:R-:W2:Y:S01]  /*18ae0*/  LDL R23, [R1+0x67c8] ;  /* 0x0067c80001177983 */ /* 0x000ea20000100800 */
[----:B------:R-:W-:Y:S01]  /*18af0*/  @!P6 IMAD.IADD R60, R60, 0x1, -R251 ;  /* 0x000000013c3ce824 */ /* 0x000fe200078e0afb */
[----:B------:R-:W-:-:S03]  /*18b00*/  ISETP.GT.U32.AND P6, PT, R251, R67, PT ;  /* 0x00000043fb00720c */ /* 0x000fc60003fc4070 */
[----:B------:R-:W-:-:S10]  /*18b10*/  @!P0 IMAD.MOV R60, RZ, RZ, -R60 ;  /* 0x000000ffff3c8224 */ /* 0x000fd400078e0a3c */
[----:B------:R-:W-:-:S04]  /*18b20*/  @!P6 IADD3 R67, R67, -R251, RZ ;  /* 0x800000fb4343e210 */ /* 0x000fc80007ffe0ff */
[----:B------:R-:W-:-:S13]  /*18b30*/  ISETP.GT.U32.AND P0, PT, R251, R67, PT ;  /* 0x00000043fb00720c */ /* 0x000fda0003f04070 */
[----:B------:R-:W-:Y:S02]  /*18b40*/  @!P0 IADD3 R67, R67, -R251, RZ ;  /* 0x800000fb43438210 */ /* 0x000fe40007ffe0ff */
[----:B---3--:R-:W-:Y:S02]  /*18b50*/  ISETP.GE.AND P0, PT, R22, RZ, PT ;  /* 0x000000ff1600720c */ /* 0x008fe40003f06270 */
[----:B------:R-:W3:Y:S01]  /*18b60*/  LDL R22, [R1+0x67c4] ;  /* 0x0067c40001167983 */ /* 0x000ee20000100800 */
[C---:B------:R-:W-:Y:S02]  /*18b70*/  ISETP.GT.U32.AND P5, PT, R251.reuse, R63, PT ;  /* 0x0000003ffb00720c */ /* 0x040fe40003fa4070 */
[C---:B------:R-:W-:Y:S01]  /*18b80*/  ISETP.GT.U32.AND P3, PT, R251.reuse, R65, PT ;  /* 0x00000041fb00720c */ /* 0x040fe20003f64070 */
[----:B------:R-:W-:Y:S01]  /*18b90*/  @!P1 IMAD.MOV R61, RZ, RZ, -R61 ;  /* 0x000000ffff3d9224 */ /* 0x000fe200078e0a3d */
[----:B------:R-:W-:-:S09]  /*18ba0*/  ISETP.GT.U32.AND P1, PT, R251, R68, PT ;  /* 0x00000044fb00720c */ /* 0x000fd20003f24070 */
[----:B------:R-:W-:Y:S02]  /*18bb0*/  @!P5 IADD3 R63, R63, -R251, RZ ;  /* 0x800000fb3f3fd210 */ /* 0x000fe40007ffe0ff */
[--C-:B------:R-:W-:Y:S01]  /*18bc0*/  @!P3 IMAD.IADD R65, R65, 0x1, -R251.reuse ;  /* 0x000000014141b824 */ /* 0x100fe200078e0afb */
[C---:B------:R-:W-:Y:S02]  /*18bd0*/  ISETP.GT.U32.AND P5, PT, R251.reuse, R69, PT ;  /* 0x00000045fb00720c */ /* 0x040fe40003fa4070 */
[C---:B------:R-:W-:Y:S01]  /*18be0*/  ISETP.GT.U32.AND P3, PT, R251.reuse, R71, PT ;  /* 0x00000047fb00720c */ /* 0x040fe20003f64070 */
[----:B------:R-:W-:Y:S01]  /*18bf0*/  @!P1 IMAD.IADD R68, R68, 0x1, -R251 ;  /* 0x0000000144449824 */ /* 0x000fe200078e0afb */
[C---:B------:R-:W-:Y:S02]  /*18c00*/  ISETP.GT.U32.AND P6, PT, R251.reuse, R66, PT ;  /* 0x00000042fb00720c */ /* 0x040fe40003fc4070 */
[----:B------:R-:W-:-:S07]  /*18c10*/  ISETP.GT.U32.AND P1, PT, R251, R73, PT ;  /* 0x00000049fb00720c */ /* 0x000fce0003f24070 */
[----:B------:R-:W-:Y:S01]  /*18c20*/  @!P5 IMAD.IADD R69, R69, 0x1, -R251 ;  /* 0x000000014545d824 */ /* 0x000fe200078e0afb */
[----:B------:R-:W-:Y:S02]  /*18c30*/  ISETP.GE.AND P5, PT, R21, RZ, PT ;  /* 0x000000ff1500720c */ /* 0x000fe40003fa6270 */
[----:B------:R-:W-:Y:S01]  /*18c40*/  @!P3 IADD3 R71, R71, -R251, RZ ;  /* 0x800000fb4747b210 */ /* 0x000fe20007ffe0ff */
[----:B------:R-:W3:Y:S01]  /*18c50*/  LDL R21, [R1+0x67d0] ;  /* 0x0067d00001157983 */ /* 0x000ee20000100800 */
[----:B----4-:R-:W-:-:S03]  /*18c60*/  ISETP.GE.AND P3, PT, R20, RZ, PT ;  /* 0x000000ff1400720c */ /* 0x010fc60003f66270 */
[----:B------:R-:W4:Y:S01]  /*18c70*/  LDL R20, [R1+0x67cc] ;  /* 0x0067cc0001147983 */ /* 0x000f220000100800 */
[--C-:B------:R-:W-:Y:S02]  /*18c80*/  @!P6 IMAD.IADD R66, R66, 0x1, -R251.reuse ;  /* 0x000000014242e824 */ /* 0x100fe400078e0afb */
[----:B------:R-:W-:Y:S01]  /*18c90*/  @!P1 IMAD.IADD R73, R73, 0x1, -R251 ;  /* 0x0000000149499824 */ /* 0x000fe200078e0afb */
[----:B------:R-:W-:-:S06]  /*18ca0*/  ISETP.GT.U32.AND P6, PT, R251, R72, PT ;  /* 0x00000048fb00720c */ /* 0x000fcc0003fc4070 */
[----:B------:R-:W-:Y:S02]  /*18cb0*/  @!P3 IADD3 R66, -R66, RZ, RZ ;  /* 0x000000ff4242b210 */ /* 0x000fe40007ffe1ff */
[----:B------:R-:W-:-:S05]  /*18cc0*/  ISETP.GT.U32.AND P3, PT, R251, R73, PT ;  /* 0x00000049fb00720c */ /* 0x000fca0003f64070 */
[--C-:B------:R-:W-:Y:S01]  /*18cd0*/  @!P6 IMAD.IADD R72, R72, 0x1, -R251.reuse ;  /* 0x000000014848e824 */ /* 0x100fe200078e0afb */
[----:B--2---:R-:W-:Y:S02]  /*18ce0*/  ISETP.GE.AND P6, PT, R19, RZ, PT ;  /* 0x000000ff1300720c */ /* 0x004fe40003fc6270 */
[----:B------:R-:W2:Y:S05]  /*18cf0*/  LDL R19, [R1+0x67d4] ;  /* 0x0067d40001137983 */ /* 0x000eaa0000100800 */
[----:B------:R-:W-:Y:S01]  /*18d00*/  @!P3 IMAD.IADD R73, R73, 0x1, -R251 ;  /* 0x000000014949b824 */ /* 0x000fe200078e0afb */
[----:B------:R-:W-:Y:S02]  /*18d10*/  ISETP.GE.AND P3, PT, R24, RZ, PT ;  /* 0x000000ff1800720c */ /* 0x000fe40003f66270 */
[----:B------:R-:W2:Y:S03]  /*18d20*/  LDL R24, [R1+0x67e8] ;  /* 0x0067e80001187983 */ /* 0x000ea60000100800 */
[----:B------:R-:W-:Y:S01]  /*18d30*/  @!P6 IMAD.MOV R67, RZ, RZ, -R67 ;  /* 0x000000ffff43e224 */ /* 0x000fe200078e0a43 */
[----:B------:R-:W-:-:S13]  /*18d40*/  ISETP.GT.U32.AND P6, PT, R251, R74, PT ;  /* 0x0000004afb00720c */ /* 0x000fda0003fc4070 */
[----:B------:R-:W-:Y:S02]  /*18d50*/  @!P6 IADD3 R74, R74, -R251, RZ ;  /* 0x800000fb4a4ae210 */ /* 0x000fe40007ffe0ff */
[----:B------:R-:W-:Y:S02]  /*18d60*/  ISETP.GE.AND P6, PT, R23, RZ, PT ;  /* 0x000000ff1700720c */ /* 0x000fe40003fc6270 */
[----:B------:R-:W2:Y:S01]  /*18d70*/  LDL R23, [R1+0x67dc] ;  /* 0x0067dc0001177983 */ /* 0x000ea20000100800 */
[----:B------:R-:W-:-:S13]  /*18d80*/  ISETP.GT.U32.AND P1, PT, R251, R68, PT ;  /* 0x00000044fb00720c */ /* 0x000fda0003f24070 */
[----:B------:R-:W-:Y:S01]  /*18d90*/  @!P1 IMAD.IADD R68, R68, 0x1, -R251 ;  /* 0x0000000144449824 */ /* 0x000fe200078e0afb */
[----:B------:R-:W-:-:S13]  /*18da0*/  ISETP.GT.U32.AND P1, PT, R251, R75, PT ;  /* 0x0000004bfb00720c */ /* 0x000fda0003f24070 */
[----:B------:R-:W-:Y:S01]  /*18db0*/  @!P1 IMAD.IADD R75, R75, 0x1, -R251 ;  /* 0x000000014b4b9824 */ /* 0x000fe200078e0afb */
[----:B------:R-:W-:-:S13]  /*18dc0*/  ISETP.GT.U32.AND P4, PT, R251, R64, PT ;  /* 0x00000040fb00720c */ /* 0x000fda0003f84070 */
[--C-:B------:R-:W-:Y:S01]  /*18dd0*/  @!P4 IMAD.IADD R64, R64, 0x1, -R251.reuse ;  /* 0x000000014040c824 */ /* 0x100fe200078e0afb */
[C---:B------:R-:W-:Y:S02]  /*18de0*/  ISETP.GT.U32.AND P4, PT, R251.reuse, R70, PT ;  /* 0x00000046fb00720c */ /* 0x040fe40003f84070 */
[----:B---3--:R-:W-:Y:S02]  /*18df0*/  ISETP.GE.AND P1, PT, R22, RZ, PT ;  /* 0x000000ff1600720c */ /* 0x008fe40003f26270 */
[----:B------:R-:W3:Y:S09]  /*18e00*/  LDL R22, [R1+0x67d8] ;  /* 0x0067d80001167983 */ /* 0x000ef20000100800 */
[----:B------:R-:W-:Y:S01]  /*18e10*/  @!P4 IMAD.IADD R70, R70, 0x1, -R251 ;  /* 0x000000014646c824 */ /* 0x000fe200078e0afb */
[----:B------:R-:W-:Y:S01]  /*18e20*/  @!P2 IADD3 R62, -R62, RZ, RZ ;  /* 0x000000ff3e3ea210 */ /* 0x000fe20007ffe1ff */
[----:B------:R-:W-:Y:S01]  /*18e30*/  @!P0 IMAD.MOV R63, RZ, RZ, -R63 ;  /* 0x000000ffff3f8224 */ /* 0x000fe200078e0a3f */
[----:B------:R-:W-:-:S02]  /*18e40*/  ISETP.GT.U32.AND P0, PT, R251, R69, PT ;  /* 0x00000045fb00720c */ /* 0x000fc40003f04070 */
[C---:B------:R-:W-:Y:S01]  /*18e50*/  ISETP.GT.U32.AND P2, PT, R251.reuse, R70, PT ;  /* 0x00000046fb00720c */ /* 0x040fe20003f44070 */
[----:B------:R-:W-:Y:S01]  /*18e60*/  @!P5 IMAD.MOV R64, RZ, RZ, -R64 ;  /* 0x000000ffff40d224 */ /* 0x000fe200078e0a40 */
[----:B------:R-:W-:Y:S02]  /*18e70*/  ISETP.GT.U32.AND P5, PT, R251, R72, PT ;  /* 0x00000048fb00720c */ /* 0x000fe40003fa4070 */
[----:B------:R-:W-:-:S07]  /*18e80*/  ISETP.GE.AND P4, PT, R18, RZ, PT ;  /* 0x000000ff1200720c */ /* 0x000fce0003f86270 */
[--C-:B------:R-:W-:Y:S01]  /*18e90*/  @!P0 IMAD.IADD R69, R69, 0x1, -R251.reuse ;  /* 0x0000000145458824 */ /* 0x100fe200078e0afb */
[C---:B------:R-:W-:Y:S02]  /*18ea0*/  ISETP.GT.U32.AND P0, PT, R251.reuse, R76, PT ;  /* 0x0000004cfb00720c */ /* 0x040fe40003f04070 */
[----:B------:R-:W-:Y:S02]  /*18eb0*/  @!P2 IADD3 R70, R70, -R251, RZ ;  /* 0x800000fb4646a210 */ /* 0x000fe40007ffe0ff */
[C---:B------:R-:W-:Y:S01]  /*18ec0*/  ISETP.GT.U32.AND P2, PT, R251.reuse, R77, PT ;  /* 0x0000004dfb00720c */ /* 0x040fe20003f44070 */
[----:B------:R-:W-:Y:S01]  /*18ed0*/  @!P5 IMAD.IADD R72, R72, 0x1, -R251 ;  /* 0x000000014848d824 */ /* 0x000fe200078e0afb */
[C---:B------:R-:W-:Y:S01]  /*18ee0*/  ISETP.GT.U32.AND P5, PT, R251.reuse, R79, PT ;  /* 0x0000004ffb00720c */ /* 0x040fe20003fa4070 */
[----:B------:R-:W-:Y:S01]  /*18ef0*/  @!P4 IMAD.MOV R65, RZ, RZ, -R65 ;  /* 0x000000ffff41c224 */ /* 0x000fe200078e0a41 */
[----:B------:R-:W-:-:S05]  /*18f00*/  ISETP.GT.U32.AND P4, PT, R251, R71, PT ;  /* 0x00000047fb00720c */ /* 0x000fca0003f84070 */
[--C-:B------:R-:W-:Y:S01]  /*18f10*/  @!P0 IMAD.IADD R76, R76, 0x1, -R251.reuse ;  /* 0x000000014c4c8824 */ /* 0x100fe200078e0afb */
[----:B------:R-:W-:Y:S02]  /*18f20*/  ISETP.GE.AND P0, PT, R21, RZ, PT ;  /* 0x000000ff1500720c */ /* 0x000fe40003f06270 */
[----:B------:R-:W3:Y:S01]  /*18f30*/  LDL R21, [R1+0x67e0] ;  /* 0x0067e00001157983 */ /* 0x000ee20000100800 */
[--C-:B------:R-:W-:Y:S01]  /*18f40*/  @!P2 IMAD.IADD R77, R77, 0x1, -R251.reuse ;  /* 0x000000014d4da824 */ /* 0x100fe200078e0afb */
[----:B----4-:R-:W-:Y:S02]  /*18f50*/  ISETP.GE.AND P2, PT, R20, RZ, PT ;  /* 0x000000ff1400720c */ /* 0x010fe40003f46270 */
[----:B------:R-:W4:Y:S01]  /*18f60*/  LDL R20, [R1+0x67f4] ;  /* 0x0067f40001147983 */ /* 0x000f220000100800 */
[--C-:B------:R-:W-:Y:S02]  /*18f70*/  @!P5 IMAD.IADD R79, R79, 0x1, -R251.reuse ;  /* 0x000000014f4fd824 */ /* 0x100fe400078e0afb */
[----:B------:R-:W-:Y:S01]  /*18f80*/  @!P4 IMAD.IADD R71, R71, 0x1, -R251 ;  /* 0x000000014747c824 */ /* 0x000fe200078e0afb */
[----:B------:R-:W-:-:S07]  /*18f90*/  ISETP.GT.U32.AND P4, PT, R251, R78, PT ;  /* 0x0000004efb00720c */ /* 0x000fce0003f84070 */
[----:B------:R-:W-:Y:S01]  /*18fa0*/  @!P2 IMAD.MOV R72, RZ, RZ, -R72 ;  /* 0x000000ffff48a224 */ /* 0x000fe200078e0a48 */
[----:B------:R-:W-:Y:S02]  /*18fb0*/  ISETP.GT.U32.AND P2, PT, R251, R79, PT ;  /* 0x0000004ffb00720c */ /* 0x000fe40003f44070 */
[----:B------:R-:W-:-:S03]  /*18fc0*/  IADD3 R39, R246, 0x1f5, RZ ;  /* 0x000001f5f6277810 */ /* 0x000fc60007ffe0ff */
[----:B------:R-:W-:Y:S02]  /*18fd0*/  @!P4 IADD3 R78, R78, -R251, RZ ;  /* 0x800000fb4e4ec210 */ /* 0x000fe40007ffe0ff */
[----:B--2---:R-:W-:Y:S02]  /*18fe0*/  ISETP.GE.AND P4, PT, R19, RZ, PT ;  /* 0x000000ff1300720c */ /* 0x004fe40003f86270 */
[----:B------:R-:W2:Y:S04]  /*18ff0*/  LDL R19, [R1+0x67f8] ;  /* 0x0067f80001137983 */ /* 0x000ea80000100800 */
[----:B------:R-:W-:Y:S01]  /*19000*/  @!P2 IMAD.IADD R79, R79, 0x1, -R251 ;  /* 0x000000014f4fa824 */ /* 0x000fe200078e0afb */
[----:B------:R-:W-:Y:S01]  /*19010*/  STL [R1+0x68cc], R39 ;  /* 0x0068cc2701007387 */ /* 0x000fe20000100800 */
[----:B------:R-:W-:Y:S01]  /*19020*/  @!P3 IMAD.MOV R68, RZ, RZ, -R68 ;  /* 0x000000ffff44b224 */ /* 0x000fe200078e0a44 */
[----:B------:R-:W-:-:S04]  /*19030*/  ISETP.GE.AND P2, PT, R24, RZ, PT ;  /* 0x000000ff1800720c */ /* 0x000fc80003f46270 */
[----:B------:R-:W-:Y:S01]  /*19040*/  @!P4 IMAD.MOV R73, RZ, RZ, -R73 ;  /* 0x000000ffff49c224 */ /* 0x000fe200078e0a49 */
[----:B------:R-:W2:Y:S01]  /*19050*/  LDL R24, [R1+0x67e4] ;  /* 0x0067e40001187983 */ /* 0x000ea20000100800 */
[C---:B------:R-:W-:Y:S02]  /*19060*/  ISETP.GT.U32.AND P4, PT, R251.reuse, R80, PT ;  /* 0x00000050fb00720c */ /* 0x040fe40003f84070 */
[----:B------:R-:W-:Y:S01]  /*19070*/  @!P1 IADD3 R70, -R70, RZ, RZ ;  /* 0x000000ff46469210 */ /* 0x000fe20007ffe1ff */
[----:B------:R-:W-:Y:S01]  /*19080*/  @!P6 IMAD.MOV R69, RZ, RZ, -R69 ;  /* 0x000000ffff45e224 */ /* 0x000fe200078e0a45 */
[----:B------:R-:W-:Y:S01]  /*19090*/  ISETP.GT.U32.AND P5, PT, R251, R75, PT ;  /* 0x0000004bfb00720c */ /* 0x000fe20003fa4070 */
[----:B------:R-:W2:Y:S08]  /*190a0*/  LDL R25, [R1+0x6810] ;  /* 0x0068100001197983 */ /* 0x000eb00000100800 */
[----:B------:R-:W-:Y:S01]  /*190b0*/  @!P4 IMAD.IADD R80, R80, 0x1, -R251 ;  /* 0x000000015050c824 */ /* 0x000fe200078e0afb */
[----:B------:R-:W-:-:S02]  /*190c0*/  ISETP.GE.AND P4, PT, R23, RZ, PT ;  /* 0x000000ff1700720c */ /* 0x000fc40003f86270 */
[----:B------:R-:W2:Y:S01]  /*190d0*/  LDL R23, [R1+0x67ec] ;  /* 0x0067ec0001177983 */ /* 0x000ea20000100800 */
[----:B------:R-:W-:-:S13]  /*190e0*/  ISETP.GT.U32.AND P3, PT, R251, R74, PT ;  /* 0x0000004afb00720c */ /* 0x000fda0003f64070 */
[----:B------:R-:W-:Y:S02]  /*190f0*/  @!P3 IADD3 R74, R74, -R251, RZ ;  /* 0x800000fb4a4ab210 */ /* 0x000fe40007ffe0ff */
[----:B------:R-:W-:-:S13]  /*19100*/  ISETP.GT.U32.AND P3, PT, R251, R81, PT ;  /* 0x00000051fb00720c */ /* 0x000fda0003f64070 */
[--C-:B------:R-:W-:Y:S01]  /*19110*/  @!P3 IMAD.IADD R81, R81, 0x1, -R251.reuse ;  /* 0x000000015151b824 */ /* 0x100fe200078e0afb */
[----:B---3--:R-:W-:Y:S02]  /*19120*/  ISETP.GE.AND P3, PT, R22, RZ, PT ;  /* 0x000000ff1600720c */ /* 0x008fe40003f66270 */
[----:B------:R-:W3:Y:S01]  /*19130*/  LDL R22, [R1+0x6800] ;  /* 0x0068000001167983 */ /* 0x000ee20000100800 */
[----:B------:R-:W-:Y:S01]  /*19140*/  ISETP.GT.U32.AND P1, PT, R251, R76, PT ;  /* 0x0000004cfb00720c */ /* 0x000fe20003f24070 */
[----:B------:R-:W-:Y:S01]  /*19150*/  @!P5 IMAD.IADD R75, R75, 0x1, -R251 ;  /* 0x000000014b4bd824 */ /* 0x000fe200078e0afb */
[----:B------:R-:W-:-:S11]  /*19160*/  ISETP.GT.U32.AND P5, PT, R251, R82, PT ;  /* 0x00000052fb00720c */ /* 0x000fd60003fa4070 */
[----:B------:R-:W-:Y:S01]  /*19170*/  @!P1 IMAD.IADD R76, R76, 0x1, -R251 ;  /* 0x000000014c4c9824 */ /* 0x000fe200078e0afb */
[C---:B------:R-:W-:Y:S02]  /*19180*/  ISETP.GT.U32.AND P1, PT, R251.reuse, R83, PT ;  /* 0x00000053fb00720c */ /* 0x040fe40003f24070 */
[----:B------:R-:W-:Y:S02]  /*19190*/  @!P5 IADD3 R82, R82, -R251, RZ ;  /* 0x800000fb5252d210 */ /* 0x000fe40007ffe0ff */
[----:B------:R-:W-:-:S09]  /*191a0*/  ISETP.GT.U32.AND P6, PT, R251, R78, PT ;  /* 0x0000004efb00720c */ /* 0x000fd20003fc4070 */
[----:B------:R-:W-:Y:S01]  /*191b0*/  @!P1 IMAD.IADD R83, R83, 0x1, -R251 ;  /* 0x0000000153539824 */ /* 0x000fe200078e0afb */
[----:B------:R-:W-:Y:S02]  /*191c0*/  ISETP.GE.AND P5, PT, R21, RZ, PT ;  /* 0x000000ff1500720c */ /* 0x000fe40003fa6270 */
[----:B------:R-:W3:Y:S01]  /*191d0*/  LDL R21, [R1+0x6808] ;  /* 0x0068080001157983 */ /* 0x000ee20000100800 */
[----:B----4-:R-:W-:-:S03]  /*191e0*/  ISETP.GE.AND P1, PT, R20, RZ, PT ;  /* 0x000000ff1400720c */ /* 0x010fc60003f26270 */
[----:B------:R-:W4:Y:S01]  /*191f0*/  LDL R20, [R1+0x67fc] ;  /* 0x0067fc0001147983 */ /* 0x000f220000100800 */
[----:B------:R-:W-:Y:S02]  /*19200*/  @!P2 IADD3 R74, -R74, RZ, RZ ;  /* 0x000000ff4a4aa210 */ /* 0x000fe40007ffe1ff */
[C---:B------:R-:W-:Y:S02]  /*19210*/  ISETP.GT.U32.AND P2, PT, R251.reuse, R80, PT ;  /* 0x00000050fb00720c */ /* 0x040fe40003f44070 */
[----:B------:R-:W-:Y:S02]  /*19220*/  @!P6 IADD3 R78, R78, -R251, RZ ;  /* 0x800000fb4e4ee210 */ /* 0x000fe40007ffe0ff */
[----:B------:R-:W-:-:S09]  /*19230*/  ISETP.GT.U32.AND P6, PT, R251, R85, PT ;  /* 0x00000055fb00720c */ /* 0x000fd20003fc4070 */
[----:B------:R-:W-:-:S04]  /*19240*/  @!P2 IMAD.IADD R80, R80, 0x1, -R251 ;  /* 0x000000015050a824 */ /* 0x000fc800078e0afb */
[----:B------:R-:W-:Y:S01]  /*19250*/  @!P6 IMAD.IADD R85, R85, 0x1, -R251 ;  /* 0x000000015555e824 */ /* 0x000fe200078e0afb */
[----:B------:R-:W-:-:S04]  /*19260*/  @!P1 IADD3 R78, -R78, RZ, RZ ;  /* 0x000000ff4e4e9210 */ /* 0x000fc80007ffe1ff */
[----:B------:R-:W-:Y:S02]  /*19270*/  ISETP.GT.U32.AND P1, PT, R251, R85, PT ;  /* 0x00000055fb00720c */ /* 0x000fe40003f24070 */
[----:B--2---:R-:W-:Y:S02]  /*19280*/  ISETP.GE.AND P2, PT, R24, RZ, PT ;  /* 0x000000ff1800720c */ /* 0x004fe40003f46270 */
[----:B------:R-:W2:Y:S09]  /*19290*/  LDL R24, [R1+0x6818] ;  /* 0x0068180001187983 */ /* 0x000eb20000100800 */
[----:B------:R-:W-:-:S02]  /*192a0*/  @!P1 IMAD.IADD R85, R85, 0x1, -R251 ;  /* 0x0000000155559824 */ /* 0x000fc400078e0afb */
[----:B------:R-:W-:Y:S01]  /*192b0*/  @!P4 IMAD.MOV R75, RZ, RZ, -R75 ;  /* 0x000000ffff4bc224 */ /* 0x000fe200078e0a4b */
[----:B------:R-:W-:Y:S02]  /*192c0*/  ISETP.GE.AND P1, PT, R23, RZ, PT ;  /* 0x000000ff1700720c */ /* 0x000fe40003f26270 */
[----:B------:R-:W2:Y:S01]  /*192d0*/  LDL R23, [R1+0x6814] ;  /* 0x0068140001177983 */ /* 0x000ea20000100800 */
[----:B------:R-:W-:-:S13]  /*192e0*/  ISETP.GT.U32.AND P4, PT, R251, R81, PT ;  /* 0x00000051fb00720c */ /* 0x000fda0003f84070 */
[----:B------:R-:W-:Y:S01]  /*192f0*/  @!P4 IMAD.IADD R81, R81, 0x1, -R251 ;  /* 0x000000015151c824 */ /* 0x000fe200078e0afb */
[----:B------:R-:W-:-:S13]  /*19300*/  ISETP.GT.U32.AND P4, PT, R251, R87, PT ;  /* 0x00000057fb00720c */ /* 0x000fda0003f84070 */
[----:B------:R-:W-:Y:S02]  /*19310*/  @!P4 IMAD.IADD R87, R87, 0x1, -R251 ;  /* 0x000000015757c824 */ /* 0x000fe400078e0afb */
[----:B------:R-:W-:Y:S01]  /*19320*/  @!P0 IMAD.MOV R71, RZ, RZ, -R71 ;  /* 0x000000ffff478224 */ /* 0x000fe200078e0a47 */
[----:B------:R-:W-:-:S13]  /*19330*/  ISETP.GT.U32.AND P0, PT, R251, R77, PT ;  /* 0x0000004dfb00720c */ /* 0x000fda0003f04070 */
[--C-:B------:R-:W-:Y:S01]  /*19340*/  @!P0 IMAD.IADD R77, R77, 0x1, -R251.reuse ;  /* 0x000000014d4d8824 */ /* 0x100fe200078e0afb */
[----:B------:R-:W-:Y:S02]  /*19350*/  ISETP.GT.U32.AND P0, PT, R251, R84, PT ;  /* 0x00000054fb00720c */ /* 0x000fe40003f04070 */
[----:B---3--:R-:W-:Y:S02]  /*19360*/  ISETP.GE.AND P4, PT, R22, RZ, PT ;  /* 0x000000ff1600720c */ /* 0x008fe40003f86270 */
[----:B------:R-:W3:Y:S09]  /*19370*/  LDL R22, [R1+0x6824] ;  /* 0x0068240001167983 */ /* 0x000ef20000100800 */
[----:B------:R-:W-:Y:S01]  /*19380*/  @!P0 IMAD.IADD R84, R84, 0x1, -R251 ;  /* 0x0000000154548824 */ /* 0x000fe200078e0afb */
[----:B------:R-:W-:-:S02]  /*19390*/  ISETP.GE.AND P0, PT, R19, RZ, PT ;  /* 0x000000ff1300720c */ /* 0x000fc40003f06270 */
[----:B------:R-:W3:Y:S01]  /*193a0*/  LDL R19, [R1+0x680c] ;  /* 0x00680c0001137983 */ /* 0x000ee20000100800 */
[----:B------:R-:W-:Y:S01]  /*193b0*/  @!P5 IMAD.MOV R77, RZ, RZ, -R77 ;  /* 0x000000ffff4dd224 */ /* 0x000fe200078e0a4d */
[C---:B------:R-:W-:Y:S02]  /*193c0*/  ISETP.GT.U32.AND P5, PT, R251.reuse, R83, PT ;  /* 0x00000053fb00720c */ /* 0x040fe40003fa4070 */
[----:B------:R-:W-:-:S07]  /*193d0*/  ISETP.GT.U32.AND P6, PT, R251, R84, PT ;  /* 0x00000054fb00720c */ /* 0x000fce0003fc4070 */
[----:B------:R-:W-:Y:S01]  /*193e0*/  @!P0 IMAD.MOV R79, RZ, RZ, -R79 ;  /* 0x000000ffff4f8224 */ /* 0x000fe200078e0a4f */
[----:B------:R-:W-:-:S03]  /*193f0*/  ISETP.GT.U32.AND P0, PT, R251, R86, PT ;  /* 0x00000056fb00720c */ /* 0x000fc60003f04070 */
[--C-:B------:R-:W-:Y:S01]  /*19400*/  @!P5 IMAD.IADD R83, R83, 0x1, -R251.reuse ;  /* 0x000000015353d824 */ /* 0x100fe200078e0afb */
[C---:B------:R-:W-:Y:S01]  /*19410*/  ISETP.GT.U32.AND P5, PT, R251.reuse, R89, PT ;  /* 0x00000059fb00720c */ /* 0x040fe20003fa4070 */
[----:B------:R-:W-:Y:S01]  /*19420*/  @!P6 IMAD.IADD R84, R84, 0x1, -R251 ;  /* 0x000000015454e824 */ /* 0x000fe200078e0afb */
[C---:B------:R-:W-:Y:S01]  /*19430*/  ISETP.GT.U32.AND P6, PT, R251.reuse, R90, PT ;  /* 0x0000005afb00720c */ /* 0x040fe20003fc4070 */
[----:B------:R-:W-:Y:S01]  /*19440*/  @!P3 IMAD.MOV R76, RZ, RZ, -R76 ;  /* 0x000000ffff4cb224 */ /* 0x000fe200078e0a4c */
[----:B------:R-:W-:-:S05]  /*19450*/  ISETP.GT.U32.AND P3, PT, R251, R82, PT ;  /* 0x00000052fb00720c */ /* 0x000fca0003f64070 */
[----:B------:R-:W-:Y:S02]  /*19460*/  @!P0 IADD3 R86, R86, -R251, RZ ;  /* 0x800000fb56568210 */ /* 0x000fe40007ffe0ff */
[----:B------:R-:W-:Y:S02]  /*19470*/  ISETP.GT.U32.AND P0, PT, R251, R91, PT ;  /* 0x0000005bfb00720c */ /* 0x000fe40003f04070 */
[----:B------:R-:W-:Y:S01]  /*19480*/  @!P5 IMAD.IADD R89, R89, 0x1, -R251 ;  /* 0x000000015959d824 */ /* 0x000fe200078e0afb */
[----:B------:R-:W-:Y:S02]  /*19490*/  ISETP.GE.AND P5, PT, R21, RZ, PT ;  /* 0x000000ff1500720c */ /* 0x000fe40003fa6270 */
[----:B------:R-:W-:Y:S01]  /*194a0*/  @!P6 IADD3 R90, R90, -R251, RZ ;  /* 0x800000fb5a5ae210 */ /* 0x000fe20007ffe0ff */
[----:B------:R-:W3:Y:S01]  /*194b0*/  LDL R21, [R1+0x6820] ;  /* 0x0068200001157983 */ /* 0x000ee20000100800 */
[----:B----4-:R-:W-:-:S03]  /*194c0*/  ISETP.GE.AND P6, PT, R20, RZ, PT ;  /* 0x000000ff1400720c */ /* 0x010fc60003fc6270 */
[----:B------:R-:W4:Y:S01]  /*194d0*/  LDL R20, [R1+0x682c] ;  /* 0x00682c0001147983 */ /* 0x000f220000100800 */
[----:B------:R-:W-:Y:S02]  /*194e0*/  @!P3 IADD3 R82, R82, -R251, RZ ;  /* 0x800000fb5252b210 */ /* 0x000fe40007ffe0ff */
[----:B------:R-:W-:-:S03]  /*194f0*/  @!P0 IMAD.IADD R91, R91, 0x1, -R251 ;  /* 0x000000015b5b8824 */ /* 0x000fc600078e0afb */
[----:B------:R-:W-:Y:S02]  /*19500*/  @!P4 IMAD.MOV R82, RZ, RZ, -R82 ;  /* 0x000000ffff52c224 */ /* 0x000fe400078e0a52 */
[----:B------:R-:W-:Y:S02]  /*19510*/  ISETP.GT.U32.AND P4, PT, R251, R91, PT ;  /* 0x0000005bfb00720c */ /* 0x000fe40003f84070 */
[----:B------:R-:W-:Y:S02]  /*19520*/  @!P6 IADD3 R85, -R85, RZ, RZ ;  /* 0x000000ff5555e210 */ /* 0x000fe40007ffe1ff */
[C---:B------:R-:W-:Y:S02]  /*19530*/  ISETP.GT.U32.AND P6, PT, R251.reuse, R92, PT ;  /* 0x0000005cfb00720c */ /* 0x040fe40003fc4070 */
[----:B------:R-:W-:-:S07]  /*19540*/  ISETP.GT.U32.AND P0, PT, R251, R86, PT ;  /* 0x00000056fb00720c */ /* 0x000fce0003f04070 */
[--C-:B------:R-:W-:Y:S01]  /*19550*/  @!P4 IMAD.IADD R91, R91, 0x1, -R251.reuse ;  /* 0x000000015b5bc824 */ /* 0x100fe200078e0afb */
[----:B------:R-:W-:Y:S02]  /*19560*/  ISETP.GE.AND P4, PT, R25, RZ, PT ;  /* 0x000000ff1900720c */ /* 0x000fe40003f86270 */
[----:B------:R-:W4:Y:S01]  /*19570*/  LDL R25, [R1+0x6828] ;  /* 0x0068280001197983 */ /* 0x000f220000100800 */
[--C-:B------:R-:W-:Y:S01]  /*19580*/  @!P6 IMAD.IADD R92, R92, 0x1, -R251.reuse ;  /* 0x000000015c5ce824 */ /* 0x100fe200078e0afb */
[----:B--2---:R-:W-:Y:S02]  /*19590*/  ISETP.GE.AND P6, PT, R24, RZ, PT ;  /* 0x000000ff1800720c */ /* 0x004fe40003fc6270 */
[----:B------:R-:W2:Y:S01]  /*195a0*/  LDL R24, [R1+0x6830] ;  /* 0x0068300001187983 */ /* 0x000ea20000100800 */
[----:B------:R-:W-:Y:S01]  /*195b0*/  @!P0 IMAD.IADD R86, R86, 0x1, -R251 ;  /* 0x0000000156568824 */ /* 0x000fe200078e0afb */
[----:B------:R-:W-:-:S13]  /*195c0*/  ISETP.GT.U32.AND P0, PT, R251, R93, PT ;  /* 0x0000005dfb00720c */ /* 0x000fda0003f04070 */
[----:B------:R-:W-:Y:S02]  /*195d0*/  @!P0 IADD3 R93, R93, -R251, RZ ;  /* 0x800000fb5d5d8210 */ /* 0x000fe40007ffe0ff */
[----:B------:R-:W-:Y:S02]  /*195e0*/  ISETP.GE.AND P0, PT, R23, RZ, PT ;  /* 0x000000ff1700720c */ /* 0x000fe40003f06270 */
[----:B------:R-:W2:Y:S01]  /*195f0*/  LDL R23, [R1+0x6848] ;  /* 0x0068480001177983 */ /* 0x000ea20000100800 */
[----:B------:R-:W-:Y:S02]  /*19600*/  @!P1 IADD3 R81, -R81, RZ, RZ ;  /* 0x000000ff51519210 */ /* 0x000fe40007ffe1ff */
[----:B------:R-:W-:-:S13]  /*19610*/  ISETP.GT.U32.AND P1, PT, R251, R87, PT ;  /* 0x00000057fb00720c */ /* 0x000fda0003f24070 */
[----:B------:R-:W-:Y:S01]  /*19620*/  @!P1 IMAD.IADD R87, R87, 0x1, -R251 ;  /* 0x0000000157579824 */ /* 0x000fe200078e0afb */
[----:B------:R-:W-:-:S13]  /*19630*/  ISETP.GT.U32.AND P1, PT, R251, R94, PT ;  /* 0x0000005efb00720c */ /* 0x000fda0003f24070 */
[--C-:B------:R-:W-:Y:S01]  /*19640*/  @!P1 IMAD.IADD R94, R94, 0x1, -R251.reuse ;  /* 0x000000015e5e9824 */ /* 0x100fe200078e0afb */
[----:B------:R-:W-:Y:S02]  /*19650*/  ISETP.GT.U32.AND P3, PT, R251, R88, PT ;  /* 0x00000058fb00720c */ /* 0x000fe40003f64070 */
[----:B---3--:R-:W-:Y:S02]  /*19660*/  ISETP.GE.AND P1, PT, R22, RZ, PT ;  /* 0x000000ff1600720c */ /* 0x008fe40003f26270 */
[----:B------:R-:W3:Y:S09]  /*19670*/  LDL R22, [R1+0x683c] ;  /* 0x00683c0001167983 */ /* 0x000ef20000100800 */
[----:B------:R-:W-:Y:S01]  /*19680*/  @!P3 IMAD.IADD R88, R88, 0x1, -R251 ;  /* 0x000000015858b824 */ /* 0x000fe200078e0afb */
[----:B------:R-:W-:Y:S01]  /*19690*/  ISETP.GE.AND P3, PT, R19, RZ, PT ;  /* 0x000000ff1300720c */ /* 0x000fe20003f66270 */
[----:B------:R-:W-:-:S03]  /*196a0*/  @!P2 IMAD.MOV R80, RZ, RZ, -R80 ;  /* 0x000000ffff50a224 */ /* 0x000fc600078e0a50 */
[----:B------:R-:W-:-:S09]  /*196b0*/  ISETP.GT.U32.AND P2, PT, R251, R88, PT ;  /* 0x00000058fb00720c */ /* 0x000fd20003f44070 */
[----:B------:R-:W-:Y:S01]  /*196c0*/  @!P3 IMAD.MOV R83, RZ, RZ, -R83 ;  /* 0x000000ffff53b224 */ /* 0x000fe200078e0a53 */
[C---:B------:R-:W-:Y:S01]  /*196d0*/  ISETP.GT.U32.AND P3, PT, R251.reuse, R89, PT ;  /* 0x00000059fb00720c */ /* 0x040fe20003f64070 */
[----:B------:R-:W-:Y:S01]  /*196e0*/  @!P5 IMAD.MOV R84, RZ, RZ, -R84 ;  /* 0x000000ffff54d224 */ /* 0x000fe200078e0a54 */
[C---:B------:R-:W-:Y:S01]  /*196f0*/  ISETP.GT.U32.AND P5, PT, R251.reuse, R90, PT ;  /* 0x0000005afb00720c */ /* 0x040fe20003fa4070 */
[----:B------:R-:W-:Y:S01]  /*19700*/  @!P2 IMAD.IADD R88, R88, 0x1, -R251 ;  /* 0x000000015858a824 */ /* 0x000fe200078e0afb */
[----:B------:R-:W-:-:S09]  /*19710*/  ISETP.GT.U32.AND P2, PT, R251, R95, PT ;  /* 0x0000005ffb00720c */ /* 0x000fd20003f44070 */
[----:B------:R-:W-:Y:S02]  /*19720*/  @!P3 IADD3 R89, R89, -R251, RZ ;  /* 0x800000fb5959b210 */ /* 0x000fe40007ffe0ff */
[C---:B------:R-:W-:Y:S01]  /*19730*/  ISETP.GT.U32.AND P3, PT, R251.reuse, R96, PT ;  /* 0x00000060fb00720c */ /* 0x040fe20003f64070 */
[--C-:B------:R-:W-:Y:S01]  /*19740*/  @!P5 IMAD.IADD R90, R90, 0x1, -R251.reuse ;  /* 0x000000015a5ad824 */ /* 0x100fe200078e0afb */
[----:B------:R-:W-:Y:S01]  /*19750*/  ISETP.GT.U32.AND P5, PT, R251, R97, PT ;  /* 0x00000061fb00720c */ /* 0x000fe20003fa4070 */
[--C-:B------:R-:W-:Y:S01]  /*19760*/  @!P2 IMAD.IADD R95, R95, 0x1, -R251.reuse ;  /* 0x000000015f5fa824 */ /* 0x100fe200078e0afb */
[----:B------:R-:W-:Y:S02]  /*19770*/  ISETP.GE.AND P2, PT, R21, RZ, PT ;  /* 0x000000ff1500720c */ /* 0x000fe40003f46270 */
[----:B------:R-:W3:Y:S07]  /*19780*/  LDL R21, [R1+0x6834] ;  /* 0x0068340001157983 */ /* 0x000eee0000100800 */
[----:B------:R-:W-:Y:S01]  /*19790*/  @!P3 IMAD.IADD R96, R96, 0x1, -R251 ;  /* 0x000000016060b824 */ /* 0x000fe200078e0afb */
[----:B----4-:R-:W-:-:S02]  /*197a0*/  ISETP.GE.AND P3, PT, R20, RZ, PT ;  /* 0x000000ff1400720c */ /* 0x010fc40003f66270 */
[----:B------:R-:W-:Y:S01]  /*197b0*/  @!P5 IADD3 R97, R97, -R251, RZ ;  /* 0x800000fb6161d210 */ /* 0x000fe20007ffe0ff */
[----:B------:R-:W-:Y:S01]  /*197c0*/  @!P2 IMAD.MOV R90, RZ, RZ, -R90 ;  /* 0x000000ffff5aa224 */ /* 0x000fe200078e0a5a */
[----:B------:R-:W-:Y:S01]  /*197d0*/  IADD3 R38, R246, 0x1f6, RZ ;  /* 0x000001f6f6267810 */ /* 0x000fe20007ffe0ff */
[----:B------:R-:W-:Y:S01]  /*197e0*/  @!P4 IMAD.MOV R86, RZ, RZ, -R86 ;  /* 0x000000ffff56c224 */ /* 0x000fe200078e0a56 */
[C---:B------:R-:W-:Y:S01]  /*197f0*/  ISETP.GT.U32.AND P2, PT, R251.reuse, R97, PT ;  /* 0x00000061fb00720c */ /* 0x040fe20003f44070 */
[----:B------:R-:W4:Y:S06]  /*19800*/  LDL R20, [R1+0x6840] ;  /* 0x0068400001147983 */ /* 0x000f2c0000100800 */
[----:B------:R-:W-:Y:S01]  /*19810*/  @!P3 IMAD.MOV R91, RZ, RZ, -R91 ;  /* 0x000000ffff5bb224 */ /* 0x000fe200078e0a5b */
[----:B------:R-:W-:-:S02]  /*19820*/  ISETP.GT.U32.AND P3, PT, R251, R98, PT ;  /* 0x00000062fb00720c */ /* 0x000fc40003f64070 */
[----:B------:R-:W-:Y:S01]  /*19830*/  ISETP.GT.U32.AND P4, PT, R251, R92, PT ;  /* 0x0000005cfb00720c */ /* 0x000fe20003f84070 */
[----:B------:R-:W-:Y:S02]  /*19840*/  STL [R1+0x68b4], R38 ;  /* 0x0068b42601007387 */ /* 0x000fe40000100800 */
[----:B------:R-:W-:Y:S02]  /*19850*/  @!P2 IADD3 R97, R97, -R251, RZ ;  /* 0x800000fb6161a210 */ /* 0x000fe40007ffe0ff */
[----:B------:R-:W-:Y:S01]  /*19860*/  ISETP.GE.AND P2, PT, R25, RZ, PT ;  /* 0x000000ff1900720c */ /* 0x000fe20003f46270 */
[----:B------:R-:W-:Y:S01]  /*19870*/  @!P0 IMAD.MOV R88, RZ, RZ, -R88 ;  /* 0x000000ffff588224 */ /* 0x000fe200078e0a58 */
[----:B------:R-:W4:Y:S04]  /*19880*/  LDL R25, [R1+0x6854] ;  /* 0x0068540001197983 */ /* 0x000f280000100800 */
[--C-:B------:R-:W-:Y:S01]  /*19890*/  @!P3 IMAD.IADD R98, R98, 0x1, -R251.reuse ;  /* 0x000000016262b824 */ /* 0x100fe200078e0afb */
[----:B------:R-:W-:Y:S01]  /*198a0*/  ISETP.GT.U32.AND P5, PT, R251, R93, PT ;  /* 0x0000005dfb00720c */ /* 0x000fe20003fa4070 */
[----:B------:R-:W-:Y:S01]  /*198b0*/  @!P4 IMAD.IADD R92, R92, 0x1, -R251 ;  /* 0x000000015c5cc824 */ /* 0x000fe200078e0afb */
[----:B------:R-:W4:Y:S01]  /*198c0*/  LDL R26, [R1+0x6864] ;  /* 0x00686400011a7983 */ /* 0x000f220000100800 */
[----:B--2---:R-:W-:-:S03]  /*198d0*/  ISETP.GE.AND P3, PT, R24, RZ, PT ;  /* 0x000000ff1800720c */ /* 0x004fc60003f66270 */
[----:B------:R-:W2:Y:S01]  /*198e0*/  LDL R24, [R1+0x6858] ;  /* 0x0068580001187983 */ /* 0x000ea20000100800 */
[----:B------:R-:W-:-:S13]  /*198f0*/  ISETP.GT.U32.AND P4, PT, R251, R99, PT ;  /* 0x00000063fb00720c */ /* 0x000fda0003f84070 */
[----:B------:R-:W-:Y:S01]  /*19900*/  @!P4 IMAD.IADD R99, R99, 0x1, -R251 ;  /* 0x000000016363c824 */ /* 0x000fe200078e0afb */
[----:B------:R-:W-:Y:S02]  /*19910*/  ISETP.GE.AND P4, PT, R23, RZ, PT ;  /* 0x000000ff1700720c */ /* 0x000fe40003f86270 */
[----:B------:R-:W2:Y:S01]  /*19920*/  LDL R23, [R1+0x6844] ;  /* 0x0068440001177983 */ /* 0x000ea20000100800 */
[----:B------:R-:W-:Y:S02]  /*19930*/  @!P5 IADD3 R93, R93, -R251, RZ ;  /* 0x800000fb5d5dd210 */ /* 0x000fe40007ffe0ff */
[----:B------:R-:W-:-:S13]  /*19940*/  ISETP.GT.U32.AND P5, PT, R251, R100, PT ;  /* 0x00000064fb00720c */ /* 0x000fda0003fa4070 */
[----:B------:R-:W-:Y:S01]  /*19950*/  @!P5 IMAD.IADD R100, R100, 0x1, -R251 ;  /* 0x000000016464d824 */ /* 0x000fe200078e0afb */
[C---:B------:R-:W-:Y:S02]  /*19960*/  ISETP.GT.U32.AND P0, PT, R251.reuse, R94, PT ;  /* 0x0000005efb00720c */ /* 0x040fe40003f04070 */
[----:B---3--:R-:W-:Y:S02]  /*19970*/  ISETP.GE.AND P5, PT, R22, RZ, PT ;  /* 0x000000ff1600720c */ /* 0x008fe40003fa6270 */
[----:B------:R-:W3:Y:S01]  /*19980*/  LDL R22, [R1+0x6860] ;  /* 0x0068600001167983 */ /* 0x000ee20000100800 */
[----:B------:R-:W-:Y:S01]  /*19990*/  @!P6 IMAD.MOV R87, RZ, RZ, -R87 ;  /* 0x000000ffff57e224 */ /* 0x000fe200078e0a57 */
[----:B------:R-:W-:-:S07]  /*199a0*/  ISETP.GT.U32.AND P6, PT, R251, R96, PT ;  /* 0x00000060fb00720c */ /* 0x000fce0003fc4070 */
[----:B------:R-:W-:Y:S01]  /*199b0*/  @!P0 IMAD.IADD R94, R94, 0x1, -R251 ;  /* 0x000000015e5e8824 */ /* 0x000fe200078e0afb */
[----:B------:R-:W-:-:S05]  /*199c0*/  ISETP.GT.U32.AND P0, PT, R251, R101, PT ;  /* 0x00000065fb00720c */ /* 0x000fca0003f04070 */
[----:B------:R-:W-:Y:S01]  /*199d0*/  @!P6 IMAD.IADD R96, R96, 0x1, -R251 ;  /* 0x000000016060e824 */ /* 0x000fe200078e0afb */
[----:B------:R-:W-:-:S07]  /*199e0*/  ISETP.GT.U32.AND P6, PT, R251, R103, PT ;  /* 0x00000067fb00720c */ /* 0x000fce0003fc4070 */
[----:B------:R-:W-:Y:S01]  /*199f0*/  @!P0 IADD3 R101, R101, -R251, RZ ;  /* 0x800000fb65658210 */ /* 0x000fe20007ffe0ff */
[----:B------:R-:W-:Y:S01]  /*19a00*/  @!P2 IMAD.MOV R92, RZ, RZ, -R92 ;  /* 0x000000ffff5ca224 */ /* 0x000fe200078e0a5c */
[----:B------:R-:W-:Y:S02]  /*19a10*/  ISETP.GT.U32.AND P2, PT, R251, R98, PT ;  /* 0x00000062fb00720c */ /* 0x000fe40003f44070 */
[----:B------:R-:W-:Y:S02]  /*19a20*/  ISETP.GE.AND P0, PT, R21, RZ, PT ;  /* 0x000000ff1500720c */ /* 0x000fe40003f06270 */
[----:B------:R-:W3:Y:S01]  /*19a30*/  LDL R21, [R1+0x686c] ;  /* 0x00686c0001157983 */ /* 0x000ee20000100800 */
[----:B------:R-:W-:-:S05]  /*19a40*/  @!P6 IMAD.IADD R103, R103, 0x1, -R251 ;  /* 0x000000016767e824 */ /* 0x000fca00078e0afb */
[----:B------:R-:W-:Y:S02]  /*19a50*/  ISETP.GT.U32.AND P6, PT, R251, R103, PT ;  /* 0x00000067fb00720c */ /* 0x000fe40003fc4070 */
[----:B------:R-:W-:Y:S01]  /*19a60*/  @!P3 IADD3 R93, -R93, RZ, RZ ;  /* 0x000000ff5d5db210 */ /* 0x000fe20007ffe1ff */
[----:B------:R-:W-:Y:S01]  /*19a70*/  @!P2 IMAD.IADD R98, R98, 0x1, -R251 ;  /* 0x000000016262a824 */ /* 0x000fe200078e0afb */
[----:B------:R-:W-:-:S09]  /*19a80*/  ISETP.GT.U32.AND P3, PT, R251, R99, PT ;  /* 0x00000063fb00720c */ /* 0x000fd20003f64070 */
[----:B------:R-:W-:Y:S01]  /*19a90*/  @!P6 IMAD.IADD R103, R103, 0x1, -R251 ;  /* 0x000000016767e824 */ /* 0x000fe200078e0afb */
[----:B----4-:R-:W-:Y:S02]  /*19aa0*/  ISETP.GE.AND P2, PT, R25, RZ, PT ;  /* 0x000000ff1900720c */ /* 0x010fe40003f46270 */
[----:B------:R-:W4:Y:S01]  /*19ab0*/  LDL R25, [R1+0x685c] ;  /* 0x00685c0001197983 */ /* 0x000f220000100800 */
[----:B--2---:R-:W-:-:S03]  /*19ac0*/  ISETP.GE.AND P6, PT, R24, RZ, PT ;  /* 0x000000ff1800720c */ /* 0x004fc60003fc6270 */
[----:B------:R-:W2:Y:S01]  /*19ad0*/  LDL R24, [R1+0x6870] ;  /* 0x0068700001187983 */ /* 0x000ea20000100800 */
[----:B------:R-:W-:Y:S01]  /*19ae0*/  @!P3 IMAD.IADD R99, R99, 0x1, -R251 ;  /* 0x000000016363b824 */ /* 0x000fe200078e0afb */
[----:B------:R-:W-:Y:S02]  /*19af0*/  ISETP.GT.U32.AND P3, PT, R251, R105, PT ;  /* 0x00000069fb00720c */ /* 0x000fe40003f64070 */
[----:B------:R-:W-:Y:S02]  /*19b00*/  @!P1 IADD3 R89, -R89, RZ, RZ ;  /* 0x000000ff59599210 */ /* 0x000fe40007ffe1ff */
[----:B------:R-:W-:-:S09]  /*19b10*/  ISETP.GT.U32.AND P1, PT, R251, R95, PT ;  /* 0x0000005ffb00720c */ /* 0x000fd20003f24070 */
[----:B------:R-:W-:Y:S02]  /*19b20*/  @!P3 IADD3 R105, R105, -R251, RZ ;  /* 0x800000fb6969b210 */ /* 0x000fe40007ffe0ff */
[----:B------:R-:W-:Y:S02]  /*19b30*/  ISETP.GE.AND P3, PT, R23, RZ, PT ;  /* 0x000000ff1700720c */ /* 0x000fe40003f66270 */
[----:B------:R-:W2:Y:S01]  /*19b40*/  LDL R23, [R1+0x6878] ;  /* 0x0068780001177983 */ /* 0x000ea20000100800 */
[----:B------:R-:W-:-:S04]  /*19b50*/  @!P1 IMAD.IADD R95, R95, 0x1, -R251 ;  /* 0x000000015f5f9824 */ /* 0x000fc800078e0afb */
[----:B------:R-:W-:Y:S01]  /*19b60*/  @!P5 IMAD.MOV R95, RZ, RZ, -R95 ;  /* 0x000000ffff5fd224 */ /* 0x000fe200078e0a5f */
[----:B------:R-:W-:-:S13]  /*19b70*/  ISETP.GT.U32.AND P5, PT, R251, R101, PT ;  /* 0x00000065fb00720c */ /* 0x000fda0003fa4070 */
[----:B------:R-:W-:Y:S02]  /*19b80*/  @!P5 IADD3 R101, R101, -R251, RZ ;  /* 0x800000fb6565d210 */ /* 0x000fe40007ffe0ff */
        /* <DEDUP_REMOVED lines=9> */
[----:B------:R-:W-:-:S09]  /*19c20*/  ISETP.GT.U32.AND P0, PT, R251, R102, PT ;  /* 0x00000066fb00720c */ /* 0x000fd20003f04070 */
[----:B------:R-:W-:Y:S02]  /*19c30*/  @!P1 IADD3 R97, -R97, RZ, RZ ;  /* 0x000000ff61619210 */ /* 0x000fe40007ffe1ff */
[C---:B------:R-:W-:Y:S02]  /*19c40*/  ISETP.GT.U32.AND P1, PT, R251.reuse, R104, PT ;  /* 0x00000068fb00720c */ /* 0x040fe40003f24070 */
[----:B------:R-:W-:Y:S01]  /*19c50*/  @!P0 IMAD.IADD R102, R102, 0x1, -R251 ;  /* 0x0000000166668824 */ /* 0x000fe200078e0afb */
[----:B------:R-:W-:-:S10]  /*19c60*/  ISETP.GT.U32.AND P0, PT, R251, R108, PT ;  /* 0x0000006cfb00720c */ /* 0x000fd40003f04070 */
[--C-:B------:R-:W-:Y:S01]  /*19c70*/  @!P1 IMAD.IADD R104, R104, 0x1, -R251.reuse ;  /* 0x0000000168689824 */ /* 0x100fe200078e0afb */
[----:B------:R-:W-:Y:S02]  /*19c80*/  ISETP.GT.U32.AND P1, PT, R251, R109, PT ;  /* 0x0000006dfb00720c */ /* 0x000fe40003f24070 */
[--C-:B------:R-:W-:Y:S01]  /*19c90*/  @!P0 IMAD.IADD R108, R108, 0x1, -R251.reuse ;  /* 0x000000016c6c8824 */ /* 0x100fe200078e0afb */
[----:B------:R-:W-:Y:S02]  /*19ca0*/  ISETP.GE.AND P0, PT, R21, RZ, PT ;  /* 0x000000ff1500720c */ /* 0x000fe40003f06270 */
[----:B------:R-:W3:Y:S08]  /*19cb0*/  LDL R21, [R1+0x6880] ;  /* 0x0068800001157983 */ /* 0x000ef00000100800 */
[----:B------:R-:W-:Y:S01]  /*19cc0*/  @!P1 IMAD.IADD R109, R109, 0x1, -R251 ;  /* 0x000000016d6d9824 */ /* 0x000fe200078e0afb */
[----:B------:R-:W-:Y:S01]  /*19cd0*/  ISETP.GT.U32.AND P1, PT, R251, R104, PT ;  /* 0x00000068fb00720c */ /* 0x000fe20003f24070 */
[----:B------:R-:W-:-:S02]  /*19ce0*/  @!P6 IMAD.MOV R99, RZ, RZ, -R99 ;  /* 0x000000ffff63e224 */ /* 0x000fc400078e0a63 */
[----:B------:R-:W-:Y:S01]  /*19cf0*/  @!P0 IMAD.MOV R103, RZ, RZ, -R103 ;  /* 0x000000ffff678224 */ /* 0x000fe200078e0a67 */
[C---:B------:R-:W-:Y:S02]  /*19d00*/  ISETP.GT.U32.AND P6, PT, R251.reuse, R109, PT ;  /* 0x0000006dfb00720c */ /* 0x040fe40003fc4070 */
[----:B------:R-:W-:-:S07]  /*19d10*/  ISETP.GT.U32.AND P0, PT, R251, R110, PT ;  /* 0x0000006efb00720c */ /* 0x000fce0003f04070 */
[----:B------:R-:W-:Y:S02]  /*19d20*/  @!P1 IADD3 R104, R104, -R251, RZ ;  /* 0x800000fb68689210 */ /* 0x000fe40007ffe0ff */
[C---:B------:R-:W-:Y:S01]  /*19d30*/  ISETP.GT.U32.AND P1, PT, R251.reuse, R111, PT ;  /* 0x0000006ffb00720c */ /* 0x040fe20003f24070 */
[----:B------:R-:W-:Y:S01]  /*19d40*/  @!P2 IMAD.MOV R98, RZ, RZ, -R98 ;  /* 0x000000ffff62a224 */ /* 0x000fe200078e0a62 */
[----:B------:R-:W-:Y:S01]  /*19d50*/  ISETP.GT.U32.AND P2, PT, R251, R105, PT ;  /* 0x00000069fb00720c */ /* 0x000fe20003f44070 */
[--C-:B------:R-:W-:Y:S01]  /*19d60*/  @!P6 IMAD.IADD R109, R109, 0x1, -R251.reuse ;  /* 0x000000016d6de824 */ /* 0x100fe200078e0afb */
[----:B------:R-:W-:Y:S01]  /*19d70*/  ISETP.GE.AND P6, PT, R26, RZ, PT ;  /* 0x000000ff1a00720c */ /* 0x000fe20003fc6270 */
[--C-:B------:R-:W-:Y:S01]  /*19d80*/  @!P0 IMAD.IADD R110, R110, 0x1, -R251.reuse ;  /* 0x000000016e6e8824 */ /* 0x100fe200078e0afb */
[----:B----4-:R-:W-:Y:S01]  /*19d90*/  ISETP.GE.AND P0, PT, R25, RZ, PT ;  /* 0x000000ff1900720c */ /* 0x010fe20003f06270 */
[----:B------:R-:W4:Y:S04]  /*19da0*/  LDL R26, [R1+0x687c] ;  /* 0x00687c00011a7983 */ /* 0x000f280000100800 */
[----:B------:R-:W4:Y:S02]  /*19db0*/  LDL R25, [R1+0x688c] ;  /* 0x00688c0001197983 */ /* 0x000f240000100800 */
[----:B------:R-:W-:Y:S01]  /*19dc0*/  @!P1 IMAD.IADD R111, R111, 0x1, -R251 ;  /* 0x000000016f6f9824 */ /* 0x000fe200078e0afb */
[----:B--2---:R-:W-:-:S02]  /*19dd0*/  ISETP.GE.AND P1, PT, R24, RZ, PT ;  /* 0x000000ff1800720c */ /* 0x004fc40003f26270 */
[----:B------:R-:W2:Y:S01]  /*19de0*/  LDL R24, [R1+0x6884] ;  /* 0x0068840001187983 */ /* 0x000ea20000100800 */
[----:B------:R-:W-:Y:S01]  /*19df0*/  @!P2 IMAD.IADD R105, R105, 0x1, -R251 ;  /* 0x000000016969a824 */ /* 0x000fe200078e0afb */
[C---:B------:R-:W-:Y:S01]  /*19e00*/  ISETP.GT.U32.AND P2, PT, R251.reuse, R112, PT ;  /* 0x00000070fb00720c */ /* 0x040fe20003f44070 */
[----:B------:R-:W-:Y:S01]  /*19e10*/  @!P4 IMAD.MOV R94, RZ, RZ, -R94 ;  /* 0x000000ffff5ec224 */ /* 0x000fe200078e0a5e */
[----:B------:R-:W-:-:S11]  /*19e20*/  ISETP.GT.U32.AND P4, PT, R251, R100, PT ;  /* 0x00000064fb00720c */ /* 0x000fd60003f84070 */
[----:B------:R-:W-:Y:S02]  /*19e30*/  @!P2 IADD3 R112, R112, -R251, RZ ;  /* 0x800000fb7070a210 */ /* 0x000fe40007ffe0ff */
[--C-:B------:R-:W-:Y:S01]  /*19e40*/  @!P4 IMAD.IADD R100, R100, 0x1, -R251.reuse ;  /* 0x000000016464c824 */ /* 0x100fe200078e0afb */
[----:B------:R-:W-:Y:S02]  /*19e50*/  ISETP.GT.U32.AND P4, PT, R251, R106, PT ;  /* 0x0000006afb00720c */ /* 0x000fe40003f84070 */
[----:B------:R-:W-:Y:S02]  /*19e60*/  ISETP.GE.AND P2, PT, R23, RZ, PT ;  /* 0x000000ff1700720c */ /* 0x000fe40003f46270 */
[----:B------:R-:W2:Y:S09]  /*19e70*/  LDL R23, [R1+0x6890] ;  /* 0x0068900001177983 */ /* 0x000eb20000100800 */
[----:B------:R-:W-:Y:S01]  /*19e80*/  @!P4 IMAD.IADD R106, R106, 0x1, -R251 ;  /* 0x000000016a6ac824 */ /* 0x000fe200078e0afb */
[----:B------:R-:W-:-:S04]  /*19e90*/  @!P3 IADD3 R100, -R100, RZ, RZ ;  /* 0x000000ff6464b210 */ /* 0x000fc80007ffe1ff */
[----:B------:R-:W-:-:S13]  /*19ea0*/  ISETP.GT.U32.AND P3, PT, R251, R106, PT ;  /* 0x0000006afb00720c */ /* 0x000fda0003f64070 */
[----:B------:R-:W-:Y:S01]  /*19eb0*/  @!P3 IMAD.IADD R106, R106, 0x1, -R251 ;  /* 0x000000016a6ab824 */ /* 0x000fe200078e0afb */
[----:B------:R-:W-:-:S13]  /*19ec0*/  ISETP.GT.U32.AND P3, PT, R251, R113, PT ;  /* 0x00000071fb00720c */ /* 0x000fda0003f64070 */
[----:B------:R-:W-:Y:S01]  /*19ed0*/  @!P3 IMAD.IADD R113, R113, 0x1, -R251 ;  /* 0x000000017171b824 */ /* 0x000fe200078e0afb */
[----:B---3--:R-:W-:Y:S02]  /*19ee0*/  ISETP.GE.AND P3, PT, R22, RZ, PT ;  /* 0x000000ff1600720c */ /* 0x008fe40003f66270 */
[----:B------:R-:W3:Y:S01]  /*19ef0*/  LDL R22, [R1+0x68a8] ;  /* 0x0068a80001167983 */ /* 0x000ee20000100800 */
[----:B------:R-:W-:Y:S01]  /*19f00*/  ISETP.GE.AND P4, PT, R20, RZ, PT ;  /* 0x000000ff1400720c */ /* 0x000fe20003f86270 */
[----:B------:R-:W-:Y:S01]  /*19f10*/  @!P5 IMAD.MOV R102, RZ, RZ, -R102 ;  /* 0x000000ffff66d224 */ /* 0x000fe200078e0a66 */
[----:B------:R-:W-:-:S11]  /*19f20*/  ISETP.GT.U32.AND P5, PT, R251, R108, PT ;  /* 0x0000006cfb00720c */ /* 0x000fd60003fa4070 */
[----:B------:R-:W-:Y:S01]  /*19f30*/  @!P4 IMAD.MOV R101, RZ, RZ, -R101 ;  /* 0x000000ffff65c224 */ /* 0x000fe200078e0a65 */
[C---:B------:R-:W-:Y:S02]  /*19f40*/  ISETP.GT.U32.AND P4, PT, R251.reuse, R107, PT ;  /* 0x0000006bfb00720c */ /* 0x040fe40003f84070 */
[----:B------:R-:W-:Y:S02]  /*19f50*/  @!P5 IADD3 R108, R108, -R251, RZ ;  /* 0x800000fb6c6cd210 */ /* 0x000fe40007ffe0ff */
[----:B------:R-:W-:-:S09]  /*19f60*/  ISETP.GT.U32.AND P5, PT, R251, R115, PT ;  /* 0x00000073fb00720c */ /* 0x000fd20003fa4070 */
[----:B------:R-:W-:Y:S01]  /*19f70*/  @!P4 IMAD.IADD R107, R107, 0x1, -R251 ;  /* 0x000000016b6bc824 */ /* 0x000fe200078e0afb */
[----:B------:R-:W-:-:S03]  /*19f80*/  ISETP.GT.U32.AND P4, PT, R251, R114, PT ;  /* 0x00000072fb00720c */ /* 0x000fc60003f84070 */
[----:B------:R-:W-:Y:S01]  /*19f90*/  @!P5 IMAD.IADD R115, R115, 0x1, -R251 ;  /* 0x000000017373d824 */ /* 0x000fe200078e0afb */
[----:B------:R-:W-:-:S09]  /*19fa0*/  ISETP.GT.U32.AND P5, PT, R251, R110, PT ;  /* 0x0000006efb00720c */ /* 0x000fd20003fa4070 */
[--C-:B------:R-:W-:Y:S01]  /*19fb0*/  @!P4 IMAD.IADD R114, R114, 0x1, -R251.reuse ;  /* 0x000000017272c824 */ /* 0x100fe200078e0afb */
[----:B------:R-:W-:Y:S02]  /*19fc0*/  ISETP.GE.AND P4, PT, R21, RZ, PT ;  /* 0x000000ff1500720c */ /* 0x000fe40003f86270 */
[----:B------:R-:W-:Y:S01]  /*19fd0*/  @!P6 IADD3 R104, -R104, RZ, RZ ;  /* 0x000000ff6868e210 */ /* 0x000fe20007ffe1ff */
[----:B------:R-:W-:Y:S01]  /*19fe0*/  @!P5 IMAD.IADD R110, R110, 0x1, -R251 ;  /* 0x000000016e6ed824 */ /* 0x000fe200078e0afb */
[C---:B------:R-:W-:Y:S02]  /*19ff0*/  ISETP.GT.U32.AND P6, PT, R251.reuse, R115, PT ;  /* 0x00000073fb00720c */ /* 0x040fe40003fc4070 */
[----:B------:R-:W-:Y:S01]  /*1a000*/  IADD3 R29, R246, 0x1f7, RZ ;  /* 0x000001f7f61d7810 */ /* 0x000fe20007ffe0ff */
[----:B------:R-:W-:Y:S01]  /*1a010*/  @!P0 IMAD.MOV R105, RZ, RZ, -R105 ;  /* 0x000000ffff698224 */ /* 0x000fe200078e0a69 */
[C---:B------:R-:W-:Y:S01]  /*1a020*/  ISETP.GT.U32.AND P5, PT, R251.reuse, R117, PT ;  /* 0x00000075fb00720c */ /* 0x040fe20003fa4070 */
[----:B------:R-:W3:Y:S04]  /*1a030*/  LDL R21, [R1+0x6898] ;  /* 0x0068980001157983 */ /* 0x000ee80000100800 */
[----:B------:R-:W-:Y:S01]  /*1a040*/  @!P4 IMAD.MOV R109, RZ, RZ, -R109 ;  /* 0x000000ffff6dc224 */ /* 0x000fe200078e0a6d */
[----:B------:R-:W-:-:S02]  /*1a050*/  ISETP.GT.U32.AND P4, PT, R251, R116, PT ;  /* 0x00000074fb00720c */ /* 0x000fc40003f84070 */
[----:B------:R-:W-:Y:S01]  /*1a060*/  ISETP.GT.U32.AND P0, PT, R251, R111, PT ;  /* 0x0000006ffb00720c */ /* 0x000fe20003f04070 */
[--C-:B------:R-:W-:Y:S01]  /*1a070*/  @!P6 IMAD.IADD R115, R115, 0x1, -R251.reuse ;  /* 0x000000017373e824 */ /* 0x100fe200078e0afb */
[----:B------:R-:W-:Y:S03]  /*1a080*/  STL [R1+0x689c], R29 ;  /* 0x00689c1d01007387 */ /* 0x000fe60000100800 */
[----:B------:R-:W-:Y:S01]  /*1a090*/  @!P5 IMAD.IADD R117, R117, 0x1, -R251 ;  /* 0x000000017575d824 */ /* 0x000fe200078e0afb */
[----:B----4-:R-:W-:Y:S01]  /*1a0a0*/  ISETP.GE.AND P6, PT, R26, RZ, PT ;  /* 0x000000ff1a00720c */ /* 0x010fe20003fc6270 */
[----:B------:R-:W-:Y:S01]  /*1a0b0*/  @!P1 IMAD.MOV R106, RZ, RZ, -R106 ;  /* 0x000000ffff6a9224 */ /* 0x000fe200078e0a6a */
[----:B------:R-:W4:Y:S03]  /*1a0c0*/  LDL R26, [R1+0x6894] ;  /* 0x00689400011a7983 */ /* 0x000f260000100800 */
[----:B------:R-:W-:Y:S01]  /*1a0d0*/  @!P4 IADD3 R116, R116, -R251, RZ ;  /* 0x800000fb7474c210 */ /* 0x000fe20007ffe0ff */
[----:B------:R-:W4:Y:S01]  /*1a0e0*/  LDL R27, [R1+0x68c0] ;  /* 0x0068c000011b7983 */ /* 0x000f220000100800 */
[----:B------:R-:W-:-:S03]  /*1a0f0*/  ISETP.GE.AND P4, PT, R25, RZ, PT ;  /* 0x000000ff1900720c */ /* 0x000fc60003f86270 */
[----:B------:R-:W4:Y:S01]  /*1a100*/  LDL R25, [R1+0x68a0] ;  /* 0x0068a00001197983 */ /* 0x000f220000100800 */
[----:B--2---:R-:W-:-:S03]  /*1a110*/  ISETP.GE.AND P5, PT, R24, RZ, PT ;  /* 0x000000ff1800720c */ /* 0x004fc60003fa6270 */
[----:B------:R-:W2:Y:S01]  /*1a120*/  LDL R24, [R1+0x68b0] ;  /* 0x0068b00001187983 */ /* 0x000ea20000100800 */
[----:B------:R-:W-:Y:S01]  /*1a130*/  @!P0 IMAD.IADD R111, R111, 0x1, -R251 ;  /* 0x000000016f6f8824 */ /* 0x000fe200078e0afb */
[----:B------:R-:W-:-:S13]  /*1a140*/  ISETP.GT.U32.AND P0, PT, R251, R118, PT ;  /* 0x00000076fb00720c */ /* 0x000fda0003f04070 */
[----:B------:R-:W-:Y:S01]  /*1a150*/  @!P0 IMAD.IADD R118, R118, 0x1, -R251 ;  /* 0x0000000176768824 */ /* 0x000fe200078e0afb */
[----:B------:R-:W-:Y:S02]  /*1a160*/  ISETP.GE.AND P0, PT, R23, RZ, PT ;  /* 0x000000ff1700720c */ /* 0x000fe40003f06270 */
[----:B------:R-:W2:Y:S01]  /*1a170*/  LDL R23, [R1+0x68a4] ;  /* 0x0068a40001177983 */ /* 0x000ea20000100800 */
[----:B------:R-:W-:-:S13]  /*1a180*/  ISETP.GT.U32.AND P1, PT, R251, R112, PT ;  /* 0x00000070fb00720c */ /* 0x000fda0003f24070 */
[----:B------:R-:W-:Y:S02]  /*1a190*/  @!P1 IADD3 R112, R112, -R251, RZ ;  /* 0x800000fb70709210 */ /* 0x000fe40007ffe0ff */
[----:B------:R-:W-:-:S13]  /*1a1a0*/  ISETP.GT.U32.AND P1, PT, R251, R119, PT ;  /* 0x00000077fb00720c */ /* 0x000fda0003f24070 */
[----:B------:R-:W-:Y:S01]  /*1a1b0*/  @!P1 IMAD.IADD R119, R119, 0x1, -R251 ;  /* 0x0000000177779824 */ /* 0x000fe200078e0afb */
[----:B---3--:R-:W-:Y:S02]  /*1a1c0*/  ISETP.GE.AND P1, PT, R22, RZ, PT ;  /* 0x000000ff1600720c */ /* 0x008fe40003f26270 */
[----:B------:R-:W3:Y:S01]  /*1a1d0*/  LDL R22, [R1+0x68ac] ;  /* 0x0068ac0001167983 */ /* 0x000ee20000100800 */
[----:B------:R-:W-:Y:S02]  /*1a1e0*/  @!P3 IADD3 R108, -R108, RZ, RZ ;  /* 0x000000ff6c6cb210 */ /* 0x000fe40007ffe1ff */
[C---:B------:R-:W-:Y:S01]  /*1a1f0*/  ISETP.GT.U32.AND P3, PT, R251.reuse, R114, PT ;  /* 0x00000072fb00720c */ /* 0x040fe20003f64070 */
[----:B------:R-:W-:Y:S01]  /*1a200*/  @!P4 IMAD.MOV R111, RZ, RZ, -R111 ;  /* 0x000000ffff6fc224 */ /* 0x000fe200078e0a6f */
[----:B------:R-:W-:-:S11]  /*1a210*/  ISETP.GT.U32.AND P4, PT, R251, R117, PT ;  /* 0x00000075fb00720c */ /* 0x000fd60003f84070 */
[----:B------:R-:W-:Y:S01]  /*1a220*/  @!P3 IMAD.IADD R114, R114, 0x1, -R251 ;  /* 0x000000017272b824 */ /* 0x000fe200078e0afb */
[C---:B------:R-:W-:Y:S01]  /*1a230*/  ISETP.GT.U32.AND P3, PT, R251.reuse, R121, PT ;  /* 0x00000079fb00720c */ /* 0x040fe20003f64070 */
[----:B------:R-:W-:Y:S01]  /*1a240*/  @!P2 IMAD.MOV R107, RZ, RZ, -R107 ;  /* 0x000000ffff6ba224 */ /* 0x000fe200078e0a6b */
[----:B------:R-:W-:Y:S01]  /*1a250*/  ISETP.GT.U32.AND P2, PT, R251, R113, PT ;  /* 0x00000071fb00720c */ /* 0x000fe20003f44070 */
[----:B------:R-:W-:Y:S02]  /*1a260*/  @!P6 IMAD.MOV R110, RZ, RZ, -R110 ;  /* 0x000000ffff6ee224 */ /* 0x000fe400078e0a6e */
[----:B------:R-:W-:Y:S01]  /*1a270*/  @!P4 IMAD.IADD R117, R117, 0x1, -R251 ;  /* 0x000000017575c824 */ /* 0x000fe200078e0afb */
[----:B------:R-:W-:-:S07]  /*1a280*/  ISETP.GT.U32.AND P4, PT, R251, R123, PT ;  /* 0x0000007bfb00720c */ /* 0x000fce0003f84070 */
[----:B------:R-:W-:Y:S01]  /*1a290*/  @!P3 IMAD.IADD R121, R121, 0x1, -R251 ;  /* 0x000000017979b824 */ /* 0x000fe200078e0afb */
[----:B------:R-:W-:-:S04]  /*1a2a0*/  ISETP.GT.U32.AND P3, PT, R251, R116, PT ;  /* 0x00000074fb00720c */ /* 0x000fc80003f64070 */
[----:B------:R-:W-:Y:S01]  /*1a2b0*/  ISETP.GT.U32.AND P6, PT, R251, R121, PT ;  /* 0x00000079fb00720c */ /* 0x000fe20003fc4070 */
[--C-:B------:R-:W-:Y:S02]  /*1a2c0*/  @!P2 IMAD.IADD R113, R113, 0x1, -R251.reuse ;  /* 0x000000017171a824 */ /* 0x100fe400078e0afb */
[----:B------:R-:W-:Y:S02]  /*1a2d0*/  @!P4 IMAD.IADD R123, R123, 0x1, -R251 ;  /* 0x000000017b7bc824 */ /* 0x000fe400078e0afb */
[----:B------:R-:W-:Y:S01]  /*1a2e0*/  @!P0 IMAD.MOV R113, RZ, RZ, -R113 ;  /* 0x000000ffff718224 */ /* 0x000fe200078e0a71 */
[----:B------:R-:W-:-:S03]  /*1a2f0*/  ISETP.GT.U32.AND P0, PT, R251, R119, PT ;  /* 0x00000077fb00720c */ /* 0x000fc60003f04070 */
[----:B------:R-:W-:-:S04]  /*1a300*/  @!P3 IADD3 R116, R116, -R251, RZ ;  /* 0x800000fb7474b210 */ /* 0x000fc80007ffe0ff */
[----:B------:R-:W-:Y:S01]  /*1a310*/  @!P6 IMAD.IADD R121, R121, 0x1, -R251 ;  /* 0x000000017979e824 */ /* 0x000fe200078e0afb */
[----:B------:R-:W-:-:S05]  /*1a320*/  ISETP.GT.U32.AND P2, PT, R251, R120, PT ;  /* 0x00000078fb00720c */ /* 0x000fca0003f44070 */
[----:B------:R-:W-:Y:S01]  /*1a330*/  @!P0 IMAD.IADD R119, R119, 0x1, -R251 ;  /* 0x0000000177778824 */ /* 0x000fe200078e0afb */
[----:B----4-:R-:W-:Y:S02]  /*1a340*/  ISETP.GE.AND P3, PT, R26, RZ, PT ;  /* 0x000000ff1a00720c */ /* 0x010fe40003f66270 */
[----:B------:R-:W4:Y:S01]  /*1a350*/  LDL R26, [R1+0x68c8] ;  /* 0x0068c800011a7983 */ /* 0x000f220000100800 */
[----:B------:R-:W-:-:S03]  /*1a360*/  ISETP.GE.AND P6, PT, R25, RZ, PT ;  /* 0x000000ff1900720c */ /* 0x000fc60003fc6270 */
[----:B------:R-:W4:Y:S01]  /*1a370*/  LDL R25, [R1+0x68c4] ;  /* 0x0068c40001197983 */ /* 0x000f220000100800 */
[----:B--2---:R-:W-:-:S03]  /*1a380*/  ISETP.GE.AND P4, PT, R24, RZ, PT ;  /* 0x000000ff1800720c */ /* 0x004fc60003f86270 */
[----:B------:R-:W2:Y:S01]  /*1a390*/  LDL R24, [R1+0x68bc] ;  /* 0x0068bc0001187983 */ /* 0x000ea20000100800 */
[----:B------:R-:W-:Y:S02]  /*1a3a0*/  ISETP.GT.U32.AND P0, PT, R251, R125, PT ;  /* 0x0000007dfb00720c */ /* 0x000fe40003f04070 */
[----:B------:R-:W-:Y:S02]  /*1a3b0*/  @!P2 IADD3 R120, R120, -R251, RZ ;  /* 0x800000fb7878a210 */ /* 0x000fe40007ffe0ff */
[----:B------:R-:W-:Y:S02]  /*1a3c0*/  ISETP.GE.AND P2, PT, R21, RZ, PT ;  /* 0x000000ff1500720c */ /* 0x000fe40003f46270 */
[----:B------:R-:W2:Y:S07]  /*1a3d0*/  LDL R21, [R1+0x68b8] ;  /* 0x0068b80001157983 */ /* 0x000eae0000100800 */
[----:B------:R-:W-:-:S04]  /*1a3e0*/  @!P0 IMAD.IADD R125, R125, 0x1, -R251 ;  /* 0x000000017d7d8824 */ /* 0x000fc800078e0afb */
[----:B------:R-:W-:Y:S01]  /*1a3f0*/  @!P2 IMAD.MOV R115, RZ, RZ, -R115 ;  /* 0x000000ffff73a224 */ /* 0x000fe200078e0a73 */
[----:B------:R-:W-:Y:S02]  /*1a400*/  ISETP.GE.AND P0, PT, R23, RZ, PT ;  /* 0x000000ff1700720c */ /* 0x000fe40003f06270 */
[----:B------:R-:W2:Y:S01]  /*1a410*/  LDL R23, [R1+0x68d0] ;  /* 0x0068d00001177983 */ /* 0x000ea20000100800 */
[C---:B------:R-:W-:Y:S01]  /*1a420*/  ISETP.GT.U32.AND P2, PT, R251.reuse, R122, PT ;  /* 0x0000007afb00720c */ /* 0x040fe20003f44070 */
[----:B------:R-:W-:Y:S01]  /*1a430*/  @!P1 IMAD.MOV R114, RZ, RZ, -R114 ;  /* 0x000000ffff729224 */ /* 0x000fe200078e0a72 */
[----:B------:R-:W-:-:S11]  /*1a440*/  ISETP.GT.U32.AND P1, PT, R251, R120, PT ;  /* 0x00000078fb00720c */ /* 0x000fd60003f24070 */
[----:B------:R-:W-:Y:S01]  /*1a450*/  @!P2 IMAD.IADD R122, R122, 0x1, -R251 ;  /* 0x000000017a7aa824 */ /* 0x000fe200078e0afb */
[C---:B------:R-:W-:Y:S02]  /*1a460*/  ISETP.GT.U32.AND P2, PT, R251.reuse, R127, PT ;  /* 0x0000007ffb00720c */ /* 0x040fe40003f44070 */
[----:B------:R-:W-:Y:S01]  /*1a470*/  @!P1 IADD3 R120, R120, -R251, RZ ;  /* 0x800000fb78789210 */ /* 0x000fe20007ffe0ff */
[----:B------:R-:W-:Y:S01]  /*1a480*/  @!P6 IMAD.MOV R117, RZ, RZ, -R117 ;  /* 0x000000ffff75e224 */ /* 0x000fe200078e0a75 */
[----:B------:R-:W-:-:S09]  /*1a490*/  ISETP.GT.U32.AND P1, PT, R251, R126, PT ;  /* 0x0000007efb00720c */ /* 0x000fd20003f24070 */
[----:B------:R-:W-:-:S04]  /*1a4a0*/  @!P2 IADD3 R127, R127, -R251, RZ ;  /* 0x800000fb7f7fa210 */ /* 0x000fc80007ffe0ff */
[----:B------:R-:W-:Y:S01]  /*1a4b0*/  ISETP.GT.U32.AND P6, PT, R251, R127, PT ;  /* 0x0000007ffb00720c */ /* 0x000fe20003fc4070 */
[----:B------:R-:W-:-:S12]  /*1a4c0*/  @!P1 IMAD.IADD R126, R126, 0x1, -R251 ;  /* 0x000000017e7e9824 */ /* 0x000fd800078e0afb */
[----:B------:R-:W-:Y:S02]  /*1a4d0*/  @!P6 IADD3 R127, R127, -R251, RZ ;  /* 0x800000fb7f7fe210 */ /* 0x000fe40007ffe0ff */
[----:B------:R-:W-:Y:S02]  /*1a4e0*/  ISETP.GE.AND P6, PT, R27, RZ, PT ;  /* 0x000000ff1b00720c */ /* 0x000fe40003fc6270 */
[----:B------:R-:W2:Y:S01]  /*1a4f0*/  LDL R27, [R1+0x68d4] ;  /* 0x0068d400011b7983 */ /* 0x000ea20000100800 */
[----:B---3--:R-:W-:-:S03]  /*1a500*/  ISETP.GE.AND P1, PT, R22, RZ, PT ;  /* 0x000000ff1600720c */ /* 0x008fc60003f26270 */
[----:B------:R-:W3:Y:S01]  /*1a510*/  LDL R22, [R1+0x68d8] ;  /* 0x0068d80001167983 */ /* 0x000ee20000100800 */
[----:B------:R-:W-:Y:S02]  /*1a520*/  @!P5 IADD3 R112, -R112, RZ, RZ ;  /* 0x000000ff7070d210 */ /* 0x000fe40007ffe1ff */
[C---:B------:R-:W-:Y:S01]  /*1a530*/  ISETP.GT.U32.AND P5, PT, R251.reuse, R118, PT ;  /* 0x00000076fb00720c */ /* 0x040fe20003fa4070 */
[----:B------:R-:W-:Y:S01]  /*1a540*/  @!P3 IMAD.MOV R116, RZ, RZ, -R116 ;  /* 0x000000ffff74b224 */ /* 0x000fe200078e0a74 */
[C---:B------:R-:W-:Y:S02]  /*1a550*/  ISETP.GT.U32.AND P2, PT, R251.reuse, R122, PT ;  /* 0x0000007afb00720c */ /* 0x040fe40003f44070 */
[----:B------:R-:W-:-:S03]  /*1a560*/  ISETP.GT.U32.AND P3, PT, R251, R123, PT ;  /* 0x0000007bfb00720c */ /* 0x000fc60003f64070 */
[----:B------:R-:W-:-:S06]  /*1a570*/  @!P1 IMAD.MOV R121, RZ, RZ, -R121 ;  /* 0x000000ffff799224 */ /* 0x000fcc00078e0a79 */
[--C-:B------:R-:W-:Y:S01]  /*1a580*/  @!P5 IMAD.IADD R118, R118, 0x1, -R251.reuse ;  /* 0x000000017676d824 */ /* 0x100fe200078e0afb */
[C---:B------:R-:W-:Y:S01]  /*1a590*/  ISETP.GT.U32.AND P5, PT, R251.reuse, R124, PT ;  /* 0x0000007cfb00720c */ /* 0x040fe20003fa4070 */
[----:B------:R-:W-:Y:S01]  /*1a5a0*/  @!P2 IMAD.IADD R122, R122, 0x1, -R251 ;  /* 0x000000017a7aa824 */ /* 0x000fe200078e0afb */
[----:B------:R-:W-:Y:S02]  /*1a5b0*/  ISETP.GT.U32.AND P1, PT, R251, R128, PT ;  /* 0x00000080fb00720c */ /* 0x000fe40003f24070 */
[----:B------:R-:W-:Y:S02]  /*1a5c0*/  @!P3 IADD3 R123, R123, -R251, RZ ;  /* 0x800000fb7b7bb210 */ /* 0x000fe40007ffe0ff */
[C---:B------:R-:W-:Y:S02]  /*1a5d0*/  ISETP.GT.U32.AND P2, PT, R251.reuse, R129, PT ;  /* 0x00000081fb00720c */ /* 0x040fe40003f44070 */
[----:B------:R-:W-:Y:S01]  /*1a5e0*/  ISETP.GT.U32.AND P3, PT, R251, R130, PT ;  /* 0x00000082fb00720c */ /* 0x000fe20003f64070 */
[----:B------:R-:W-:-:S04]  /*1a5f0*/  @!P4 IMAD.MOV R118, RZ, RZ, -R118 ;  /* 0x000000ffff76c224 */ /* 0x000fc800078e0a76 */
[----:B------:R-:W-:Y:S02]  /*1a600*/  @!P5 IADD3 R124, R124, -R251, RZ ;  /* 0x800000fb7c7cd210 */ /* 0x000fe40007ffe0ff */
[--C-:B------:R-:W-:Y:S02]  /*1a610*/  @!P1 IMAD.IADD R128, R128, 0x1, -R251.reuse ;  /* 0x0000000180809824 */ /* 0x100fe400078e0afb */
[----:B------:R-:W-:Y:S02]  /*1a620*/  ISETP.GT.U32.AND P4, PT, R251, R124, PT ;  /* 0x0000007cfb00720c */ /* 0x000fe40003f84070 */
[--C-:B------:R-:W-:Y:S02]  /*1a630*/  @!P2 IMAD.IADD R129, R129, 0x1, -R251.reuse ;  /* 0x000000018181a824 */ /* 0x100fe400078e0afb */
[----:B------:R-:W-:-:S09]  /*1a640*/  @!P3 IMAD.IADD R130, R130, 0x1, -R251 ;  /* 0x000000018282b824 */ /* 0x000fd200078e0afb */
[----:B------:R-:W-:Y:S01]  /*1a650*/  @!P4 IMAD.IADD R124, R124, 0x1, -R251 ;  /* 0x000000017c7cc824 */ /* 0x000fe200078e0afb */
[----:B------:R-:W-:Y:S02]  /*1a660*/  ISETP.GT.U32.AND P4, PT, R251, R131, PT ;  /* 0x00000083fb00720c */ /* 0x000fe40003f84070 */
[----:B----4-:R-:W-:Y:S02]  /*1a670*/  ISETP.GE.AND P1, PT, R26, RZ, PT ;  /* 0x000000ff1a00720c */ /* 0x010fe40003f26270 */
[----:B------:R-:W4:Y:S01]  /*1a680*/  LDL R26, [R1+0x68e0] ;  /* 0x0068e000011a7983 */ /* 0x000f220000100800 */
[----:B------:R-:W-:-:S03]  /*1a690*/  ISETP.GE.AND P2, PT, R25, RZ, PT ;  /* 0x000000ff1900720c */ /* 0x000fc60003f46270 */
[----:B------:R-:W4:Y:S01]  /*1a6a0*/  LDL R25, [R1+0x68dc] ;  /* 0x0068dc0001197983 */ /* 0x000f220000100800 */
[----:B--2---:R-:W-:-:S03]  /*1a6b0*/  ISETP.GE.AND P3, PT, R24, RZ, PT ;  /* 0x000000ff1800720c */ /* 0x004fc60003f66270 */
[----:B------:R-:W2:Y:S01]  /*1a6c0*/  LDL R24, [R1+0x68ec] ;  /* 0x0068ec0001187983 */ /* 0x000ea20000100800 */
[----:B------:R-:W-:Y:S01]  /*1a6d0*/  @!P4 IADD3 R131, R131, -R251, RZ ;  /* 0x800000fb8383c210 */ /* 0x000fe20007ffe0ff */
[----:B------:R-:W-:Y:S01]  /*1a6e0*/  @!P0 IMAD.MOV R120, RZ, RZ, -R120 ;  /* 0x000000ffff788224 */ /* 0x000fe200078e0a78 */
[----:B------:R-:W-:Y:S02]  /*1a6f0*/  ISETP.GT.U32.AND P0, PT, R251, R126, PT ;  /* 0x0000007efb00720c */ /* 0x000fe40003f04070 */
[----:B------:R-:W-:Y:S02]  /*1a700*/  ISETP.GE.AND P5, PT, R21, RZ, PT ;  /* 0x000000ff1500720c */ /* 0x000fe40003fa6270 */
[----:B------:R-:W-:Y:S02]  /*1a710*/  ISETP.GE.AND P4, PT, R23, RZ, PT ;  /* 0x000000ff1700720c */ /* 0x000fe40003f86270 */
[----:B------:R-:W2:Y:S07]  /*1a720*/  LDL R23, [R1+0x68e4] ;  /* 0x0068e40001177983 */ /* 0x000eae0000100800 */
[----:B------:R-:W-:Y:S01]  /*1a730*/  @!P0 IMAD.IADD R126, R126, 0x1, -R251 ;  /* 0x000000017e7e8824 */ /* 0x000fe200078e0afb */
[----:B------:R-:W-:-:S02]  /*1a740*/  ISETP.GT.U32.AND P0, PT, R251, R133, PT ;  /* 0x00000085fb00720c */ /* 0x000fc40003f04070 */
[----:B------:R-:W-:Y:S02]  /*1a750*/  @!P5 IADD3 R119, -R119, RZ, RZ ;  /* 0x000000ff7777d210 */ /* 0x000fe40007ffe1ff */
[----:B------:R-:W-:Y:S01]  /*1a760*/  ISETP.GT.U32.AND P5, PT, R251, R125, PT ;  /* 0x0000007dfb00720c */ /* 0x000fe20003fa4070 */
[----:B------:R-:W-:-:S08]  /*1a770*/  @!P4 IMAD.MOV R126, RZ, RZ, -R126 ;  /* 0x000000ffff7ec224 */ /* 0x000fd000078e0a7e */
[----:B------:R-:W-:-:S04]  /*1a780*/  @!P0 IMAD.IADD R133, R133, 0x1, -R251 ;  /* 0x0000000185858824 */ /* 0x000fc800078e0afb */
[----:B------:R-:W-:Y:S01]  /*1a790*/  @!P5 IMAD.IADD R125, R125, 0x1, -R251 ;  /* 0x000000017d7dd824 */ /* 0x000fe200078e0afb */
[C---:B------:R-:W-:Y:S02]  /*1a7a0*/  ISETP.GT.U32.AND P5, PT, R251.reuse, R132, PT ;  /* 0x00000084fb00720c */ /* 0x040fe40003fa4070 */
[----:B------:R-:W-:Y:S02]  /*1a7b0*/  ISETP.GT.U32.AND P4, PT, R251, R133, PT ;  /* 0x00000085fb00720c */ /* 0x000fe40003f84070 */
[----:B------:R-:W-:-:S09]  /*1a7c0*/  IADD3 R37, R246, 0x1f8, RZ ;  /* 0x000001f8f6257810 */ /* 0x000fd20007ffe0ff */
[--C-:B------:R-:W-:Y:S02]  /*1a7d0*/  @!P5 IMAD.IADD R132, R132, 0x1, -R251.reuse ;  /* 0x000000018484d824 */ /* 0x100fe400078e0afb */
[----:B------:R-:W-:Y:S01]  /*1a7e0*/  @!P4 IMAD.IADD R133, R133, 0x1, -R251 ;  /* 0x000000018585c824 */ /* 0x000fe200078e0afb */
[----:B------:R-:W-:Y:S02]  /*1a7f0*/  ISETP.GE.AND P4, PT, R27, RZ, PT ;  /* 0x000000ff1b00720c */ /* 0x000fe40003f86270 */
[----:B---3--:R-:W-:Y:S02]  /*1a800*/  ISETP.GE.AND P5, PT, R22, RZ, PT ;  /* 0x000000ff1600720c */ /* 0x008fe40003fa6270 */
[----:B------:R-:W3:Y:S04]  /*1a810*/  LDL R22, [R1+0x68f0] ;  /* 0x0068f00001167983 */ /* 0x000ee80000100800 */
[----:B------:R-:W-:Y:S04]  /*1a820*/  STL [R1+0x6888], R37 ;  /* 0x0068882501007387 */ /* 0x000fe80000100800 */
[----:B------:R-:W3:Y:S01]  /*1a830*/  LDL R27, [R1+0x6908] ;  /* 0x00690800011b7983 */ /* 0x000ee20000100800 */
[----:B------:R-:W-:-:S02]  /*1a840*/  @!P1 IADD3 R123, -R123, RZ, RZ ;  /* 0x000000ff7b7b9210 */ /* 0x000fc40007ffe1ff */
[C---:B------:R-:W-:Y:S01]  /*1a850*/  ISETP.GT.U32.AND P0, PT, R251.reuse, R128, PT ;  /* 0x00000080fb00720c */ /* 0x040fe20003f04070 */
[----:B------:R-:W-:Y:S01]  /*1a860*/  @!P2 IMAD.MOV R124, RZ, RZ, -R124 ;  /* 0x000000ffff7ca224 */ /* 0x000fe200078e0a7c */
[----:B------:R-:W-:Y:S01]  /*1a870*/  ISETP.GT.U32.AND P1, PT, R251, R129, PT ;  /* 0x00000081fb00720c */ /* 0x000fe20003f24070 */
[----:B------:R-:W3:Y:S01]  /*1a880*/  LDL R28, [R1+0x6904] ;  /* 0x00690400011c7983 */ /* 0x000ee20000100800 */
[----:B------:R-:W-:Y:S02]  /*1a890*/  @!P5 IADD3 R127, -R127, RZ, RZ ;  /* 0x000000ff7f7fd210 */ /* 0x000fe40007ffe1ff */
[----:B------:R-:W-:-:S07]  /*1a8a0*/  ISETP.GT.U32.AND P5, PT, R251, R134, PT ;  /* 0x00000086fb00720c */ /* 0x000fce0003fa4070 */
[--C-:B------:R-:W-:Y:S01]  /*1a8b0*/  @!P0 IMAD.IADD R128, R128, 0x1, -R251.reuse ;  /* 0x0000000180808824 */ /* 0x100fe200078e0afb */
[----:B------:R-:W-:Y:S01]  /*1a8c0*/  ISETP.GT.U32.AND P0, PT, R251, R135, PT ;  /* 0x00000087fb00720c */ /* 0x000fe20003f04070 */
[--C-:B------:R-:W-:Y:S01]  /*1a8d0*/  @!P1 IMAD.IADD R129, R129, 0x1, -R251.reuse ;  /* 0x0000000181819824 */ /* 0x100fe200078e0afb */
[C---:B------:R-:W-:Y:S02]  /*1a8e0*/  ISETP.GT.U32.AND P1, PT, R251.reuse, R136, PT ;  /* 0x00000088fb00720c */ /* 0x040fe40003f24070 */
[----:B------:R-:W-:Y:S01]  /*1a8f0*/  ISETP.GT.U32.AND P2, PT, R251, R130, PT ;  /* 0x00000082fb00720c */ /* 0x000fe20003f44070 */
[----:B------:R-:W-:-:S08]  /*1a900*/  @!P5 IMAD.IADD R134, R134, 0x1, -R251 ;  /* 0x000000018686d824 */ /* 0x000fd000078e0afb */
[----:B------:R-:W-:Y:S02]  /*1a910*/  @!P0 IADD3 R135, R135, -R251, RZ ;  /* 0x800000fb87878210 */ /* 0x000fe40007ffe0ff */
[--C-:B------:R-:W-:Y:S02]  /*1a920*/  @!P1 IMAD.IADD R136, R136, 0x1, -R251.reuse ;  /* 0x0000000188889824 */ /* 0x100fe400078e0afb */
        /* <DEDUP_REMOVED lines=8> */
[----:B------:R-:W-:Y:S01]  /*1a9b0*/  @!P2 IMAD.IADD R137, R137, 0x1, -R251 ;  /* 0x000000018989a824 */ /* 0x000fe200078e0afb */
[----:B------:R-:W-:Y:S02]  /*1a9c0*/  ISETP.GE.AND P2, PT, R23, RZ, PT ;  /* 0x000000ff1700720c */ /* 0x000fe40003f46270 */
[----:B------:R-:W2:Y:S01]  /*1a9d0*/  LDL R23, [R1+0x6918] ;  /* 0x0069180001177983 */ /* 0x000ea20000100800 */
[----:B------:R-:W-:Y:S01]  /*1a9e0*/  @!P4 IMAD.MOV R128, RZ, RZ, -R128 ;  /* 0x000000ffff80c224 */ /* 0x000fe200078e0a80 */
[----:B------:R-:W-:-:S13]  /*1a9f0*/  ISETP.GT.U32.AND P4, PT, R251, R134, PT ;  /* 0x00000086fb00720c */ /* 0x000fda0003f84070 */
[----:B------:R-:W-:Y:S02]  /*1aa00*/  @!P4 IMAD.IADD R134, R134, 0x1, -R251 ;  /* 0x000000018686c824 */ /* 0x000fe400078e0afb */
[----:B------:R-:W-:Y:S01]  /*1aa10*/  @!P3 IMAD.MOV R125, RZ, RZ, -R125 ;  /* 0x000000ffff7db224 */ /* 0x000fe200078e0a7d */
[C---:B------:R-:W-:Y:S01]  /*1aa20*/  ISETP.GT.U32.AND P3, PT, R251.reuse, R131, PT ;  /* 0x00000083fb00720c */ /* 0x040fe20003f64070 */
[----:B------:R-:W-:Y:S01]  /*1aa30*/  @!P6 IMAD.MOV R122, RZ, RZ, -R122 ;  /* 0x000000ffff7ae224 */ /* 0x000fe200078e0a7a */
[----:B------:R-:W-:Y:S02]  /*1aa40*/  ISETP.GT.U32.AND P6, PT, R251, R132, PT ;  /* 0x00000084fb00720c */ /* 0x000fe40003fc4070 */
[----:B---3--:R-:W-:Y:S02]  /*1aa50*/  ISETP.GE.AND P4, PT, R27, RZ, PT ;  /* 0x000000ff1b00720c */ /* 0x008fe40003f86270 */
[----:B------:R-:W3:Y:S07]  /*1aa60*/  LDL R27, [R1+0x690c] ;  /* 0x00690c00011b7983 */ /* 0x000eee0000100800 */
[----:B------:R-:W-:-:S02]  /*1aa70*/  @!P3 IADD3 R131, R131, -R251, RZ ;  /* 0x800000fb8383b210 */ /* 0x000fc40007ffe0ff */
[C---:B------:R-:W-:Y:S01]  /*1aa80*/  ISETP.GT.U32.AND P3, PT, R251.reuse, R138, PT ;  /* 0x0000008afb00720c */ /* 0x040fe20003f64070 */
[----:B------:R-:W-:Y:S01]  /*1aa90*/  @!P6 IMAD.IADD R132, R132, 0x1, -R251 ;  /* 0x000000018484e824 */ /* 0x000fe200078e0afb */
[----:B------:R-:W-:Y:S01]  /*1aaa0*/  ISETP.GT.U32.AND P6, PT, R251, R139, PT ;  /* 0x0000008bfb00720c */ /* 0x000fe20003fc4070 */
[----:B------:R-:W-:Y:S01]  /*1aab0*/  @!P5 IMAD.MOV R129, RZ, RZ, -R129 ;  /* 0x000000ffff81d224 */ /* 0x000fe200078e0a81 */
[----:B------:R-:W-:Y:S02]  /*1aac0*/  @!P1 IADD3 R131, -R131, RZ, RZ ;  /* 0x000000ff83839210 */ /* 0x000fe40007ffe1ff */
[C---:B------:R-:W-:Y:S02]  /*1aad0*/  ISETP.GT.U32.AND P5, PT, R251.reuse, R135, PT ;  /* 0x00000087fb00720c */ /* 0x040fe40003fa4070 */
[----:B------:R-:W-:-:S05]  /*1aae0*/  ISETP.GT.U32.AND P1, PT, R251, R137, PT ;  /* 0x00000089fb00720c */ /* 0x000fca0003f24070 */
[--C-:B------:R-:W-:Y:S01]  /*1aaf0*/  @!P3 IMAD.IADD R138, R138, 0x1, -R251.reuse ;  /* 0x000000018a8ab824 */ /* 0x100fe200078e0afb */
[----:B------:R-:W-:Y:S02]  /*1ab00*/  ISETP.GE.AND P3, PT, R22, RZ, PT ;  /* 0x000000ff1600720c */ /* 0x000fe40003f66270 */
[-C--:B------:R-:W-:Y:S01]  /*1ab10*/  @!P6 IADD3 R139, R139, -R251.reuse, RZ ;  /* 0x800000fb8b8be210 */ /* 0x080fe20007ffe0ff */
[----:B------:R-:W3:Y:S01]  /*1ab20*/  LDL R22, [R1+0x68fc] ;  /* 0x0068fc0001167983 */ /* 0x000ee20000100800 */
[----:B------:R-:W-:Y:S01]  /*1ab30*/  @!P2 IMAD.MOV R132, RZ, RZ, -R132 ;  /* 0x000000ffff84a224 */ /* 0x000fe200078e0a84 */
[----:B------:R-:W-:Y:S02]  /*1ab40*/  @!P5 IADD3 R135, R135, -R251, RZ ;  /* 0x800000fb8787d210 */ /* 0x000fe40007ffe0ff */
[----:B------:R-:W-:Y:S01]  /*1ab50*/  @!P1 IMAD.IADD R137, R137, 0x1, -R251 ;  /* 0x0000000189899824 */ /* 0x000fe200078e0afb */
[----:B------:R-:W-:-:S05]  /*1ab60*/  ISETP.GT.U32.AND P2, PT, R251, R139, PT ;  /* 0x0000008bfb00720c */ /* 0x000fca0003f44070 */
[----:B------:R-:W-:Y:S01]  /*1ab70*/  @!P3 IMAD.MOV R133, RZ, RZ, -R133 ;  /* 0x000000ffff85b224 */ /* 0x000fe200078e0a85 */
[C---:B------:R-:W-:Y:S02]  /*1ab80*/  ISETP.GT.U32.AND P3, PT, R251.reuse, R140, PT ;  /* 0x0000008cfb00720c */ /* 0x040fe40003f64070 */
[C---:B------:R-:W-:Y:S02]  /*1ab90*/  ISETP.GT.U32.AND P5, PT, R251.reuse, R141, PT ;  /* 0x0000008dfb00720c */ /* 0x040fe40003fa4070 */
[C---:B------:R-:W-:Y:S02]  /*1aba0*/  ISETP.GT.U32.AND P1, PT, R251.reuse, R143, PT ;  /* 0x0000008ffb00720c */ /* 0x040fe40003f24070 */
[----:B------:R-:W-:Y:S02]  /*1abb0*/  ISETP.GT.U32.AND P6, PT, R251, R138, PT ;  /* 0x0000008afb00720c */ /* 0x000fe40003fc4070 */
[----:B------:R-:W-:-:S05]  /*1abc0*/  @!P2 IADD3 R139, R139, -R251, RZ ;  /* 0x800000fb8b8ba210 */ /* 0x000fca0007ffe0ff */
[--C-:B------:R-:W-:Y:S01]  /*1abd0*/  @!P3 IMAD.IADD R140, R140, 0x1, -R251.reuse ;  /* 0x000000018c8cb824 */ /* 0x100fe200078e0afb */
[----:B------:R-:W-:Y:S01]  /*1abe0*/  ISETP.GT.U32.AND P3, PT, R251, R145, PT ;  /* 0x00000091fb00720c */ /* 0x000fe20003f64070 */
[--C-:B------:R-:W-:Y:S02]  /*1abf0*/  @!P5 IMAD.IADD R141, R141, 0x1, -R251.reuse ;  /* 0x000000018d8dd824 */ /* 0x100fe400078e0afb */
[----:B------:R-:W-:Y:S02]  /*1ac00*/  @!P1 IADD3 R143, R143, -R251, RZ ;  /* 0x800000fb8f8f9210 */ /* 0x000fe40007ffe0ff */
[----:B------:R-:W-:Y:S01]  /*1ac10*/  @!P6 IMAD.IADD R138, R138, 0x1, -R251 ;  /* 0x000000018a8ae824 */ /* 0x000fe200078e0afb */
[----:B----4-:R-:W-:Y:S02]  /*1ac20*/  ISETP.GE.AND P2, PT, R26, RZ, PT ;  /* 0x000000ff1a00720c */ /* 0x010fe40003f46270 */
[----:B------:R-:W4:Y:S01]  /*1ac30*/  LDL R26, [R1+0x6920] ;  /* 0x00692000011a7983 */ /* 0x000f220000100800 */
[----:B------:R-:W-:-:S03]  /*1ac40*/  ISETP.GE.AND P5, PT, R25, RZ, PT ;  /* 0x000000ff1900720c */ /* 0x000fc60003fa6270 */
[----:B------:R-:W4:Y:S01]  /*1ac50*/  LDL R25, [R1+0x6928] ;  /* 0x0069280001197983 */ /* 0x000f220000100800 */
[----:B--2---:R-:W-:-:S03]  /*1ac60*/  ISETP.GE.AND P1, PT, R24, RZ, PT ;  /* 0x000000ff1800720c */ /* 0x004fc60003f26270 */
[----:B------:R-:W2:Y:S01]  /*1ac70*/  LDL R24, [R1+0x6924] ;  /* 0x0069240001187983 */ /* 0x000ea20000100800 */
[----:B------:R-:W-:Y:S01]  /*1ac80*/  @!P3 IMAD.IADD R145, R145, 0x1, -R251 ;  /* 0x000000019191b824 */ /* 0x000fe200078e0afb */
[----:B------:R-:W-:-:S08]  /*1ac90*/  ISETP.GT.U32.AND P6, PT, R251, R144, PT ;  /* 0x00000090fb00720c */ /* 0x000fd00003fc4070 */
[----:B------:R-:W-:Y:S02]  /*1aca0*/  @!P1 IADD3 R138, -R138, RZ, RZ ;  /* 0x000000ff8a8a9210 */ /* 0x000fe40007ffe1ff */
[----:B------:R-:W-:-:S03]  /*1acb0*/  ISETP.GT.U32.AND P1, PT, R251, R145, PT ;  /* 0x00000091fb00720c */ /* 0x000fc60003f24070 */
[----:B------:R-:W-:Y:S01]  /*1acc0*/  @!P6 IMAD.IADD R144, R144, 0x1, -R251 ;  /* 0x000000019090e824 */ /* 0x000fe200078e0afb */
[----:B------:R-:W-:-:S09]  /*1acd0*/  ISETP.GE.AND P6, PT, R23, RZ, PT ;  /* 0x000000ff1700720c */ /* 0x000fd20003fc6270 */
[----:B------:R-:W-:Y:S01]  /*1ace0*/  @!P1 IMAD.IADD R145, R145, 0x1, -R251 ;  /* 0x0000000191919824 */ /* 0x000fe200078e0afb */
[----:B------:R-:W2:Y:S01]  /*1acf0*/  LDL R23, [R1+0x691c] ;  /* 0x00691c0001177983 */ /* 0x000ea20000100800 */
[----:B------:R-:W-:-:S03]  /*1ad00*/  ISETP.GE.AND P1, PT, R28, RZ, PT ;  /* 0x000000ff1c00720c */ /* 0x000fc60003f26270 */
[----:B------:R-:W2:Y:S01]  /*1ad10*/  LDL R28, [R1+0x6930] ;  /* 0x00693000011c7983 */ /* 0x000ea20000100800 */
[----:B------:R-:W-:Y:S01]  /*1ad20*/  @!P6 IMAD.MOV R139, RZ, RZ, -R139 ;  /* 0x000000ffff8be224 */ /* 0x000fe200078e0a8b */
[----:B------:R-:W-:-:S13]  /*1ad30*/  ISETP.GT.U32.AND P6, PT, R251, R146, PT ;  /* 0x00000092fb00720c */ /* 0x000fda0003fc4070 */
[----:B------:R-:W-:Y:S01]  /*1ad40*/  @!P6 IADD3 R146, R146, -R251, RZ ;  /* 0x800000fb9292e210 */ /* 0x000fe20007ffe0ff */
[----:B------:R-:W-:Y:S01]  /*1ad50*/  @!P0 IMAD.MOV R130, RZ, RZ, -R130 ;  /* 0x000000ffff828224 */ /* 0x000fe200078e0a82 */
[----:B------:R-:W-:Y:S02]  /*1ad60*/  ISETP.GT.U32.AND P0, PT, R251, R136, PT ;  /* 0x00000088fb00720c */ /* 0x000fe40003f04070 */
[----:B---3--:R-:W-:Y:S02]  /*1ad70*/  ISETP.GE.AND P6, PT, R27, RZ, PT ;  /* 0x000000ff1b00720c */ /* 0x008fe40003fc6270 */
[----:B------:R-:W3:Y:S09]  /*1ad80*/  LDL R27, [R1+0x6938] ;  /* 0x00693800011b7983 */ /* 0x000ef20000100800 */
[----:B------:R-:W-:Y:S01]  /*1ad90*/  @!P0 IMAD.IADD R136, R136, 0x1, -R251 ;  /* 0x0000000188888824 */ /* 0x000fe200078e0afb */
[----:B------:R-:W-:Y:S01]  /*1ada0*/  ISETP.GT.U32.AND P0, PT, R251, R142, PT ;  /* 0x0000008efb00720c */ /* 0x000fe20003f04070 */
[----:B------:R-:W-:Y:S01]  /*1adb0*/  @!P2 IMAD.MOV R135, RZ, RZ, -R135 ;  /* 0x000000ffff87a224 */ /* 0x000fe200078e0a87 */
[----:B------:R-:W-:-:S02]  /*1adc0*/  @!P4 IADD3 R134, -R134, RZ, RZ ;  /* 0x000000ff8686c210 */ /* 0x000fc40007ffe1ff */
[C---:B------:R-:W-:Y:S02]  /*1add0*/  ISETP.GT.U32.AND P3, PT, R251.reuse, R140, PT ;  /* 0x0000008cfb00720c */ /* 0x040fe40003f64070 */
[----:B------:R-:W-:-:S07]  /*1ade0*/  ISETP.GT.U32.AND P2, PT, R251, R141, PT ;  /* 0x0000008dfb00720c */ /* 0x000fce0003f44070 */
[----:B------:R-:W-:-:S05]  /*1adf0*/  @!P0 IMAD.IADD R142, R142, 0x1, -R251 ;  /* 0x000000018e8e8824 */ /* 0x000fca00078e0afb */
[C---:B------:R-:W-:Y:S01]  /*1ae00*/  ISETP.GT.U32.AND P4, PT, R251.reuse, R142, PT ;  /* 0x0000008efb00720c */ /* 0x040fe20003f84070 */
[----:B------:R-:W-:Y:S01]  /*1ae10*/  @!P5 IMAD.MOV R136, RZ, RZ, -R136 ;  /* 0x000000ffff88d224 */ /* 0x000fe200078e0a88 */
[----:B------:R-:W-:Y:S01]  /*1ae20*/  ISETP.GT.U32.AND P5, PT, R251, R144, PT ;  /* 0x00000090fb00720c */ /* 0x000fe20003fa4070 */
[--C-:B------:R-:W-:Y:S01]  /*1ae30*/  @!P3 IMAD.IADD R140, R140, 0x1, -R251.reuse ;  /* 0x000000018c8cb824 */ /* 0x100fe200078e0afb */
[----:B------:R-:W-:Y:S01]  /*1ae40*/  ISETP.GE.AND P0, PT, R22, RZ, PT ;  /* 0x000000ff1600720c */ /* 0x000fe20003f06270 */
[----:B------:R-:W-:Y:S01]  /*1ae50*/  @!P2 IMAD.IADD R141, R141, 0x1, -R251 ;  /* 0x000000018d8da824 */ /* 0x000fe200078e0afb */
[C---:B------:R-:W-:Y:S02]  /*1ae60*/  ISETP.GT.U32.AND P3, PT, R251.reuse, R147, PT ;  /* 0x00000093fb00720c */ /* 0x040fe40003f64070 */
[----:B------:R-:W-:-:S05]  /*1ae70*/  ISETP.GT.U32.AND P2, PT, R251, R148, PT ;  /* 0x00000094fb00720c */ /* 0x000fca0003f44070 */
[----:B------:R-:W-:Y:S02]  /*1ae80*/  @!P4 IADD3 R142, R142, -R251, RZ ;  /* 0x800000fb8e8ec210 */ /* 0x000fe40007ffe0ff */
[C---:B------:R-:W-:Y:S01]  /*1ae90*/  ISETP.GT.U32.AND P4, PT, R251.reuse, R149, PT ;  /* 0x00000095fb00720c */ /* 0x040fe20003f84070 */
[----:B------:R-:W-:Y:S01]  /*1aea0*/  @!P5 IMAD.IADD R144, R144, 0x1, -R251 ;  /* 0x000000019090d824 */ /* 0x000fe200078e0afb */
[C---:B------:R-:W-:Y:S01]  /*1aeb0*/  ISETP.GT.U32.AND P5, PT, R251.reuse, R151, PT ;  /* 0x00000097fb00720c */ /* 0x040fe20003fa4070 */
[----:B------:R-:W-:Y:S01]  /*1aec0*/  @!P0 IMAD.MOV R137, RZ, RZ, -R137 ;  /* 0x000000ffff898224 */ /* 0x000fe200078e0a89 */
[----:B------:R-:W-:Y:S01]  /*1aed0*/  ISETP.GT.U32.AND P0, PT, R251, R143, PT ;  /* 0x0000008ffb00720c */ /* 0x000fe20003f04070 */
[--C-:B------:R-:W-:Y:S02]  /*1aee0*/  @!P3 IMAD.IADD R147, R147, 0x1, -R251.reuse ;  /* 0x000000019393b824 */ /* 0x100fe400078e0afb */
[----:B------:R-:W-:-:S06]  /*1aef0*/  @!P2 IMAD.IADD R148, R148, 0x1, -R251 ;  /* 0x000000019494a824 */ /* 0x000fcc00078e0afb */
[----:B------:R-:W-:Y:S01]  /*1af00*/  @!P4 IMAD.IADD R149, R149, 0x1, -R251 ;  /* 0x000000019595c824 */ /* 0x000fe200078e0afb */
[----:B----4-:R-:W-:Y:S02]  /*1af10*/  ISETP.GE.AND P3, PT, R26, RZ, PT ;  /* 0x000000ff1a00720c */ /* 0x010fe40003f66270 */
[----:B------:R-:W4:Y:S01]  /*1af20*/  LDL R26, [R1+0x6934] ;  /* 0x00693400011a7983 */ /* 0x000f220000100800 */
[----:B------:R-:W-:-:S03]  /*1af30*/  ISETP.GE.AND P2, PT, R25, RZ, PT ;  /* 0x000000ff1900720c */ /* 0x000fc60003f46270 */
[----:B------:R-:W4:Y:S01]  /*1af40*/  LDL R25, [R1+0x6940] ;  /* 0x0069400001197983 */ /* 0x000f220000100800 */
[----:B--2---:R-:W-:-:S03]  /*1af50*/  ISETP.GE.AND P4, PT, R24, RZ, PT ;  /* 0x000000ff1800720c */ /* 0x004fc60003f86270 */
[----:B------:R-:W2:Y:S01]  /*1af60*/  LDL R24, [R1+0x693c] ;  /* 0x00693c0001187983 */ /* 0x000ea20000100800 */
[--C-:B------:R-:W-:Y:S02]  /*1af70*/  @!P5 IMAD.IADD R151, R151, 0x1, -R251.reuse ;  /* 0x000000019797d824 */ /* 0x100fe400078e0afb */
[----:B------:R-:W-:Y:S01]  /*1af80*/  @!P0 IMAD.IADD R143, R143, 0x1, -R251 ;  /* 0x000000018f8f8824 */ /* 0x000fe200078e0afb */
[----:B------:R-:W-:-:S06]  /*1af90*/  ISETP.GT.U32.AND P0, PT, R251, R150, PT ;  /* 0x00000096fb00720c */ /* 0x000fcc0003f04070 */
[----:B------:R-:W-:Y:S01]  /*1afa0*/  @!P4 IMAD.MOV R144, RZ, RZ, -R144 ;  /* 0x000000ffff90c224 */ /* 0x000fe200078e0a90 */
[----:B------:R-:W-:Y:S02]  /*1afb0*/  ISETP.GT.U32.AND P4, PT, R251, R151, PT ;  /* 0x00000097fb00720c */ /* 0x000fe40003f84070 */
[----:B------:R-:W-:-:S04]  /*1afc0*/  IADD3 R33, R246, 0x1f9, RZ ;  /* 0x000001f9f6217810 */ /* 0x000fc80007ffe0ff */
[----:B------:R-:W-:-:S07]  /*1afd0*/  @!P0 IADD3 R150, R150, -R251, RZ ;  /* 0x800000fb96968210 */ /* 0x000fce0007ffe0ff */
[----:B------:R-:W-:Y:S01]  /*1afe0*/  @!P4 IMAD.IADD R151, R151, 0x1, -R251 ;  /* 0x000000019797c824 */ /* 0x000fe200078e0afb */
[----:B------:R-:W-:Y:S02]  /*1aff0*/  ISETP.GE.AND P0, PT, R23, RZ, PT ;  /* 0x000000ff1700720c */ /* 0x000fe40003f06270 */
[----:B------:R-:W2:Y:S01]  /*1b000*/  LDL R23, [R1+0x6948] ;  /* 0x0069480001177983 */ /* 0x000ea20000100800 */
[----:B------:R-:W-:-:S03]  /*1b010*/  ISETP.GE.AND P4, PT, R28, RZ, PT ;  /* 0x000000ff1c00720c */ /* 0x000fc60003f86270 */
[----:B------:R1:W-:Y:S04]  /*1b020*/  STL [R1+0x6868], R33 ;  /* 0x0068682101007387 */ /* 0x0003e80000100800 */
[----:B------:R-:W2:Y:S03]  /*1b030*/  LDL R28, [R1+0x6944] ;  /* 0x00694400011c7983 */ /* 0x000ea60000100800 */
[----:B------:R-:W-:Y:S01]  /*1b040*/  @!P0 IMAD.MOV R145, RZ, RZ, -R145 ;  /* 0x000000ffff918224 */ /* 0x000fe200078e0a91 */
[----:B------:R-:W-:Y:S01]  /*1b050*/  ISETP.GT.U32.AND P0, PT, R251, R152, PT ;  /* 0x00000098fb00720c */ /* 0x000fe20003f04070 */
[----:B------:R-:W-:Y:S01]  /*1b060*/  @!P1 IMAD.MOV R140, RZ, RZ, -R140 ;  /* 0x000000ffff8c9224 */ /* 0x000fe200078e0a8c */
[----:B------:R-:W-:Y:S01]  /*1b070*/  @!P3 IADD3 R142, -R142, RZ, RZ ;  /* 0x000000ff8e8eb210 */ /* 0x000fe20007ffe1ff */
[----:B------:R-:W2:Y:S10]  /*1b080*/  LDL R31, [R1+0x6970] ;  /* 0x00697000011f7983 */ /* 0x000eb40000100800 */
[----:B------:R-:W-:Y:S01]  /*1b090*/  @!P0 IMAD.IADD R152, R152, 0x1, -R251 ;  /* 0x0000000198988824 */ /* 0x000fe200078e0afb */
[----:B---3--:R-:W-:-:S02]  /*1b0a0*/  ISETP.GE.AND P0, PT, R27, RZ, PT ;  /* 0x000000ff1b00720c */ /* 0x008fc40003f06270 */
[----:B------:R-:W3:Y:S01]  /*1b0b0*/  LDL R27, [R1+0x694c] ;  /* 0x00694c00011b7983 */ /* 0x000ee20000100800 */
[C---:B------:R-:W-:Y:S02]  /*1b0c0*/  ISETP.GT.U32.AND P1, PT, R251.reuse, R146, PT ;  /* 0x00000092fb00720c */ /* 0x040fe40003f24070 */
[C---:B------:R-:W-:Y:S02]  /*1b0d0*/  ISETP.GT.U32.AND P5, PT, R251.reuse, R147, PT ;  /* 0x00000093fb00720c */ /* 0x040fe40003fa4070 */
[----:B------:R-:W-:-:S09]  /*1b0e0*/  ISETP.GT.U32.AND P3, PT, R251, R148, PT ;  /* 0x00000094fb00720c */ /* 0x000fd20003f64070 */
[----:B------:R-:W-:Y:S02]  /*1b0f0*/  @!P1 IADD3 R146, R146, -R251, RZ ;  /* 0x800000fb92929210 */ /* 0x000fe40007ffe0ff */
[--C-:B------:R-:W-:Y:S01]  /*1b100*/  @!P5 IMAD.IADD R147, R147, 0x1, -R251.reuse ;  /* 0x000000019393d824 */ /* 0x100fe200078e0afb */
[C---:B------:R-:W-:Y:S01]  /*1b110*/  ISETP.GT.U32.AND P1, PT, R251.reuse, R153, PT ;  /* 0x00000099fb00720c */ /* 0x040fe20003f24070 */
[----:B------:R-:W-:Y:S01]  /*1b120*/  @!P3 IMAD.IADD R148, R148, 0x1, -R251 ;  /* 0x000000019494b824 */ /* 0x000fe200078e0afb */
[C---:B------:R-:W-:Y:S02]  /*1b130*/  ISETP.GT.U32.AND P5, PT, R251.reuse, R154, PT ;  /* 0x0000009afb00720c */ /* 0x040fe40003fa4070 */
[----:B------:R-:W-:-:S09]  /*1b140*/  ISETP.GT.U32.AND P3, PT, R251, R155, PT ;  /* 0x0000009bfb00720c */ /* 0x000fd20003f64070 */
[--C-:B------:R-:W-:Y:S02]  /*1b150*/  @!P1 IMAD.IADD R153, R153, 0x1, -R251.reuse ;  /* 0x0000000199999824 */ /* 0x100fe400078e0afb */
[----:B------:R-:W-:Y:S02]  /*1b160*/  @!P5 IADD3 R154, R154, -R251, RZ ;  /* 0x800000fb9a9ad210 */ /* 0x000fe40007ffe0ff */
[----:B------:R-:W-:Y:S01]  /*1b170*/  @!P3 IMAD.IADD R155, R155, 0x1, -R251 ;  /* 0x000000019b9bb824 */ /* 0x000fe200078e0afb */
[----:B------:R-:W-:Y:S02]  /*1b180*/  @!P4 IADD3 R146, -R146, RZ, RZ ;  /* 0x000000ff9292c210 */ /* 0x000fe40007ffe1ff */
[----:B------:R-:W-:Y:S02]  /*1b190*/  ISETP.GT.U32.AND P4, PT, R251, R152, PT ;  /* 0x00000098fb00720c */ /* 0x000fe40003f84070 */
[----:B----4-:R-:W-:Y:S02]  /*1b1a0*/  ISETP.GE.AND P1, PT, R26, RZ, PT ;  /* 0x000000ff1a00720c */ /* 0x010fe40003f26270 */
[----:B------:R-:W4:Y:S01]  /*1b1b0*/  LDL R26, [R1+0x6960] ;  /* 0x00696000011a7983 */ /* 0x000f220000100800 */
[----:B------:R-:W-:-:S03]  /*1b1c0*/  ISETP.GE.AND P5, PT, R25, RZ, PT ;  /* 0x000000ff1900720c */ /* 0x000fc60003fa6270 */
[----:B------:R-:W4:Y:S01]  /*1b1d0*/  LDL R25, [R1+0x6958] ;  /* 0x0069580001197983 */ /* 0x000f220000100800 */
[----:B--2---:R-:W-:-:S03]  /*1b1e0*/  ISETP.GE.AND P3, PT, R24, RZ, PT ;  /* 0x000000ff1800720c */ /* 0x004fc60003f66270 */
[----:B------:R-:W2:Y:S01]  /*1b1f0*/  LDL R24, [R1+0x695c] ;  /* 0x00695c0001187983 */ /* 0x000ea20000100800 */
[----:B------:R-:W-:Y:S02]  /*1b200*/  @!P4 IMAD.IADD R152, R152, 0x1, -R251 ;  /* 0x000000019898c824 */ /* 0x000fe400078e0afb */
[----:B------:R-:W-:Y:S01]  /*1b210*/  @!P6 IMAD.MOV R141, RZ, RZ, -R141 ;  /* 0x000000ffff8de224 */ /* 0x000fe200078e0a8d */
[----:B------:R-:W-:Y:S02]  /*1b220*/  ISETP.GT.U32.AND P6, PT, R251, R150, PT ;  /* 0x00000096fb00720c */ /* 0x000fe40003fc4070 */
[----:B------:R-:W-:Y:S02]  /*1b230*/  ISETP.GE.AND P4, PT, R28, RZ, PT ;  /* 0x000000ff1c00720c */ /* 0x000fe40003f86270 */
[----:B------:R-:W2:Y:S09]  /*1b240*/  LDL R28, [R1+0x6974] ;  /* 0x00697400011c7983 */ /* 0x000eb20000100800 */
[----:B------:R-:W-:-:S02]  /*1b250*/  @!P6 IADD3 R150, R150, -R251, RZ ;  /* 0x800000fb9696e210 */ /* 0x000fc40007ffe0ff */
[----:B------:R-:W-:Y:S02]  /*1b260*/  ISETP.GT.U32.AND P6, PT, R251, R157, PT ;  /* 0x0000009dfb00720c */ /* 0x000fe40003fc4070 */
[----:B------:R-:W-:-:S11]  /*1b270*/  @!P3 IADD3 R150, -R150, RZ, RZ ;  /* 0x000000ff9696b210 */ /* 0x000fd60007ffe1ff */
[----:B------:R-:W-:-:S05]  /*1b280*/  @!P6 IMAD.IADD R157, R157, 0x1, -R251 ;  /* 0x000000019d9de824 */ /* 0x000fca00078e0afb */
[----:B------:R-:W-:-:S13]  /*1b290*/  ISETP.GT.U32.AND P3, PT, R251, R157, PT ;  /* 0x0000009dfb00720c */ /* 0x000fda0003f64070 */
[----:B------:R-:W-:Y:S02]  /*1b2a0*/  @!P3 IMAD.IADD R157, R157, 0x1, -R251 ;  /* 0x000000019d9db824 */ /* 0x000fe400078e0afb */
[----:B------:R-:W-:Y:S01]  /*1b2b0*/  @!P2 IMAD.MOV R143, RZ, RZ, -R143 ;  /* 0x000000ffff8fa224 */ /* 0x000fe200078e0a8f */
[----:B------:R-:W-:Y:S02]  /*1b2c0*/  ISETP.GT.U32.AND P2, PT, R251, R149, PT ;  /* 0x00000095fb00720c */ /* 0x000fe40003f44070 */
[----:B---3--:R-:W-:Y:S02]  /*1b2d0*/  ISETP.GE.AND P3, PT, R27, RZ, PT ;  /* 0x000000ff1b00720c */ /* 0x008fe40003f66270 */
[----:B------:R-:W3:Y:S09]  /*1b2e0*/  LDL R27, [R1+0x6968] ;  /* 0x00696800011b7983 */ /* 0x000ef20000100800 */
[----:B------:R-:W-:Y:S01]  /*1b2f0*/  @!P2 IMAD.IADD R149, R149, 0x1, -R251 ;  /* 0x000000019595a824 */ /* 0x000fe200078e0afb */
[----:B------:R-:W-:-:S13]  /*1b300*/  ISETP.GT.U32.AND P2, PT, R251, R156, PT ;  /* 0x0000009cfb00720c */ /* 0x000fda0003f44070 */
[----:B------:R-:W-:Y:S01]  /*1b310*/  @!P2 IMAD.IADD R156, R156, 0x1, -R251 ;  /* 0x000000019c9ca824 */ /* 0x000fe200078e0afb */
[----:B------:R-:W-:Y:S02]  /*1b320*/  ISETP.GE.AND P2, PT, R23, RZ, PT ;  /* 0x000000ff1700720c */ /* 0x000fe40003f46270 */
[----:B------:R-:W3:Y:S01]  /*1b330*/  LDL R23, [R1+0x6954] ;  /* 0x0069540001177983 */ /* 0x000ee20000100800 */
[----:B------:R-:W-:Y:S01]  /*1b340*/  @!P0 IMAD.MOV R147, RZ, RZ, -R147 ;  /* 0x000000ffff938224 */ /* 0x000fe200078e0a93 */
[C---:B------:R-:W-:Y:S01]  /*1b350*/  ISETP.GT.U32.AND P0, PT, R251.reuse, R153, PT ;  /* 0x00000099fb00720c */ /* 0x040fe20003f04070 */
[----:B------:R-:W-:Y:S01]  /*1b360*/  @!P5 IMAD.MOV R149, RZ, RZ, -R149 ;  /* 0x000000ffff95d224 */ /* 0x000fe200078e0a95 */
[C---:B------:R-:W-:Y:S02]  /*1b370*/  ISETP.GT.U32.AND P5, PT, R251.reuse, R155, PT ;  /* 0x0000009bfb00720c */ /* 0x040fe40003fa4070 */
[----:B------:R-:W-:-:S05]  /*1b380*/  ISETP.GT.U32.AND P6, PT, R251, R156, PT ;  /* 0x0000009cfb00720c */ /* 0x000fca0003fc4070 */
[----:B------:R-:W-:Y:S01]  /*1b390*/  @!P2 IMAD.MOV R151, RZ, RZ, -R151 ;  /* 0x000000ffff97a224 */ /* 0x000fe200078e0a97 */
[----:B------:R-:W-:-:S03]  /*1b3a0*/  ISETP.GT.U32.AND P2, PT, R251, R158, PT ;  /* 0x0000009efb00720c */ /* 0x000fc60003f44070 */
[--C-:B------:R-:W-:Y:S01]  /*1b3b0*/  @!P0 IMAD.IADD R153, R153, 0x1, -R251.reuse ;  /* 0x0000000199998824 */ /* 0x100fe200078e0afb */
[----:B------:R-:W-:Y:S01]  /*1b3c0*/  ISETP.GT.U32.AND P0, PT, R251, R159, PT ;  /* 0x0000009ffb00720c */ /* 0x000fe20003f04070 */
[--C-:B------:R-:W-:Y:S01]  /*1b3d0*/  @!P5 IMAD.IADD R155, R155, 0x1, -R251.reuse ;  /* 0x000000019b9bd824 */ /* 0x100fe200078e0afb */
[C---:B------:R-:W-:Y:S01]  /*1b3e0*/  ISETP.GT.U32.AND P5, PT, R251.reuse, R161, PT ;  /* 0x000000a1fb00720c */ /* 0x040fe20003fa4070 */
[----:B------:R-:W-:Y:S01]  /*1b3f0*/  @!P6 IMAD.IADD R156, R156, 0x1, -R251 ;  /* 0x000000019c9ce824 */ /* 0x000fe200078e0afb */
[----:B------:R-:W-:-:S05]  /*1b400*/  ISETP.GT.U32.AND P6, PT, R251, R162, PT ;  /* 0x000000a2fb00720c */ /* 0x000fca0003fc4070 */
[----:B------:R-:W-:Y:S02]  /*1b410*/  @!P2 IADD3 R158, R158, -R251, RZ ;  /* 0x800000fb9e9ea210 */ /* 0x000fe40007ffe0ff */
[----:B------:R-:W-:Y:S02]  /*1b420*/  ISETP.GT.U32.AND P2, PT, R251, R163, PT ;  /* 0x000000a3fb00720c */ /* 0x000fe40003f44070 */
[--C-:B------:R-:W-:Y:S02]  /*1b430*/  @!P0 IMAD.IADD R159, R159, 0x1, -R251.reuse ;  /* 0x000000019f9f8824 */ /* 0x100fe400078e0afb */
[----:B------:R-:W-:Y:S02]  /*1b440*/  @!P5 IMAD.IADD R161, R161, 0x1, -R251 ;  /* 0x00000001a1a1d824 */ /* 0x000fe400078e0afb */
[----:B------:R-:W-:Y:S02]  /*1b450*/  @!P6 IADD3 R162, R162, -R251, RZ ;  /* 0x800000fba2a2e210 */ /* 0x000fe40007ffe0ff */
[----:B----4-:R-:W-:-:S02]  /*1b460*/  ISETP.GE.AND P0, PT, R26, RZ, PT ;  /* 0x000000ff1a00720c */ /* 0x010fc40003f06270 */
[----:B------:R-:W4:Y:S01]  /*1b470*/  LDL R26, [R1+0x696c] ;  /* 0x00696c00011a7983 */ /* 0x000f220000100800 */
[----:B------:R-:W-:-:S03]  /*1b480*/  ISETP.GE.AND P5, PT, R25, RZ, PT ;  /* 0x000000ff1900720c */ /* 0x000fc60003fa6270 */
[----:B------:R-:W4:Y:S01]  /*1b490*/  LDL R25, [R1+0x697c] ;  /* 0x00697c0001197983 */ /* 0x000f220000100800 */
[----:B--2---:R-:W-:-:S03]  /*1b4a0*/  ISETP.GE.AND P6, PT, R24, RZ, PT ;  /* 0x000000ff1800720c */ /* 0x004fc60003fc6270 */
[----:B------:R-:W2:Y:S01]  /*1b4b0*/  LDL R24, [R1+0x6984] ;  /* 0x0069840001187983 */ /* 0x000ea20000100800 */
[----:B------:R-:W-:Y:S02]  /*1b4c0*/  @!P2 IMAD.IADD R163, R163, 0x1, -R251 ;  /* 0x00000001a3a3a824 */ /* 0x000fe400078e0afb */
[----:B------:R-:W-:-:S03]  /*1b4d0*/  @!P4 IMAD.MOV R152, RZ, RZ, -R152 ;  /* 0x000000ffff98c224 */ /* 0x000fc600078e0a98 */
[----:B------:R-:W-:-:S04]  /*1b4e0*/  ISETP.GT.U32.AND P4, PT, R251, R163, PT ;  /* 0x000000a3fb00720c */ /* 0x000fc80003f84070 */
[----:B------:R-:W-:Y:S02]  /*1b4f0*/  @!P6 IADD3 R157, -R157, RZ, RZ ;  /* 0x000000ff9d9de210 */ /* 0x000fe40007ffe1ff */
[----:B------:R-:W-:-:S07]  /*1b500*/  ISETP.GT.U32.AND P6, PT, R251, R164, PT ;  /* 0x000000a4fb00720c */ /* 0x000fce0003fc4070 */
[--C-:B------:R-:W-:Y:S01]  /*1b510*/  @!P4 IMAD.IADD R163, R163, 0x1, -R251.reuse ;  /* 0x00000001a3a3c824 */ /* 0x100fe200078e0afb */
[----:B------:R-:W-:Y:S02]  /*1b520*/  ISETP.GE.AND P4, PT, R31, RZ, PT ;  /* 0x000000ff1f00720c */ /* 0x000fe40003f86270 */
[----:B------:R-:W2:Y:S03]  /*1b530*/  LDL R31, [R1+0x6988] ;  /* 0x00698800011f7983 */ /* 0x000ea60000100800 */
[----:B------:R-:W-:Y:S01]  /*1b540*/  @!P6 IMAD.IADD R164, R164, 0x1, -R251 ;  /* 0x00000001a4a4e824 */ /* 0x000fe200078e0afb */
[----:B------:R-:W-:Y:S02]  /*1b550*/  ISETP.GE.AND P6, PT, R28, RZ, PT ;  /* 0x000000ff1c00720c */ /* 0x000fe40003fc6270 */
[----:B------:R-:W2:Y:S01]  /*1b560*/  LDL R28, [R1+0x6978] ;  /* 0x00697800011c7983 */ /* 0x000ea20000100800 */
[----:B------:R-:W-:-:S13]  /*1b570*/  ISETP.GT.U32.AND P2, PT, R251, R158, PT ;  /* 0x0000009efb00720c */ /* 0x000fda0003f44070 */
[----:B------:R-:W-:Y:S01]  /*1b580*/  @!P2 IMAD.IADD R158, R158, 0x1, -R251 ;  /* 0x000000019e9ea824 */ /* 0x000fe200078e0afb */
[----:B------:R-:W-:-:S13]  /*1b590*/  ISETP.GT.U32.AND P2, PT, R251, R165, PT ;  /* 0x000000a5fb00720c */ /* 0x000fda0003f44070 */
[-C--:B------:R-:W-:Y:S01]  /*1b5a0*/  @!P2 IADD3 R165, R165, -R251.reuse, RZ ;  /* 0x800000fba5a5a210 */ /* 0x080fe20007ffe0ff */
[----:B------:R-:W-:Y:S01]  /*1b5b0*/  @!P1 IMAD.MOV R148, RZ, RZ, -R148 ;  /* 0x000000ffff949224 */ /* 0x000fe200078e0a94 */
[----:B------:R-:W-:Y:S02]  /*1b5c0*/  ISETP.GT.U32.AND P1, PT, R251, R154, PT ;  /* 0x0000009afb00720c */ /* 0x000fe40003f24070 */
[----:B---3--:R-:W-:Y:S02]  /*1b5d0*/  ISETP.GE.AND P2, PT, R27, RZ, PT ;  /* 0x000000ff1b00720c */ /* 0x008fe40003f46270 */
[----:B------:R-:W3:Y:S09]  /*1b5e0*/  LDL R27, [R1+0x698c] ;  /* 0x00698c00011b7983 */ /* 0x000ef20000100800 */
[----:B------:R-:W-:-:S02]  /*1b5f0*/  @!P1 IADD3 R154, R154, -R251, RZ ;  /* 0x800000fb9a9a9210 */ /* 0x000fc40007ffe0ff */
[----:B------:R-:W-:-:S13]  /*1b600*/  ISETP.GT.U32.AND P1, PT, R251, R160, PT ;  /* 0x000000a0fb00720c */ /* 0x000fda0003f24070 */
[----:B------:R-:W-:Y:S01]  /*1b610*/  @!P1 IMAD.IADD R160, R160, 0x1, -R251 ;  /* 0x00000001a0a09824 */ /* 0x000fe200078e0afb */
[----:B------:R-:W-:Y:S01]  /*1b620*/  ISETP.GE.AND P1, PT, R23, RZ, PT ;  /* 0x000000ff1700720c */ /* 0x000fe20003f26270 */
[----:B------:R-:W-:Y:S01]  /*1b630*/  @!P0 IMAD.MOV R154, RZ, RZ, -R154 ;  /* 0x000000ffff9a8224 */ /* 0x000fe200078e0a9a */
[----:B------:R-:W-:Y:S02]  /*1b640*/  @!P3 IADD3 R153, -R153, RZ, RZ ;  /* 0x000000ff9999b210 */ /* 0x000fe40007ffe1ff */
[C---:B------:R-:W-:Y:S02]  /*1b650*/  ISETP.GT.U32.AND P3, PT, R251.reuse, R159, PT ;  /* 0x0000009ffb00720c */ /* 0x040fe40003f64070 */
[----:B------:R-:W-:-:S07]  /*1b660*/  ISETP.GT.U32.AND P0, PT, R251, R160, PT ;  /* 0x000000a0fb00720c */ /* 0x000fce0003f04070 */
[----:B------:R-:W-:Y:S01]  /*1b670*/  @!P1 IMAD.MOV R155, RZ, RZ, -R155 ;  /* 0x000000ffff9b9224 */ /* 0x000fe200078e0a9b */
[C---:B------:R-:W-:Y:S01]  /*1b680*/  ISETP.GT.U32.AND P1, PT, R251.reuse, R161, PT ;  /* 0x000000a1fb00720c */ /* 0x040fe20003f24070 */
[----:B------:R-:W-:Y:S01]  /*1b690*/  @!P5 IMAD.MOV R156, RZ, RZ, -R156 ;  /* 0x000000ffff9cd224 */ /* 0x000fe200078e0a9c */
[----:B------:R-:W-:Y:S01]  /*1b6a0*/  ISETP.GT.U32.AND P5, PT, R251, R162, PT ;  /* 0x000000a2fb00720c */ /* 0x000fe20003fa4070 */
[--C-:B------:R-:W-:Y:S01]  /*1b6b0*/  @!P3 IMAD.IADD R159, R159, 0x1, -R251.reuse ;  /* 0x000000019f9fb824 */ /* 0x100fe200078e0afb */
[C---:B------:R-:W-:Y:S01]  /*1b6c0*/  ISETP.GT.U32.AND P3, PT, R251.reuse, R166, PT ;  /* 0x000000a6fb00720c */ /* 0x040fe20003f64070 */
[----:B------:R-:W-:Y:S01]  /*1b6d0*/  @!P0 IMAD.IADD R160, R160, 0x1, -R251 ;  /* 0x00000001a0a08824 */ /* 0x000fe200078e0afb */
[----:B------:R-:W-:-:S07]  /*1b6e0*/  ISETP.GT.U32.AND P0, PT, R251, R167, PT ;  /* 0x000000a7fb00720c */ /* 0x000fce0003f04070 */
[----:B------:R-:W-:Y:S02]  /*1b6f0*/  @!P1 IADD3 R161, R161, -R251, RZ ;  /* 0x800000fba1a19210 */ /* 0x000fe40007ffe0ff */
[C---:B------:R-:W-:Y:S01]  /*1b700*/  ISETP.GT.U32.AND P1, PT, R251.reuse, R168, PT ;  /* 0x000000a8fb00720c */ /* 0x040fe20003f24070 */
[--C-:B------:R-:W-:Y:S01]  /*1b710*/  @!P5 IMAD.IADD R162, R162, 0x1, -R251.reuse ;  /* 0x00000001a2a2d824 */ /* 0x100fe200078e0afb */
[----:B------:R-:W-:Y:S01]  /*1b720*/  ISETP.GT.U32.AND P5, PT, R251, R169, PT ;  /* 0x000000a9fb00720c */ /* 0x000fe20003fa4070 */
[--C-:B------:R-:W-:Y:S02]  /*1b730*/  @!P3 IMAD.IADD R166, R166, 0x1, -R251.reuse ;  /* 0x00000001a6a6b824 */ /* 0x100fe400078e0afb */
[----:B------:R-:W-:Y:S01]  /*1b740*/  @!P0 IMAD.IADD R167, R167, 0x1, -R251 ;  /* 0x00000001a7a78824 */ /* 0x000fe200078e0afb */
[----:B----4-:R-:W-:-:S07]  /*1b750*/  ISETP.GE.AND P3, PT, R26, RZ, PT ;  /* 0x000000ff1a00720c */ /* 0x010fce0003f66270 */
[----:B------:R-:W-:Y:S01]  /*1b760*/  @!P1 IMAD.IADD R168, R168, 0x1, -R251 ;  /* 0x00000001a8a89824 */ /* 0x000fe200078e0afb */
[----:B------:R-:W4:Y:S01]  /*1b770*/  LDL R26, [R1+0x6990] ;  /* 0x00699000011a7983 */ /* 0x000f220000100800 */
[----:B------:R-:W-:-:S03]  /*1b780*/  ISETP.GE.AND P0, PT, R25, RZ, PT ;  /* 0x000000ff1900720c */ /* 0x000fc60003f06270 */
[----:B------:R-:W4:Y:S01]  /*1b790*/  LDL R25, [R1+0x6998] ;  /* 0x0069980001197983 */ /* 0x000f220000100800 */
[----:B--2---:R-:W-:Y:S02]  /*1b7a0*/  ISETP.GE.AND P1, PT, R24, RZ, PT ;  /* 0x000000ff1800720c */ /* 0x004fe40003f26270 */
[----:B------:R-:W-:Y:S01]  /*1b7b0*/  @!P5 IADD3 R169, R169, -R251, RZ ;  /* 0x800000fba9a9d210 */ /* 0x000fe20007ffe0ff */
[----:B------:R-:W2:Y:S06]  /*1b7c0*/  LDL R24, [R1+0x69a0] ;  /* 0x0069a00001187983 */ /* 0x000eac0000100800 */
[----:B------:R-:W-:Y:S01]  /*1b7d0*/  @!P0 IMAD.MOV R162, RZ, RZ, -R162 ;  /* 0x000000ffffa28224 */ /* 0x000fe200078e0aa2 */
[----:B------:R-:W-:-:S03]  /*1b7e0*/  ISETP.GT.U32.AND P0, PT, R251, R169, PT ;  /* 0x000000a9fb00720c */ /* 0x000fc60003f04070 */
[----:B------:R-:W-:Y:S01]  /*1b7f0*/  @!P1 IMAD.MOV R163, RZ, RZ, -R163 ;  /* 0x000000ffffa39224 */ /* 0x000fe200078e0aa3 */
[----:B------:R-:W-:Y:S02]  /*1b800*/  ISETP.GT.U32.AND P1, PT, R251, R170, PT ;  /* 0x000000aafb00720c */ /* 0x000fe40003f24070 */
[----:B------:R-:W-:-:S05]  /*1b810*/  IADD3 R36, R246, 0x1fa, RZ ;  /* 0x000001faf6247810 */ /* 0x000fca0007ffe0ff */
[----:B------:R1:W-:Y:S02]  /*1b820*/  STL [R1+0x684c], R36 ;  /* 0x00684c2401007387 */ /* 0x0003e40000100800 */
[----:B------:R-:W-:Y:S02]  /*1b830*/  @!P0 IADD3 R169, R169, -R251, RZ ;  /* 0x800000fba9a98210 */ /* 0x000fe40007ffe0ff */
[----:B------:R-:W-:Y:S01]  /*1b840*/  ISETP.GE.AND P0, PT, R31, RZ, PT ;  /* 0x000000ff1f00720c */ /* 0x000fe20003f06270 */
[----:B------:R-:W-:Y:S01]  /*1b850*/  @!P4 IMAD.MOV R158, RZ, RZ, -R158 ;  /* 0x000000ffff9ec224 */ /* 0x000fe200078e0a9e */
[----:B------:R-:W2:Y:S01]  /*1b860*/  LDL R31, [R1+0x699c] ;  /* 0x00699c00011f7983 */ /* 0x000ea20000100800 */
[----:B------:R-:W-:Y:S01]  /*1b870*/  @!P1 IMAD.IADD R170, R170, 0x1, -R251 ;  /* 0x00000001aaaa9824 */ /* 0x000fe200078e0afb */
[----:B------:R-:W-:Y:S01]  /*1b880*/  ISETP.GT.U32.AND P5, PT, R251, R165, PT ;  /* 0x000000a5fb00720c */ /* 0x000fe20003fa4070 */
[----:B------:R-:W-:Y:S01]  /*1b890*/  @!P2 IMAD.MOV R160, RZ, RZ, -R160 ;  /* 0x000000ffffa0a224 */ /* 0x000fe200078e0aa0 */
[----:B------:R-:W2:Y:S01]  /*1b8a0*/  LDL R30, [R1+0x69b8] ;  /* 0x0069b800011e7983 */ /* 0x000ea20000100800 */
[----:B------:R-:W-:-:S03]  /*1b8b0*/  ISETP.GE.AND P1, PT, R28, RZ, PT ;  /* 0x000000ff1c00720c */ /* 0x000fc60003f26270 */
[----:B------:R-:W2:Y:S01]  /*1b8c0*/  LDL R28, [R1+0x69a4] ;  /* 0x0069a400011c7983 */ /* 0x000ea20000100800 */
[----:B------:R-:W-:-:S13]  /*1b8d0*/  ISETP.GT.U32.AND P4, PT, R251, R164, PT ;  /* 0x000000a4fb00720c */ /* 0x000fda0003f84070 */
[----:B------:R-:W-:Y:S01]  /*1b8e0*/  @!P4 IMAD.IADD R164, R164, 0x1, -R251 ;  /* 0x00000001a4a4c824 */ /* 0x000fe200078e0afb */
[----:B------:R-:W-:-:S13]  /*1b8f0*/  ISETP.GT.U32.AND P4, PT, R251, R171, PT ;  /* 0x000000abfb00720c */ /* 0x000fda0003f84070 */
[----:B------:R-:W-:Y:S01]  /*1b900*/  @!P4 IMAD.IADD R171, R171, 0x1, -R251 ;  /* 0x00000001ababc824 */ /* 0x000fe200078e0afb */
[----:B---3--:R-:W-:Y:S02]  /*1b910*/  ISETP.GE.AND P4, PT, R27, RZ, PT ;  /* 0x000000ff1b00720c */ /* 0x008fe40003f86270 */
[----:B------:R-:W3:Y:S01]  /*1b920*/  LDL R27, [R1+0x69a8] ;  /* 0x0069a800011b7983 */ /* 0x000ee20000100800 */
[C---:B------:R-:W-:Y:S01]  /*1b930*/  ISETP.GT.U32.AND P2, PT, R251.reuse, R166, PT ;  /* 0x000000a6fb00720c */ /* 0x040fe20003f44070 */
[----:B------:R-:W-:Y:S01]  /*1b940*/  @!P6 IMAD.MOV R159, RZ, RZ, -R159 ;  /* 0x000000ffff9fe224 */ /* 0x000fe200078e0a9f */
[----:B------:R-:W-:Y:S02]  /*1b950*/  ISETP.GT.U32.AND P6, PT, R251, R168, PT ;  /* 0x000000a8fb00720c */ /* 0x000fe40003fc4070 */
[----:B------:R-:W-:Y:S02]  /*1b960*/  @!P5 IADD3 R165, R165, -R251, RZ ;  /* 0x800000fba5a5d210 */ /* 0x000fe40007ffe0ff */
[----:B------:R-:W-:-:S07]  /*1b970*/  ISETP.GT.U32.AND P5, PT, R251, R172, PT ;  /* 0x000000acfb00720c */ /* 0x000fce0003fa4070 */
[--C-:B------:R-:W-:Y:S01]  /*1b980*/  @!P2 IMAD.IADD R166, R166, 0x1, -R251.reuse ;  /* 0x00000001a6a6a824 */ /* 0x100fe200078e0afb */
[C---:B------:R-:W-:Y:S01]  /*1b990*/  ISETP.GT.U32.AND P2, PT, R251.reuse, R173, PT ;  /* 0x000000adfb00720c */ /* 0x040fe20003f44070 */
[----:B------:R-:W-:Y:S01]  /*1b9a0*/  @!P6 IMAD.IADD R168, R168, 0x1, -R251 ;  /* 0x00000001a8a8e824 */ /* 0x000fe200078e0afb */
[----:B------:R-:W-:-:S03]  /*1b9b0*/  ISETP.GT.U32.AND P6, PT, R251, R175, PT ;  /* 0x000000affb00720c */ /* 0x000fc60003fc4070 */
[----:B------:R-:W-:-:S08]  /*1b9c0*/  @!P5 IMAD.IADD R172, R172, 0x1, -R251 ;  /* 0x00000001acacd824 */ /* 0x000fd000078e0afb */
[----:B------:R-:W-:Y:S02]  /*1b9d0*/  @!P2 IADD3 R173, R173, -R251, RZ ;  /* 0x800000fbadada210 */ /* 0x000fe40007ffe0ff */
[----:B------:R-:W-:Y:S02]  /*1b9e0*/  @!P6 IMAD.IADD R175, R175, 0x1, -R251 ;  /* 0x00000001afafe824 */ /* 0x000fe400078e0afb */
[----:B------:R-:W-:Y:S01]  /*1b9f0*/  @!P0 IMAD.MOV R164, RZ, RZ, -R164 ;  /* 0x000000ffffa48224 */ /* 0x000fe200078e0aa4 */
[C---:B------:R-:W-:Y:S02]  /*1ba00*/  ISETP.GT.U32.AND P0, PT, R251.reuse, R170, PT ;  /* 0x000000aafb00720c */ /* 0x040fe40003f04070 */
[----:B------:R-:W-:Y:S02]  /*1ba10*/  ISETP.GT.U32.AND P6, PT, R251, R175, PT ;  /* 0x000000affb00720c */ /* 0x000fe40003fc4070 */
[----:B----4-:R-:W-:Y:S02]  /*1ba20*/  ISETP.GE.AND P5, PT, R26, RZ, PT ;  /* 0x000000ff1a00720c */ /* 0x010fe40003fa6270 */
[----:B------:R-:W4:Y:S01]  /*1ba30*/  LDL R26, [R1+0x69c0] ;  /* 0x0069c000011a7983 */ /* 0x000f220000100800 */
[----:B------:R-:W-:-:S03]  /*1ba40*/  ISETP.GE.AND P2, PT, R25, RZ, PT ;  /* 0x000000ff1900720c */ /* 0x000fc60003f46270 */
[----:B------:R-:W4:Y:S03]  /*1ba50*/  LDL R25, [R1+0x69b4] ;  /* 0x0069b40001197983 */ /* 0x000f260000100800 */
[--C-:B------:R-:W-:Y:S02]  /*1ba60*/  @!P0 IMAD.IADD R170, R170, 0x1, -R251.reuse ;  /* 0x00000001aaaa8824 */ /* 0x100fe400078e0afb */
[----:B------:R-:W-:Y:S01]  /*1ba70*/  @!P6 IMAD.IADD R175, R175, 0x1, -R251 ;  /* 0x00000001afafe824 */ /* 0x000fe200078e0afb */
[----:B------:R-:W-:Y:S02]  /*1ba80*/  @!P1 IADD3 R165, -R165, RZ, RZ ;  /* 0x000000ffa5a59210 */ /* 0x000fe40007ffe1ff */
[----:B--2---:R-:W-:Y:S02]  /*1ba90*/  ISETP.GE.AND P0, PT, R31, RZ, PT ;  /* 0x000000ff1f00720c */ /* 0x004fe40003f06270 */
[----:B------:R-:W2:Y:S01]  /*1baa0*/  LDL R31, [R1+0x69bc] ;  /* 0x0069bc00011f7983 */ /* 0x000ea20000100800 */
[----:B------:R-:W-:-:S03]  /*1bab0*/  ISETP.GE.AND P6, PT, R28, RZ, PT ;  /* 0x000000ff1c00720c */ /* 0x000fc60003fc6270 */
[----:B------:R-:W2:Y:S01]  /*1bac0*/  LDL R28, [R1+0x69d0] ;  /* 0x0069d000011c7983 */ /* 0x000ea20000100800 */
[----:B------:R-:W-:-:S13]  /*1bad0*/  ISETP.GT.U32.AND P1, PT, R251, R171, PT ;  /* 0x000000abfb00720c */ /* 0x000fda0003f24070 */
[----:B------:R-:W-:Y:S01]  /*1bae0*/  @!P1 IMAD.IADD R171, R171, 0x1, -R251 ;  /* 0x00000001abab9824 */ /* 0x000fe200078e0afb */
[----:B------:R-:W-:-:S13]  /*1baf0*/  ISETP.GT.U32.AND P1, PT, R251, R177, PT ;  /* 0x000000b1fb00720c */ /* 0x000fda0003f24070 */
[----:B------:R-:W-:Y:S02]  /*1bb00*/  @!P1 IADD3 R177, R177, -R251, RZ ;  /* 0x800000fbb1b19210 */ /* 0x000fe40007ffe0ff */
[----:B------:R-:W-:Y:S02]  /*1bb10*/  @!P3 IADD3 R161, -R161, RZ, RZ ;  /* 0x000000ffa1a1b210 */ /* 0x000fe40007ffe1ff */
        /* <DEDUP_REMOVED lines=11> */
[----:B------:R-:W-:-:S07]  /*1bbd0*/  ISETP.GT.U32.AND P2, PT, R251, R174, PT ;  /* 0x000000aefb00720c */ /* 0x000fce0003f44070 */
[----:B------:R-:W-:Y:S02]  /*1bbe0*/  @!P3 IADD3 R169, -R169, RZ, RZ ;  /* 0x000000ffa9a9b210 */ /* 0x000fe40007ffe1ff */
[----:B------:R-:W-:Y:S02]  /*1bbf0*/  ISETP.GT.U32.AND P3, PT, R251, R176, PT ;  /* 0x000000b0fb00720c */ /* 0x000fe40003f64070 */
[----:B------:R-:W-:Y:S02]  /*1bc00*/  @!P5 IADD3 R173, R173, -R251, RZ ;  /* 0x800000fbadadd210 */ /* 0x000fe40007ffe0ff */
[----:B------:R-:W-:Y:S01]  /*1bc10*/  @!P2 IMAD.IADD R174, R174, 0x1, -R251 ;  /* 0x00000001aeaea824 */ /* 0x000fe200078e0afb */
[C---:B------:R-:W-:Y:S02]  /*1bc20*/  ISETP.GT.U32.AND P5, PT, R251.reuse, R179, PT ;  /* 0x000000b3fb00720c */ /* 0x040fe40003fa4070 */
[----:B------:R-:W-:Y:S01]  /*1bc30*/  ISETP.GT.U32.AND P2, PT, R251, R180, PT ;  /* 0x000000b4fb00720c */ /* 0x000fe20003f44070 */
[----:B------:R-:W-:-:S05]  /*1bc40*/  @!P0 IMAD.MOV R170, RZ, RZ, -R170 ;  /* 0x000000ffffaa8224 */ /* 0x000fca00078e0aaa */
[----:B------:R-:W-:Y:S01]  /*1bc50*/  @!P3 IMAD.IADD R176, R176, 0x1, -R251 ;  /* 0x00000001b0b0b824 */ /* 0x000fe200078e0afb */
[----:B------:R-:W-:-:S04]  /*1bc60*/  ISETP.GT.U32.AND P3, PT, R251, R181, PT ;  /* 0x000000b5fb00720c */ /* 0x000fc80003f64070 */
[--C-:B------:R-:W-:Y:S01]  /*1bc70*/  @!P5 IMAD.IADD R179, R179, 0x1, -R251.reuse ;  /* 0x00000001b3b3d824 */ /* 0x100fe200078e0afb */
[----:B------:R-:W-:Y:S01]  /*1bc80*/  ISETP.GT.U32.AND P0, PT, R251, R176, PT ;  /* 0x000000b0fb00720c */ /* 0x000fe20003f04070 */
[----:B------:R-:W-:Y:S01]  /*1bc90*/  @!P2 IMAD.IADD R180, R180, 0x1, -R251 ;  /* 0x00000001b4b4a824 */ /* 0x000fe200078e0afb */
[----:B----4-:R-:W-:Y:S02]  /*1bca0*/  ISETP.GE.AND P5, PT, R26, RZ, PT ;  /* 0x000000ff1a00720c */ /* 0x010fe40003fa6270 */
[----:B------:R-:W4:Y:S01]  /*1bcb0*/  LDL R26, [R1+0x69c4] ;  /* 0x0069c400011a7983 */ /* 0x000f220000100800 */
[----:B------:R-:W-:-:S03]  /*1bcc0*/  ISETP.GE.AND P2, PT, R25, RZ, PT ;  /* 0x000000ff1900720c */ /* 0x000fc60003f46270 */
[----:B------:R-:W4:Y:S01]  /*1bcd0*/  LDL R25, [R1+0x69cc] ;  /* 0x0069cc0001197983 */ /* 0x000f220000100800 */
[----:B------:R-:W-:-:S04]  /*1bce0*/  @!P3 IMAD.IADD R181, R181, 0x1, -R251 ;  /* 0x00000001b5b5b824 */ /* 0x000fc800078e0afb */
[----:B------:R-:W-:Y:S01]  /*1bcf0*/  @!P0 IADD3 R176, R176, -R251, RZ ;  /* 0x800000fbb0b08210 */ /* 0x000fe20007ffe0ff */
[----:B------:R-:W-:Y:S01]  /*1bd00*/  @!P6 IMAD.MOV R171, RZ, RZ, -R171 ;  /* 0x000000ffffabe224 */ /* 0x000fe200078e0aab */
[C---:B------:R-:W-:Y:S02]  /*1bd10*/  ISETP.GT.U32.AND P0, PT, R251.reuse, R183, PT ;  /* 0x000000b7fb00720c */ /* 0x040fe40003f04070 */
[C---:B------:R-:W-:Y:S01]  /*1bd20*/  ISETP.GT.U32.AND P6, PT, R251.reuse, R181, PT ;  /* 0x000000b5fb00720c */ /* 0x040fe20003fc4070 */
[----:B------:R-:W-:Y:S01]  /*1bd30*/  @!P2 IMAD.MOV R175, RZ, RZ, -R175 ;  /* 0x000000ffffafa224 */ /* 0x000fe200078e0aaf */
[----:B------:R-:W-:-:S09]  /*1bd40*/  ISETP.GT.U32.AND P2, PT, R251, R182, PT ;  /* 0x000000b6fb00720c */ /* 0x000fd20003f44070 */
[--C-:B------:R-:W-:Y:S02]  /*1bd50*/  @!P0 IMAD.IADD R183, R183, 0x1, -R251.reuse ;  /* 0x00000001b7b78824 */ /* 0x100fe400078e0afb */
[--C-:B------:R-:W-:Y:S01]  /*1bd60*/  @!P6 IMAD.IADD R181, R181, 0x1, -R251.reuse ;  /* 0x00000001b5b5e824 */ /* 0x100fe200078e0afb */
[----:B------:R-:W-:Y:S02]  /*1bd70*/  ISETP.GE.AND P6, PT, R30, RZ, PT ;  /* 0x000000ff1e00720c */ /* 0x000fe40003fc6270 */
[----:B------:R-:W4:Y:S01]  /*1bd80*/  LDL R30, [R1+0x69e0] ;  /* 0x0069e000011e7983 */ /* 0x000f220000100800 */
[----:B------:R-:W-:Y:S01]  /*1bd90*/  @!P2 IMAD.IADD R182, R182, 0x1, -R251 ;  /* 0x00000001b6b6a824 */ /* 0x000fe200078e0afb */
[----:B--2---:R-:W-:Y:S02]  /*1bda0*/  ISETP.GE.AND P2, PT, R31, RZ, PT ;  /* 0x000000ff1f00720c */ /* 0x004fe40003f46270 */
[----:B------:R-:W2:Y:S01]  /*1bdb0*/  LDL R31, [R1+0x69e4] ;  /* 0x0069e400011f7983 */ /* 0x000ea20000100800 */
[----:B------:R-:W-:-:S03]  /*1bdc0*/  ISETP.GE.AND P0, PT, R28, RZ, PT ;  /* 0x000000ff1c00720c */ /* 0x000fc60003f06270 */
[----:B------:R-:W2:Y:S01]  /*1bdd0*/  LDL R28, [R1+0x69e8] ;  /* 0x0069e800011c7983 */ /* 0x000ea20000100800 */
[----:B------:R-:W-:-:S13]  /*1bde0*/  ISETP.GT.U32.AND P3, PT, R251, R177, PT ;  /* 0x000000b1fb00720c */ /* 0x000fda0003f64070 */
[----:B------:R-:W-:Y:S01]  /*1bdf0*/  @!P3 IMAD.IADD R177, R177, 0x1, -R251 ;  /* 0x00000001b1b1b824 */ /* 0x000fe200078e0afb */
[----:B------:R-:W-:-:S13]  /*1be00*/  ISETP.GT.U32.AND P3, PT, R251, R184, PT ;  /* 0x000000b8fb00720c */ /* 0x000fda0003f64070 */
[----:B------:R-:W-:Y:S01]  /*1be10*/  @!P3 IADD3 R184, R184, -R251, RZ ;  /* 0x800000fbb8b8b210 */ /* 0x000fe20007ffe0ff */
[----:B------:R-:W-:Y:S01]  /*1be20*/  @!P4 IMAD.MOV R166, RZ, RZ, -R166 ;  /* 0x000000ffffa6c224 */ /* 0x000fe200078e0aa6 */
[----:B------:R-:W-:Y:S02]  /*1be30*/  ISETP.GT.U32.AND P4, PT, R251, R172, PT ;  /* 0x000000acfb00720c */ /* 0x000fe40003f84070 */
[----:B---3--:R-:W-:Y:S02]  /*1be40*/  ISETP.GE.AND P3, PT, R27, RZ, PT ;  /* 0x000000ff1b00720c */ /* 0x008fe40003f66270 */
[----:B------:R-:W3:Y:S09]  /*1be50*/  LDL R27, [R1+0x69d8] ;  /* 0x0069d800011b7983 */ /* 0x000ef20000100800 */
[----:B------:R-:W-:Y:S01]  /*1be60*/  @!P4 IMAD.IADD R172, R172, 0x1, -R251 ;  /* 0x00000001acacc824 */ /* 0x000fe200078e0afb */
        /* <DEDUP_REMOVED lines=8> */
[----:B------:R-:W-:-:S03]  /*1bef0*/  ISETP.GT.U32.AND P4, PT, R251, R179, PT ;  /* 0x000000b3fb00720c */ /* 0x000fc60003f84070 */
[----:B------:R-:W-:Y:S01]  /*1bf00*/  @!P1 IMAD.IADD R178, R178, 0x1, -R251 ;  /* 0x00000001b2b29824 */ /* 0x000fe200078e0afb */
[C---:B------:R-:W-:Y:S02]  /*1bf10*/  ISETP.GT.U32.AND P1, PT, R251.reuse, R185, PT ;  /* 0x000000b9fb00720c */ /* 0x040fe40003f24070 */
[----:B------:R-:W-:Y:S02]  /*1bf20*/  @!P5 IADD3 R180, R180, -R251, RZ ;  /* 0x800000fbb4b4d210 */ /* 0x000fe40007ffe0ff */
[----:B------:R-:W-:-:S05]  /*1bf30*/  ISETP.GT.U32.AND P5, PT, R251, R187, PT ;  /* 0x000000bbfb00720c */ /* 0x000fca0003fa4070 */
[----:B------:R-:W-:Y:S01]  /*1bf40*/  @!P4 IMAD.IADD R179, R179, 0x1, -R251 ;  /* 0x00000001b3b3c824 */ /* 0x000fe200078e0afb */
[----:B------:R-:W-:-:S03]  /*1bf50*/  ISETP.GT.U32.AND P4, PT, R251, R186, PT ;  /* 0x000000bafb00720c */ /* 0x000fc60003f84070 */
[----:B------:R-:W-:-:S04]  /*1bf60*/  @!P1 IMAD.IADD R185, R185, 0x1, -R251 ;  /* 0x00000001b9b99824 */ /* 0x000fc800078e0afb */
[----:B------:R-:W-:Y:S01]  /*1bf70*/  @!P5 IMAD.IADD R187, R187, 0x1, -R251 ;  /* 0x00000001bbbbd824 */ /* 0x000fe200078e0afb */
[----:B------:R-:W-:-:S05]  /*1bf80*/  ISETP.GT.U32.AND P5, PT, R251, R182, PT ;  /* 0x000000b6fb00720c */ /* 0x000fca0003fa4070 */
[----:B------:R-:W-:Y:S01]  /*1bf90*/  @!P4 IMAD.IADD R186, R186, 0x1, -R251 ;  /* 0x00000001babac824 */ /* 0x000fe200078e0afb */
[----:B----4-:R-:W-:Y:S02]  /*1bfa0*/  ISETP.GE.AND P1, PT, R26, RZ, PT ;  /* 0x000000ff1a00720c */ /* 0x010fe40003f26270 */
[----:B------:R-:W4:Y:S01]  /*1bfb0*/  LDL R26, [R1+0x69ec] ;  /* 0x0069ec00011a7983 */ /* 0x000f220000100800 */
[----:B------:R-:W-:-:S04]  /*1bfc0*/  ISETP.GE.AND P4, PT, R25, RZ, PT ;  /* 0x000000ff1900720c */ /* 0x000fc80003f86270 */
[----:B------:R-:W-:Y:S01]  /*1bfd0*/  @!P5 IMAD.IADD R182, R182, 0x1, -R251 ;  /* 0x00000001b6b6d824 */ /* 0x000fe200078e0afb */
[----:B------:R-:W-:Y:S01]  /*1bfe0*/  @!P6 IADD3 R176, -R176, RZ, RZ ;  /* 0x000000ffb0b0e210 */ /* 0x000fe20007ffe1ff */
[----:B------:R-:W4:Y:S01]  /*1bff0*/  LDL R25, [R1+0x69f0] ;  /* 0x0069f00001197983 */ /* 0x000f220000100800 */
[C---:B------:R-:W-:Y:S02]  /*1c000*/  ISETP.GT.U32.AND P6, PT, R251.reuse, R187, PT ;  /* 0x000000bbfb00720c */ /* 0x040fe40003fc4070 */
[----:B------:R-:W-:-:S04]  /*1c010*/  ISETP.GT.U32.AND P5, PT, R251, R189, PT ;  /* 0x000000bdfb00720c */ /* 0x000fc80003fa4070 */
[----:B------:R-:W-:Y:S01]  /*1c020*/  @!P4 IMAD.MOV R181, RZ, RZ, -R181 ;  /* 0x000000ffffb5c224 */ /* 0x000fe200078e0ab5 */
[----:B------:R-:W-:Y:S02]  /*1c030*/  ISETP.GT.U32.AND P4, PT, R251, R188, PT ;  /* 0x000000bcfb00720c */ /* 0x000fe40003f84070 */
[----:B------:R-:W-:-:S04]  /*1c040*/  IADD3 R35, R246, 0x1fb, RZ ;  /* 0x000001fbf6237810 */ /* 0x000fc80007ffe0ff */
[--C-:B------:R-:W-:Y:S02]  /*1c050*/  @!P6 IMAD.IADD R187, R187, 0x1, -R251.reuse ;  /* 0x00000001bbbbe824 */ /* 0x100fe400078e0afb */
[----:B------:R-:W-:Y:S01]  /*1c060*/  @!P5 IMAD.IADD R189, R189, 0x1, -R251 ;  /* 0x00000001bdbdd824 */ /* 0x000fe200078e0afb */
[----:B------:R1:W-:Y:S01]  /*1c070*/  STL [R1+0x6838], R35 ;  /* 0x0068382301007387 */ /* 0x0003e20000100800 */
[----:B------:R-:W-:-:S03]  /*1c080*/  ISETP.GE.AND P6, PT, R30, RZ, PT ;  /* 0x000000ff1e00720c */ /* 0x000fc60003fc6270 */
[----:B------:R-:W4:Y:S01]  /*1c090*/  LDL R30, [R1+0x69f8] ;  /* 0x0069f800011e7983 */ /* 0x000f220000100800 */
[----:B------:R-:W-:Y:S02]  /*1c0a0*/  @!P4 IADD3 R188, R188, -R251, RZ ;  /* 0x800000fbbcbcc210 */ /* 0x000fe40007ffe0ff */
[----:B--2---:R-:W-:Y:S01]  /*1c0b0*/  ISETP.GE.AND P4, PT, R31, RZ, PT ;  /* 0x000000ff1f00720c */ /* 0x004fe20003f86270 */
[----:B------:R-:W-:Y:S01]  /*1c0c0*/  @!P2 IMAD.MOV R177, RZ, RZ, -R177 ;  /* 0x000000ffffb1a224 */ /* 0x000fe200078e0ab1 */
[----:B------:R-:W2:Y:S01]  /*1c0d0*/  LDL R31, [R1+0x6a00] ;  /* 0x006a0000011f7983 */ /* 0x000ea20000100800 */
[----:B------:R-:W-:Y:S01]  /*1c0e0*/  ISETP.GE.AND P5, PT, R28, RZ, PT ;  /* 0x000000ff1c00720c */ /* 0x000fe20003fa6270 */
[----:B------:R-:W-:Y:S02]  /*1c0f0*/  @!P0 IMAD.MOV R178, RZ, RZ, -R178 ;  /* 0x000000ffffb28224 */ /* 0x000fe400078e0ab2 */
[----:B------:R-:W2:Y:S01]  /*1c100*/  LDL R28, [R1+0x69fc] ;  /* 0x0069fc00011c7983 */ /* 0x000ea20000100800 */
[----:B------:R-:W-:-:S02]  /*1c110*/  ISETP.GT.U32.AND P2, PT, R251, R183, PT ;  /* 0x000000b7fb00720c */ /* 0x000fc40003f44070 */
[----:B------:R-:W-:Y:S01]  /*1c120*/  @!P1 IADD3 R180, -R180, RZ, RZ ;  /* 0x000000ffb4b49210 */ /* 0x000fe20007ffe1ff */
[----:B------:R-:W-:Y:S01]  /*1c130*/  @!P3 IMAD.MOV R179, RZ, RZ, -R179 ;  /* 0x000000ffffb3b224 */ /* 0x000fe200078e0ab3 */
[----:B------:R-:W2:Y:S09]  /*1c140*/  LDL R32, [R1+0x6a20] ;  /* 0x006a200001207983 */ /* 0x000eb20000100800 */
[----:B------:R-:W-:Y:S01]  /*1c150*/  @!P2 IMAD.IADD R183, R183, 0x1, -R251 ;  /* 0x00000001b7b7a824 */ /* 0x000fe200078e0afb */
[----:B------:R-:W-:-:S13]  /*1c160*/  ISETP.GT.U32.AND P2, PT, R251, R190, PT ;  /* 0x000000befb00720c */ /* 0x000fda0003f44070 */
[----:B------:R-:W-:Y:S01]  /*1c170*/  @!P2 IMAD.IADD R190, R190, 0x1, -R251 ;  /* 0x00000001bebea824 */ /* 0x000fe200078e0afb */
[----:B---3--:R-:W-:Y:S02]  /*1c180*/  ISETP.GE.AND P2, PT, R27, RZ, PT ;  /* 0x000000ff1b00720c */ /* 0x008fe40003f46270 */
[----:B------:R-:W3:Y:S01]  /*1c190*/  LDL R27, [R1+0x6a08] ;  /* 0x006a0800011b7983 */ /* 0x000ee20000100800 */
[C---:B------:R-:W-:Y:S02]  /*1c1a0*/  ISETP.GT.U32.AND P0, PT, R251.reuse, R184, PT ;  /* 0x000000b8fb00720c */ /* 0x040fe40003f04070 */
[----:B------:R-:W-:-:S11]  /*1c1b0*/  ISETP.GT.U32.AND P1, PT, R251, R186, PT ;  /* 0x000000bafb00720c */ /* 0x000fd60003f24070 */
[----:B------:R-:W-:Y:S02]  /*1c1c0*/  @!P0 IADD3 R184, R184, -R251, RZ ;  /* 0x800000fbb8b88210 */ /* 0x000fe40007ffe0ff */
[C---:B------:R-:W-:Y:S01]  /*1c1d0*/  ISETP.GT.U32.AND P0, PT, R251.reuse, R191, PT ;  /* 0x000000bffb00720c */ /* 0x040fe20003f04070 */
[----:B------:R-:W-:Y:S01]  /*1c1e0*/  @!P1 IMAD.IADD R186, R186, 0x1, -R251 ;  /* 0x00000001baba9824 */ /* 0x000fe200078e0afb */
[C---:B------:R-:W-:Y:S01]  /*1c1f0*/  ISETP.GT.U32.AND P1, PT, R251.reuse, R193, PT ;  /* 0x000000c1fb00720c */ /* 0x040fe20003f24070 */
[----:B------:R-:W-:Y:S01]  /*1c200*/  @!P4 IMAD.MOV R183, RZ, RZ, -R183 ;  /* 0x000000ffffb7c224 */ /* 0x000fe200078e0ab7 */
[----:B------:R-:W-:-:S09]  /*1c210*/  ISETP.GT.U32.AND P4, PT, R251, R189, PT ;  /* 0x000000bdfb00720c */ /* 0x000fd20003f84070 */
[--C-:B------:R-:W-:Y:S02]  /*1c220*/  @!P0 IMAD.IADD R191, R191, 0x1, -R251.reuse ;  /* 0x00000001bfbf8824 */ /* 0x100fe400078e0afb */
[--C-:B------:R-:W-:Y:S01]  /*1c230*/  @!P1 IMAD.IADD R193, R193, 0x1, -R251.reuse ;  /* 0x00000001c1c19824 */ /* 0x100fe200078e0afb */
[----:B------:R-:W-:Y:S01]  /*1c240*/  ISETP.GT.U32.AND P1, PT, R251, R188, PT ;  /* 0x000000bcfb00720c */ /* 0x000fe20003f24070 */
[----:B------:R-:W-:Y:S02]  /*1c250*/  @!P6 IMAD.MOV R182, RZ, RZ, -R182 ;  /* 0x000000ffffb6e224 */ /* 0x000fe400078e0ab6 */
[----:B------:R-:W-:Y:S01]  /*1c260*/  @!P4 IMAD.IADD R189, R189, 0x1, -R251 ;  /* 0x00000001bdbdc824 */ /* 0x000fe200078e0afb */
[C---:B------:R-:W-:Y:S02]  /*1c270*/  ISETP.GT.U32.AND P6, PT, R251.reuse, R193, PT ;  /* 0x000000c1fb00720c */ /* 0x040fe40003fc4070 */
[----:B------:R-:W-:Y:S02]  /*1c280*/  ISETP.GT.U32.AND P4, PT, R251, R195, PT ;  /* 0x000000c3fb00720c */ /* 0x000fe40003f84070 */
[----:B----4-:R-:W-:-:S02]  /*1c290*/  ISETP.GE.AND P0, PT, R26, RZ, PT ;  /* 0x000000ff1a00720c */ /* 0x010fc40003f06270 */
[----:B------:R-:W4:Y:S03]  /*1c2a0*/  LDL R26, [R1+0x6a0c] ;  /* 0x006a0c00011a7983 */ /* 0x000f260000100800 */
[----:B------:R-:W-:-:S04]  /*1c2b0*/  @!P1 IADD3 R188, R188, -R251, RZ ;  /* 0x800000fbbcbc9210 */ /* 0x000fc80007ffe0ff */
[--C-:B------:R-:W-:Y:S02]  /*1c2c0*/  @!P6 IMAD.IADD R193, R193, 0x1, -R251.reuse ;  /* 0x00000001c1c1e824 */ /* 0x100fe400078e0afb */
[----:B------:R-:W-:Y:S01]  /*1c2d0*/  @!P4 IMAD.IADD R195, R195, 0x1, -R251 ;  /* 0x00000001c3c3c824 */ /* 0x000fe200078e0afb */
[----:B------:R-:W-:Y:S02]  /*1c2e0*/  ISETP.GT.U32.AND P3, PT, R251, R185, PT ;  /* 0x000000b9fb00720c */ /* 0x000fe40003f64070 */
[----:B------:R-:W-:Y:S02]  /*1c2f0*/  ISETP.GE.AND P1, PT, R30, RZ, PT ;  /* 0x000000ff1e00720c */ /* 0x000fe40003f26270 */
[----:B------:R-:W4:Y:S01]  /*1c300*/  LDL R30, [R1+0x6a10] ;  /* 0x006a1000011e7983 */ /* 0x000f220000100800 */
[----:B--2---:R-:W-:-:S03]  /*1c310*/  ISETP.GE.AND P6, PT, R31, RZ, PT ;  /* 0x000000ff1f00720c */ /* 0x004fc60003fc6270 */
[----:B------:R-:W2:Y:S01]  /*1c320*/  LDL R31, [R1+0x6a14] ;  /* 0x006a1400011f7983 */ /* 0x000ea20000100800 */
[----:B------:R-:W-:-:S03]  /*1c330*/  ISETP.GE.AND P4, PT, R28, RZ, PT ;  /* 0x000000ff1c00720c */ /* 0x000fc60003f86270 */
[----:B------:R-:W2:Y:S01]  /*1c340*/  LDL R28, [R1+0x6a1c] ;  /* 0x006a1c00011c7983 */ /* 0x000ea20000100800 */
[----:B------:R-:W-:-:S04]  /*1c350*/  @!P3 IMAD.IADD R185, R185, 0x1, -R251 ;  /* 0x00000001b9b9b824 */ /* 0x000fc800078e0afb */
[----:B------:R-:W-:Y:S01]  /*1c360*/  @!P2 IMAD.MOV R185, RZ, RZ, -R185 ;  /* 0x000000ffffb9a224 */ /* 0x000fe200078e0ab9 */
[----:B------:R-:W-:-:S13]  /*1c370*/  ISETP.GT.U32.AND P2, PT, R251, R191, PT ;  /* 0x000000bffb00720c */ /* 0x000fda0003f44070 */
[----:B------:R-:W-:Y:S01]  /*1c380*/  @!P2 IMAD.IADD R191, R191, 0x1, -R251 ;  /* 0x00000001bfbfa824 */ /* 0x000fe200078e0afb */
[----:B------:R-:W-:-:S13]  /*1c390*/  ISETP.GT.U32.AND P2, PT, R251, R197, PT ;  /* 0x000000c5fb00720c */ /* 0x000fda0003f44070 */
[----:B------:R-:W-:Y:S01]  /*1c3a0*/  @!P2 IMAD.IADD R197, R197, 0x1, -R251 ;  /* 0x00000001c5c5a824 */ /* 0x000fe200078e0afb */
[----:B---3--:R-:W-:Y:S02]  /*1c3b0*/  ISETP.GE.AND P2, PT, R27, RZ, PT ;  /* 0x000000ff1b00720c */ /* 0x008fe40003f46270 */
[----:B------:R-:W3:Y:S01]  /*1c3c0*/  LDL R27, [R1+0x6a30] ;  /* 0x006a3000011b7983 */ /* 0x000ee20000100800 */
[----:B------:R-:W-:-:S13]  /*1c3d0*/  ISETP.GT.U32.AND P3, PT, R251, R192, PT ;  /* 0x000000c0fb00720c */ /* 0x000fda0003f64070 */
[----:B------:R-:W-:Y:S02]  /*1c3e0*/  @!P3 IADD3 R192, R192, -R251, RZ ;  /* 0x800000fbc0c0b210 */ /* 0x000fe40007ffe0ff */
[----:B------:R-:W-:Y:S02]  /*1c3f0*/  ISETP.GE.AND P3, PT, R25, RZ, PT ;  /* 0x000000ff1900720c */ /* 0x000fe40003f66270 */
[----:B------:R-:W3:Y:S01]  /*1c400*/  LDL R25, [R1+0x6a04] ;  /* 0x006a040001197983 */ /* 0x000ee20000100800 */
[----:B------:R-:W-:Y:S01]  /*1c410*/  @!P0 IMAD.MOV R186, RZ, RZ, -R186 ;  /* 0x000000ffffba8224 */ /* 0x000fe200078e0aba */
[----:B------:R-:W-:-:S09]  /*1c420*/  ISETP.GT.U32.AND P0, PT, R251, R192, PT ;  /* 0x000000c0fb00720c */ /* 0x000fd20003f04070 */
[----:B------:R-:W-:Y:S01]  /*1c430*/  @!P3 IMAD.MOV R187, RZ, RZ, -R187 ;  /* 0x000000ffffbbb224 */ /* 0x000fe200078e0abb */
[----:B------:R-:W-:-:S03]  /*1c440*/  ISETP.GT.U32.AND P3, PT, R251, R194, PT ;  /* 0x000000c2fb00720c */ /* 0x000fc60003f64070 */
[----:B------:R-:W-:Y:S02]  /*1c450*/  @!P0 IADD3 R192, R192, -R251, RZ ;  /* 0x800000fbc0c08210 */ /* 0x000fe40007ffe0ff */
[----:B------:R-:W-:-:S08]  /*1c460*/  ISETP.GT.U32.AND P0, PT, R251, R198, PT ;  /* 0x000000c6fb00720c */ /* 0x000fd00003f04070 */
[----:B------:R-:W-:Y:S01]  /*1c470*/  @!P3 IMAD.IADD R194, R194, 0x1, -R251 ;  /* 0x00000001c2c2b824 */ /* 0x000fe200078e0afb */
[----:B------:R-:W-:Y:S01]  /*1c480*/  ISETP.GT.U32.AND P3, PT, R251, R199, PT ;  /* 0x000000c7fb00720c */ /* 0x000fe20003f64070 */
[----:B------:R-:W-:-:S03]  /*1c490*/  @!P1 IMAD.MOV R188, RZ, RZ, -R188 ;  /* 0x000000ffffbc9224 */ /* 0x000fc600078e0abc */
[----:B------:R-:W-:Y:S01]  /*1c4a0*/  @!P0 IMAD.IADD R198, R198, 0x1, -R251 ;  /* 0x00000001c6c68824 */ /* 0x000fe200078e0afb */
[----:B------:R-:W-:-:S08]  /*1c4b0*/  ISETP.GT.U32.AND P1, PT, R251, R194, PT ;  /* 0x000000c2fb00720c */ /* 0x000fd00003f24070 */
[----:B------:R-:W-:Y:S02]  /*1c4c0*/  @!P3 IADD3 R199, R199, -R251, RZ ;  /* 0x800000fbc7c7b210 */ /* 0x000fe40007ffe0ff */
[----:B----4-:R-:W-:Y:S02]  /*1c4d0*/  ISETP.GE.AND P0, PT, R26, RZ, PT ;  /* 0x000000ff1a00720c */ /* 0x010fe40003f06270 */
[C---:B------:R-:W-:Y:S01]  /*1c4e0*/  ISETP.GT.U32.AND P3, PT, R251.reuse, R195, PT ;  /* 0x000000c3fb00720c */ /* 0x040fe20003f64070 */
[----:B------:R-:W4:Y:S01]  /*1c4f0*/  LDL R26, [R1+0x6a34] ;  /* 0x006a3400011a7983 */ /* 0x000f220000100800 */
[----:B------:R-:W-:Y:S01]  /*1c500*/  @!P1 IMAD.IADD R194, R194, 0x1, -R251 ;  /* 0x00000001c2c29824 */ /* 0x000fe200078e0afb */
[----:B------:R-:W-:-:S08]  /*1c510*/  ISETP.GT.U32.AND P1, PT, R251, R201, PT ;  /* 0x000000c9fb00720c */ /* 0x000fd00003f24070 */
[----:B------:R-:W-:Y:S01]  /*1c520*/  @!P0 IMAD.MOV R193, RZ, RZ, -R193 ;  /* 0x000000ffffc18224 */ /* 0x000fe200078e0ac1 */
[----:B------:R-:W-:Y:S02]  /*1c530*/  ISETP.GT.U32.AND P0, PT, R251, R200, PT ;  /* 0x000000c8fb00720c */ /* 0x000fe40003f04070 */
[----:B------:R-:W-:Y:S02]  /*1c540*/  @!P3 IADD3 R195, R195, -R251, RZ ;  /* 0x800000fbc3c3b210 */ /* 0x000fe40007ffe0ff */
[C---:B------:R-:W-:Y:S02]  /*1c550*/  ISETP.GT.U32.AND P3, PT, R251.reuse, R202, PT ;  /* 0x000000cafb00720c */ /* 0x040fe40003f64070 */
[----:B------:R-:W-:Y:S02]  /*1c560*/  @!P5 IADD3 R184, -R184, RZ, RZ ;  /* 0x000000ffb8b8d210 */ /* 0x000fe40007ffe1ff */
[----:B------:R-:W-:Y:S01]  /*1c570*/  ISETP.GT.U32.AND P5, PT, R251, R190, PT ;  /* 0x000000befb00720c */ /* 0x000fe20003fa4070 */
[----:B------:R-:W-:-:S04]  /*1c580*/  @!P1 IMAD.IADD R201, R201, 0x1, -R251 ;  /* 0x00000001c9c99824 */ /* 0x000fc800078e0afb */
[----:B------:R-:W-:Y:S01]  /*1c590*/  @!P0 IMAD.IADD R200, R200, 0x1, -R251 ;  /* 0x00000001c8c88824 */ /* 0x000fe200078e0afb */
[----:B------:R-:W-:-:S03]  /*1c5a0*/  ISETP.GE.AND P0, PT, R30, RZ, PT ;  /* 0x000000ff1e00720c */ /* 0x000fc60003f06270 */
[----:B------:R-:W-:Y:S01]  /*1c5b0*/  @!P3 IMAD.IADD R202, R202, 0x1, -R251 ;  /* 0x00000001cacab824 */ /* 0x000fe200078e0afb */
[----:B------:R-:W4:Y:S01]  /*1c5c0*/  LDL R30, [R1+0x6a28] ;  /* 0x006a2800011e7983 */ /* 0x000f220000100800 */
[----:B--2---:R-:W-:-:S03]  /*1c5d0*/  ISETP.GE.AND P1, PT, R31, RZ, PT ;  /* 0x000000ff1f00720c */ /* 0x004fc60003f26270 */
[----:B------:R-:W2:Y:S01]  /*1c5e0*/  LDL R31, [R1+0x6a3c] ;  /* 0x006a3c00011f7983 */ /* 0x000ea20000100800 */
[----:B------:R-:W-:Y:S01]  /*1c5f0*/  @!P5 IMAD.IADD R190, R190, 0x1, -R251 ;  /* 0x00000001bebed824 */ /* 0x000fe200078e0afb */
[----:B------:R-:W-:Y:S02]  /*1c600*/  ISETP.GT.U32.AND P5, PT, R251, R196, PT ;  /* 0x000000c4fb00720c */ /* 0x000fe40003fa4070 */
[----:B------:R-:W-:Y:S02]  /*1c610*/  ISETP.GE.AND P3, PT, R28, RZ, PT ;  /* 0x000000ff1c00720c */ /* 0x000fe40003f66270 */
[----:B------:R-:W2:Y:S01]  /*1c620*/  LDL R28, [R1+0x6a40] ;  /* 0x006a4000011c7983 */ /* 0x000ea20000100800 */
[----:B------:R-:W-:-:S08]  /*1c630*/  @!P4 IMAD.MOV R190, RZ, RZ, -R190 ;  /* 0x000000ffffbec224 */ /* 0x000fd000078e0abe */
[----:B------:R-:W-:-:S04]  /*1c640*/  @!P5 IADD3 R196, R196, -R251, RZ ;  /* 0x800000fbc4c4d210 */ /* 0x000fc80007ffe0ff */
[C---:B------:R-:W-:Y:S01]  /*1c650*/  ISETP.GT.U32.AND P4, PT, R251.reuse, R196, PT ;  /* 0x000000c4fb00720c */ /* 0x040fe20003f84070 */
[----:B------:R-:W-:Y:S01]  /*1c660*/  @!P6 IMAD.MOV R189, RZ, RZ, -R189 ;  /* 0x000000ffffbde224 */ /* 0x000fe200078e0abd */
[----:B------:R-:W-:-:S11]  /*1c670*/  ISETP.GT.U32.AND P6, PT, R251, R199, PT ;  /* 0x000000c7fb00720c */ /* 0x000fd60003fc4070 */
[----:B------:R-:W-:Y:S01]  /*1c680*/  @!P4 IMAD.IADD R196, R196, 0x1, -R251 ;  /* 0x00000001c4c4c824 */ /* 0x000fe200078e0afb */
[----:B------:R-:W-:Y:S02]  /*1c690*/  ISETP.GT.U32.AND P4, PT, R251, R203, PT ;  /* 0x000000cbfb00720c */ /* 0x000fe40003f84070 */
[-C--:B------:R-:W-:Y:S02]  /*1c6a0*/  @!P6 IADD3 R199, R199, -R251.reuse, RZ ;  /* 0x800000fbc7c7e210 */ /* 0x080fe40007ffe0ff */
[----:B------:R-:W-:Y:S02]  /*1c6b0*/  ISETP.GE.AND P6, PT, R32, RZ, PT ;  /* 0x000000ff2000720c */ /* 0x000fe40003fc6270 */
[----:B------:R-:W2:Y:S07]  /*1c6c0*/  LDL R32, [R1+0x6a24] ;  /* 0x006a240001207983 */ /* 0x000eae0000100800 */
[----:B------:R-:W-:-:S02]  /*1c6d0*/  @!P4 IADD3 R203, R203, -R251, RZ ;  /* 0x800000fbcbcbc210 */ /* 0x000fc40007ffe0ff */
[----:B---3--:R-:W-:Y:S02]  /*1c6e0*/  ISETP.GE.AND P4, PT, R27, RZ, PT ;  /* 0x000000ff1b00720c */ /* 0x008fe40003f86270 */
[----:B------:R-:W3:Y:S01]  /*1c6f0*/  LDL R27, [R1+0x6a48] ;  /* 0x006a4800011b7983 */ /* 0x000ee20000100800 */
[----:B------:R-:W-:Y:S01]  /*1c700*/  @!P2 IMAD.MOV R192, RZ, RZ, -R192 ;  /* 0x000000ffffc0a224 */ /* 0x000fe200078e0ac0 */
[----:B------:R-:W-:Y:S02]  /*1c710*/  ISETP.GT.U32.AND P2, PT, R251, R198, PT ;  /* 0x000000c6fb00720c */ /* 0x000fe40003f44070 */
[----:B------:R-:W-:-:S13]  /*1c720*/  ISETP.GE.AND P5, PT, R25, RZ, PT ;  /* 0x000000ff1900720c */ /* 0x000fda0003fa6270 */
[----:B------:R-:W-:Y:S02]  /*1c730*/  @!P5 IADD3 R191, -R191, RZ, RZ ;  /* 0x000000ffbfbfd210 */ /* 0x000fe40007ffe1ff */
[C---:B------:R-:W-:Y:S01]  /*1c740*/  ISETP.GT.U32.AND P5, PT, R251.reuse, R197, PT ;  /* 0x000000c5fb00720c */ /* 0x040fe20003fa4070 */
[----:B------:R-:W-:Y:S01]  /*1c750*/  @!P2 IMAD.IADD R198, R198, 0x1, -R251 ;  /* 0x00000001c6c6a824 */ /* 0x000fe200078e0afb */
[----:B------:R-:W-:-:S11]  /*1c760*/  ISETP.GT.U32.AND P2, PT, R251, R205, PT ;  /* 0x000000cdfb00720c */ /* 0x000fd60003f44070 */
[--C-:B------:R-:W-:Y:S01]  /*1c770*/  @!P5 IMAD.IADD R197, R197, 0x1, -R251.reuse ;  /* 0x00000001c5c5d824 */ /* 0x100fe200078e0afb */
[----:B------:R-:W-:Y:S01]  /*1c780*/  ISETP.GT.U32.AND P5, PT, R251, R204, PT ;  /* 0x000000ccfb00720c */ /* 0x000fe20003fa4070 */
[----:B------:R-:W-:Y:S01]  /*1c790*/  @!P2 IMAD.IADD R205, R205, 0x1, -R251 ;  /* 0x00000001cdcda824 */ /* 0x000fe200078e0afb */
[----:B------:R-:W-:Y:S02]  /*1c7a0*/  @!P0 IADD3 R195, -R195, RZ, RZ ;  /* 0x000000ffc3c38210 */ /* 0x000fe40007ffe1ff */
[C---:B------:R-:W-:Y:S02]  /*1c7b0*/  ISETP.GT.U32.AND P2, PT, R251.reuse, R200, PT ;  /* 0x000000c8fb00720c */ /* 0x040fe40003f44070 */
[----:B------:R-:W-:-:S07]  /*1c7c0*/  ISETP.GT.U32.AND P0, PT, R251, R201, PT ;  /* 0x000000c9fb00720c */ /* 0x000fce0003f04070 */
[----:B------:R-:W-:Y:S01]  /*1c7d0*/  @!P5 IMAD.IADD R204, R204, 0x1, -R251 ;  /* 0x00000001ccccd824 */ /* 0x000fe200078e0afb */
[----:B----4-:R-:W-:-:S03]  /*1c7e0*/  ISETP.GE.AND P5, PT, R26, RZ, PT ;  /* 0x000000ff1a00720c */ /* 0x010fc60003fa6270 */
[--C-:B------:R-:W-:Y:S01]  /*1c7f0*/  @!P2 IMAD.IADD R200, R200, 0x1, -R251.reuse ;  /* 0x00000001c8c8a824 */ /* 0x100fe200078e0afb */
[----:B------:R-:W-:Y:S01]  /*1c800*/  ISETP.GT.U32.AND P2, PT, R251, R207, PT ;  /* 0x000000cffb00720c */ /* 0x000fe20003f44070 */
[----:B------:R-:W-:Y:S01]  /*1c810*/  @!P0 IMAD.IADD R201, R201, 0x1, -R251 ;  /* 0x00000001c9c98824 */ /* 0x000fe200078e0afb */
[----:B------:R-:W-:Y:S01]  /*1c820*/  ISETP.GT.U32.AND P0, PT, R251, R208, PT ;  /* 0x000000d0fb00720c */ /* 0x000fe20003f04070 */
[----:B------:R-:W4:Y:S06]  /*1c830*/  LDL R26, [R1+0x6a38] ;  /* 0x006a3800011a7983 */ /* 0x000f2c0000100800 */
[----:B------:R-:W-:-:S02]  /*1c840*/  @!P5 IADD3 R199, -R199, RZ, RZ ;  /* 0x000000ffc7c7d210 */ /* 0x000fc40007ffe1ff */
[----:B------:R-:W-:Y:S02]  /*1c850*/  ISETP.GT.U32.AND P5, PT, R251, R206, PT ;  /* 0x000000cefb00720c */ /* 0x000fe40003fa4070 */
[----:B------:R-:W-:Y:S02]  /*1c860*/  IADD3 R34, R246, 0x1fc, RZ ;  /* 0x000001fcf6227810 */ /* 0x000fe40007ffe0ff */
[----:B------:R-:W-:Y:S01]  /*1c870*/  @!P0 IMAD.IADD R208, R208, 0x1, -R251 ;  /* 0x00000001d0d08824 */ /* 0x000fe200078e0afb */
[----:B------:R-:W-:Y:S02]  /*1c880*/  @!P2 IADD3 R207, R207, -R251, RZ ;  /* 0x800000fbcfcfa210 */ /* 0x000fe40007ffe0ff */
[----:B------:R1:W-:Y:S01]  /*1c890*/  STL [R1+0x681c], R34 ;  /* 0x00681c2201007387 */ /* 0x0003e20000100800 */
[----:B------:R-:W-:-:S05]  /*1c8a0*/  @!P1 IMAD.MOV R196, RZ, RZ, -R196 ;  /* 0x000000ffffc49224 */ /* 0x000fca00078e0ac4 */
[----:B------:R-:W-:Y:S01]  /*1c8b0*/  @!P5 IMAD.IADD R206, R206, 0x1, -R251 ;  /* 0x00000001ceced824 */ /* 0x000fe200078e0afb */
[----:B------:R-:W-:Y:S01]  /*1c8c0*/  ISETP.GE.AND P5, PT, R30, RZ, PT ;  /* 0x000000ff1e00720c */ /* 0x000fe20003fa6270 */
[----:B------:R-:W-:Y:S01]  /*1c8d0*/  @!P4 IMAD.MOV R198, RZ, RZ, -R198 ;  /* 0x000000ffffc6c224 */ /* 0x000fe200078e0ac6 */
[----:B------:R-:W4:Y:S01]  /*1c8e0*/  LDL R30, [R1+0x6a50] ;  /* 0x006a5000011e7983 */ /* 0x000f220000100800 */
[----:B--2---:R-:W-:Y:S01]  /*1c8f0*/  ISETP.GE.AND P2, PT, R31, RZ, PT ;  /* 0x000000ff1f00720c */ /* 0x004fe20003f46270 */
[----:B------:R-:W-:Y:S02]  /*1c900*/  @!P3 IMAD.MOV R197, RZ, RZ, -R197 ;  /* 0x000000ffffc5b224 */ /* 0x000fe400078e0ac5 */
[----:B------:R-:W2:Y:S01]  /*1c910*/  LDL R31, [R1+0x6a54] ;  /* 0x006a5400011f7983 */ /* 0x000ea20000100800 */
[----:B------:R-:W-:Y:S01]  /*1c920*/  ISETP.GE.AND P0, PT, R28, RZ, PT ;  /* 0x000000ff1c00720c */ /* 0x000fe20003f06270 */
[----:B------:R-:W-:Y:S02]  /*1c930*/  @!P6 IMAD.MOV R194, RZ, RZ, -R194 ;  /* 0x000000ffffc2e224 */ /* 0x000fe400078e0ac2 */
[----:B------:R-:W2:Y:S01]  /*1c940*/  LDL R28, [R1+0x6a58] ;  /* 0x006a5800011c7983 */ /* 0x000ea20000100800 */
[----:B------:R-:W-:-:S02]  /*1c950*/  ISETP.GT.U32.AND P1, PT, R251, R202, PT ;  /* 0x000000cafb00720c */ /* 0x000fc40003f24070 */
[C---:B------:R-:W-:Y:S01]  /*1c960*/  ISETP.GT.U32.AND P4, PT, R251.reuse, R205, PT ;  /* 0x000000cdfb00720c */ /* 0x040fe20003f84070 */
[----:B-1----:R-:W2:Y:S04]  /*1c970*/  LDL R42, [R1+0x6a68] ;  /* 0x006a6800012a7983 */ /* 0x002ea80000100800 */
[----:B------:R-:W2:Y:S06]  /*1c980*/  LDL R43, [R1+0x6a8c] ;  /* 0x006a8c00012b7983 */ /* 0x000eac0000100800 */
[--C-:B------:R-:W-:Y:S01]  /*1c990*/  @!P1 IMAD.IADD R202, R202, 0x1, -R251.reuse ;  /* 0x00000001caca9824 */ /* 0x100fe200078e0afb */
[----:B------:R-:W-:Y:S01]  /*1c9a0*/  ISETP.GT.U32.AND P1, PT, R251, R209, PT ;  /* 0x000000d1fb00720c */ /* 0x000fe20003f24070 */
[----:B------:R-:W-:Y:S01]  /*1c9b0*/  @!P4 IMAD.IADD R205, R205, 0x1, -R251 ;  /* 0x00000001cdcdc824 */ /* 0x000fe200078e0afb */
[----:B------:R-:W-:-:S02]  /*1c9c0*/  ISETP.GE.AND P4, PT, R32, RZ, PT ;  /* 0x000000ff2000720c */ /* 0x000fc40003f86270 */
[----:B------:R-:W2:Y:S09]  /*1c9d0*/  LDL R32, [R1+0x6a4c] ;  /* 0x006a4c0001207983 */ /* 0x000eb20000100800 */
[----:B------:R-:W-:Y:S01]  /*1c9e0*/  @!P1 IMAD.IADD R209, R209, 0x1, -R251 ;  /* 0x00000001d1d19824 */ /* 0x000fe200078e0afb */
[----:B---3--:R-:W-:-:S02]  /*1c9f0*/  ISETP.GE.AND P1, PT, R27, RZ, PT ;  /* 0x000000ff1b00720c */ /* 0x008fc40003f26270 */
[----:B------:R-:W3:Y:S01]  /*1ca00*/  LDL R27, [R1+0x6a64] ;  /* 0x006a6400011b7983 */ /* 0x000ee20000100800 */
[C---:B------:R-:W-:Y:S02]  /*1ca10*/  ISETP.GT.U32.AND P3, PT, R251.reuse, R203, PT ;  /* 0x000000cbfb00720c */ /* 0x040fe40003f64070 */
[C---:B------:R-:W-:Y:S01]  /*1ca20*/  ISETP.GT.U32.AND P6, PT, R251.reuse, R204, PT ;  /* 0x000000ccfb00720c */ /* 0x040fe20003fc4070 */
[----:B------:R-:W-:Y:S01]  /*1ca30*/  @!P5 IMAD.MOV R201, RZ, RZ, -R201 ;  /* 0x000000ffffc9d224 */ /* 0x000fe200078e0ac9 */
[----:B------:R-:W-:-:S09]  /*1ca40*/  ISETP.GT.U32.AND P5, PT, R251, R207, PT ;  /* 0x000000cffb00720c */ /* 0x000fd20003fa4070 */
[----:B------:R-:W-:Y:S02]  /*1ca50*/  @!P3 IADD3 R203, R203, -R251, RZ ;  /* 0x800000fbcbcbb210 */ /* 0x000fe40007ffe0ff */
[----:B------:R-:W-:Y:S01]  /*1ca60*/  @!P6 IMAD.IADD R204, R204, 0x1, -R251 ;  /* 0x00000001cccce824 */ /* 0x000fe200078e0afb */
[----:B------:R-:W-:Y:S02]  /*1ca70*/  ISETP.GT.U32.AND P6, PT, R251, R211, PT ;  /* 0x000000d3fb00720c */ /* 0x000fe40003fc4070 */
[----:B------:R-:W-:Y:S02]  /*1ca80*/  @!P0 IADD3 R203, -R203, RZ, RZ ;  /* 0x000000ffcbcb8210 */ /* 0x000fe40007ffe1ff */
[----:B------:R-:W-:Y:S01]  /*1ca90*/  ISETP.GT.U32.AND P0, PT, R251, R209, PT ;  /* 0x000000d1fb00720c */ /* 0x000fe20003f04070 */
[----:B------:R-:W-:Y:S01]  /*1caa0*/  @!P1 IMAD.MOV R204, RZ, RZ, -R204 ;  /* 0x000000ffffcc9224 */ /* 0x000fe200078e0acc */
[----:B------:R-:W-:Y:S02]  /*1cab0*/  @!P5 IADD3 R207, R207, -R251, RZ ;  /* 0x800000fbcfcfd210 */ /* 0x000fe40007ffe0ff */
[----:B------:R-:W-:-:S05]  /*1cac0*/  ISETP.GT.U32.AND P5, PT, R251, R213, PT ;  /* 0x000000d5fb00720c */ /* 0x000fca0003fa4070 */
[----:B------:R-:W-:-:S04]  /*1cad0*/  @!P6 IADD3 R211, R211, -R251, RZ ;  /* 0x800000fbd3d3e210 */ /* 0x000fc80007ffe0ff */
[--C-:B------:R-:W-:Y:S01]  /*1cae0*/  @!P0 IMAD.IADD R209, R209, 0x1, -R251.reuse ;  /* 0x00000001d1d18824 */ /* 0x100fe200078e0afb */
[C---:B------:R-:W-:Y:S02]  /*1caf0*/  ISETP.GT.U32.AND P1, PT, R251.reuse, R211, PT ;  /* 0x000000d3fb00720c */ /* 0x040fe40003f24070 */
[C---:B------:R-:W-:Y:S02]  /*1cb00*/  ISETP.GT.U32.AND P0, PT, R251.reuse, R215, PT ;  /* 0x000000d7fb00720c */ /* 0x040fe40003f04070 */
[----:B------:R-:W-:Y:S01]  /*1cb10*/  ISETP.GT.U32.AND P3, PT, R251, R210, PT ;  /* 0x000000d2fb00720c */ /* 0x000fe20003f64070 */
[----:B------:R-:W-:-:S08]  /*1cb20*/  @!P5 IMAD.IADD R213, R213, 0x1, -R251 ;  /* 0x00000001d5d5d824 */ /* 0x000fd000078e0afb */
[-C--:B------:R-:W-:Y:S02]  /*1cb30*/  @!P1 IADD3 R211, R211, -R251.reuse, RZ ;  /* 0x800000fbd3d39210 */ /* 0x080fe40007ffe0ff */
        /* <DEDUP_REMOVED lines=8> */
[----:B------:R-:W-:-:S03]  /*1cbc0*/  ISETP.GE.AND P0, PT, R28, RZ, PT ;  /* 0x000000ff1c00720c */ /* 0x000fc60003f06270 */
[----:B------:R-:W2:Y:S01]  /*1cbd0*/  LDL R28, [R1+0x6a74] ;  /* 0x006a7400011c7983 */ /* 0x000ea20000100800 */
[C---:B------:R-:W-:Y:S01]  /*1cbe0*/  ISETP.GT.U32.AND P6, PT, R251.reuse, R210, PT ;  /* 0x000000d2fb00720c */ /* 0x040fe20003fc4070 */
[----:B------:R-:W-:Y:S01]  /*1cbf0*/  @!P4 IMAD.MOV R200, RZ, RZ, -R200 ;  /* 0x000000ffffc8c224 */ /* 0x000fe200078e0ac8 */
[----:B------:R-:W-:-:S11]  /*1cc00*/  ISETP.GT.U32.AND P4, PT, R251, R206, PT ;  /* 0x000000cefb00720c */ /* 0x000fd60003f84070 */
[--C-:B------:R-:W-:Y:S01]  /*1cc10*/  @!P6 IMAD.IADD R210, R210, 0x1, -R251.reuse ;  /* 0x00000001d2d2e824 */ /* 0x100fe200078e0afb */
[----:B------:R-:W-:Y:S01]  /*1cc20*/  ISETP.GT.U32.AND P6, PT, R251, R216, PT ;  /* 0x000000d8fb00720c */ /* 0x000fe20003fc4070 */
[--C-:B------:R-:W-:Y:S01]  /*1cc30*/  @!P4 IMAD.IADD R206, R206, 0x1, -R251.reuse ;  /* 0x00000001cecec824 */ /* 0x100fe200078e0afb */
[----:B------:R-:W-:Y:S02]  /*1cc40*/  ISETP.GE.AND P4, PT, R32, RZ, PT ;  /* 0x000000ff2000720c */ /* 0x000fe40003f86270 */
[----:B------:R-:W2:Y:S09]  /*1cc50*/  LDL R32, [R1+0x6a6c] ;  /* 0x006a6c0001207983 */ /* 0x000eb20000100800 */
[----:B------:R-:W-:Y:S01]  /*1cc60*/  @!P6 IMAD.IADD R216, R216, 0x1, -R251 ;  /* 0x00000001d8d8e824 */ /* 0x000fe200078e0afb */
[----:B---3--:R-:W-:-:S02]  /*1cc70*/  ISETP.GE.AND P6, PT, R27, RZ, PT ;  /* 0x000000ff1b00720c */ /* 0x008fc40003fc6270 */
[----:B------:R-:W3:Y:S01]  /*1cc80*/  LDL R27, [R1+0x6a7c] ;  /* 0x006a7c00011b7983 */ /* 0x000ee20000100800 */
[----:B------:R-:W-:Y:S01]  /*1cc90*/  @!P2 IMAD.MOV R202, RZ, RZ, -R202 ;  /* 0x000000ffffcaa224 */ /* 0x000fe200078e0aca */
[C---:B------:R-:W-:Y:S01]  /*1cca0*/  ISETP.GT.U32.AND P2, PT, R251.reuse, R208, PT ;  /* 0x000000d0fb00720c */ /* 0x040fe20003f44070 */
[----:B------:R-:W-:Y:S01]  /*1ccb0*/  @!P3 IMAD.MOV R205, RZ, RZ, -R205 ;  /* 0x000000ffffcdb224 */ /* 0x000fe200078e0acd */
[----:B------:R-:W-:-:S11]  /*1ccc0*/  ISETP.GT.U32.AND P3, PT, R251, R212, PT ;  /* 0x000000d4fb00720c */ /* 0x000fd60003f64070 */
[--C-:B------:R-:W-:Y:S01]  /*1ccd0*/  @!P2 IMAD.IADD R208, R208, 0x1, -R251.reuse ;  /* 0x00000001d0d0a824 */ /* 0x100fe200078e0afb */
[C---:B------:R-:W-:Y:S01]  /*1cce0*/  ISETP.GT.U32.AND P2, PT, R251.reuse, R214, PT ;  /* 0x000000d6fb00720c */ /* 0x040fe20003f44070 */
[----:B------:R-:W-:Y:S01]  /*1ccf0*/  @!P3 IMAD.IADD R212, R212, 0x1, -R251 ;  /* 0x00000001d4d4b824 */ /* 0x000fe200078e0afb */
[C---:B------:R-:W-:Y:S01]  /*1cd00*/  ISETP.GT.U32.AND P3, PT, R251.reuse, R217, PT ;  /* 0x000000d9fb00720c */ /* 0x040fe20003f64070 */
[----:B------:R-:W-:Y:S01]  /*1cd10*/  @!P1 IMAD.MOV R207, RZ, RZ, -R207 ;  /* 0x000000ffffcf9224 */ /* 0x000fe200078e0acf */
[----:B------:R-:W-:Y:S02]  /*1cd20*/  @!P4 IADD3 R206, -R206, RZ, RZ ;  /* 0x000000ffcecec210 */ /* 0x000fe40007ffe1ff */
[----:B------:R-:W-:-:S07]  /*1cd30*/  ISETP.GT.U32.AND P1, PT, R251, R213, PT ;  /* 0x000000d5fb00720c */ /* 0x000fce0003f24070 */
[--C-:B------:R-:W-:Y:S02]  /*1cd40*/  @!P2 IMAD.IADD R214, R214, 0x1, -R251.reuse ;  /* 0x00000001d6d6a824 */ /* 0x100fe400078e0afb */
[--C-:B------:R-:W-:Y:S01]  /*1cd50*/  @!P3 IMAD.IADD R217, R217, 0x1, -R251.reuse ;  /* 0x00000001d9d9b824 */ /* 0x100fe200078e0afb */
[C---:B------:R-:W-:Y:S02]  /*1cd60*/  ISETP.GT.U32.AND P3, PT, R251.reuse, R212, PT ;  /* 0x000000d4fb00720c */ /* 0x040fe40003f64070 */
[----:B------:R-:W-:Y:S01]  /*1cd70*/  ISETP.GT.U32.AND P4, PT, R251, R214, PT ;  /* 0x000000d6fb00720c */ /* 0x000fe20003f84070 */
[----:B------:R-:W-:Y:S01]  /*1cd80*/  @!P1 IMAD.IADD R213, R213, 0x1, -R251 ;  /* 0x00000001d5d59824 */ /* 0x000fe200078e0afb */
[----:B------:R-:W-:Y:S02]  /*1cd90*/  @!P0 IADD3 R210, -R210, RZ, RZ ;  /* 0x000000ffd2d28210 */ /* 0x000fe40007ffe1ff */
[C---:B------:R-:W-:Y:S02]  /*1cda0*/  ISETP.GT.U32.AND P0, PT, R251.reuse, R217, PT ;  /* 0x000000d9fb00720c */ /* 0x040fe40003f04070 */
[----:B------:R-:W-:-:S05]  /*1cdb0*/  ISETP.GT.U32.AND P1, PT, R251, R220, PT ;  /* 0x000000dcfb00720c */ /* 0x000fca0003f24070 */
[--C-:B------:R-:W-:Y:S01]  /*1cdc0*/  @!P3 IMAD.IADD R212, R212, 0x1, -R251.reuse ;  /* 0x00000001d4d4b824 */ /* 0x100fe200078e0afb */
[C---:B------:R-:W-:Y:S02]  /*1cdd0*/  ISETP.GT.U32.AND P3, PT, R251.reuse, R219, PT ;  /* 0x000000dbfb00720c */ /* 0x040fe40003f64070 */
[----:B------:R-:W-:Y:S02]  /*1cde0*/  @!P4 IADD3 R214, R214, -R251, RZ ;  /* 0x800000fbd6d6c210 */ /* 0x000fe40007ffe0ff */
[----:B------:R-:W-:Y:S01]  /*1cdf0*/  ISETP.GT.U32.AND P4, PT, R251, R221, PT ;  /* 0x000000ddfb00720c */ /* 0x000fe20003f84070 */
[--C-:B------:R-:W-:Y:S01]  /*1ce00*/  @!P0 IMAD.IADD R217, R217, 0x1, -R251.reuse ;  /* 0x00000001d9d98824 */ /* 0x100fe200078e0afb */
[----:B------:R-:W-:Y:S01]  /*1ce10*/  ISETP.GE.AND P0, PT, R42, RZ, PT ;  /* 0x000000ff2a00720c */ /* 0x000fe20003f06270 */
[--C-:B------:R-:W-:Y:S01]  /*1ce20*/  @!P1 IMAD.IADD R220, R220, 0x1, -R251.reuse ;  /* 0x00000001dcdc9824 */ /* 0x100fe200078e0afb */
[----:B------:R-:W3:Y:S05]  /*1ce30*/  LDL R42, [R1+0x6a98] ;  /* 0x006a9800012a7983 */ /* 0x000eea0000100800 */
[----:B------:R-:W-:-:S04]  /*1ce40*/  @!P3 IMAD.IADD R219, R219, 0x1, -R251 ;  /* 0x00000001dbdbb824 */ /* 0x000fc800078e0afb */
[----:B------:R-:W-:Y:S02]  /*1ce50*/  @!P4 IMAD.IADD R221, R221, 0x1, -R251 ;  /* 0x00000001ddddc824 */ /* 0x000fe400078e0afb */
[----:B------:R-:W-:Y:S01]  /*1ce60*/  @!P5 IMAD.MOV R208, RZ, RZ, -R208 ;  /* 0x000000ffffd0d224 */ /* 0x000fe200078e0ad0 */
[----:B------:R-:W-:Y:S02]  /*1ce70*/  ISETP.GT.U32.AND P5, PT, R251, R216, PT ;  /* 0x000000d8fb00720c */ /* 0x000fe40003fa4070 */
[----:B----4-:R-:W-:Y:S02]  /*1ce80*/  ISETP.GE.AND P2, PT, R26, RZ, PT ;  /* 0x000000ff1a00720c */ /* 0x010fe40003f46270 */
[----:B------:R-:W-:Y:S02]  /*1ce90*/  ISETP.GE.AND P3, PT, R30, RZ, PT ;  /* 0x000000ff1e00720c */ /* 0x000fe40003f66270 */
[----:B------:R-:W4:Y:S01]  /*1cea0*/  LDL R30, [R1+0x6a84] ;  /* 0x006a8400011e7983 */ /* 0x000f220000100800 */
[----:B--2---:R-:W-:-:S03]  /*1ceb0*/  ISETP.GE.AND P1, PT, R31, RZ, PT ;  /* 0x000000ff1f00720c */ /* 0x004fc60003f26270 */
[----:B------:R-:W2:Y:S01]  /*1cec0*/  LDL R31, [R1+0x6a88] ;  /* 0x006a8800011f7983 */ /* 0x000ea20000100800 */
[----:B------:R-:W-:-:S03]  /*1ced0*/  ISETP.GE.AND P4, PT, R28, RZ, PT ;  /* 0x000000ff1c00720c */ /* 0x000fc60003f86270 */
[----:B------:R-:W2:Y:S01]  /*1cee0*/  LDL R28, [R1+0x6aa4] ;  /* 0x006aa400011c7983 */ /* 0x000ea20000100800 */
[----:B------:R-:W-:Y:S01]  /*1cef0*/  @!P5 IMAD.IADD R216, R216, 0x1, -R251 ;  /* 0x00000001d8d8d824 */ /* 0x000fe200078e0afb */
[C---:B------:R-:W-:Y:S01]  /*1cf00*/  ISETP.GT.U32.AND P5, PT, R251.reuse, R223, PT ;  /* 0x000000dffb00720c */ /* 0x040fe20003fa4070 */
[----:B------:R-:W-:Y:S01]  /*1cf10*/  @!P2 IMAD.MOV R209, RZ, RZ, -R209 ;  /* 0x000000ffffd1a224 */ /* 0x000fe200078e0ad1 */
[C---:B------:R-:W-:Y:S01]  /*1cf20*/  ISETP.GT.U32.AND P2, PT, R251.reuse, R215, PT ;  /* 0x000000d7fb00720c */ /* 0x040fe20003f44070 */
[----:B------:R-:W-:Y:S01]  /*1cf30*/  @!P6 IMAD.MOV R211, RZ, RZ, -R211 ;  /* 0x000000ffffd3e224 */ /* 0x000fe200078e0ad3 */
[----:B------:R-:W-:-:S04]  /*1cf40*/  ISETP.GT.U32.AND P6, PT, R251, R218, PT ;  /* 0x000000dafb00720c */ /* 0x000fc80003fc4070 */
[----:B------:R-:W-:-:S05]  /*1cf50*/  @!P4 IMAD.MOV R216, RZ, RZ, -R216 ;  /* 0x000000ffffd8c224 */ /* 0x000fca00078e0ad8 */
[--C-:B------:R-:W-:Y:S02]  /*1cf60*/  @!P5 IMAD.IADD R223, R223, 0x1, -R251.reuse ;  /* 0x00000001dfdfd824 */ /* 0x100fe400078e0afb */
[----:B------:R-:W-:Y:S01]  /*1cf70*/  @!P2 IMAD.IADD R215, R215, 0x1, -R251 ;  /* 0x00000001d7d7a824 */ /* 0x000fe200078e0afb */
[C---:B------:R-:W-:Y:S02]  /*1cf80*/  ISETP.GT.U32.AND P2, PT, R251.reuse, R222, PT ;  /* 0x000000defb00720c */ /* 0x040fe40003f44070 */
[----:B------:R-:W-:Y:S02]  /*1cf90*/  ISETP.GT.U32.AND P4, PT, R251, R223, PT ;  /* 0x000000dffb00720c */ /* 0x000fe40003f84070 */
[----:B------:R-:W-:Y:S02]  /*1cfa0*/  @!P6 IADD3 R218, R218, -R251, RZ ;  /* 0x800000fbdadae210 */ /* 0x000fe40007ffe0ff */
[----:B------:R-:W-:Y:S02]  /*1cfb0*/  ISETP.GE.AND P6, PT, R32, RZ, PT ;  /* 0x000000ff2000720c */ /* 0x000fe40003fc6270 */
[----:B------:R-:W-:-:S05]  /*1cfc0*/  IADD3 R32, R246, 0x1fd, RZ ;  /* 0x000001fdf6207810 */ /* 0x000fca0007ffe0ff */
[----:B------:R-:W-:Y:S02]  /*1cfd0*/  @!P2 IADD3 R222, R222, -R251, RZ ;  /* 0x800000fbdedea210 */ /* 0x000fe40007ffe0ff */
[----:B------:R-:W-:Y:S01]  /*1cfe0*/  @!P4 IMAD.IADD R223, R223, 0x1, -R251 ;  /* 0x00000001dfdfc824 */ /* 0x000fe200078e0afb */
[----:B------:R-:W-:Y:S02]  /*1cff0*/  ISETP.GE.AND P4, PT, R43, RZ, PT ;  /* 0x000000ff2b00720c */ /* 0x000fe40003f86270 */
[----:B---3--:R-:W-:Y:S02]  /*1d000*/  ISETP.GE.AND P2, PT, R27, RZ, PT ;  /* 0x000000ff1b00720c */ /* 0x008fe40003f46270 */
[----:B------:R-:W3:Y:S04]  /*1d010*/  LDL R27, [R1+0x6aa8] ;  /* 0x006aa800011b7983 */ /* 0x000ee80000100800 */
[----:B------:R1:W-:Y:S04]  /*1d020*/  STL [R1+0x6804], R32 ;  /* 0x0068042001007387 */ /* 0x0003e80000100800 */
[----:B------:R-:W3:Y:S01]  /*1d030*/  LDL R43, [R1+0x6ab4] ;  /* 0x006ab400012b7983 */ /* 0x000ee20000100800 */
[----:B------:R-:W-:Y:S01]  /*1d040*/  @!P0 IMAD.MOV R212, RZ, RZ, -R212 ;  /* 0x000000ffffd48224 */ /* 0x000fe200078e0ad4 */
[----:B------:R-:W-:-:S02]  /*1d050*/  @!P3 IADD3 R214, -R214, RZ, RZ ;  /* 0x000000ffd6d6b210 */ /* 0x000fc40007ffe1ff */
[C---:B------:R-:W-:Y:S02]  /*1d060*/  ISETP.GT.U32.AND P0, PT, R251.reuse, R218, PT ;  /* 0x000000dafb00720c */ /* 0x040fe40003f04070 */
[C---:B------:R-:W-:Y:S01]  /*1d070*/  ISETP.GT.U32.AND P5, PT, R251.reuse, R219, PT ;  /* 0x000000dbfb00720c */ /* 0x040fe20003fa4070 */
[----:B------:R-:W-:Y:S01]  /*1d080*/  @!P2 IMAD.MOV R217, RZ, RZ, -R217 ;  /* 0x000000ffffd9a224 */ /* 0x000fe200078e0ad9 */
[C---:B------:R-:W-:Y:S01]  /*1d090*/  ISETP.GT.U32.AND P3, PT, R251.reuse, R220, PT ;  /* 0x000000dcfb00720c */ /* 0x040fe20003f64070 */
[----:B------:R-:W-:Y:S01]  /*1d0a0*/  @!P1 IMAD.MOV R215, RZ, RZ, -R215 ;  /* 0x000000ffffd79224 */ /* 0x000fe200078e0ad7 */
[----:B------:R-:W-:Y:S01]  /*1d0b0*/  ISETP.GT.U32.AND P2, PT, R251, R224, PT ;  /* 0x000000e0fb00720c */ /* 0x000fe20003f44070 */
[----:B------:R-:W-:Y:S01]  /*1d0c0*/  @!P6 IMAD.MOV R213, RZ, RZ, -R213 ;  /* 0x000000ffffd5e224 */ /* 0x000fe200078e0ad5 */
[----:B------:R-:W3:Y:S04]  /*1d0d0*/  LDL R44, [R1+0x6ac4] ;  /* 0x006ac400012c7983 */ /* 0x000ee80000100800 */
[----:B------:R-:W3:Y:S01]  /*1d0e0*/  LDL R45, [R1+0x6ae4] ;  /* 0x006ae400012d7983 */ /* 0x000ee20000100800 */
[----:B------:R-:W-:-:S02]  /*1d0f0*/  @!P0 IADD3 R218, R218, -R251, RZ ;  /* 0x800000fbdada8210 */ /* 0x000fc40007ffe0ff */
[--C-:B------:R-:W-:Y:S01]  /*1d100*/  @!P5 IMAD.IADD R219, R219, 0x1, -R251.reuse ;  /* 0x00000001dbdbd824 */ /* 0x100fe200078e0afb */
[C---:B------:R-:W-:Y:S01]  /*1d110*/  ISETP.GT.U32.AND P0, PT, R251.reuse, R225, PT ;  /* 0x000000e1fb00720c */ /* 0x040fe20003f04070 */
[--C-:B------:R-:W-:Y:S01]  /*1d120*/  @!P3 IMAD.IADD R220, R220, 0x1, -R251.reuse ;  /* 0x00000001dcdcb824 */ /* 0x100fe200078e0afb */
[C---:B------:R-:W-:Y:S02]  /*1d130*/  ISETP.GT.U32.AND P5, PT, R251.reuse, R226, PT ;  /* 0x000000e2fb00720c */ /* 0x040fe40003fa4070 */
[----:B------:R-:W-:Y:S01]  /*1d140*/  ISETP.GT.U32.AND P3, PT, R251, R227, PT ;  /* 0x000000e3fb00720c */ /* 0x000fe20003f64070 */
[----:B------:R-:W-:-:S08]  /*1d150*/  @!P2 IMAD.IADD R224, R224, 0x1, -R251 ;  /* 0x00000001e0e0a824 */ /* 0x000fd000078e0afb */
[--C-:B------:R-:W-:Y:S02]  /*1d160*/  @!P0 IMAD.IADD R225, R225, 0x1, -R251.reuse ;  /* 0x00000001e1e18824 */ /* 0x100fe400078e0afb */
[----:B------:R-:W-:Y:S02]  /*1d170*/  @!P5 IADD3 R226, R226, -R251, RZ ;  /* 0x800000fbe2e2d210 */ /* 0x000fe40007ffe0ff */
[----:B------:R-:W-:Y:S01]  /*1d180*/  @!P3 IMAD.IADD R227, R227, 0x1, -R251 ;  /* 0x00000001e3e3b824 */ /* 0x000fe200078e0afb */
[----:B------:R-:W-:Y:S02]  /*1d190*/  ISETP.GE.AND P2, PT, R42, RZ, PT ;  /* 0x000000ff2a00720c */ /* 0x000fe40003f46270 */
[----:B------:R-:W3:Y:S01]  /*1d1a0*/  LDL R42, [R1+0x6aa0] ;  /* 0x006aa000012a7983 */ /* 0x000ee20000100800 */
[----:B----4-:R-:W-:-:S03]  /*1d1b0*/  ISETP.GE.AND P0, PT, R30, RZ, PT ;  /* 0x000000ff1e00720c */ /* 0x010fc60003f06270 */
[----:B------:R-:W4:Y:S01]  /*1d1c0*/  LDL R30, [R1+0x6ab8] ;  /* 0x006ab800011e7983 */ /* 0x000f220000100800 */
[----:B--2---:R-:W-:-:S03]  /*1d1d0*/  ISETP.GE.AND P5, PT, R31, RZ, PT ;  /* 0x000000ff1f00720c */ /* 0x004fc60003fa6270 */
[----:B------:R-:W2:Y:S01]  /*1d1e0*/  LDL R31, [R1+0x6ac0] ;  /* 0x006ac000011f7983 */ /* 0x000ea20000100800 */
[----:B------:R-:W-:-:S03]  /*1d1f0*/  ISETP.GE.AND P3, PT, R28, RZ, PT ;  /* 0x000000ff1c00720c */ /* 0x000fc60003f66270 */
[----:B------:R-:W2:Y:S01]  /*1d200*/  LDL R28, [R1+0x6ac8] ;  /* 0x006ac800011c7983 */ /* 0x000ea20000100800 */
[----:B------:R-:W-:Y:S02]  /*1d210*/  @!P4 IADD3 R218, -R218, RZ, RZ ;  /* 0x000000ffdadac210 */ /* 0x000fe40007ffe1ff */
[----:B------:R-:W-:-:S13]  /*1d220*/  ISETP.GT.U32.AND P4, PT, R251, R224, PT ;  /* 0x000000e0fb00720c */ /* 0x000fda0003f84070 */
[--C-:B------:R-:W-:Y:S01]  /*1d230*/  @!P4 IMAD.IADD R224, R224, 0x1, -R251.reuse ;  /* 0x00000001e0e0c824 */ /* 0x100fe200078e0afb */
[----:B------:R-:W-:Y:S02]  /*1d240*/  ISETP.GT.U32.AND P1, PT, R251, R221, PT ;  /* 0x000000ddfb00720c */ /* 0x000fe40003f24070 */
[----:B---3--:R-:W-:Y:S02]  /*1d250*/  ISETP.GE.AND P4, PT, R43, RZ, PT ;  /* 0x000000ff2b00720c */ /* 0x008fe40003f86270 */
[----:B------:R-:W3:Y:S09]  /*1d260*/  LDL R43, [R1+0x6acc] ;  /* 0x006acc00012b7983 */ /* 0x000ef20000100800 */
[----:B------:R-:W-:Y:S01]  /*1d270*/  @!P1 IMAD.IADD R221, R221, 0x1, -R251 ;  /* 0x00000001dddd9824 */ /* 0x000fe200078e0afb */
[----:B------:R-:W-:-:S02]  /*1d280*/  ISETP.GT.U32.AND P6, PT, R251, R222, PT ;  /* 0x000000defb00720c */ /* 0x000fc40003fc4070 */
[----:B------:R-:W-:-:S11]  /*1d290*/  ISETP.GT.U32.AND P1, PT, R251, R228, PT ;  /* 0x000000e4fb00720c */ /* 0x000fd60003f24070 */
[----:B------:R-:W-:Y:S02]  /*1d2a0*/  @!P6 IADD3 R222, R222, -R251, RZ ;  /* 0x800000fbdedee210 */ /* 0x000fe40007ffe0ff */
[----:B------:R-:W-:Y:S01]  /*1d2b0*/  @!P1 IMAD.IADD R228, R228, 0x1, -R251 ;  /* 0x00000001e4e49824 */ /* 0x000fe200078e0afb */
[----:B------:R-:W-:Y:S02]  /*1d2c0*/  ISETP.GT.U32.AND P6, PT, R251, R229, PT ;  /* 0x000000e5fb00720c */ /* 0x000fe40003fc4070 */
[----:B------:R-:W-:Y:S02]  /*1d2d0*/  ISETP.GE.AND P1, PT, R27, RZ, PT ;  /* 0x000000ff1b00720c */ /* 0x000fe40003f26270 */
[----:B------:R-:W3:Y:S01]  /*1d2e0*/  LDL R27, [R1+0x6abc] ;  /* 0x006abc00011b7983 */ /* 0x000ee20000100800 */
[----:B------:R-:W-:Y:S01]  /*1d2f0*/  @!P2 IMAD.MOV R219, RZ, RZ, -R219 ;  /* 0x000000ffffdba224 */ /* 0x000fe200078e0adb */
[C---:B------:R-:W-:Y:S01]  /*1d300*/  ISETP.GT.U32.AND P2, PT, R251.reuse, R225, PT ;  /* 0x000000e1fb00720c */ /* 0x040fe20003f44070 */
[----:B------:R-:W-:Y:S01]  /*1d310*/  @!P5 IMAD.MOV R221, RZ, RZ, -R221 ;  /* 0x000000ffffddd224 */ /* 0x000fe200078e0add */
[----:B------:R-:W-:-:S05]  /*1d320*/  ISETP.GT.U32.AND P5, PT, R251, R227, PT ;  /* 0x000000e3fb00720c */ /* 0x000fca0003fa4070 */
[--C-:B------:R-:W-:Y:S01]  /*1d330*/  @!P6 IMAD.IADD R229, R229, 0x1, -R251.reuse ;  /* 0x00000001e5e5e824 */ /* 0x100fe200078e0afb */
[C---:B------:R-:W-:Y:S02]  /*1d340*/  ISETP.GT.U32.AND P6, PT, R251.reuse, R228, PT ;  /* 0x000000e4fb00720c */ /* 0x040fe40003fc4070 */
[----:B------:R-:W-:Y:S02]  /*1d350*/  @!P3 IADD3 R222, -R222, RZ, RZ ;  /* 0x000000ffdedeb210 */ /* 0x000fe40007ffe1ff */
[----:B------:R-:W-:Y:S01]  /*1d360*/  ISETP.GT.U32.AND P3, PT, R251, R229, PT ;  /* 0x000000e5fb00720c */ /* 0x000fe20003f64070 */
[--C-:B------:R-:W-:Y:S01]  /*1d370*/  @!P2 IMAD.IADD R225, R225, 0x1, -R251.reuse ;  /* 0x00000001e1e1a824 */ /* 0x100fe200078e0afb */
[----:B------:R-:W-:Y:S01]  /*1d380*/  ISETP.GT.U32.AND P2, PT, R251, R231, PT ;  /* 0x000000e7fb00720c */ /* 0x000fe20003f44070 */
[----:B------:R-:W-:Y:S01]  /*1d390*/  @!P5 IMAD.IADD R227, R227, 0x1, -R251 ;  /* 0x00000001e3e3d824 */ /* 0x000fe200078e0afb */
[----:B------:R-:W-:-:S05]  /*1d3a0*/  ISETP.GT.U32.AND P5, PT, R251, R233, PT ;  /* 0x000000e9fb00720c */ /* 0x000fca0003fa4070 */
[----:B------:R-:W-:Y:S01]  /*1d3b0*/  @!P6 IMAD.IADD R228, R228, 0x1, -R251 ;  /* 0x00000001e4e4e824 */ /* 0x000fe200078e0afb */
[----:B------:R-:W-:-:S03]  /*1d3c0*/  ISETP.GT.U32.AND P6, PT, R251, R234, PT ;  /* 0x000000eafb00720c */ /* 0x000fc60003fc4070 */
[--C-:B------:R-:W-:Y:S01]  /*1d3d0*/  @!P3 IMAD.IADD R229, R229, 0x1, -R251.reuse ;  /* 0x00000001e5e5b824 */ /* 0x100fe200078e0afb */
[----:B------:R-:W-:Y:S01]  /*1d3e0*/  ISETP.GE.AND P3, PT, R42, RZ, PT ;  /* 0x000000ff2a00720c */ /* 0x000fe20003f66270 */
[--C-:B------:R-:W-:Y:S01]  /*1d3f0*/  @!P2 IMAD.IADD R231, R231, 0x1, -R251.reuse ;  /* 0x00000001e7e7a824 */ /* 0x100fe200078e0afb */
[----:B------:R-:W3:Y:S01]  /*1d400*/  LDL R42, [R1+0x6ad4] ;  /* 0x006ad400012a7983 */ /* 0x000ee20000100800 */
[----:B------:R-:W-:-:S06]  /*1d410*/  @!P5 IMAD.IADD R233, R233, 0x1, -R251 ;  /* 0x00000001e9e9d824 */ /* 0x000fcc00078e0afb */
[----:B------:R-:W-:Y:S02]  /*1d420*/  @!P6 IADD3 R234, R234, -R251, RZ ;  /* 0x800000fbeaeae210 */ /* 0x000fe40007ffe0ff */
[----:B----4-:R-:W-:Y:S02]  /*1d430*/  ISETP.GE.AND P2, PT, R30, RZ, PT ;  /* 0x000000ff1e00720c */ /* 0x010fe40003f46270 */
[----:B------:R-:W4:Y:S01]  /*1d440*/  LDL R30, [R1+0x6ad8] ;  /* 0x006ad800011e7983 */ /* 0x000f220000100800 */
[----:B--2---:R-:W-:-:S03]  /*1d450*/  ISETP.GE.AND P5, PT, R31, RZ, PT ;  /* 0x000000ff1f00720c */ /* 0x004fc60003fa6270 */
[----:B------:R-:W2:Y:S01]  /*1d460*/  LDL R31, [R1+0x6af0] ;  /* 0x006af000011f7983 */ /* 0x000ea20000100800 */
[----:B------:R-:W-:-:S03]  /*1d470*/  ISETP.GE.AND P6, PT, R28, RZ, PT ;  /* 0x000000ff1c00720c */ /* 0x000fc60003fc6270 */
[----:B------:R-:W2:Y:S10]  /*1d480*/  LDL R28, [R1+0x6adc] ;  /* 0x006adc00011c7983 */ /* 0x000eb40000100800 */
[----:B------:R-:W-:-:S02]  /*1d490*/  @!P6 IADD3 R229, -R229, RZ, RZ ;  /* 0x000000ffe5e5e210 */ /* 0x000fc40007ffe1ff */
[----:B------:R-:W-:-:S13]  /*1d4a0*/  ISETP.GT.U32.AND P6, PT, R251, R236, PT ;  /* 0x000000ecfb00720c */ /* 0x000fda0003fc4070 */
[----:B------:R-:W-:Y:S01]  /*1d4b0*/  @!P6 IMAD.IADD R236, R236, 0x1, -R251 ;  /* 0x00000001ecece824 */ /* 0x000fe200078e0afb */
[----:B---3--:R-:W-:Y:S02]  /*1d4c0*/  ISETP.GE.AND P6, PT, R43, RZ, PT ;  /* 0x000000ff2b00720c */ /* 0x008fe40003fc6270 */
[----:B------:R-:W3:Y:S01]  /*1d4d0*/  LDL R43, [R1+0x6b00] ;  /* 0x006b0000012b7983 */ /* 0x000ee20000100800 */
[----:B------:R-:W-:Y:S01]  /*1d4e0*/  @!P0 IMAD.MOV R220, RZ, RZ, -R220 ;  /* 0x000000ffffdc8224 */ /* 0x000fe200078e0adc */
[C---:B------:R-:W-:Y:S01]  /*1d4f0*/  ISETP.GT.U32.AND P0, PT, R251.reuse, R226, PT ;  /* 0x000000e2fb00720c */ /* 0x040fe20003f04070 */
[----:B------:R-:W-:Y:S01]  /*1d500*/  @!P1 IMAD.MOV R223, RZ, RZ, -R223 ;  /* 0x000000ffffdf9224 */ /* 0x000fe200078e0adf */
[----:B------:R-:W-:-:S11]  /*1d510*/  ISETP.GT.U32.AND P1, PT, R251, R230, PT ;  /* 0x000000e6fb00720c */ /* 0x000fd60003f24070 */
[-C--:B------:R-:W-:Y:S02]  /*1d520*/  @!P0 IADD3 R226, R226, -R251.reuse, RZ ;  /* 0x800000fbe2e28210 */ /* 0x080fe40007ffe0ff */
[C---:B------:R-:W-:Y:S02]  /*1d530*/  ISETP.GT.U32.AND P0, PT, R251.reuse, R232, PT ;  /* 0x000000e8fb00720c */ /* 0x040fe40003f04070 */
[----:B------:R-:W-:Y:S02]  /*1d540*/  @!P1 IADD3 R230, R230, -R251, RZ ;  /* 0x800000fbe6e69210 */ /* 0x000fe40007ffe0ff */
[----:B------:R-:W-:-:S09]  /*1d550*/  ISETP.GT.U32.AND P1, PT, R251, R235, PT ;  /* 0x000000ebfb00720c */ /* 0x000fd20003f24070 */
[--C-:B------:R-:W-:Y:S01]  /*1d560*/  @!P0 IMAD.IADD R232, R232, 0x1, -R251.reuse ;  /* 0x00000001e8e88824 */ /* 0x100fe200078e0afb */
[----:B------:R-:W-:Y:S01]  /*1d570*/  ISETP.GE.AND P0, PT, R27, RZ, PT ;  /* 0x000000ff1b00720c */ /* 0x000fe20003f06270 */
[----:B------:R-:W-:Y:S01]  /*1d580*/  @!P2 IMAD.MOV R226, RZ, RZ, -R226 ;  /* 0x000000ffffe2a224 */ /* 0x000fe200078e0ae2 */
[----:B------:R-:W-:Y:S01]  /*1d590*/  @!P3 IADD3 R225, -R225, RZ, RZ ;  /* 0x000000ffe1e1b210 */ /* 0x000fe20007ffe1ff */
[----:B------:R-:W-:Y:S01]  /*1d5a0*/  @!P1 IMAD.IADD R235, R235, 0x1, -R251 ;  /* 0x00000001ebeb9824 */ /* 0x000fe200078e0afb */
[C---:B------:R-:W-:Y:S02]  /*1d5b0*/  ISETP.GT.U32.AND P1, PT, R251.reuse, R230, PT ;  /* 0x000000e6fb00720c */ /* 0x040fe40003f24070 */
[C---:B------:R-:W-:Y:S02]  /*1d5c0*/  ISETP.GT.U32.AND P3, PT, R251.reuse, R231, PT ;  /* 0x000000e7fb00720c */ /* 0x040fe40003f64070 */
[----:B------:R-:W-:-:S05]  /*1d5d0*/  ISETP.GT.U32.AND P2, PT, R251, R232, PT ;  /* 0x000000e8fb00720c */ /* 0x000fca0003f44070 */
[----:B------:R-:W-:Y:S01]  /*1d5e0*/  @!P0 IMAD.MOV R227, RZ, RZ, -R227 ;  /* 0x000000ffffe38224 */ /* 0x000fe200078e0ae3 */
[C---:B------:R-:W-:Y:S01]  /*1d5f0*/  ISETP.GT.U32.AND P0, PT, R251.reuse, R233, PT ;  /* 0x000000e9fb00720c */ /* 0x040fe20003f04070 */
[----:B------:R-:W-:Y:S01]  /*1d600*/  @!P4 IMAD.MOV R224, RZ, RZ, -R224 ;  /* 0x000000ffffe0c224 */ /* 0x000fe200078e0ae0 */
[C---:B------:R-:W-:Y:S01]  /*1d610*/  ISETP.GT.U32.AND P4, PT, R251.reuse, R235, PT ;  /* 0x000000ebfb00720c */ /* 0x040fe20003f84070 */
[--C-:B------:R-:W-:Y:S01]  /*1d620*/  @!P1 IMAD.IADD R230, R230, 0x1, -R251.reuse ;  /* 0x00000001e6e69824 */ /* 0x100fe200078e0afb */
[----:B------:R-:W-:Y:S01]  /*1d630*/  ISETP.GT.U32.AND P1, PT, R251, R237, PT ;  /* 0x000000edfb00720c */ /* 0x000fe20003f24070 */
[--C-:B------:R-:W-:Y:S01]  /*1d640*/  @!P3 IMAD.IADD R231, R231, 0x1, -R251.reuse ;  /* 0x00000001e7e7b824 */ /* 0x100fe200078e0afb */
[C---:B------:R-:W-:Y:S01]  /*1d650*/  ISETP.GT.U32.AND P3, PT, R251.reuse, R238, PT ;  /* 0x000000eefb00720c */ /* 0x040fe20003f64070 */
[----:B------:R-:W-:Y:S01]  /*1d660*/  @!P2 IMAD.IADD R232, R232, 0x1, -R251 ;  /* 0x00000001e8e8a824 */ /* 0x000fe200078e0afb */
[----:B------:R-:W-:-:S05]  /*1d670*/  ISETP.GT.U32.AND P2, PT, R251, R239, PT ;  /* 0x000000effb00720c */ /* 0x000fca0003f44070 */
[-C--:B------:R-:W-:Y:S02]  /*1d680*/  @!P0 IADD3 R233, R233, -R251.reuse, RZ ;  /* 0x800000fbe9e98210 */ /* 0x080fe40007ffe0ff */
[C---:B------:R-:W-:Y:S01]  /*1d690*/  ISETP.GT.U32.AND P0, PT, R251.reuse, R240, PT ;  /* 0x000000f0fb00720c */ /* 0x040fe20003f04070 */
[----:B------:R-:W-:Y:S01]  /*1d6a0*/  @!P5 IMAD.MOV R228, RZ, RZ, -R228 ;  /* 0x000000ffffe4d224 */ /* 0x000fe200078e0ae4 */
[----:B------:R-:W-:Y:S01]  /*1d6b0*/  ISETP.GT.U32.AND P5, PT, R251, R234, PT ;  /* 0x000000eafb00720c */ /* 0x000fe20003fa4070 */
[--C-:B------:R-:W-:Y:S01]  /*1d6c0*/  @!P4 IMAD.IADD R235, R235, 0x1, -R251.reuse ;  /* 0x00000001ebebc824 */ /* 0x100fe200078e0afb */
[----:B------:R-:W-:Y:S01]  /*1d6d0*/  @!P1 IADD3 R237, R237, -R251, RZ ;  /* 0x800000fbeded9210 */ /* 0x000fe20007ffe0ff */
[--C-:B------:R-:W-:Y:S01]  /*1d6e0*/  @!P3 IMAD.IADD R238, R238, 0x1, -R251.reuse ;  /* 0x00000001eeeeb824 */ /* 0x100fe200078e0afb */
[----:B------:R-:W-:Y:S01]  /*1d6f0*/  ISETP.GE.AND P4, PT, R44, RZ, PT ;  /* 0x000000ff2c00720c */ /* 0x000fe20003f86270 */
[--C-:B------:R-:W-:Y:S01]  /*1d700*/  @!P2 IMAD.IADD R239, R239, 0x1, -R251.reuse ;  /* 0x00000001efefa824 */ /* 0x100fe200078e0afb */
[----:B------:R-:W-:Y:S01]  /*1d710*/  ISETP.GE.AND P1, PT, R42, RZ, PT ;  /* 0x000000ff2a00720c */ /* 0x000fe20003f26270 */
[----:B------:R-:W3:Y:S04]  /*1d720*/  LDL R44, [R1+0x6ae8] ;  /* 0x006ae800012c7983 */ /* 0x000ee80000100800 */
[----:B------:R-:W-:Y:S01]  /*1d730*/  @!P0 IMAD.IADD R240, R240, 0x1, -R251 ;  /* 0x00000001f0f08824 */ /* 0x000fe200078e0afb */
[----:B------:R-:W3:Y:S01]  /*1d740*/  LDL R42, [R1+0x6b04] ;  /* 0x006b0400012a7983 */ /* 0x000ee20000100800 */
[----:B----4-:R-:W-:-:S02]  /*1d750*/  ISETP.GE.AND P3, PT, R30, RZ, PT ;  /* 0x000000ff1e00720c */ /* 0x010fc40003f66270 */
[----:B------:R-:W-:Y:S02]  /*1d760*/  IADD3 R30, R246, 0x1fe, RZ ;  /* 0x000001fef61e7810 */ /* 0x000fe40007ffe0ff */
[----:B--2---:R-:W-:Y:S02]  /*1d770*/  ISETP.GE.AND P2, PT, R31, RZ, PT ;  /* 0x000000ff1f00720c */ /* 0x004fe40003f46270 */
[----:B------:R-:W2:Y:S01]  /*1d780*/  LDL R31, [R1+0x6afc] ;  /* 0x006afc00011f7983 */ /* 0x000ea20000100800 */
[----:B------:R-:W-:-:S03]  /*1d790*/  ISETP.GE.AND P0, PT, R28, RZ, PT ;  /* 0x000000ff1c00720c */ /* 0x000fc60003f06270 */
[----:B------:R-:W4:Y:S04]  /*1d7a0*/  LDL R28, [R1+0x6af8] ;  /* 0x006af800011c7983 */ /* 0x000f280000100800 */
[----:B------:R-:W2:Y:S01]  /*1d7b0*/  LDL.LU R246, [R1+0x7260] ;  /* 0x0072600001f67983 */ /* 0x000ea20000300800 */
[----:B------:R-:W-:Y:S01]  /*1d7c0*/  @!P5 IMAD.IADD R234, R234, 0x1, -R251 ;  /* 0x00000001eaead824 */ /* 0x000fe200078e0afb */
[C---:B------:R-:W-:Y:S01]  /*1d7d0*/  ISETP.GT.U32.AND P5, PT, R251.reuse, R241, PT ;  /* 0x000000f1fb00720c */ /* 0x040fe20003fa4070 */
[----:B------:R-:W-:Y:S01]  /*1d7e0*/  @!P4 IMAD.MOV R230, RZ, RZ, -R230 ;  /* 0x000000ffffe6c224 */ /* 0x000fe200078e0ae6 */
[----:B------:R-:W-:Y:S01]  /*1d7f0*/  ISETP.GT.U32.AND P4, PT, R251, R236, PT ;  /* 0x000000ecfb00720c */ /* 0x000fe20003f84070 */
[----:B------:R-:W-:-:S10]  /*1d800*/  @!P2 IMAD.MOV R234, RZ, RZ, -R234 ;  /* 0x000000ffffeaa224 */ /* 0x000fd400078e0aea */
[----:B------:R-:W-:-:S04]  /*1d810*/  @!P5 IADD3 R241, R241, -R251, RZ ;  /* 0x800000fbf1f1d210 */ /* 0x000fc80007ffe0ff */
[C---:B------:R-:W-:Y:S01]  /*1d820*/  ISETP.GT.U32.AND P2, PT, R251.reuse, R241, PT ;  /* 0x000000f1fb00720c */ /* 0x040fe20003f44070 */
[----:B------:R-:W-:Y:S01]  /*1d830*/  @!P4 IMAD.IADD R236, R236, 0x1, -R251 ;  /* 0x00000001ececc824 */ /* 0x000fe200078e0afb */
[C---:B------:R-:W-:Y:S01]  /*1d840*/  ISETP.GT.U32.AND P4, PT, R251.reuse, R243, PT ;  /* 0x000000f3fb00720c */ /* 0x040fe20003f84070 */
[----:B------:R1:W-:Y:S01]  /*1d850*/  STL [R1+0x67f0], R30 ;  /* 0x0067f01e01007387 */ /* 0x0003e20000100800 */
[----:B------:R-:W-:Y:S02]  /*1d860*/  ISETP.GT.U32.AND P5, PT, R251, R237, PT ;  /* 0x000000edfb00720c */ /* 0x000fe40003fa4070 */
[----:B------:R-:W-:Y:S01]  /*1d870*/  @!P3 IADD3 R233, -R233, RZ, RZ ;  /* 0x000000ffe9e9b210 */ /* 0x000fe20007ffe1ff */
[----:B------:R-:W-:-:S06]  /*1d880*/  @!P0 IMAD.MOV R235, RZ, RZ, -R235 ;  /* 0x000000ffffeb8224 */ /* 0x000fcc00078e0aeb */
[----:B------:R-:W-:Y:S01]  /*1d890*/  @!P2 IADD3 R241, R241, -R251, RZ ;  /* 0x800000fbf1f1a210 */ /* 0x000fe20007ffe0ff */
[----:B------:R-:W-:Y:S01]  /*1d8a0*/  @!P1 IMAD.MOV R232, RZ, RZ, -R232 ;  /* 0x000000ffffe89224 */ /* 0x000fe200078e0ae8 */
[----:B------:R-:W-:Y:S01]  /*1d8b0*/  ISETP.GE.AND P2, PT, R45, RZ, PT ;  /* 0x000000ff2d00720c */ /* 0x000fe20003f46270 */
[----:B------:R-:W-:Y:S01]  /*1d8c0*/  @!P4 IMAD.IADD R243, R243, 0x1, -R251 ;  /* 0x00000001f3f3c824 */ /* 0x000fe200078e0afb */
[----:B------:R-:W4:Y:S01]  /*1d8d0*/  LDL R45, [R1+0x6af4] ;  /* 0x006af400012d7983 */ /* 0x000f220000100800 */
[----:B------:R-:W-:-:S03]  /*1d8e0*/  @!P6 IMAD.MOV R231, RZ, RZ, -R231 ;  /* 0x000000ffffe7e224 */ /* 0x000fc600078e0ae7 */
[----:B------:R-:W4:Y:S01]  /*1d8f0*/  LDL R46, [R1+0x6a2c] ;  /* 0x006a2c00012e7983 */ /* 0x000f220000100800 */
[----:B------:R-:W-:-:S03]  /*1d900*/  IABS R16, R41 ;  /* 0x0000002900107213 */ /* 0x000fc60000000000 */
[----:B------:R-:W4:Y:S01]  /*1d910*/  LDL R47, [R1+0x6994] ;  /* 0x00699400012f7983 */ /* 0x000f220000100800 */
[----:B---3--:R-:W-:-:S03]  /*1d920*/  ISETP.GE.AND P4, PT, R43, RZ, PT ;  /* 0x000000ff2b00720c */ /* 0x008fc60003f86270 */
[----:B------:R-:W3:Y:S01]  /*1d930*/  LDL R43, [R1+0x6ae0] ;  /* 0x006ae000012b7983 */ /* 0x000ee20000100800 */
[----:B------:R-:W-:Y:S02]  /*1d940*/  ISETP.GT.U32.AND P3, PT, R251, R239, PT ;  /* 0x000000effb00720c */ /* 0x000fe40003f64070 */
[----:B------:R-:W-:Y:S02]  /*1d950*/  @!P5 IADD3 R237, R237, -R251, RZ ;  /* 0x800000fbededd210 */ /* 0x000fe40007ffe0ff */
[C---:B------:R-:W-:Y:S02]  /*1d960*/  ISETP.GT.U32.AND P5, PT, R251.reuse, R244, PT ;  /* 0x000000f4fb00720c */ /* 0x040fe40003fa4070 */
[----:B------:R-:W-:-:S07]  /*1d970*/  ISETP.GT.U32.AND P0, PT, R251, R242, PT ;  /* 0x000000f2fb00720c */ /* 0x000fce0003f04070 */
[----:B------:R-:W-:-:S04]  /*1d980*/  @!P3 IMAD.IADD R239, R239, 0x1, -R251 ;  /* 0x00000001efefb824 */ /* 0x000fc800078e0afb */
[--C-:B------:R-:W-:Y:S02]  /*1d990*/  @!P5 IMAD.IADD R244, R244, 0x1, -R251.reuse ;  /* 0x00000001f4f4d824 */ /* 0x100fe400078e0afb */
[----:B------:R-:W-:Y:S02]  /*1d9a0*/  @!P0 IMAD.IADD R242, R242, 0x1, -R251 ;  /* 0x00000001f2f28824 */ /* 0x000fe400078e0afb */
[----:B------:R-:W-:-:S03]  /*1d9b0*/  @!P2 IMAD.MOV R236, RZ, RZ, -R236 ;  /* 0x000000ffffeca224 */ /* 0x000fc600078e0aec */
[----:B------:R-:W-:Y:S02]  /*1d9c0*/  ISETP.GT.U32.AND P2, PT, R251, R242, PT ;  /* 0x000000f2fb00720c */ /* 0x000fe40003f44070 */
[----:B------:R-:W-:Y:S02]  /*1d9d0*/  ISETP.GE.AND P0, PT, R44, RZ, PT ;  /* 0x000000ff2c00720c */ /* 0x000fe40003f06270 */
[----:B------:R-:W3:Y:S01]  /*1d9e0*/  LDL R44, [R1+0x6aec] ;  /* 0x006aec00012c7983 */ /* 0x000ee20000100800 */
[----:B------:R-:W-:-:S03]  /*1d9f0*/  ISETP.GE.AND P5, PT, R42, RZ, PT ;  /* 0x000000ff2a00720c */ /* 0x000fc60003fa6270 */
[----:B------:R-:W3:Y:S01]  /*1da00*/  LDL R42, [R1+0x6ad0] ;  /* 0x006ad000012a7983 */ /* 0x000ee20000100800 */
[----:B--2---:R-:W-:-:S06]  /*1da10*/  ISETP.GT.U32.AND P3, PT, R251, R246, PT ;  /* 0x000000f6fb00720c */ /* 0x004fcc0003f64070 */
[----:B------:R-:W-:-:S07]  /*1da20*/  @!P0 IADD3 R237, -R237, RZ, RZ ;  /* 0x000000ffeded8210 */ /* 0x000fce0007ffe1ff */
[--C-:B------:R-:W-:Y:S01]  /*1da30*/  @!P3 IMAD.IADD R246, R246, 0x1, -R251.reuse ;  /* 0x00000001f6f6b824 */ /* 0x100fe200078e0afb */
[----:B----4-:R-:W-:Y:S02]  /*1da40*/  ISETP.GE.AND P3, PT, R28, RZ, PT ;  /* 0x000000ff1c00720c */ /* 0x010fe40003f66270 */
[----:B------:R-:W2:Y:S01]  /*1da50*/  LDL R28, [R1+0x6aac] ;  /* 0x006aac00011c7983 */ /* 0x000ea20000100800 */
[----:B------:R-:W-:Y:S01]  /*1da60*/  ISETP.GT.U32.AND P0, PT, R251, R243, PT ;  /* 0x000000f3fb00720c */ /* 0x000fe20003f04070 */
[----:B------:R-:W-:-:S12]  /*1da70*/  @!P2 IMAD.IADD R242, R242, 0x1, -R251 ;  /* 0x00000001f2f2a824 */ /* 0x000fd800078e0afb */
[----:B------:R-:W-:Y:S01]  /*1da80*/  @!P0 IMAD.IADD R243, R243, 0x1, -R251 ;  /* 0x00000001f3f38824 */ /* 0x000fe200078e0afb */
[----:B------:R-:W-:Y:S02]  /*1da90*/  ISETP.GT.U32.AND P0, PT, R251, R249, PT ;  /* 0x000000f9fb00720c */ /* 0x000fe40003f04070 */
[----:B------:R-:W-:Y:S02]  /*1daa0*/  ISETP.GE.AND P2, PT, R45, RZ, PT ;  /* 0x000000ff2d00720c */ /* 0x000fe40003f46270 */
[----:B------:R-:W4:Y:S09]  /*1dab0*/  LDL R45, [R1+0x6a9c] ;  /* 0x006a9c00012d7983 */ /* 0x000f320000100800 */
[----:B------:R-:W-:-:S02]  /*1dac0*/  @!P0 IADD3 R249, R249, -R251, RZ ;  /* 0x800000fbf9f98210 */ /* 0x000fc40007ffe0ff */
[----:B---3--:R-:W-:Y:S02]  /*1dad0*/  ISETP.GE.AND P0, PT, R43, RZ, PT ;  /* 0x000000ff2b00720c */ /* 0x008fe40003f06270 */
[----:B------:R-:W3:Y:S01]  /*1dae0*/  LDL R43, [R1+0x6a90] ;  /* 0x006a9000012b7983 */ /* 0x000ee20000100800 */
[C---:B------:R-:W-:Y:S02]  /*1daf0*/  ISETP.GT.U32.AND P1, PT, R251.reuse, R238, PT ;  /* 0x000000eefb00720c */ /* 0x040fe40003f24070 */
[----:B------:R-:W-:-:S11]  /*1db00*/  ISETP.GT.U32.AND P6, PT, R251, R240, PT ;  /* 0x000000f0fb00720c */ /* 0x000fd60003fc4070 */
[--C-:B------:R-:W-:Y:S01]  /*1db10*/  @!P1 IMAD.IADD R238, R238, 0x1, -R251.reuse ;  /* 0x00000001eeee9824 */ /* 0x100fe200078e0afb */
[C---:B------:R-:W-:Y:S01]  /*1db20*/  ISETP.GT.U32.AND P1, PT, R251.reuse, R245, PT ;  /* 0x000000f5fb00720c */ /* 0x040fe20003f24070 */
[----:B------:R-:W-:Y:S01]  /*1db30*/  @!P6 IMAD.IADD R240, R240, 0x1, -R251 ;  /* 0x00000001f0f0e824 */ /* 0x000fe200078e0afb */
[----:B------:R-:W-:Y:S01]  /*1db40*/  ISETP.GT.U32.AND P6, PT, R251, R247, PT ;  /* 0x000000f7fb00720c */ /* 0x000fe20003fc4070 */
[----:B------:R-:W-:-:S10]  /*1db50*/  @!P4 IMAD.MOV R238, RZ, RZ, -R238 ;  /* 0x000000ffffeec224 */ /* 0x000fd400078e0aee */
[----:B------:R-:W-:Y:S02]  /*1db60*/  @!P1 IADD3 R245, R245, -R251, RZ ;  /* 0x800000fbf5f59210 */ /* 0x000fe40007ffe0ff */
[----:B------:R-:W-:Y:S02]  /*1db70*/  ISETP.GE.AND P1, PT, R31, RZ, PT ;  /* 0x000000ff1f00720c */ /* 0x000fe40003f26270 */
[----:B------:R-:W-:Y:S01]  /*1db80*/  ISETP.GT.U32.AND P4, PT, R251, R244, PT ;  /* 0x000000f4fb00720c */ /* 0x000fe20003f84070 */
[--C-:B------:R-:W-:Y:S01]  /*1db90*/  @!P6 IMAD.IADD R247, R247, 0x1, -R251.reuse ;  /* 0x00000001f7f7e824 */ /* 0x100fe200078e0afb */
[----:B------:R-:W-:Y:S01]  /*1dba0*/  @!P3 IADD3 R241, -R241, RZ, RZ ;  /* 0x000000fff1f1b210 */ /* 0x000fe20007ffe1ff */
[----:B------:R-:W3:Y:S08]  /*1dbb0*/  LDL R31, [R1+0x6ab0] ;  /* 0x006ab000011f7983 */ /* 0x000ef00000100800 */
[----:B------:R-:W-:Y:S01]  /*1dbc0*/  @!P1 IMAD.MOV R240, RZ, RZ, -R240 ;  /* 0x000000fffff09224 */ /* 0x000fe200078e0af0 */
[C---:B------:R-:W-:Y:S01]  /*1dbd0*/  ISETP.GT.U32.AND P1, PT, R251.reuse, R246, PT ;  /* 0x000000f6fb00720c */ /* 0x040fe20003f24070 */
[----:B------:R-:W-:Y:S01]  /*1dbe0*/  @!P4 IMAD.IADD R244, R244, 0x1, -R251 ;  /* 0x00000001f4f4c824 */ /* 0x000fe200078e0afb */
[----:B------:R-:W-:-:S02]  /*1dbf0*/  ISETP.GT.U32.AND P4, PT, R251, R250, PT ;  /* 0x000000fafb00720c */ /* 0x000fc40003f84070 */
[C---:B------:R-:W-:Y:S02]  /*1dc00*/  ISETP.GT.U32.AND P3, PT, R251.reuse, R248, PT ;  /* 0x000000f8fb00720c */ /* 0x040fe40003f64070 */
[----:B------:R-:W-:-:S07]  /*1dc10*/  ISETP.GT.U32.AND P6, PT, R251, R247, PT ;  /* 0x000000f7fb00720c */ /* 0x000fce0003fc4070 */
[--C-:B------:R-:W-:Y:S01]  /*1dc20*/  @!P1 IMAD.IADD R246, R246, 0x1, -R251.reuse ;  /* 0x00000001f6f69824 */ /* 0x100fe200078e0afb */
[C---:B------:R-:W-:Y:S01]  /*1dc30*/  ISETP.GT.U32.AND P1, PT, R251.reuse, R2, PT ;  /* 0x00000002fb00720c */ /* 0x040fe20003f24070 */
[--C-:B------:R-:W-:Y:S02]  /*1dc40*/  @!P4 IMAD.IADD R250, R250, 0x1, -R251.reuse ;  /* 0x00000001fafac824 */ /* 0x100fe400078e0afb */
[--C-:B------:R-:W-:Y:S01]  /*1dc50*/  @!P3 IMAD.IADD R248, R248, 0x1, -R251.reuse ;  /* 0x00000001f8f8b824 */ /* 0x100fe200078e0afb */
[----:B------:R-:W-:Y:S01]  /*1dc60*/  ISETP.GT.U32.AND P3, PT, R251, R3, PT ;  /* 0x00000003fb00720c */ /* 0x000fe20003f64070 */
[----:B------:R-:W-:Y:S01]  /*1dc70*/  @!P6 IMAD.IADD R247, R247, 0x1, -R251 ;  /* 0x00000001f7f7e824 */ /* 0x000fe200078e0afb */
[----:B------:R-:W-:Y:S02]  /*1dc80*/  ISETP.GE.AND P6, PT, R44, RZ, PT ;  /* 0x000000ff2c00720c */ /* 0x000fe40003fc6270 */
[----:B------:R-:W3:Y:S01]  /*1dc90*/  LDL R44, [R1+0x6a94] ;  /* 0x006a9400012c7983 */ /* 0x000ee20000100800 */
[----:B------:R-:W-:-:S03]  /*1dca0*/  ISETP.GE.AND P4, PT, R42, RZ, PT ;  /* 0x000000ff2a00720c */ /* 0x000fc60003f86270 */
[----:B------:R-:W3:Y:S01]  /*1dcb0*/  LDL R42, [R1+0x6a78] ;  /* 0x006a7800012a7983 */ /* 0x000ee20000100800 */
[----:B------:R-:W-:-:S04]  /*1dcc0*/  @!P1 IMAD.IADD R2, R2, 0x1, -R251 ;  /* 0x0000000102029824 */ /* 0x000fc800078e0afb */
[----:B------:R-:W-:Y:S02]  /*1dcd0*/  @!P3 IMAD.IADD R3, R3, 0x1, -R251 ;  /* 0x000000010303b824 */ /* 0x000fe400078e0afb */
[----:B------:R-:W-:Y:S01]  /*1dce0*/  @!P2 IMAD.MOV R242, RZ, RZ, -R242 ;  /* 0x000000fffff2a224 */ /* 0x000fe200078e0af2 */
[C---:B------:R-:W-:Y:S01]  /*1dcf0*/  ISETP.GT.U32.AND P2, PT, R251.reuse, R248, PT ;  /* 0x000000f8fb00720c */ /* 0x040fe20003f44070 */
[----:B------:R-:W-:Y:S01]  /*1dd00*/  @!P6 IMAD.MOV R243, RZ, RZ, -R243 ;  /* 0x000000fffff3e224 */ /* 0x000fe200078e0af3 */
[----:B------:R-:W-:Y:S02]  /*1dd10*/  ISETP.GT.U32.AND P6, PT, R251, R3, PT ;  /* 0x00000003fb00720c */ /* 0x000fe40003fc4070 */
[----:B--2---:R-:W-:Y:S02]  /*1dd20*/  ISETP.GE.AND P1, PT, R28, RZ, PT ;  /* 0x000000ff1c00720c */ /* 0x004fe40003f26270 */
[----:B------:R-:W2:Y:S07]  /*1dd30*/  LDL R28, [R1+0x6a44] ;  /* 0x006a4400011c7983 */ /* 0x000eae0000100800 */
[----:B------:R-:W-:-:S02]  /*1dd40*/  @!P2 IADD3 R248, R248, -R251, RZ ;  /* 0x800000fbf8f8a210 */ /* 0x000fc40007ffe0ff */
[----:B------:R-:W-:Y:S01]  /*1dd50*/  ISETP.GT.U32.AND P2, PT, R251, R5, PT ;  /* 0x00000005fb00720c */ /* 0x000fe20003f44070 */
[--C-:B------:R-:W-:Y:S01]  /*1dd60*/  @!P6 IMAD.IADD R3, R3, 0x1, -R251.reuse ;  /* 0x000000010303e824 */ /* 0x100fe200078e0afb */
[----:B----4-:R-:W-:Y:S02]  /*1dd70*/  ISETP.GE.AND P6, PT, R45, RZ, PT ;  /* 0x000000ff2d00720c */ /* 0x010fe40003fc6270 */
[----:B------:R-:W4:Y:S09]  /*1dd80*/  LDL R45, [R1+0x6a18] ;  /* 0x006a1800012d7983 */ /* 0x000f320000100800 */
[----:B------:R-:W-:Y:S01]  /*1dd90*/  @!P2 IMAD.IADD R5, R5, 0x1, -R251 ;  /* 0x000000010505a824 */ /* 0x000fe200078e0afb */
[----:B---3--:R-:W-:-:S02]  /*1dda0*/  ISETP.GE.AND P2, PT, R43, RZ, PT ;  /* 0x000000ff2b00720c */ /* 0x008fc40003f46270 */
[----:B------:R-:W3:Y:S01]  /*1ddb0*/  LDL R43, [R1+0x69dc] ;  /* 0x0069dc00012b7983 */ /* 0x000ee20000100800 */
[----:B------:R-:W-:Y:S01]  /*1ddc0*/  @!P5 IMAD.MOV R239, RZ, RZ, -R239 ;  /* 0x000000ffffefd224 */ /* 0x000fe200078e0aef */
[----:B------:R-:W-:-:S13]  /*1ddd0*/  ISETP.GT.U32.AND P5, PT, R251, R245, PT ;  /* 0x000000f5fb00720c */ /* 0x000fda0003fa4070 */
[----:B------:R-:W-:Y:S02]  /*1dde0*/  @!P5 IADD3 R245, R245, -R251, RZ ;  /* 0x800000fbf5f5d210 */ /* 0x000fe40007ffe0ff */
[C---:B------:R-:W-:Y:S02]  /*1ddf0*/  ISETP.GT.U32.AND P5, PT, R251.reuse, R0, PT ;  /* 0x00000000fb00720c */ /* 0x040fe40003fa4070 */
[----:B------:R-:W-:Y:S01]  /*1de00*/  ISETP.GT.U32.AND P3, PT, R251, R249, PT ;  /* 0x000000f9fb00720c */ /* 0x000fe20003f64070 */
[----:B------:R-:W-:-:S10]  /*1de10*/  @!P4 IMAD.MOV R245, RZ, RZ, -R245 ;  /* 0x000000fffff5c224 */ /* 0x000fd400078e0af5 */
[----:B------:R-:W-:-:S05]  /*1de20*/  @!P5 IMAD.IADD R0, R0, 0x1, -R251 ;  /* 0x000000010000d824 */ /* 0x000fca00078e0afb */
[----:B------:R-:W-:Y:S01]  /*1de30*/  ISETP.GT.U32.AND P4, PT, R251, R0, PT ;  /* 0x00000000fb00720c */ /* 0x000fe20003f84070 */
[----:B------:R-:W-:Y:S01]  /*1de40*/  @!P3 IMAD.IADD R249, R249, 0x1, -R251 ;  /* 0x00000001f9f9b824 */ /* 0x000fe200078e0afb */
[C---:B------:R-:W-:Y:S01]  /*1de50*/  ISETP.GT.U32.AND P3, PT, R251.reuse, R6, PT ;  /* 0x00000006fb00720c */ /* 0x040fe20003f64070 */
[----:B------:R-:W-:Y:S01]  /*1de60*/  @!P1 IMAD.MOV R247, RZ, RZ, -R247 ;  /* 0x000000fffff79224 */ /* 0x000fe200078e0af7 */
[----:B------:R-:W-:-:S09]  /*1de70*/  ISETP.GT.U32.AND P1, PT, R251, R4, PT ;  /* 0x00000004fb00720c */ /* 0x000fd20003f24070 */
[--C-:B------:R-:W-:Y:S01]  /*1de80*/  @!P4 IMAD.IADD R0, R0, 0x1, -R251.reuse ;  /* 0x000000010000c824 */ /* 0x100fe200078e0afb */
[----:B------:R-:W-:Y:S02]  /*1de90*/  ISETP.GT.U32.AND P4, PT, R251, R8, PT ;  /* 0x00000008fb00720c */ /* 0x000fe40003f84070 */
[----:B------:R-:W-:Y:S01]  /*1dea0*/  @!P3 IADD3 R6, R6, -R251, RZ ;  /* 0x800000fb0606b210 */ /* 0x000fe20007ffe0ff */
[--C-:B------:R-:W-:Y:S01]  /*1deb0*/  @!P1 IMAD.IADD R4, R4, 0x1, -R251.reuse ;  /* 0x0000000104049824 */ /* 0x100fe200078e0afb */
[----:B------:R-:W-:Y:S02]  /*1dec0*/  ISETP.GE.AND P5, PT, R31, RZ, PT ;  /* 0x000000ff1f00720c */ /* 0x000fe40003fa6270 */
[----:B------:R-:W3:Y:S07]  /*1ded0*/  LDL R31, [R1+0x6a60] ;  /* 0x006a6000011f7983 */ /* 0x000eee0000100800 */
[----:B------:R-:W-:Y:S01]  /*1dee0*/  @!P4 IMAD.IADD R8, R8, 0x1, -R251 ;  /* 0x000000010808c824 */ /* 0x000fe200078e0afb */
[----:B------:R-:W-:-:S02]  /*1def0*/  ISETP.GE.AND P1, PT, R44, RZ, PT ;  /* 0x000000ff2c00720c */ /* 0x000fc40003f26270 */
[----:B------:R-:W3:Y:S01]  /*1df00*/  LDL R44, [R1+0x69f4] ;  /* 0x0069f400012c7983 */ /* 0x000ee20000100800 */
[----:B------:R-:W-:-:S03]  /*1df10*/  ISETP.GE.AND P3, PT, R42, RZ, PT ;  /* 0x000000ff2a00720c */ /* 0x000fc60003f66270 */
[----:B------:R-:W3:Y:S07]  /*1df20*/  LDL R42, [R1+0x69c8] ;  /* 0x0069c800012a7983 */ /* 0x000eee0000100800 */
[----:B------:R-:W-:Y:S01]  /*1df30*/  @!P1 IMAD.MOV R249, RZ, RZ, -R249 ;  /* 0x000000fffff99224 */ /* 0x000fe200078e0af9 */
[----:B------:R-:W-:Y:S02]  /*1df40*/  ISETP.GT.U32.AND P1, PT, R251, R5, PT ;  /* 0x00000005fb00720c */ /* 0x000fe40003f24070 */
[----:B--2---:R-:W-:-:S02]  /*1df50*/  ISETP.GE.AND P4, PT, R28, RZ, PT ;  /* 0x000000ff1c00720c */ /* 0x004fc40003f86270 */
[----:B------:R-:W2:Y:S11]  /*1df60*/  LDL R28, [R1+0x69b0] ;  /* 0x0069b000011c7983 */ /* 0x000eb60000100800 */
[----:B------:R-:W-:Y:S01]  /*1df70*/  @!P4 IMAD.MOV R3, RZ, RZ, -R3 ;  /* 0x000000ffff03c224 */ /* 0x000fe200078e0a03 */
[----:B------:R-:W-:-:S02]  /*1df80*/  ISETP.GT.U32.AND P4, PT, R251, R10, PT ;  /* 0x0000000afb00720c */ /* 0x000fc40003f84070 */
[----:B------:R-:W-:Y:S02]  /*1df90*/  @!P1 IADD3 R5, R5, -R251, RZ ;  /* 0x800000fb05059210 */ /* 0x000fe40007ffe0ff */
[----:B------:R-:W-:-:S09]  /*1dfa0*/  ISETP.GT.U32.AND P1, PT, R251, R12, PT ;  /* 0x0000000cfb00720c */ /* 0x000fd20003f24070 */
[--C-:B------:R-:W-:Y:S01]  /*1dfb0*/  @!P4 IMAD.IADD R10, R10, 0x1, -R251.reuse ;  /* 0x000000010a0ac824 */ /* 0x100fe200078e0afb */
[----:B----4-:R-:W-:Y:S02]  /*1dfc0*/  ISETP.GE.AND P4, PT, R45, RZ, PT ;  /* 0x000000ff2d00720c */ /* 0x010fe40003f86270 */
[----:B------:R-:W4:Y:S01]  /*1dfd0*/  LDL R45, [R1+0x6964] ;  /* 0x00696400012d7983 */ /* 0x000f220000100800 */
[----:B------:R-:W-:Y:S01]  /*1dfe0*/  @!P1 IMAD.IADD R12, R12, 0x1, -R251 ;  /* 0x000000010c0c9824 */ /* 0x000fe200078e0afb */
[----:B---3--:R-:W-:Y:S02]  /*1dff0*/  ISETP.GE.AND P1, PT, R43, RZ, PT ;  /* 0x000000ff2b00720c */ /* 0x008fe40003f26270 */
[----:B------:R-:W3:Y:S01]  /*1e000*/  LDL R43, [R1+0x692c] ;  /* 0x00692c00012b7983 */ /* 0x000ee20000100800 */
[----:B------:R-:W-:Y:S01]  /*1e010*/  @!P0 IADD3 R244, -R244, RZ, RZ ;  /* 0x000000fff4f48210 */ /* 0x000fe20007ffe1ff */
[----:B------:R-:W-:Y:S01]  /*1e020*/  IMAD.HI.U32 R17, R252, R16, RZ ;  /* 0x00000010fc117227 */ /* 0x000fe200078e00ff */
[----:B------:R-:W-:-:S03]  /*1e030*/  ISETP.GT.U32.AND P0, PT, R251, R250, PT ;  /* 0x000000fafb00720c */ /* 0x000fc60003f04070 */
[----:B------:R-:W-:Y:S02]  /*1e040*/  IMAD.MOV R17, RZ, RZ, -R17 ;  /* 0x000000ffff117224 */ /* 0x000fe400078e0a11 */
[----:B------:R-:W-:Y:S01]  /*1e050*/  @!P5 IMAD.MOV R246, RZ, RZ, -R246 ;  /* 0x000000fffff6d224 */ /* 0x000fe200078e0af6 */
[C---:B------:R-:W-:Y:S01]  /*1e060*/  ISETP.GT.U32.AND P5, PT, R251.reuse, R2, PT ;  /* 0x00000002fb00720c */ /* 0x040fe20003fa4070 */
[----:B------:R-:W-:Y:S01]  /*1e070*/  IMAD R16, R251, R17, R16 ;  /* 0x00000011fb107224 */ /* 0x000fe200078e0210 */
[----:B------:R-:W-:-:S05]  /*1e080*/  IABS R17, R40 ;  /* 0x0000002800117213 */ /* 0x000fca0000000000 */
[----:B------:R-:W-:Y:S01]  /*1e090*/  @!P0 IMAD.IADD R250, R250, 0x1, -R251 ;  /* 0x00000001fafa8824 */ /* 0x000fe200078e0afb */
[----:B------:R-:W-:Y:S01]  /*1e0a0*/  ISETP.GT.U32.AND P0, PT, R251, R7, PT ;  /* 0x00000007fb00720c */ /* 0x000fe20003f04070 */
[----:B------:R-:W-:-:S04]  /*1e0b0*/  IMAD.HI.U32 R18, R252, R17, RZ ;  /* 0x00000011fc127227 */ /* 0x000fc800078e00ff */
[----:B------:R-:W-:Y:S01]  /*1e0c0*/  IMAD.MOV R18, RZ, RZ, -R18 ;  /* 0x000000ffff127224 */ /* 0x000fe200078e0a12 */
[----:B------:R-:W-:Y:S02]  /*1e0d0*/  @!P5 IADD3 R2, R2, -R251, RZ ;  /* 0x800000fb0202d210 */ /* 0x000fe40007ffe0ff */
[C---:B------:R-:W-:Y:S01]  /*1e0e0*/  ISETP.GT.U32.AND P5, PT, R251.reuse, R9, PT ;  /* 0x00000009fb00720c */ /* 0x040fe20003fa4070 */
[C---:B------:R-:W-:Y:S01]  /*1e0f0*/  IMAD R17, R251.reuse, R18, R17 ;  /* 0x00000012fb117224 */ /* 0x040fe200078e0211 */
[----:B------:R-:W-:Y:S01]  /*1e100*/  IABS R18, R39 ;  /* 0x0000002700127213 */ /* 0x000fe20000000000 */
[----:B------:R-:W-:Y:S01]  /*1e110*/  @!P2 IMAD.MOV R250, RZ, RZ, -R250 ;  /* 0x000000fffffaa224 */ /* 0x000fe200078e0afa */
[----:B------:R-:W-:Y:S01]  /*1e120*/  ISETP.GT.U32.AND P2, PT, R251, R6, PT ;  /* 0x00000006fb00720c */ /* 0x000fe20003f44070 */
[----:B------:R-:W-:Y:S02]  /*1e130*/  @!P0 IMAD.IADD R7, R7, 0x1, -R251 ;  /* 0x0000000107078824 */ /* 0x000fe400078e0afb */
[----:B------:R-:W-:-:S04]  /*1e140*/  IMAD.HI.U32 R19, R252, R18, RZ ;  /* 0x00000012fc137227 */ /* 0x000fc800078e00ff */
[----:B------:R-:W-:Y:S01]  /*1e150*/  @!P3 IMAD.MOV R0, RZ, RZ, -R0 ;  /* 0x000000ffff00b224 */ /* 0x000fe200078e0a00 */
[----:B------:R-:W-:Y:S01]  /*1e160*/  ISETP.GT.U32.AND P3, PT, R251, R7, PT ;  /* 0x00000007fb00720c */ /* 0x000fe20003f64070 */
[----:B------:R-:W-:Y:S02]  /*1e170*/  IMAD.MOV R19, RZ, RZ, -R19 ;  /* 0x000000ffff137224 */ /* 0x000fe400078e0a13 */
[--C-:B------:R-:W-:Y:S01]  /*1e180*/  @!P5 IMAD.IADD R9, R9, 0x1, -R251.reuse ;  /* 0x000000010909d824 */ /* 0x100fe200078e0afb */
[C---:B------:R-:W-:Y:S01]  /*1e190*/  ISETP.GT.U32.AND P5, PT, R251.reuse, R4, PT ;  /* 0x00000004fb00720c */ /* 0x040fe20003fa4070 */
[C---:B------:R-:W-:Y:S01]  /*1e1a0*/  IMAD R18, R251.reuse, R19, R18 ;  /* 0x00000013fb127224 */ /* 0x040fe200078e0212 */
[----:B------:R-:W-:Y:S01]  /*1e1b0*/  IABS R19, R38 ;  /* 0x0000002600137213 */ /* 0x000fe20000000000 */
[----:B------:R-:W-:Y:S01]  /*1e1c0*/  @!P2 IMAD.IADD R6, R6, 0x1, -R251 ;  /* 0x000000010606a824 */ /* 0x000fe200078e0afb */
[----:B------:R-:W-:-:S03]  /*1e1d0*/  ISETP.GT.U32.AND P2, PT, R251, R13, PT ;  /* 0x0000000dfb00720c */ /* 0x000fc60003f44070 */
[----:B------:R-:W-:-:S04]  /*1e1e0*/  IMAD.HI.U32 R20, R252, R19, RZ ;  /* 0x00000013fc147227 */ /* 0x000fc800078e00ff */
[--C-:B------:R-:W-:Y:S01]  /*1e1f0*/  @!P3 IMAD.IADD R7, R7, 0x1, -R251.reuse ;  /* 0x000000010707b824 */ /* 0x100fe200078e0afb */
[C---:B------:R-:W-:Y:S01]  /*1e200*/  ISETP.GT.U32.AND P3, PT, R251.reuse, R14, PT ;  /* 0x0000000efb00720c */ /* 0x040fe20003f64070 */
[----:B------:R-:W-:Y:S01]  /*1e210*/  @!P5 IMAD.IADD R4, R4, 0x1, -R251 ;  /* 0x000000010404d824 */ /* 0x000fe200078e0afb */
[----:B------:R-:W-:Y:S02]  /*1e220*/  IADD3 R20, -R20, RZ, RZ ;  /* 0x000000ff14147210 */ /* 0x000fe40007ffe1ff */
[----:B------:R-:W-:Y:S02]  /*1e230*/  ISETP.GT.U32.AND P5, PT, R251, R11, PT ;  /* 0x0000000bfb00720c */ /* 0x000fe40003fa4070 */
[----:B------:R-:W-:Y:S01]  /*1e240*/  @!P2 IADD3 R13, R13, -R251, RZ ;  /* 0x800000fb0d0da210 */ /* 0x000fe20007ffe0ff */
[----:B------:R-:W-:Y:S01]  /*1e250*/  IMAD R19, R251, R20, R19 ;  /* 0x00000014fb137224 */ /* 0x000fe200078e0213 */
[----:B------:R-:W-:Y:S02]  /*1e260*/  IABS R20, R29 ;  /* 0x0000001d00147213 */ /* 0x000fe40000000000 */
[----:B------:R-:W-:-:S02]  /*1e270*/  @!P6 IADD3 R248, -R248, RZ, RZ ;  /* 0x000000fff8f8e210 */ /* 0x000fc40007ffe1ff */
[----:B------:R-:W-:Y:S01]  /*1e280*/  ISETP.GT.U32.AND P6, PT, R251, R9, PT ;  /* 0x00000009fb00720c */ /* 0x000fe20003fc4070 */
[----:B------:R-:W-:Y:S01]  /*1e290*/  IMAD.HI.U32 R21, R252, R20, RZ ;  /* 0x00000014fc157227 */ /* 0x000fe200078e00ff */
[----:B------:R-:W-:Y:S02]  /*1e2a0*/  ISETP.GE.AND P2, PT, R42, RZ, PT ;  /* 0x000000ff2a00720c */ /* 0x000fe40003f46270 */
[----:B------:R-:W3:Y:S01]  /*1e2b0*/  LDL R42, [R1+0x6914] ;  /* 0x00691400012a7983 */ /* 0x000ee20000100800 */
[--C-:B------:R-:W-:Y:S01]  /*1e2c0*/  @!P3 IMAD.IADD R14, R14, 0x1, -R251.reuse ;  /* 0x000000010e0eb824 */ /* 0x100fe200078e0afb */
[----:B------:R-:W-:Y:S01]  /*1e2d0*/  ISETP.GE.AND P0, PT, R31, RZ, PT ;  /* 0x000000ff1f00720c */ /* 0x000fe20003f06270 */
[----:B------:R-:W-:Y:S01]  /*1e2e0*/  @!P5 IMAD.IADD R11, R11, 0x1, -R251 ;  /* 0x000000010b0bd824 */ /* 0x000fe200078e0afb */
[----:B------:R-:W-:Y:S01]  /*1e2f0*/  ISETP.GE.AND P5, PT, R44, RZ, PT ;  /* 0x000000ff2c00720c */ /* 0x000fe20003fa6270 */
[----:B------:R-:W-:Y:S01]  /*1e300*/  IMAD.MOV R21, RZ, RZ, -R21 ;  /* 0x000000ffff157224 */ /* 0x000fe200078e0a15 */
[----:B------:R-:W3:Y:S03]  /*1e310*/  LDL R44, [R1+0x6950] ;  /* 0x00695000012c7983 */ /* 0x000ee60000100800 */
[----:B------:R-:W-:Y:S01]  /*1e320*/  @!P6 IADD3 R9, R9, -R251, RZ ;  /* 0x800000fb0909e210 */ /* 0x000fe20007ffe0ff */
[----:B------:R-:W-:Y:S01]  /*1e330*/  IMAD R20, R251, R21, R20 ;  /* 0x00000015fb147224 */ /* 0x000fe200078e0214 */
[----:B------:R-:W-:-:S02]  /*1e340*/  IABS R21, R37 ;  /* 0x0000002500157213 */ /* 0x000fc40000000000 */
[----:B------:R-:W-:Y:S02]  /*1e350*/  @!P4 IADD3 R5, -R5, RZ, RZ ;  /* 0x000000ff0505c210 */ /* 0x000fe40007ffe1ff */
[C---:B------:R-:W-:Y:S02]  /*1e360*/  ISETP.GT.U32.AND P4, PT, R251.reuse, R11, PT ;  /* 0x0000000bfb00720c */ /* 0x040fe40003f84070 */
[----:B------:R-:W-:Y:S01]  /*1e370*/  ISETP.GE.AND P6, PT, R46, RZ, PT ;  /* 0x000000ff2e00720c */ /* 0x000fe20003fc6270 */
[----:B------:R-:W-:Y:S01]  /*1e380*/  IMAD.HI.U32 R22, R252, R21, RZ ;  /* 0x00000015fc167227 */ /* 0x000fe200078e00ff */
[----:B------:R-:W3:Y:S01]  /*1e390*/  LDL R46, [R1+0x6980] ;  /* 0x00698000012e7983 */ /* 0x000ee20000100800 */
[----:B------:R-:W-:Y:S02]  /*1e3a0*/  @!P0 IADD3 R2, -R2, RZ, RZ ;  /* 0x000000ff02028210 */ /* 0x000fe40007ffe1ff */
[----:B------:R-:W-:Y:S01]  /*1e3b0*/  ISETP.GT.U32.AND P0, PT, R251, R8, PT ;  /* 0x00000008fb00720c */ /* 0x000fe20003f04070 */
[----:B------:R-:W-:Y:S01]  /*1e3c0*/  IMAD.MOV R22, RZ, RZ, -R22 ;  /* 0x000000ffff167224 */ /* 0x000fe200078e0a16 */
[----:B--2---:R-:W-:-:S03]  /*1e3d0*/  ISETP.GE.AND P3, PT, R28, RZ, PT ;  /* 0x000000ff1c00720c */ /* 0x004fc60003f66270 */
[----:B------:R-:W-:Y:S01]  /*1e3e0*/  IMAD R21, R251, R22, R21 ;  /* 0x00000016fb157224 */ /* 0x000fe200078e0215 */
[----:B------:R-:W-:Y:S01]  /*1e3f0*/  IABS R22, R33 ;  /* 0x0000002100167213 */ /* 0x000fe20000000000 */
[----:B------:R-:W-:-:S08]  /*1e400*/  @!P5 IMAD.MOV R6, RZ, RZ, -R6 ;  /* 0x000000ffff06d224 */ /* 0x000fd000078e0a06 */
[----:B------:R-:W-:Y:S02]  /*1e410*/  @!P3 IADD3 R9, -R9, RZ, RZ ;  /* 0x000000ff0909b210 */ /* 0x000fe40007ffe1ff */
[----:B------:R-:W-:Y:S01]  /*1e420*/  ISETP.GT.U32.AND P3, PT, R251, R16, PT ;  /* 0x00000010fb00720c */ /* 0x000fe20003f64070 */
[----:B------:R-:W-:Y:S01]  /*1e430*/  @!P4 IMAD.IADD R11, R11, 0x1, -R251 ;  /* 0x000000010b0bc824 */ /* 0x000fe200078e0afb */
[C---:B------:R-:W-:Y:S02]  /*1e440*/  ISETP.GT.U32.AND P5, PT, R251.reuse, R12, PT ;  /* 0x0000000cfb00720c */ /* 0x040fe40003fa4070 */
[----:B------:R-:W-:Y:S01]  /*1e450*/  ISETP.GT.U32.AND P4, PT, R251, R18, PT ;  /* 0x00000012fb00720c */ /* 0x000fe20003f84070 */
[----:B------:R-:W-:-:S04]  /*1e460*/  IMAD.HI.U32 R23, R252, R22, RZ ;  /* 0x00000016fc177227 */ /* 0x000fc800078e00ff */
[----:B------:R-:W-:-:S04]  /*1e470*/  @!P0 IMAD.IADD R8, R8, 0x1, -R251 ;  /* 0x0000000108088824 */ /* 0x000fc800078e0afb */
[----:B------:R-:W-:Y:S01]  /*1e480*/  @!P3 IMAD.IADD R16, R16, 0x1, -R251 ;  /* 0x000000011010b824 */ /* 0x000fe200078e0afb */
[----:B----4-:R-:W-:Y:S01]  /*1e490*/  ISETP.GE.AND P3, PT, R45, RZ, PT ;  /* 0x000000ff2d00720c */ /* 0x010fe20003f66270 */
[----:B------:R-:W-:Y:S02]  /*1e4a0*/  IMAD.MOV R23, RZ, RZ, -R23 ;  /* 0x000000ffff177224 */ /* 0x000fe400078e0a17 */
[----:B------:R-:W-:Y:S01]  /*1e4b0*/  @!P2 IMAD.MOV R8, RZ, RZ, -R8 ;  /* 0x000000ffff08a224 */ /* 0x000fe200078e0a08 */
[C---:B------:R-:W-:Y:S01]  /*1e4c0*/  ISETP.GT.U32.AND P2, PT, R251.reuse, R14, PT ;  /* 0x0000000efb00720c */ /* 0x040fe20003f44070 */
[----:B------:R-:W-:Y:S01]  /*1e4d0*/  IMAD R22, R251, R23, R22 ;  /* 0x00000017fb167224 */ /* 0x000fe200078e0216 */
[----:B------:R-:W-:Y:S01]  /*1e4e0*/  IABS R23, R36 ;  /* 0x0000002400177213 */ /* 0x000fe20000000000 */
[--C-:B------:R-:W-:Y:S02]  /*1e4f0*/  @!P5 IMAD.IADD R12, R12, 0x1, -R251.reuse ;  /* 0x000000010c0cd824 */ /* 0x100fe400078e0afb */
[----:B------:R-:W-:-:S02]  /*1e500*/  @!P4 IMAD.IADD R18, R18, 0x1, -R251 ;  /* 0x000000011212c824 */ /* 0x000fc400078e0afb */
[----:B------:R-:W-:-:S04]  /*1e510*/  IMAD.HI.U32 R24, R252, R23, RZ ;  /* 0x00000017fc187227 */ /* 0x000fc800078e00ff */
[----:B------:R-:W-:Y:S01]  /*1e520*/  @!P3 IMAD.MOV R12, RZ, RZ, -R12 ;  /* 0x000000ffff0cb224 */ /* 0x000fe200078e0a0c */
[----:B------:R-:W-:Y:S01]  /*1e530*/  ISETP.GT.U32.AND P3, PT, R251, R18, PT ;  /* 0x00000012fb00720c */ /* 0x000fe20003f64070 */
[----:B------:R-:W-:Y:S01]  /*1e540*/  @!P2 IMAD.IADD R14, R14, 0x1, -R251 ;  /* 0x000000010e0ea824 */ /* 0x000fe200078e0afb */
[----:B------:R-:W-:-:S05]  /*1e550*/  IADD3 R24, -R24, RZ, RZ ;  /* 0x000000ff18187210 */ /* 0x000fca0007ffe1ff */
[----:B------:R-:W-:-:S06]  /*1e560*/  IMAD R23, R251, R24, R23 ;  /* 0x00000018fb177224 */ /* 0x000fcc00078e0217 */
[----:B------:R-:W-:Y:S02]  /*1e570*/  @!P3 IADD3 R18, R18, -R251, RZ ;  /* 0x800000fb1212b210 */ /* 0x000fe40007ffe0ff */
[----:B------:R-:W-:-:S13]  /*1e580*/  ISETP.GT.U32.AND P3, PT, R251, R23, PT ;  /* 0x00000017fb00720c */ /* 0x000fda0003f64070 */
[----:B------:R-:W-:Y:S01]  /*1e590*/  @!P3 IMAD.IADD R23, R23, 0x1, -R251 ;  /* 0x000000011717b824 */ /* 0x000fe200078e0afb */
[----:B------:R-:W-:Y:S02]  /*1e5a0*/  ISETP.GE.AND P3, PT, R33, RZ, PT ;  /* 0x000000ff2100720c */ /* 0x000fe40003f66270 */
[----:B------:R-:W2:Y:S01]  /*1e5b0*/  LDL R33, [R1+0x308c] ;  /* 0x00308c0001217983 */ /* 0x000ea20000100800 */
[----:B---3--:R-:W-:-:S13]  /*1e5c0*/  ISETP.GE.AND P4, PT, R43, RZ, PT ;  /* 0x000000ff2b00720c */ /* 0x008fda0003f86270 */
[----:B------:R-:W-:Y:S02]  /*1e5d0*/  @!P4 IADD3 R14, -R14, RZ, RZ ;  /* 0x000000ff0e0ec210 */ /* 0x000fe40007ffe1ff */
[----:B------:R-:W-:-:S13]  /*1e5e0*/  ISETP.GT.U32.AND P4, PT, R251, R21, PT ;  /* 0x00000015fb00720c */ /* 0x000fda0003f84070 */
[----:B------:R-:W-:Y:S01]  /*1e5f0*/  @!P4 IMAD.IADD R21, R21, 0x1, -R251 ;  /* 0x000000011515c824 */ /* 0x000fe200078e0afb */
[----:B------:R-:W-:Y:S02]  /*1e600*/  ISETP.GE.AND P4, PT, R29, RZ, PT ;  /* 0x000000ff1d00720c */ /* 0x000fe40003f86270 */
[----:B------:R-:W3:Y:S01]  /*1e610*/  LDL R29, [R1+0x3084] ;  /* 0x00308400011d7983 */ /* 0x000ee20000100800 */
[C---:B------:R-:W-:Y:S01]  /*1e620*/  ISETP.GT.U32.AND P0, PT, R251.reuse, R15, PT ;  /* 0x0000000ffb00720c */ /* 0x040fe20003f04070 */
[----:B------:R-:W-:Y:S01]  /*1e630*/  @!P1 IMAD.MOV R7, RZ, RZ, -R7 ;  /* 0x000000ffff079224 */ /* 0x000fe200078e0a07 */
[C---:B------:R-:W-:Y:S02]  /*1e640*/  ISETP.GT.U32.AND P1, PT, R251.reuse, R13, PT ;  /* 0x0000000dfb00720c */ /* 0x040fe40003f24070 */
[----:B------:R-:W-:-:S09]  /*1e650*/  ISETP.GT.U32.AND P5, PT, R251, R19, PT ;  /* 0x00000013fb00720c */ /* 0x000fd20003fa4070 */
[--C-:B------:R-:W-:Y:S01]  /*1e660*/  @!P0 IMAD.IADD R15, R15, 0x1, -R251.reuse ;  /* 0x000000010f0f8824 */ /* 0x100fe200078e0afb */
[----:B------:R-:W-:Y:S02]  /*1e670*/  ISETP.GT.U32.AND P0, PT, R251, R10, PT ;  /* 0x0000000afb00720c */ /* 0x000fe40003f04070 */
[----:B------:R-:W-:Y:S02]  /*1e680*/  @!P1 IADD3 R13, R13, -R251, RZ ;  /* 0x800000fb0d0d9210 */ /* 0x000fe40007ffe0ff */
[C---:B------:R-:W-:Y:S01]  /*1e690*/  ISETP.GT.U32.AND P1, PT, R251.reuse, R20, PT ;  /* 0x00000014fb00720c */ /* 0x040fe20003f24070 */
[----:B------:R-:W-:Y:S01]  /*1e6a0*/  @!P6 IMAD.MOV R4, RZ, RZ, -R4 ;  /* 0x000000ffff04e224 */ /* 0x000fe200078e0a04 */
[----:B------:R-:W-:Y:S01]  /*1e6b0*/  ISETP.GT.U32.AND P6, PT, R251, R15, PT ;  /* 0x0000000ffb00720c */ /* 0x000fe20003fc4070 */
[----:B------:R-:W-:-:S06]  /*1e6c0*/  @!P5 IMAD.IADD R19, R19, 0x1, -R251 ;  /* 0x000000011313d824 */ /* 0x000fcc00078e0afb */
[--C-:B------:R-:W-:Y:S01]  /*1e6d0*/  @!P0 IMAD.IADD R10, R10, 0x1, -R251.reuse ;  /* 0x000000010a0a8824 */ /* 0x100fe200078e0afb */
[----:B------:R-:W-:Y:S02]  /*1e6e0*/  ISETP.GT.U32.AND P0, PT, R251, R17, PT ;  /* 0x00000011fb00720c */ /* 0x000fe40003f04070 */
[----:B------:R-:W-:Y:S01]  /*1e6f0*/  ISETP.GE.AND P2, PT, R47, RZ, PT ;  /* 0x000000ff2f00720c */ /* 0x000fe20003f46270 */
[----:B------:R-:W-:Y:S01]  /*1e700*/  @!P1 IMAD.IADD R20, R20, 0x1, -R251 ;  /* 0x0000000114149824 */ /* 0x000fe200078e0afb */
[----:B------:R-:W-:Y:S02]  /*1e710*/  ISETP.GT.U32.AND P1, PT, R251, R16, PT ;  /* 0x00000010fb00720c */ /* 0x000fe40003f24070 */
[----:B------:R-:W-:Y:S02]  /*1e720*/  IABS R24, R35 ;  /* 0x0000002300187213 */ /* 0x000fe40000000000 */
[----:B------:R-:W-:-:S03]  /*1e730*/  ISETP.GE.AND P5, PT, R42, RZ, PT ;  /* 0x000000ff2a00720c */ /* 0x000fc60003fa6270 */
[----:B------:R-:W-:Y:S02]  /*1e740*/  IMAD.HI.U32 R25, R252, R24, RZ ;  /* 0x00000018fc197227 */ /* 0x000fe400078e00ff */
[----:B------:R-:W-:Y:S02]  /*1e750*/  @!P0 IADD3 R17, R17, -R251, RZ ;  /* 0x800000fb11118210 */ /* 0x000fe40007ffe0ff */
[----:B------:R-:W-:Y:S01]  /*1e760*/  @!P6 IMAD.IADD R15, R15, 0x1, -R251 ;  /* 0x000000010f0fe824 */ /* 0x000fe200078e0afb */
[----:B------:R-:W-:Y:S01]  /*1e770*/  ISETP.GE.AND P0, PT, R44, RZ, PT ;  /* 0x000000ff2c00720c */ /* 0x000fe20003f06270 */
[----:B------:R-:W-:Y:S01]  /*1e780*/  IMAD.MOV R25, RZ, RZ, -R25 ;  /* 0x000000ffff197224 */ /* 0x000fe200078e0a19 */
[----:B------:R-:W-:Y:S02]  /*1e790*/  @!P2 IADD3 R10, -R10, RZ, RZ ;  /* 0x000000ff0a0aa210 */ /* 0x000fe40007ffe1ff */
[----:B------:R-:W-:Y:S01]  /*1e7a0*/  ISETP.GT.U32.AND P2, PT, R251, R17, PT ;  /* 0x00000011fb00720c */ /* 0x000fe20003f44070 */
[----:B------:R-:W-:-:S02]  /*1e7b0*/  @!P1 IMAD.IADD R16, R16, 0x1, -R251 ;  /* 0x0000000110109824 */ /* 0x000fc400078e0afb */
[----:B------:R-:W-:Y:S01]  /*1e7c0*/  @!P5 IMAD.MOV R15, RZ, RZ, -R15 ;  /* 0x000000ffff0fd224 */ /* 0x000fe200078e0a0f */
[C---:B------:R-:W-:Y:S01]  /*1e7d0*/  ISETP.GT.U32.AND P5, PT, R251.reuse, R22, PT ;  /* 0x00000016fb00720c */ /* 0x040fe20003fa4070 */
[----:B------:R-:W-:Y:S01]  /*1e7e0*/  IMAD R24, R251, R25, R24 ;  /* 0x00000019fb187224 */ /* 0x000fe200078e0218 */
[----:B------:R-:W-:Y:S02]  /*1e7f0*/  ISETP.GE.AND P1, PT, R41, RZ, PT ;  /* 0x000000ff2900720c */ /* 0x000fe40003f26270 */
[----:B------:R-:W-:Y:S02]  /*1e800*/  ISETP.GE.AND P6, PT, R46, RZ, PT ;  /* 0x000000ff2e00720c */ /* 0x000fe40003fc6270 */
[----:B------:R-:W-:Y:S01]  /*1e810*/  IABS R25, R34 ;  /* 0x0000002200197213 */ /* 0x000fe20000000000 */
[----:B------:R-:W-:Y:S01]  /*1e820*/  @!P0 IMAD.MOV R13, RZ, RZ, -R13 ;  /* 0x000000ffff0d8224 */ /* 0x000fe200078e0a0d */
[----:B------:R-:W-:-:S03]  /*1e830*/  ISETP.GT.U32.AND P0, PT, R251, R19, PT ;  /* 0x00000013fb00720c */ /* 0x000fc60003f04070 */
[----:B------:R-:W-:Y:S02]  /*1e840*/  IMAD.HI.U32 R26, R252, R25, RZ ;  /* 0x00000019fc1a7227 */ /* 0x000fe400078e00ff */
[----:B------:R-:W-:Y:S02]  /*1e850*/  @!P5 IADD3 R22, R22, -R251, RZ ;  /* 0x800000fb1616d210 */ /* 0x000fe40007ffe0ff */
[----:B------:R-:W-:Y:S02]  /*1e860*/  IMAD.MOV R26, RZ, RZ, -R26 ;  /* 0x000000ffff1a7224 */ /* 0x000fe400078e0a1a */
[----:B------:R-:W-:Y:S01]  /*1e870*/  @!P2 IMAD.IADD R17, R17, 0x1, -R251 ;  /* 0x000000011111a824 */ /* 0x000fe200078e0afb */
[----:B------:R-:W-:Y:S01]  /*1e880*/  ISETP.GE.AND P2, PT, R40, RZ, PT ;  /* 0x000000ff2800720c */ /* 0x000fe20003f46270 */
[----:B------:R-:W-:Y:S01]  /*1e890*/  @!P6 IMAD.MOV R11, RZ, RZ, -R11 ;  /* 0x000000ffff0be224 */ /* 0x000fe200078e0a0b */
[C---:B------:R-:W-:Y:S01]  /*1e8a0*/  ISETP.GT.U32.AND P5, PT, R251.reuse, R21, PT ;  /* 0x00000015fb00720c */ /* 0x040fe20003fa4070 */
[----:B------:R-:W-:Y:S01]  /*1e8b0*/  @!P1 IMAD.MOV R16, RZ, RZ, -R16 ;  /* 0x000000ffff109224 */ /* 0x000fe200078e0a10 */
[C---:B------:R-:W-:Y:S01]  /*1e8c0*/  ISETP.GT.U32.AND P6, PT, R251.reuse, R20, PT ;  /* 0x00000014fb00720c */ /* 0x040fe20003fc4070 */
[C---:B------:R-:W-:Y:S01]  /*1e8d0*/  IMAD R25, R251.reuse, R26, R25 ;  /* 0x0000001afb197224 */ /* 0x040fe200078e0219 */
[----:B------:R-:W-:-:S02]  /*1e8e0*/  ISETP.GT.U32.AND P1, PT, R251, R24, PT ;  /* 0x00000018fb00720c */ /* 0x000fc40003f24070 */
[----:B------:R-:W-:Y:S01]  /*1e8f0*/  IABS R26, R32 ;  /* 0x00000020001a7213 */ /* 0x000fe20000000000 */
[----:B------:R-:W-:Y:S01]  /*1e900*/  @!P0 IMAD.IADD R19, R19, 0x1, -R251 ;  /* 0x0000000113138824 */ /* 0x000fe200078e0afb */
[----:B------:R-:W-:-:S03]  /*1e910*/  ISETP.GE.AND P0, PT, R39, RZ, PT ;  /* 0x000000ff2700720c */ /* 0x000fc60003f06270 */
[----:B------:R-:W-:-:S04]  /*1e920*/  IMAD.HI.U32 R27, R252, R26, RZ ;  /* 0x0000001afc1b7227 */ /* 0x000fc800078e00ff */
[----:B------:R-:W-:Y:S02]  /*1e930*/  IMAD.MOV R27, RZ, RZ, -R27 ;  /* 0x000000ffff1b7224 */ /* 0x000fe400078e0a1b */
[----:B------:R-:W-:Y:S01]  /*1e940*/  @!P2 IMAD.MOV R17, RZ, RZ, -R17 ;  /* 0x000000ffff11a224 */ /* 0x000fe200078e0a11 */
[----:B------:R-:W-:Y:S01]  /*1e950*/  ISETP.GT.U32.AND P2, PT, R251, R22, PT ;  /* 0x00000016fb00720c */ /* 0x000fe20003f44070 */
[--C-:B------:R-:W-:Y:S01]  /*1e960*/  @!P5 IMAD.IADD R21, R21, 0x1, -R251.reuse ;  /* 0x000000011515d824 */ /* 0x100fe200078e0afb */
[C---:B------:R-:W-:Y:S01]  /*1e970*/  ISETP.GT.U32.AND P5, PT, R251.reuse, R25, PT ;  /* 0x00000019fb00720c */ /* 0x040fe20003fa4070 */
[--C-:B------:R-:W-:Y:S01]  /*1e980*/  @!P6 IMAD.IADD R20, R20, 0x1, -R251.reuse ;  /* 0x000000011414e824 */ /* 0x100fe200078e0afb */
[----:B------:R-:W-:Y:S01]  /*1e990*/  ISETP.GE.AND P6, PT, R38, RZ, PT ;  /* 0x000000ff2600720c */ /* 0x000fe20003fc6270 */
[----:B------:R-:W-:Y:S02]  /*1e9a0*/  @!P1 IMAD.IADD R24, R24, 0x1, -R251 ;  /* 0x0000000118189824 */ /* 0x000fe400078e0afb */
[C---:B------:R-:W-:Y:S01]  /*1e9b0*/  IMAD R26, R251.reuse, R27, R26 ;  /* 0x0000001bfb1a7224 */ /* 0x040fe200078e021a */
[----:B------:R-:W-:Y:S01]  /*1e9c0*/  @!P4 IADD3 R20, -R20, RZ, RZ ;  /* 0x000000ff1414c210 */ /* 0x000fe20007ffe1ff */
[----:B------:R-:W-:Y:S01]  /*1e9d0*/  IMAD.MOV.U32 R31, RZ, RZ, c[0x0][0x180] ;  /* 0x00006000ff1f7624 */ /* 0x000fe200078e00ff */
[----:B------:R-:W-:-:S02]  /*1e9e0*/  ISETP.GT.U32.AND P1, PT, R251, R24, PT ;  /* 0x00000018fb00720c */ /* 0x000fc40003f24070 */
[----:B------:R-:W-:Y:S02]  /*1e9f0*/  @!P0 IADD3 R18, -R18, RZ, RZ ;  /* 0x000000ff12128210 */ /* 0x000fe40007ffe1ff */
[----:B------:R-:W-:Y:S02]  /*1ea00*/  ISETP.GT.U32.AND P4, PT, R251, R26, PT ;  /* 0x0000001afb00720c */ /* 0x000fe40003f84070 */
[----:B------:R-:W-:Y:S01]  /*1ea10*/  ISETP.GE.AND P0, PT, R37, RZ, PT ;  /* 0x000000ff2500720c */ /* 0x000fe20003f06270 */
[----:B------:R-:W-:Y:S01]  /*1ea20*/  @!P2 IMAD.IADD R22, R22, 0x1, -R251 ;  /* 0x000000011616a824 */ /* 0x000fe200078e0afb */
[----:B------:R-:W-:Y:S02]  /*1ea30*/  IADD3 R28, R31, -0x3c, RZ ;  /* 0xffffffc41f1c7810 */ /* 0x000fe40007ffe0ff */
[----:B------:R-:W-:Y:S01]  /*1ea40*/  @!P5 IADD3 R25, R25, -R251, RZ ;  /* 0x800000fb1919d210 */ /* 0x000fe20007ffe0ff */
[----:B------:R-:W-:Y:S01]  /*1ea50*/  @!P6 IMAD.MOV R19, RZ, RZ, -R19 ;  /* 0x000000ffff13e224 */ /* 0x000fe200078e0a13 */
[----:B------:R-:W-:Y:S01]  /*1ea60*/  ISETP.GT.U32.AND P6, PT, R251, R23, PT ;  /* 0x00000017fb00720c */ /* 0x000fe20003fc4070 */
[----:B------:R-:W-:Y:S01]  /*1ea70*/  @!P3 IMAD.MOV R22, RZ, RZ, -R22 ;  /* 0x000000ffff16b224 */ /* 0x000fe200078e0a16 */
[----:B------:R-:W-:-:S02]  /*1ea80*/  ISETP.GE.U32.AND P3, PT, R28, 0x7fffff85, PT ;  /* 0x7fffff851c00780c */ /* 0x000fc40003f66070 */
[----:B------:R-:W-:Y:S01]  /*1ea90*/  ISETP.GT.U32.AND P5, PT, R251, R25, PT ;  /* 0x00000019fb00720c */ /* 0x000fe20003fa4070 */
[----:B------:R-:W4:Y:S01]  /*1eaa0*/  LDL.LU R28, [R1+0x3b8] ;  /* 0x0003b800011c7983 */ /* 0x000f220000300800 */
[--C-:B------:R-:W-:Y:S01]  /*1eab0*/  @!P1 IMAD.IADD R24, R24, 0x1, -R251.reuse ;  /* 0x0000000118189824 */ /* 0x100fe200078e0afb */
[----:B------:R-:W-:Y:S01]  /*1eac0*/  ISETP.GE.AND P1, PT, R35, RZ, PT ;  /* 0x000000ff2300720c */ /* 0x000fe20003f26270 */
[----:B------:R-:W-:Y:S01]  /*1ead0*/  @!P4 IMAD.IADD R26, R26, 0x1, -R251 ;  /* 0x000000011a1ac824 */ /* 0x000fe200078e0afb */
[----:B------:R-:W4:Y:S01]  /*1eae0*/  LDL R49, [R1+0x3090] ;  /* 0x0030900001317983 */ /* 0x000f220000100800 */
[----:B------:R-:W-:Y:S01]  /*1eaf0*/  @!P0 IMAD.MOV R21, RZ, RZ, -R21 ;  /* 0x000000ffff158224 */ /* 0x000fe200078e0a15 */
[----:B------:R-:W-:Y:S02]  /*1eb00*/  ISETP.GE.AND P4, PT, R34, RZ, PT ;  /* 0x000000ff2200720c */ /* 0x000fe40003f86270 */
[----:B------:R-:W4:Y:S01]  /*1eb10*/  LDL R48, [R1+0x3094] ;  /* 0x0030940001307983 */ /* 0x000f220000100800 */
[----:B------:R-:W-:-:S03]  /*1eb20*/  ISETP.GE.AND P0, PT, R36, RZ, PT ;  /* 0x000000ff2400720c */ /* 0x000fc60003f06270 */
[----:B------:R-:W4:Y:S04]  /*1eb30*/  LDL.LU R47, [R1+0x5e0] ;  /* 0x0005e000012f7983 */ /* 0x000f280000300800 */
[----:B------:R-:W4:Y:S04]  /*1eb40*/  LDL.LU R46, [R1+0x5dc] ;  /* 0x0005dc00012e7983 */ /* 0x000f280000300800 */
[----:B------:R-:W4:Y:S04]  /*1eb50*/  LDL.LU R45, [R1+0x5d8] ;  /* 0x0005d800012d7983 */ /* 0x000f280000300800 */
[----:B------:R-:W4:Y:S04]  /*1eb60*/  LDL.LU R44, [R1+0x5d4] ;  /* 0x0005d400012c7983 */ /* 0x000f280000300800 */
[----:B------:R-:W4:Y:S04]  /*1eb70*/  LDL.LU R43, [R1+0x5d0] ;  /* 0x0005d000012b7983 */ /* 0x000f280000300800 */
[----:B------:R-:W4:Y:S01]  /*1eb80*/  LDL.LU R42, [R1+0x5cc] ;  /* 0x0005cc00012a7983 */ /* 0x000f220000300800 */
[----:B------:R-:W-:-:S03]  /*1eb90*/  @!P6 IMAD.IADD R23, R23, 0x1, -R251 ;  /* 0x000000011717e824 */ /* 0x000fc600078e0afb */
[----:B------:R-:W4:Y:S01]  /*1eba0*/  LDL.LU R41, [R1+0x5c8] ;  /* 0x0005c80001297983 */ /* 0x000f220000300800 */
[----:B------:R-:W-:-:S03]  /*1ebb0*/  @!P5 IMAD.IADD R25, R25, 0x1, -R251 ;  /* 0x000000011919d824 */ /* 0x000fc600078e0afb */
[----:B------:R-:W4:Y:S04]  /*1ebc0*/  LDL.LU R40, [R1+0x5c4] ;  /* 0x0005c40001287983 */ /* 0x000f280000300800 */
[----:B------:R-:W4:Y:S04]  /*1ebd0*/  LDL.LU R39, [R1+0x5c0] ;  /* 0x0005c00001277983 */ /* 0x000f280000300800 */
[----:B------:R-:W4:Y:S01]  /*1ebe0*/  LDL.LU R38, [R1+0x5bc] ;  /* 0x0005bc0001267983 */ /* 0x000f220000300800 */
[----:B--2---:R-:W-:-:S03]  /*1ebf0*/  ISETP.GE.AND P5, PT, R33, RZ, PT ;  /* 0x000000ff2100720c */ /* 0x004fc60003fa6270 */
[----:B------:R-:W2:Y:S01]  /*1ec00*/  LDL.LU R37, [R1+0x5b8] ;  /* 0x0005b80001257983 */ /* 0x000ea20000300800 */
[----:B------:R-:W-:-:S03]  /*1ec10*/  @!P1 IADD3 R24, -R24, RZ, RZ ;  /* 0x000000ff18189210 */ /* 0x000fc60007ffe1ff */
[----:B------:R-:W2:Y:S01]  /*1ec20*/  LDL.LU R36, [R1+0x5b4] ;  /* 0x0005b40001247983 */ /* 0x000ea20000300800 */
[----:B------:R-:W-:Y:S01]  /*1ec30*/  ISETP.GE.AND P1, PT, R32, RZ, PT ;  /* 0x000000ff2000720c */ /* 0x000fe20003f26270 */
[----:B------:R-:W-:Y:S02]  /*1ec40*/  @!P4 IMAD.MOV R25, RZ, RZ, -R25 ;  /* 0x000000ffff19c224 */ /* 0x000fe400078e0a19 */
[----:B------:R-:W2:Y:S01]  /*1ec50*/  LDL.LU R35, [R1+0x5b0] ;  /* 0x0005b00001237983 */ /* 0x000ea20000300800 */
[----:B------:R-:W-:Y:S01]  /*1ec60*/  IABS R27, R30 ;  /* 0x0000001e001b7213 */ /* 0x000fe20000000000 */
[----:B------:R-:W-:Y:S02]  /*1ec70*/  @!P0 IMAD.MOV R23, RZ, RZ, -R23 ;  /* 0x000000ffff178224 */ /* 0x000fe400078e0a17 */
[----:B------:R-:W2:Y:S01]  /*1ec80*/  LDL.LU R34, [R1+0x5ac] ;  /* 0x0005ac0001227983 */ /* 0x000ea20000300800 */
[----:B------:R-:W-:-:S03]  /*1ec90*/  ISETP.GE.AND P4, PT, R30, RZ, PT ;  /* 0x000000ff1e00720c */ /* 0x000fc60003f86270 */
[----:B------:R-:W2:Y:S04]  /*1eca0*/  LDL.LU R33, [R1+0x5a8] ;  /* 0x0005a80001217983 */ /* 0x000ea80000300800 */
[----:B-1----:R-:W2:Y:S04]  /*1ecb0*/  LDL.LU R32, [R1+0x5a4] ;  /* 0x0005a40001207983 */ /* 0x002ea80000300800 */
[----:B------:R-:W2:Y:S01]  /*1ecc0*/  LDL.LU R30, [R1+0x5a0] ;  /* 0x0005a000011e7983 */ /* 0x000ea20000300800 */
[----:B---3--:R-:W-:Y:S02]  /*1ecd0*/  ISETP.GE.AND P6, PT, R29, RZ, PT ;  /* 0x000000ff1d00720c */ /* 0x008fe40003fc6270 */
[----:B------:R-:W-:-:S04]  /*1ece0*/  IADD3 R29, R31, -0x38, RZ ;  /* 0xffffffc81f1d7810 */ /* 0x000fc80007ffe0ff */
[----:B------:R-:W-:Y:S02]  /*1ecf0*/  ISETP.GE.U32.AND P0, PT, R29, 0x7fffff89, PT ;  /* 0x7fffff891d00780c */ /* 0x000fe40003f06070 */
[----:B------:R-:W3:Y:S01]  /*1ed00*/  LDL.LU R29, [R1+0x3b4] ;  /* 0x0003b400011d7983 */ /* 0x000ee20000300800 */
[----:B------:R-:W-:-:S05]  /*1ed10*/  IMAD.HI.U32 R252, R252, R27, RZ ;  /* 0x0000001bfcfc7227 */ /* 0x000fca00078e00ff */
[----:B------:R-:W-:-:S05]  /*1ed20*/  IADD3 R252, -R252, RZ, RZ ;  /* 0x000000fffcfc7210 */ /* 0x000fca0007ffe1ff */
[----:B------:R-:W-:-:S05]  /*1ed30*/  IMAD R27, R251, R252, R27 ;  /* 0x000000fcfb1b7224 */ /* 0x000fca00078e021b */
[----:B------:R-:W-:-:S13]  /*1ed40*/  ISETP.GT.U32.AND P2, PT, R251, R27, PT ;  /* 0x0000001bfb00720c */ /* 0x000fda0003f44070 */
[----:B------:R-:W-:-:S04]  /*1ed50*/  @!P2 IADD3 R27, R27, -R251, RZ ;  /* 0x800000fb1b1ba210 */ /* 0x000fc80007ffe0ff */
[----:B------:R-:W-:Y:S02]  /*1ed60*/  ISETP.GT.U32.AND P2, PT, R251, R27, PT ;  /* 0x0000001bfb00720c */ /* 0x000fe40003f44070 */
[C---:B------:R-:W-:Y:S02]  /*1ed70*/  IADD3 R252, R31.reuse, -0x34, RZ ;  /* 0xffffffcc1ffc7810 */ /* 0x040fe40007ffe0ff */
[----:B------:R-:W-:-:S09]  /*1ed80*/  IADD3 R31, R31, -0x30, RZ ;  /* 0xffffffd01f1f7810 */ /* 0x000fd20007ffe0ff */
[----:B------:R-:W-:Y:S01]  /*1ed90*/  @!P2 IMAD.IADD R27, R27, 0x1, -R251 ;  /* 0x000000011b1ba824 */ /* 0x000fe200078e0afb */
[----:B------:R-:W-:Y:S02]  /*1eda0*/  ISETP.GE.U32.AND P2, PT, R31, 0x7fffff91, PT ;  /* 0x7fffff911f00780c */ /* 0x000fe40003f46070 */
[----:B------:R-:W-:Y:S01]  /*1edb0*/  LOP3.LUT R31, RZ, c[0x0][0x17c], RZ, 0x33, !PT ;  /* 0x00005f00ff1f7a12 */ /* 0x000fe200078e33ff */
[----:B------:R-:W-:Y:S02]  /*1edc0*/  @!P4 IMAD.MOV R27, RZ, RZ, -R27 ;  /* 0x000000ffff1bc224 */ /* 0x000fe400078e0a1b */
[----:B----4-:R-:W-:Y:S01]  /*1edd0*/  @!P6 IMAD.MOV R28, RZ, RZ, -R28 ;  /* 0x000000ffff1ce224 */ /* 0x010fe200078e0a1c */
[----:B------:R-:W-:-:S13]  /*1ede0*/  ISETP.GT.U32.AND P6, PT, R251, R26, PT ;  /* 0x0000001afb00720c */ /* 0x000fda0003fc4070 */
[----:B------:R-:W-:Y:S01]  /*1edf0*/  @!P6 IMAD.IADD R26, R26, 0x1, -R251 ;  /* 0x000000011a1ae824 */ /* 0x000fe200078e0afb */
[----:B------:R-:W-:-:S03]  /*1ee00*/  ISETP.GE.U32.AND P6, PT, R252, 0x7fffff8d, PT ;  /* 0x7fffff8dfc00780c */ /* 0x000fc60003fc6070 */
[----:B------:R-:W-:Y:S01]  /*1ee10*/  @!P1 IMAD.MOV R26, RZ, RZ, -R26 ;  /* 0x000000ffff1a9224 */ /* 0x000fe200078e0a1a */
[----:B------:R-:W-:Y:S02]  /*1ee20*/  ISETP.GE.AND P1, PT, R49, RZ, PT ;  /* 0x000000ff3100720c */ /* 0x000fe40003f26270 */
[----:B------:R-:W-:Y:S02]  /*1ee30*/  ISETP.GE.AND P4, PT, R48, RZ, PT ;  /* 0x000000ff3000720c */ /* 0x000fe40003f86270 */
[----:B---3--:R-:W-:Y:S02]  /*1ee40*/  @!P5 IADD3 R29, -R29, RZ, RZ ;  /* 0x000000ff1d1dd210 */ /* 0x008fe40007ffe1ff */
[----:B------:R-:W-:-:S04]  /*1ee50*/  ISETP.NE.AND P5, PT, RZ, c[0x0][0x17c], PT ;  /* 0x00005f00ff007a0c */ /* 0x000fc80003fa5270 */
[C---:B------:R-:W-:Y:S02]  /*1ee60*/  SEL R47, R31.reuse, R47, !P5 ;  /* 0x0000002f1f2f7207 */ /* 0x040fe40006800000 */
[C---:B------:R-:W-:Y:S02]  /*1ee70*/  SEL R46, R31.reuse, R46, !P5 ;  /* 0x0000002e1f2e7207 */ /* 0x040fe40006800000 */
[C---:B------:R-:W-:Y:S02]  /*1ee80*/  SEL R45, R31.reuse, R45, !P5 ;  /* 0x0000002d1f2d7207 */ /* 0x040fe40006800000 */
[C---:B------:R-:W-:Y:S01]  /*1ee90*/  SEL R44, R31.reuse, R44, !P5 ;  /* 0x0000002c1f2c7207 */ /* 0x040fe20006800000 */
[----:B------:R1:W-:Y:S01]  /*1eea0*/  STL [R1+0x950], R47 ;  /* 0x0009502f01007387 */ /* 0x0003e20000100800 */
[C---:B------:R-:W-:Y:S02]  /*1eeb0*/  SEL R43, R31.reuse, R43, !P5 ;  /* 0x0000002b1f2b7207 */ /* 0x040fe40006800000 */
[C---:B------:R-:W-:Y:S01]  /*1eec0*/  SEL R42, R31.reuse, R42, !P5 ;  /* 0x0000002a1f2a7207 */ /* 0x040fe20006800000 */
[----:B------:R3:W-:Y:S01]  /*1eed0*/  STL [R1+0x94c], R46 ;  /* 0x00094c2e01007387 */ /* 0x0007e20000100800 */
[----:B------:R-:W-:-:S02]  /*1eee0*/  SEL R41, R31, R41, !P5 ;  /* 0x000000291f297207 */ /* 0x000fc40006800000 */
[C---:B------:R-:W-:Y:S01]  /*1eef0*/  SEL R40, R31.reuse, R40, !P5 ;  /* 0x000000281f287207 */ /* 0x040fe20006800000 */
[----:B------:R4:W-:Y:S01]  /*1ef00*/  STL [R1+0x948], R45 ;  /* 0x0009482d01007387 */ /* 0x0009e20000100800 */
[C---:B------:R-:W-:Y:S02]  /*1ef10*/  SEL R39, R31.reuse, R39, !P5 ;  /* 0x000000271f277207 */ /* 0x040fe40006800000 */
[C---:B------:R-:W-:Y:S01]  /*1ef20*/  SEL R38, R31.reuse, R38, !P5 ;  /* 0x000000261f267207 */ /* 0x040fe20006800000 */
[----:B------:R1:W-:Y:S01]  /*1ef30*/  STL [R1+0x978], R44 ;  /* 0x0009782c01007387 */ /* 0x0003e20000100800 */
[----:B--2---:R-:W-:-:S03]  /*1ef40*/  SEL R37, R31, R37, !P5 ;  /* 0x000000251f257207 */ /* 0x004fc60006800000 */
[----:B------:R3:W-:Y:S01]  /*1ef50*/  STL [R1+0x944], R43 ;  /* 0x0009442b01007387 */ /* 0x0007e20000100800 */
[----:B------:R-:W-:-:S03]  /*1ef60*/  SEL R36, R31, R36, !P5 ;  /* 0x000000241f247207 */ /* 0x000fc60006800000 */
[----:B------:R1:W-:Y:S01]  /*1ef70*/  STL [R1+0x974], R42 ;  /* 0x0009742a01007387 */ /* 0x0003e20000100800 */
[----:B------:R-:W-:-:S03]  /*1ef80*/  SEL R35, R31, R35, !P5 ;  /* 0x000000231f237207 */ /* 0x000fc60006800000 */
[----:B------:R1:W-:Y:S01]  /*1ef90*/  STL [R1+0x970], R41 ;  /* 0x0009702901007387 */ /* 0x0003e20000100800 */
[----:B------:R-:W-:-:S03]  /*1efa0*/  SEL R34, R31, R34, !P5 ;  /* 0x000000221f227207 */ /* 0x000fc60006800000 */
[----:B------:R1:W-:Y:S01]  /*1efb0*/  STL [R1+0x96c], R40 ;  /* 0x00096c2801007387 */ /* 0x0003e20000100800 */
[----:B------:R-:W-:-:S03]  /*1efc0*/  SEL R33, R31, R33, !P5 ;  /* 0x000000211f217207 */ /* 0x000fc60006800000 */
[----:B------:R1:W-:Y:S04]  /*1efd0*/  STL [R1+0x940], R39 ;  /* 0x0009402701007387 */ /* 0x0003e80000100800 */
[----:B------:R1:W-:Y:S04]  /*1efe0*/  STL [R1+0x93c], R38 ;  /* 0x00093c2601007387 */ /* 0x0003e80000100800 */
[----:B------:R1:W-:Y:S01]  /*1eff0*/  STL [R1+0x938], R37 ;  /* 0x0009382501007387 */ /* 0x0003e20000100800 */
[----:B------:R-:W-:-:S03]  /*1f000*/  SEL R32, R31, R32, !P5 ;  /* 0x000000201f207207 */ /* 0x000fc60006800000 */
[----:B------:R1:W-:Y:S04]  /*1f010*/  STL [R1+0x934], R36 ;  /* 0x0009342401007387 */ /* 0x0003e80000100800 */
[----:B------:R1:W-:Y:S01]  /*1f020*/  STL [R1+0x930], R35 ;  /* 0x0009302301007387 */ /* 0x0003e20000100800 */
[----:B------:R-:W-:-:S03]  /*1f030*/  SEL R30, R31, R30, !P5 ;  /* 0x0000001e1f1e7207 */ /* 0x000fc60006800000 */
[----:B------:R1:W-:Y:S04]  /*1f040*/  STL [R1+0x968], R34 ;  /* 0x0009682201007387 */ /* 0x0003e80000100800 */
[----:B------:R1:W-:Y:S04]  /*1f050*/  STL [R1+0x964], R33 ;  /* 0x0009642101007387 */ /* 0x0003e80000100800 */
[----:B------:R-:W2:Y:S04]  /*1f060*/  LDL.LU R251, [R1+0x59c] ;  /* 0x00059c0001fb7983 */ /* 0x000ea80000300800 */
[----:B------:R1:W-:Y:S04]  /*1f070*/  STL [R1+0x960], R32 ;  /* 0x0009602001007387 */ /* 0x0003e80000100800 */
[----:B------:R-:W2:Y:S04]  /*1f080*/  LDL.LU R252, [R1+0x598] ;  /* 0x0005980001fc7983 */ /* 0x000ea80000300800 */
[----:B------:R1:W-:Y:S04]  /*1f090*/  STL [R1+0x92c], R30 ;  /* 0x00092c1e01007387 */ /* 0x0003e80000100800 */
[----:B------:R-:W2:Y:S04]  /*1f0a0*/  LDL.LU R59, [R1+0x594] ;  /* 0x00059400013b7983 */ /* 0x000ea80000300800 */
        /* <DEDUP_REMOVED lines=11> */
[----:B-1----:R-:W2:Y:S04]  /*1f160*/  LDL.LU R47, [R1+0x564] ;  /* 0x00056400012f7983 */ /* 0x002ea80000300800 */
[----:B---3--:R-:W3:Y:S04]  /*1f170*/  LDL.LU R46, [R1+0x560] ;  /* 0x00056000012e7983 */ /* 0x008ee80000300800 */
[----:B----4-:R-:W4:Y:S04]  /*1f180*/  LDL.LU R45, [R1+0x55c] ;  /* 0x00055c00012d7983 */ /* 0x010f280000300800 */
[----:B------:R-:W4:Y:S04]  /*1f190*/  LDL.LU R44, [R1+0x558] ;  /* 0x00055800012c7983 */ /* 0x000f280000300800 */
        /* <DEDUP_REMOVED lines=12> */
[----:B------:R-:W4:Y:S01]  /*1f260*/  LDL.LU R30, [R1+0x524] ;  /* 0x00052400011e7983 */ /* 0x000f220000300800 */
[----:B--2---:R-:W-:-:S05]  /*1f270*/  SEL R251, R31, R251, !P5 ;  /* 0x000000fb1ffb7207 */ /* 0x004fca0006800000 */
[----:B------:R1:W-:Y:S02]  /*1f280*/  STL [R1+0x928], R251 ;  /* 0x000928fb01007387 */ /* 0x0003e40000100800 */
[C---:B-1----:R-:W-:Y:S02]  /*1f290*/  SEL R251, R31.reuse, R252, !P5 ;  /* 0x000000fc1ffb7207 */ /* 0x042fe40006800000 */
[C---:B------:R-:W-:Y:S02]  /*1f2a0*/  SEL R59, R31.reuse, R59, !P5 ;  /* 0x0000003b1f3b7207 */ /* 0x040fe40006800000 */
[C---:B------:R-:W-:Y:S01]  /*1f2b0*/  SEL R58, R31.reuse, R58, !P5 ;  /* 0x0000003a1f3a7207 */ /* 0x040fe20006800000 */
        /* <DEDUP_REMOVED lines=23> */
[----:B---3--:R-:W-:-:S03]  /*1f430*/  SEL R46, R31, R46, !P5 ;  /* 0x0000002e1f2e7207 */ /* 0x008fc60006800000 */
[----:B------:R3:W-:Y:S01]  /*1f440*/  STL [R1+0xc8c], R48 ;  /* 0x000c8c3001007387 */ /* 0x0007e20000100800 */
[----:B----4-:R-:W-:-:S03]  /*1f450*/  SEL R45, R31, R45, !P5 ;  /* 0x0000002d1f2d7207 */ /* 0x010fc60006800000 */
        /* <DEDUP_REMOVED lines=27> */
[----:B------:R2:W-:Y:S01]  /*1f610*/  STL [R1+0xc64], R33 ;  /* 0x000c642101007387 */ /* 0x0005e20000100800 */
[----:B------:R-:W-:-:S03]  /*1f620*/  SEL R30, R31, R30, !P5 ;  /* 0x0000001e1f1e7207 */ /* 0x000fc60006800000 */
[----:B-1----:R-:W4:Y:S04]  /*1f630*/  LDL.LU R251, [R1+0x520] ;  /* 0x0005200001fb7983 */ /* 0x002f280000300800 */
[----:B------:R1:W-:Y:S04]  /*1f640*/  STL [R1+0xc60], R32 ;  /* 0x000c602001007387 */ /* 0x0003e80000100800 */
[----:B------:R-:W4:Y:S04]  /*1f650*/  LDL.LU R252, [R1+0x51c] ;  /* 0x00051c0001fc7983 */ /* 0x000f280000300800 */
[----:B------:R1:W-:Y:S04]  /*1f660*/  STL [R1+0xc5c], R30 ;  /* 0x000c5c1e01007387 */ /* 0x0003e80000100800 */
[----:B--2---:R-:W2:Y:S04]  /*1f670*/  LDL.LU R59, [R1+0x518] ;  /* 0x00051800013b7983 */ /* 0x004ea80000300800 */
        /* <DEDUP_REMOVED lines=10> */
[----:B---3--:R-:W3:Y:S04]  /*1f720*/  LDL.LU R48, [R1+0x4ec] ;  /* 0x0004ec0001307983 */ /* 0x008ee80000300800 */
[----:B------:R-:W3:Y:S04]  /*1f730*/  LDL.LU R47, [R1+0x4e8] ;  /* 0x0004e800012f7983 */ /* 0x000ee80000300800 */
        /* <DEDUP_REMOVED lines=14> */
[----:B-1----:R-:W3:Y:S04]  /*1f820*/  LDL.LU R32, [R1+0x4ac] ;  /* 0x0004ac0001207983 */ /* 0x002ee80000300800 */
[----:B------:R-:W3:Y:S01]  /*1f830*/  LDL.LU R30, [R1+0x4a8] ;  /* 0x0004a800011e7983 */ /* 0x000ee20000300800 */
[----:B----4-:R-:W-:-:S05]  /*1f840*/  SEL R251, R31, R251, !P5 ;  /* 0x000000fb1ffb7207 */ /* 0x010fca0006800000 */
[----:B------:R1:W-:Y:S02]  /*1f850*/  STL [R1+0x8e8], R251 ;  /* 0x0008e8fb01007387 */ /* 0x0003e40000100800 */
[C---:B-1----:R-:W-:Y:S02]  /*1f860*/  SEL R251, R31.reuse, R252, !P5 ;  /* 0x000000fc1ffb7207 */ /* 0x042fe40006800000 */
[C---:B--2---:R-:W-:Y:S02]  /*1f870*/  SEL R59, R31.reuse, R59, !P5 ;  /* 0x0000003b1f3b7207 */ /* 0x044fe40006800000 */
        /* <DEDUP_REMOVED lines=56> */
[----:B-1----:R-:W3:Y:S04]  /*1fc00*/  LDL.LU R251, [R1+0x4a4] ;  /* 0x0004a40001fb7983 */ /* 0x002ee80000300800 */
[----:B------:R1:W-:Y:S04]  /*1fc10*/  STL [R1+0xc08], R32 ;  /* 0x000c082001007387 */ /* 0x0003e80000100800 */
[----:B------:R-:W3:Y:S04]  /*1fc20*/  LDL.LU R252, [R1+0x4a0] ;  /* 0x0004a00001fc7983 */ /* 0x000ee80000300800 */
[----:B------:R1:W-:Y:S04]  /*1fc30*/  STL [R1+0xc04], R30 ;  /* 0x000c041e01007387 */ /* 0x0003e80000100800 */
[----:B--2---:R-:W2:Y:S04]  /*1fc40*/  LDL.LU R59, [R1+0x49c] ;  /* 0x00049c00013b7983 */ /* 0x004ea80000300800 */
        /* <DEDUP_REMOVED lines=26> */
[----:B-1----:R-:W4:Y:S04]  /*1fdf0*/  LDL.LU R32, [R1+0x430] ;  /* 0x0004300001207983 */ /* 0x002f280000300800 */
[----:B------:R-:W4:Y:S01]  /*1fe00*/  LDL.LU R30, [R1+0x42c] ;  /* 0x00042c00011e7983 */ /* 0x000f220000300800 */
[----:B---3--:R-:W-:-:S05]  /*1fe10*/  SEL R251, R31, R251, !P5 ;  /* 0x000000fb1ffb7207 */ /* 0x008fca0006800000 */
[----:B------:R1:W-:Y:S02]  /*1fe20*/  STL [R1+0xc00], R251 ;  /* 0x000c00fb01007387 */ /* 0x0003e40000100800 */
[C---:B-1----:R-:W-:Y:S02]  /*1fe30*/  SEL R251, R31.reuse, R252, !P5 ;  /* 0x000000fc1ffb7207 */ /* 0x042fe40006800000 */
[C---:B--2---:R-:W-:Y:S02]  /*1fe40*/  SEL R59, R31.reuse, R59, !P5 ;  /* 0x0000003b1f3b7207 */ /* 0x044fe40006800000 */
[C---:B----4-:R-:W-:Y:S01]  /*1fe50*/  SEL R58, R31.reuse, R58, !P5 ;  /* 0x0000003a1f3a7207 */ /* 0x050fe20006800000 */
        /* <DEDUP_REMOVED lines=92> */
[C---:B---3--:R-:W-:Y:S01]  /*20420*/  SEL R58, R31.reuse, R58, !P5 ;  /* 0x0000003a1f3a7207 */ /* 0x048fe20006800000 */
        /* <DEDUP_REMOVED lines=279> */
[----:B------:R-:W-:Y:S01]  /*215a0*/  STL [R1+0xa4c], R251 ;  /* 0x000a4cfb01007387 */ /* 0x000fe20000100800 */
        /* <DEDUP_REMOVED lines=54> */
[----:B-1----:R-:W4:Y:S04]  /*21910*/  LDL.LU R59, [R1+0x78] ;  /* 0x00007800013b7983 */ /* 0x002f280000300800 */
[----:B------:R1:W-:Y:S04]  /*21920*/  STL [R1+0x9e0], R32 ;  /* 0x0009e02001007387 */ /* 0x0003e80000100800 */
[----:B--2---:R-:W2:Y:S04]  /*21930*/  LDL.LU R58, [R1+0x74] ;  /* 0x00007400013a7983 */ /* 0x004ea80000300800 */
[----:B------:R1:W-:Y:S04]  /*21940*/  STL [R1+0x9dc], R30 ;  /* 0x0009dc1e01007387 */ /* 0x0003e80000100800 */
        /* <DEDUP_REMOVED lines=26> */
[----:B------:R-:W3:Y:S04]  /*21af0*/  LDL.LU R30, [R1+0x8] ;  /* 0x00000800011e7983 */ /* 0x000ee80000300800 */
[----:B------:R-:W3:Y:S04]  /*21b00*/  LDL.LU R251, [R1+0x4] ;  /* 0x0000040001fb7983 */ /* 0x000ee80000300800 */
[----:B------:R-:W3:Y:S01]  /*21b10*/  LDL.LU R252, [R1] ;  /* 0x0000000001fc7983 */ /* 0x000ee20000300800 */
[----:B----4-:R-:W-:-:S05]  /*21b20*/  SEL R59, R31, R59, !P5 ;  /* 0x0000003b1f3b7207 */ /* 0x010fca0006800000 */
[----:B------:R1:W-:Y:S01]  /*21b30*/  STL [R1+0x9d8], R59 ;  /* 0x0009d83b01007387 */ /* 0x0003e20000100800 */
[----:B--2---:R-:W-:-:S03]  /*21b40*/  SEL R58, R31, R58, !P5 ;  /* 0x0000003a1f3a7207 */ /* 0x004fc60006800000 */
[----:B-1----:R-:W2:Y:S01]  /*21b50*/  LDL.LU R59, [R1+0x725c] ;  /* 0x00725c00013b7983 */ /* 0x002ea20000300800 */
[----:B---3--:R-:W-:-:S03]  /*21b60*/  SEL R57, R31, R57, !P5 ;  /* 0x000000391f397207 */ /* 0x008fc60006800000 */
[----:B------:R1:W-:Y:S01]  /*21b70*/  STL [R1+0x78c], R58 ;  /* 0x00078c3a01007387 */ /* 0x0003e20000100800 */
[C---:B------:R-:W-:Y:S02]  /*21b80*/  SEL R56, R31.reuse, R56, !P5 ;  /* 0x000000381f387207 */ /* 0x040fe40006800000 */
[C---:B------:R-:W-:Y:S01]  /*21b90*/  SEL R55, R31.reuse, R55, !P5 ;  /* 0x000000371f377207 */ /* 0x040fe20006800000 */
[----:B-1----:R-:W3:Y:S01]  /*21ba0*/  LDL.LU R58, [R1+0x7258] ;  /* 0x00725800013a7983 */ /* 0x002ee20000300800 */
[----:B------:R-:W-:-:S03]  /*21bb0*/  SEL R54, R31, R54, !P5 ;  /* 0x000000361f367207 */ /* 0x000fc60006800000 */
[----:B------:R1:W-:Y:S01]  /*21bc0*/  STL [R1+0x9d4], R57 ;  /* 0x0009d43901007387 */ /* 0x0003e20000100800 */
[C---:B------:R-:W-:Y:S02]  /*21bd0*/  SEL R53, R31.reuse, R53, !P5 ;  /* 0x000000351f357207 */ /* 0x040fe40006800000 */
[C---:B------:R-:W-:Y:S01]  /*21be0*/  SEL R52, R31.reuse, R52, !P5 ;  /* 0x000000341f347207 */ /* 0x040fe20006800000 */
[----:B-1----:R-:W4:Y:S04]  /*21bf0*/  LDL.LU R57, [R1+0x7254] ;  /* 0x0072540001397983 */ /* 0x002f280000300800 */
[----:B------:R1:W-:Y:S01]  /*21c00*/  STL [R1+0x9d0], R56 ;  /* 0x0009d03801007387 */ /* 0x0003e20000100800 */
[C---:B------:R-:W-:Y:S02]  /*21c10*/  SEL R51, R31.reuse, R51, !P5 ;  /* 0x000000331f337207 */ /* 0x040fe40006800000 */
[C---:B------:R-:W-:Y:S01]  /*21c20*/  SEL R50, R31.reuse, R50, !P5 ;  /* 0x000000321f327207 */ /* 0x040fe20006800000 */
[----:B-1----:R-:W2:Y:S04]  /*21c30*/  LDL.LU R56, [R1+0x7250] ;  /* 0x0072500001387983 */ /* 0x002ea80000300800 */
[----:B------:R1:W-:Y:S01]  /*21c40*/  STL [R1+0x9cc], R55 ;  /* 0x0009cc3701007387 */ /* 0x0003e20000100800 */
[----:B------:R-:W-:-:S03]  /*21c50*/  SEL R49, R31, R49, !P5 ;  /* 0x000000311f317207 */ /* 0x000fc60006800000 */
        /* <DEDUP_REMOVED lines=55> */
[----:B------:R1:W-:Y:S04]  /*21fd0*/  STL [R1+0x768], R36 ;  /* 0x0007682401007387 */ /* 0x0003e80000100800 */
        /* <DEDUP_REMOVED lines=10> */
[----:B-1----:R-:W3:Y:S01]  /*22080*/  LDL.LU R30, [R1+0x71ec] ;  /* 0x0071ec00011e7983 */ /* 0x002ee20000300800 */
[----:B------:R-:W-:-:S05]  /*22090*/  SEL R251, R31, R251, !P5 ;  /* 0x000000fb1ffb7207 */ /* 0x000fca0006800000 */
[----:B------:R1:W-:Y:S02]  /*220a0*/  STL [R1+0xcc0], R251 ;  /* 0x000cc0fb01007387 */ /* 0x0003e40000100800 */
[----:B-1----:R-:W-:-:S05]  /*220b0*/  SEL R251, R31, R252, !P5 ;  /* 0x000000fc1ffb7207 */ /* 0x002fca0006800000 */
[----:B------:R2:W-:Y:S02]  /*220c0*/  STL [R1+0x750], R251 ;  /* 0x000750fb01007387 */ /* 0x0005e40000100800 */
[C---:B--2---:R-:W-:Y:S02]  /*220d0*/  SEL R251, R31.reuse, R32, !P5 ;  /* 0x000000201ffb7207 */ /* 0x044fe40006800000 */
[C---:B------:R-:W-:Y:S02]  /*220e0*/  SEL R32, R31.reuse, R34, !P5 ;  /* 0x000000221f207207 */ /* 0x040fe40006800000 */
[C---:B---3--:R-:W-:Y:S02]  /*220f0*/  SEL R252, R31.reuse, R30, !P5 ;  /* 0x0000001e1ffc7207 */ /* 0x048fe40006800000 */
[----:B------:R-:W-:-:S03]  /*22100*/  SEL R30, R31, R33, !P5 ;  /* 0x000000211f1e7207 */ /* 0x000fc60006800000 */
[----:B------:R-:W-:Y:S01]  /*22110*/  STL [R1+0x74c], R252 ;  /* 0x00074cfc01007387 */ /* 0x000fe20000100800 */
[----:B------:R-:W-:-:S03]  /*22120*/  SEL R33, R31, R35, !P5 ;  /* 0x000000231f217207 */ /* 0x000fc60006800000 */
[----:B------:R-:W-:Y:S04]  /*22130*/  STL [R1+0x748], R251 ;  /* 0x000748fb01007387 */ /* 0x000fe80000100800 */
[----:B------:R1:W-:Y:S04]  /*22140*/  STL [R1+0x744], R30 ;  /* 0x0007441e01007387 */ /* 0x0003e80000100800 */
[----:B------:R2:W-:Y:S01]  /*22150*/  STL [R1+0x740], R32 ;  /* 0x0007402001007387 */ /* 0x0005e20000100800 */
[----:B-1----:R-:W-:-:S03]  /*22160*/  SEL R30, R31, R36, !P5 ;  /* 0x000000241f1e7207 */ /* 0x002fc60006800000 */
[----:B------:R1:W-:Y:S01]  /*22170*/  STL [R1+0x73c], R33 ;  /* 0x00073c2101007387 */ /* 0x0003e20000100800 */
[----:B--2---:R-:W-:-:S03]  /*22180*/  SEL R32, R31, R37, !P5 ;  /* 0x000000251f207207 */ /* 0x004fc60006800000 */
[----:B------:R2:W-:Y:S01]  /*22190*/  STL [R1+0x738], R30 ;  /* 0x0007381e01007387 */ /* 0x0005e20000100800 */
[----:B-1----:R-:W-:-:S03]  /*221a0*/  SEL R33, R31, R38, !P5 ;  /* 0x000000261f217207 */ /* 0x002fc60006800000 */
[----:B------:R1:W-:Y:S01]  /*221b0*/  STL [R1+0x734], R32 ;  /* 0x0007342001007387 */ /* 0x0003e20000100800 */
[----:B--2---:R-:W-:-:S03]  /*221c0*/  SEL R30, R31, R39, !P5 ;  /* 0x000000271f1e7207 */ /* 0x004fc60006800000 */
[----:B------:R2:W-:Y:S04]  /*221d0*/  STL [R1+0x730], R33 ;  /* 0x0007302101007387 */ /* 0x0005e80000100800 */
[----:B------:R3:W-:Y:S01]  /*221e0*/  STL [R1+0x72c], R30 ;  /* 0x00072c1e01007387 */ /* 0x0007e20000100800 */
[C---:B-1----:R-:W-:Y:S02]  /*221f0*/  SEL R32, R31.reuse, R40, !P5 ;  /* 0x000000281f207207 */ /* 0x042fe40006800000 */
[----:B--2---:R-:W-:-:S03]  /*22200*/  SEL R33, R31, R41, !P5 ;  /* 0x000000291f217207 */ /* 0x004fc60006800000 */
[----:B------:R1:W-:Y:S01]  /*22210*/  STL [R1+0x728], R32 ;  /* 0x0007282001007387 */ /* 0x0003e20000100800 */
[----:B---3--:R-:W-:-:S03]  /*22220*/  SEL R30, R31, R42, !P5 ;  /* 0x0000002a1f1e7207 */ /* 0x008fc60006800000 */
        /* <DEDUP_REMOVED lines=29> */
[----:B----4-:R-:W-:-:S03]  /*22400*/  SEL R30, R31, R57, !P5 ;  /* 0x000000391f1e7207 */ /* 0x010fc60006800000 */
        /* <DEDUP_REMOVED lines=384> */
[----:B------:R-:W-:Y:S01]  /*23c10*/  STL [R1+0x3e8], R33 ;  /* 0x0003e82101007387 */ /* 0x000fe20000100800 */
[----:B------:R-:W-:-:S03]  /*23c20*/  SEL R0, R31, R0, !P5 ;  /* 0x000000001f007207 */ /* 0x000fc60006800000 */
[----:B------:R2:W-:Y:S01]  /*23c30*/  STL [R1+0x3e4], R30 ;  /* 0x0003e41e01007387 */ /* 0x0005e20000100800 */
[----:B-1----:R-:W-:-:S05]  /*23c40*/  SEL R32, R31, R250, !P5 ;  /* 0x000000fa1f207207 */ /* 0x002fca0006800000 */
[----:B------:R-:W-:Y:S01]  /*23c50*/  STL [R1+0x3e0], R32 ;  /* 0x0003e02001007387 */ /* 0x000fe20000100800 */
[C---:B--2---:R-:W-:Y:S02]  /*23c60*/  SEL R30, R31.reuse, R2, !P5 ;  /* 0x000000021f1e7207 */ /* 0x044fe40006800000 */
[C---:B------:R-:W-:Y:S01]  /*23c70*/  SEL R2, R31.reuse, R3, !P5 ;  /* 0x000000031f027207 */ /* 0x040fe20006800000 */
[----:B------:R1:W-:Y:S01]  /*23c80*/  STL [R1+0x3dc], R0 ;  /* 0x0003dc0001007387 */ /* 0x0003e20000100800 */
[----:B------:R-:W-:-:S03]  /*23c90*/  SEL R3, R31, R5, !P5 ;  /* 0x000000051f037207 */ /* 0x000fc60006800000 */
[----:B------:R-:W-:Y:S04]  /*23ca0*/  STL [R1+0x3d8], R30 ;  /* 0x0003d81e01007387 */ /* 0x000fe80000100800 */
[----:B------:R2:W-:Y:S01]  /*23cb0*/  STL [R1+0x3d4], R2 ;  /* 0x0003d40201007387 */ /* 0x0005e20000100800 */
[----:B-1----:R-:W-:-:S05]  /*23cc0*/  SEL R0, R31, R4, !P5 ;  /* 0x000000041f007207 */ /* 0x002fca0006800000 */
        /* <DEDUP_REMOVED lines=37> */
[C---:B---3--:R-:W-:Y:S02]  /*23f20*/  SEL R2, R31.reuse, R24, !P5 ;  /* 0x000000181f027207 */ /* 0x048fe40006800000 */
[C---:B------:R-:W-:Y:S01]  /*23f30*/  SEL R4, R31.reuse, R25, !P5 ;  /* 0x000000191f047207 */ /* 0x040fe20006800000 */
[----:B-1----:R-:W2:Y:S04]  /*23f40*/  LDL.LU R0, [R1+0x3b0] ;  /* 0x0003b00001007983 */ /* 0x002ea80000300800 */
[----:B------:R1:W-:Y:S04]  /*23f50*/  STL [R1+0x37c], R3 ;  /* 0x00037c0301007387 */ /* 0x0003e80000100800 */
[----:B------:R3:W-:Y:S01]  /*23f60*/  STL [R1+0x378], R2 ;  /* 0x0003780201007387 */ /* 0x0007e20000100800 */
[----:B-1----:R-:W-:-:S03]  /*23f70*/  SEL R3, R31, R26, !P5 ;  /* 0x0000001a1f037207 */ /* 0x002fc60006800000 */
[----:B------:R-:W-:Y:S01]  /*23f80*/  STL [R1+0x374], R4 ;  /* 0x0003740401007387 */ /* 0x000fe20000100800 */
[----:B---3--:R-:W-:-:S03]  /*23f90*/  SEL R2, R31, R27, !P5 ;  /* 0x0000001b1f027207 */ /* 0x008fc60006800000 */
[----:B------:R-:W-:Y:S04]  /*23fa0*/  STL [R1+0x370], R3 ;  /* 0x0003700301007387 */ /* 0x000fe80000100800 */
[----:B------:R1:W-:Y:S04]  /*23fb0*/  STL [R1+0x36c], R2 ;  /* 0x00036c0201007387 */ /* 0x0003e80000100800 */
[----:B-1----:R-:W3:Y:S04]  /*23fc0*/  LDL.LU R2, [R1+0x3ac] ;  /* 0x0003ac0001027983 */ /* 0x002ee80000300800 */
[----:B------:R-:W1:Y:S01]  /*23fd0*/  S2R R252, SR_TID.X ;  /* 0x0000000000fc7919 */ /* 0x000e620000002100 */
[----:B------:R-:W-:-:S02]  /*23fe0*/  LOP3.LUT R5, RZ, c[0x0][0x178], RZ, 0x33, !PT ;  /* 0x00005e00ff057a12 */ /* 0x000fc400078e33ff */
[----:B------:R-:W-:Y:S01]  /*23ff0*/  MOV R8, c[0x0][0x18c] ;  /* 0x0000630000087a02 */ /* 0x000fe20000000f00 */
[----:B------:R-:W-:Y:S02]  /*24000*/  IMAD.MOV.U32 R7, RZ, RZ, 0x3f ;  /* 0x0000003fff077424 */ /* 0x000fe400078e00ff */
[----:B------:R-:W-:Y:S01]  /*24010*/  IMAD.MOV.U32 R30, RZ, RZ, c[0x0][0x180] ;  /* 0x00006000ff1e7624 */ /* 0x000fe200078e00ff */
[----:B-1----:R-:W-:-:S05]  /*24020*/  LOP3.LUT R251, R252, 0x1f, RZ, 0xc0, !PT ;  /* 0x0000001ffcfb7812 */ /* 0x002fca00078ec0ff */
[C---:B------:R-:W-:Y:S02]  /*24030*/  IMAD R6, R251.reuse, c[0x0][0x18c], RZ ;  /* 0x00006300fb067a24 */ /* 0x040fe400078e02ff */
[----:B------:R-:W-:Y:S01]  /*24040*/  IMAD.SHL.U32 R216, R251, 0x4, RZ ;  /* 0x00000004fbd87824 */ /* 0x000fe200078e00ff */
[----:B------:R-:W-:-:S04]  /*24050*/  ULDC.64 UR4, c[0x0][0x118] ;  /* 0x0000460000047ab9 */ /* 0x000fc80000000a00 */
[----:B------:R-:W-:Y:S01]  /*24060*/  LOP3.LUT R144, R216, 0x20, RZ, 0x3c, !PT ;  /* 0x00000020d8907812 */ /* 0x000fe200078e3cff */
[----:B--2---:R-:W-:Y:S01]  /*24070*/  @!P4 IMAD.MOV R0, RZ, RZ, -R0 ;  /* 0x000000ffff00c224 */ /* 0x004fe200078e0a00 */
[----:B------:R-:W-:-:S04]  /*24080*/  ISETP.NE.AND P4, PT, RZ, c[0x0][0x178], PT ;  /* 0x00005e00ff007a0c */ /* 0x000fc80003f85270 */
[C---:B------:R-:W-:Y:S02]  /*24090*/  SEL R4, R5.reuse, R28, !P4 ;  /* 0x0000001c05047207 */ /* 0x040fe40006000000 */
[C---:B------:R-:W-:Y:S02]  /*240a0*/  SEL R3, R5.reuse, R29, !P4 ;  /* 0x0000001d05037207 */ /* 0x040fe40006000000 */
[----:B------:R-:W-:Y:S01]  /*240b0*/  SEL R0, R5, R0, !P4 ;  /* 0x0000000005007207 */ /* 0x000fe20006000000 */
[----:B------:R-:W-:Y:S02]  /*240c0*/  IMAD R4, R4, c[0x0][0x184], RZ ;  /* 0x0000610004047a24 */ /* 0x000fe400078e02ff */
[----:B------:R-:W-:Y:S02]  /*240d0*/  IMAD R3, R3, c[0x0][0x184], RZ ;  /* 0x0000610003037a24 */ /* 0x000fe400078e02ff */
[----:B------:R-:W-:Y:S01]  /*240e0*/  IMAD R0, R0, c[0x0][0x184], RZ ;  /* 0x0000610000007a24 */ /* 0x000fe200078e02ff */
[----:B------:R-:W-:-:S04]  /*240f0*/  LEA R72, P5, R4, c[0x0][0x160], 0x2 ;  /* 0x0000580004487a11 */ /* 0x000fc800078a10ff */
[----:B------:R-:W-:Y:S02]  /*24100*/  LEA.HI.X.SX32 R73, R4, c[0x0][0x164], 0x2, P5 ;  /* 0x0000590004497a11 */ /* 0x000fe400028f16ff */
[----:B------:R-:W-:Y:S01]  /*24110*/  LEA R68, P5, R0, c[0x0][0x160], 0x2 ;  /* 0x0000580000447a11 */ /* 0x000fe200078a10ff */
[----:B---3--:R-:W-:Y:S01]  /*24120*/  @!P1 IMAD.MOV R2, RZ, RZ, -R2 ;  /* 0x000000ffff029224 */ /* 0x008fe200078e0a02 */
[----:B------:R-:W-:-:S04]  /*24130*/  LEA R238, P1, R6, c[0x0][0x168], 0x2 ;  /* 0x00005a0006ee7a11 */ /* 0x000fc800078210ff */
[----:B------:R-:W-:Y:S02]  /*24140*/  SEL R2, R5, R2, !P4 ;  /* 0x0000000205027207 */ /* 0x000fe40006000000 */
[----:B------:R-:W-:Y:S02]  /*24150*/  LEA R5, R8, R6, 0x5 ;  /* 0x0000000608057211 */ /* 0x000fe400078e28ff */
[----:B------:R-:W-:Y:S01]  /*24160*/  LEA.HI.X.SX32 R239, R6, c[0x0][0x16c], 0x2, P1 ;  /* 0x00005b0006ef7a11 */ /* 0x000fe200008f16ff */
[----:B------:R-:W-:Y:S01]  /*24170*/  IMAD R2, R2, c[0x0][0x184], RZ ;  /* 0x0000610002027a24 */ /* 0x000fe200078e02ff */
[----:B------:R-:W-:Y:S02]  /*24180*/  LEA R70, P1, R3, c[0x0][0x160], 0x2 ;  /* 0x0000580003467a11 */ /* 0x000fe400078210ff */
[----:B------:R-:W-:Y:S02]  /*24190*/  LEA R240, P4, R5, c[0x0][0x168], 0x2 ;  /* 0x00005a0005f07a11 */ /* 0x000fe400078810ff */
[----:B------:R-:W-:-:S02]  /*241a0*/  IADD3 R8, R7, c[0x0][0x180], RZ ;  /* 0x0000600007087a10 */ /* 0x000fc40007ffe0ff */
[----:B------:R-:W-:Y:S02]  /*241b0*/  IADD3 R7, R30, -0x1, RZ ;  /* 0xffffffff1e077810 */ /* 0x000fe40007ffe0ff */
[----:B------:R-:W-:Y:S02]  /*241c0*/  LEA.HI.X.SX32 R71, R3, c[0x0][0x164], 0x2, P1 ;  /* 0x0000590003477a11 */ /* 0x000fe400008f16ff */
[----:B------:R-:W-:Y:S02]  /*241d0*/  LEA.HI.X.SX32 R241, R5, c[0x0][0x16c], 0x2, P4 ;  /* 0x00005b0005f17a11 */ /* 0x000fe400020f16ff */
[----:B------:R-:W-:Y:S02]  /*241e0*/  LEA R66, P1, R2, c[0x0][0x160], 0x2 ;  /* 0x0000580002427a11 */ /* 0x000fe400078210ff */
[----:B------:R-:W-:Y:S02]  /*241f0*/  ISETP.GT.AND P4, PT, R8, 0x3f, PT ;  /* 0x0000003f0800780c */ /* 0x000fe40003f84270 */
[----:B------:R-:W-:-:S02]  /*24200*/  LOP3.LUT R5, R251, 0x20, RZ, 0xfc, !PT ;  /* 0x00000020fb057812 */ /* 0x000fc400078efcff */
[----:B------:R-:W-:Y:S02]  /*24210*/  LEA.HI.X.SX32 R69, R0, c[0x0][0x164], 0x2, P5 ;  /* 0x0000590000457a11 */ /* 0x000fe400028f16ff */
[----:B------:R-:W-:Y:S02]  /*24220*/  ISETP.GE.U32.AND P5, PT, R7, 0x7fffffc0, PT ;  /* 0x7fffffc00700780c */ /* 0x000fe40003fa6070 */
[----:B------:R-:W-:Y:S02]  /*24230*/  LEA.HI.X.SX32 R67, R2, c[0x0][0x164], 0x2, P1 ;  /* 0x0000590002437a11 */ /* 0x000fe400008f16ff */
[----:B------:R-:W-:Y:S02]  /*24240*/  ISETP.GE.AND P1, PT, R5, c[0x0][0x180], PT ;  /* 0x0000600005007a0c */ /* 0x000fe40003f26270 */
[----:B------:R-:W-:Y:S02]  /*24250*/  SEL R252, RZ, 0x4, !P4 ;  /* 0x00000004fffc7807 */ /* 0x000fe40006000000 */
[----:B------:R-:W-:-:S02]  /*24260*/  IADD3 R0, R30, -0x2c, RZ ;  /* 0xffffffd41e007810 */ /* 0x000fc40007ffe0ff */
[----:B------:R-:W-:Y:S01]  /*24270*/  ISETP.GE.AND P4, PT, R251, c[0x0][0x180], PT ;  /* 0x00006000fb007a0c */ /* 0x000fe20003f86270 */
[----:B------:R1:W-:Y:S01]  /*24280*/  STL [R1+0x71e8], R239 ;  /* 0x0071e8ef01007387 */ /* 0x0003e20000100800 */
[C---:B------:R-:W-:Y:S02]  /*24290*/  IADD3 R2, R30.reuse, -0x5, RZ ;  /* 0xfffffffb1e027810 */ /* 0x040fe40007ffe0ff */
[----:B------:R-:W-:Y:S01]  /*242a0*/  IADD3 R3, R30, -0x9, RZ ;  /* 0xfffffff71e037810 */ /* 0x000fe20007ffe0ff */
[----:B------:R2:W-:Y:S04]  /*242b0*/  LDGSTS.E [R216+0x40000], [R72.64], !P5 ;  /* 0x4000000048d87fae */ /* 0x0005e8000e921844 */
[----:B------:R2:W-:Y:S01]  /*242c0*/  LDGSTS.E [R216+0x40080], [R70.64], !P5 ;  /* 0x4008000046d87fae */ /* 0x0005e2000e921844 */
[----:B-1----:R-:W-:-:S02]  /*242d0*/  SEL R239, R252, RZ, !P1 ;  /* 0x000000fffcef7207 */ /* 0x002fc40004800000 */
[----:B------:R-:W-:Y:S01]  /*242e0*/  ISETP.GE.U32.AND P1, PT, R0, 0x7fffff95, PT ;  /* 0x7fffff950000780c */ /* 0x000fe20003f26070 */
[----:B------:R-:W-:Y:S01]  /*242f0*/  IMAD.MOV.U32 R0, RZ, RZ, c[0x0][0x188] ;  /* 0x00006200ff007624 */ /* 0x000fe200078e00ff */
[----:B------:R-:W-:Y:S01]  /*24300*/  SEL R252, R252, RZ, !P4 ;  /* 0x000000fffcfc7207 */ /* 0x000fe20006000000 */
[----:B------:R2:W-:Y:S01]  /*24310*/  LDGSTS.E [R216+0x40100], [R68.64], !P5 ;  /* 0x4010000044d87fae */ /* 0x0005e2000e921844 */
[----:B------:R-:W-:Y:S01]  /*24320*/  ISETP.GE.U32.AND P4, PT, R2, 0x7fffffbc, PT ;  /* 0x7fffffbc0200780c */ /* 0x000fe20003f86070 */
[----:B------:R-:W-:Y:S02]  /*24330*/  IMAD.SHL.U32 R2, R0, 0x4, RZ ;  /* 0x0000000400027824 */ /* 0x000fe400078e00ff */
[----:B------:R2:W-:Y:S01]  /*24340*/  LDGSTS.E [R216+0x40180], [R66.64], !P5 ;  /* 0x4018000042d87fae */ /* 0x0005e2000e921844 */
[----:B------:R-:W-:Y:S01]  /*24350*/  ISETP.GE.U32.AND P5, PT, R3, 0x7fffffb8, PT ;  /* 0x7fffffb80300780c */ /* 0x000fe20003fa6070 */
[----:B------:R-:W-:Y:S01]  /*24360*/  IMAD.WIDE R10, R2, 0x4, R72 ;  /* 0x00000004020a7825 */ /* 0x000fe200078e0248 */
[----:B------:R-:W-:-:S03]  /*24370*/  SHF.L.U32 R3, R0, 0x3, RZ ;  /* 0x0000000300037819 */ /* 0x000fc600000006ff */
[----:B------:R-:W-:-:S04]  /*24380*/  IMAD.WIDE R8, R2, 0x4, R70 ;  /* 0x0000000402087825 */ /* 0x000fc800078e0246 */
[C---:B------:R-:W-:Y:S01]  /*24390*/  IMAD.WIDE R6, R2.reuse, 0x4, R68 ;  /* 0x0000000402067825 */ /* 0x040fe200078e0244 */
[----:B------:R1:W-:Y:S03]  /*243a0*/  LDGSTS.E [R216+0x40800], [R10.64], !P4 ;  /* 0x408000000ad87fae */ /* 0x0003e6000e121844 */
[----:B------:R-:W-:Y:S01]  /*243b0*/  IMAD.WIDE R4, R2, 0x4, R66 ;  /* 0x0000000402047825 */ /* 0x000fe200078e0242 */
[----:B------:R-:W-:Y:S01]  /*243c0*/  IADD3 R2, R30, -0xd, RZ ;  /* 0xfffffff31e027810 */ /* 0x000fe20007ffe0ff */
[----:B------:R3:W-:Y:S04]  /*243d0*/  LDGSTS.E [R216+0x40880], [R8.64], !P4 ;  /* 0x4088000008d87fae */ /* 0x0007e8000e121844 */
[----:B------:R1:W-:Y:S04]  /*243e0*/  STL.64 [R1+0x300], R10 ;  /* 0x0003000a01007387 */ /* 0x0003e80000100a00 */
[----:B------:R4:W-:Y:S04]  /*243f0*/  LDGSTS.E [R216+0x40900], [R6.64], !P4 ;  /* 0x4090000006d87fae */ /* 0x0009e8000e121844 */
[----:B------:R3:W-:Y:S04]  /*24400*/  STL.64 [R1+0x2f8], R8 ;  /* 0x0002f80801007387 */ /* 0x0007e80000100a00 */
[----:B------:R2:W-:Y:S01]  /*24410*/  LDGSTS.E [R216+0x40980], [R4.64], !P4 ;  /* 0x4098000004d87fae */ /* 0x0005e2000e121844 */
[----:B-1----:R-:W-:Y:S01]  /*24420*/  IMAD.WIDE R10, R3, 0x4, R72 ;  /* 0x00000004030a7825 */ /* 0x002fe200078e0248 */
[----:B------:R-:W-:-:S02]  /*24430*/  ISETP.GE.U32.AND P4, PT, R2, 0x7fffffb4, PT ;  /* 0x7fffffb40200780c */ /* 0x000fc40003f86070 */
[----:B------:R4:W-:Y:S01]  /*24440*/  STL.64 [R1+0x2f0], R6 ;  /* 0x0002f00601007387 */ /* 0x0009e20000100a00 */
[----:B---3--:R-:W-:-:S03]  /*24450*/  IMAD.WIDE R8, R3, 0x4, R70 ;  /* 0x0000000403087825 */ /* 0x008fc600078e0246 */
[----:B------:R2:W-:Y:S01]  /*24460*/  STL.64 [R1+0x2e8], R4 ;  /* 0x0002e80401007387 */ /* 0x0005e20000100a00 */
[----:B------:R-:W-:-:S03]  /*24470*/  IMAD R2, R0, 0xc, RZ ;  /* 0x0000000c00027824 */ /* 0x000fc600078e02ff */
[----:B------:R1:W-:Y:S01]  /*24480*/  LDGSTS.E [R216+0x41000], [R10.64], !P5 ;  /* 0x410000000ad87fae */ /* 0x0003e2000e921844 */
[----:B----4-:R-:W-:-:S03]  /*24490*/  IMAD.WIDE R6, R3, 0x4, R68 ;  /* 0x0000000403067825 */ /* 0x010fc600078e0244 */
[----:B------:R3:W-:Y:S01]  /*244a0*/  LDGSTS.E [R216+0x41080], [R8.64], !P5 ;  /* 0x4108000008d87fae */ /* 0x0007e2000e921844 */
[----:B--2---:R-:W-:Y:S01]  /*244b0*/  IMAD.WIDE R4, R3, 0x4, R66 ;  /* 0x0000000403047825 */ /* 0x004fe200078e0242 */
[----:B------:R-:W-:Y:S02]  /*244c0*/  IADD3 R3, R30, -0x11, RZ ;  /* 0xffffffef1e037810 */ /* 0x000fe40007ffe0ff */
[----:B------:R2:W-:Y:S04]  /*244d0*/  LDGSTS.E [R216+0x41100], [R6.64], !P5 ;  /* 0x4110000006d87fae */ /* 0x0005e8000e921844 */
[----:B------:R1:W-:Y:S04]  /*244e0*/  STL.64 [R1+0x280], R10 ;  /* 0x0002800a01007387 */ /* 0x0003e80000100a00 */
[----:B------:R4:W-:Y:S01]  /*244f0*/  LDGSTS.E [R216+0x41180], [R4.64], !P5 ;  /* 0x4118000004d87fae */ /* 0x0009e2000e921844 */
[----:B------:R-:W-:-:S03]  /*24500*/  ISETP.GE.U32.AND P5, PT, R3, 0x7fffffb0, PT ;  /* 0x7fffffb00300780c */ /* 0x000fc60003fa6070 */
[----:B------:R3:W-:Y:S01]  /*24510*/  STL.64 [R1+0x278], R8 ;  /* 0x0002780801007387 */ /* 0x0007e20000100a00 */
[----:B-1----:R-:W-:-:S03]  /*24520*/  IMAD.WIDE R10, R2, 0x4, R72 ;  /* 0x00000004020a7825 */ /* 0x002fc600078e0248 */
[----:B------:R2:W-:Y:S04]  /*24530*/  STL.64 [R1+0x270], R6 ;  /* 0x0002700601007387 */ /* 0x0005e80000100a00 */
[----:B------:R4:W-:Y:S01]  /*24540*/  STL.64 [R1+0x268], R4 ;  /* 0x0002680401007387 */ /* 0x0009e20000100a00 */
[----:B---3--:R-:W-:-:S03]  /*24550*/  IMAD.WIDE R8, R2, 0x4, R70 ;  /* 0x0000000402087825 */ /* 0x008fc600078e0246 */
[----:B------:R1:W-:Y:S01]  /*24560*/  LDGSTS.E [R216+0x41800], [R10.64], !P4 ;  /* 0x418000000ad87fae */ /* 0x0003e2000e121844 */
[----:B--2---:R-:W-:-:S03]  /*24570*/  IMAD.WIDE R6, R2, 0x4, R68 ;  /* 0x0000000402067825 */ /* 0x004fc600078e0244 */
[----:B------:R2:W-:Y:S01]  /*24580*/  LDGSTS.E [R216+0x41880], [R8.64], !P4 ;  /* 0x4188000008d87fae */ /* 0x0005e2000e121844 */
[----:B----4-:R-:W-:Y:S01]  /*24590*/  IMAD.WIDE R4, R2, 0x4, R66 ;  /* 0x0000000402047825 */ /* 0x010fe200078e0242 */
[----:B------:R-:W-:-:S03]  /*245a0*/  IADD3 R2, R30, -0x15, RZ ;  /* 0xffffffeb1e027810 */ /* 0x000fc60007ffe0ff */
[----:B------:R-:W-:Y:S01]  /*245b0*/  IMAD.SHL.U32 R3, R0, 0x10, RZ ;  /* 0x0000001000037824 */ /* 0x000fe200078e00ff */
[----:B------:R1:W-:Y:S04]  /*245c0*/  STL.64 [R1+0x200], R10 ;  /* 0x0002000a01007387 */ /* 0x0003e80000100a00 */
[----:B------:R3:W-:Y:S04]  /*245d0*/  LDGSTS.E [R216+0x41900], [R6.64], !P4 ;  /* 0x4190000006d87fae */ /* 0x0007e8000e121844 */
[----:B------:R2:W-:Y:S04]  /*245e0*/  STL.64 [R1+0x1f8], R8 ;  /* 0x0001f80801007387 */ /* 0x0005e80000100a00 */
[----:B------:R4:W-:Y:S01]  /*245f0*/  LDGSTS.E [R216+0x41980], [R4.64], !P4 ;  /* 0x4198000004d87fae */ /* 0x0009e2000e121844 */
[----:B-1----:R-:W-:Y:S01]  /*24600*/  IMAD.WIDE R10, R3, 0x4, R72 ;  /* 0x00000004030a7825 */ /* 0x002fe200078e0248 */
[----:B------:R-:W-:-:S02]  /*24610*/  ISETP.GE.U32.AND P4, PT, R2, 0x7fffffac, PT ;  /* 0x7fffffac0200780c */ /* 0x000fc40003f86070 */
[----:B------:R3:W-:Y:S01]  /*24620*/  STL.64 [R1+0x1f0], R6 ;  /* 0x0001f00601007387 */ /* 0x0007e20000100a00 */
[----:B--2---:R-:W-:-:S03]  /*24630*/  IMAD.WIDE R8, R3, 0x4, R70 ;  /* 0x0000000403087825 */ /* 0x004fc600078e0246 */
[----:B------:R4:W-:Y:S01]  /*24640*/  STL.64 [R1+0x1e8], R4 ;  /* 0x0001e80401007387 */ /* 0x0009e20000100a00 */
[----:B------:R-:W-:-:S03]  /*24650*/  IMAD R2, R0, 0x14, RZ ;  /* 0x0000001400027824 */ /* 0x000fc600078e02ff */
[----:B------:R1:W-:Y:S01]  /*24660*/  LDGSTS.E [R216+0x42000], [R10.64], !P5 ;  /* 0x420000000ad87fae */ /* 0x0003e2000e921844 */
[----:B---3--:R-:W-:-:S03]  /*24670*/  IMAD.WIDE R6, R3, 0x4, R68 ;  /* 0x0000000403067825 */ /* 0x008fc600078e0244 */
[----:B------:R2:W-:Y:S01]  /*24680*/  LDGSTS.E [R216+0x42080], [R8.64], !P5 ;  /* 0x4208000008d87fae */ /* 0x0005e2000e921844 */
[----:B----4-:R-:W-:Y:S01]  /*24690*/  IMAD.WIDE R4, R3, 0x4, R66 ;  /* 0x0000000403047825 */ /* 0x010fe200078e0242 */
        /* <DEDUP_REMOVED lines=9> */
[----:B--2---:R-:W-:-:S03]  /*24730*/  IMAD.WIDE R8, R2, 0x4, R70 ;  /* 0x0000000402087825 */ /* 0x004fc600078e0246 */
[----:B------:R1:W-:Y:S01]  /*24740*/  LDGSTS.E [R216+0x42800], [R10.64], !P4 ;  /* 0x428000000ad87fae */ /* 0x0003e2000e121844 */
[----:B---3--:R-:W-:-:S03]  /*24750*/  IMAD.WIDE R6, R2, 0x4, R68 ;  /* 0x0000000402067825 */ /* 0x008fc600078e0244 */
[----:B------:R2:W-:Y:S01]  /*24760*/  LDGSTS.E [R216+0x42880], [R8.64], !P4 ;  /* 0x4288000008d87fae */ /* 0x0005e2000e121844 */
[----:B----4-:R-:W-:Y:S01]  /*24770*/  IMAD.WIDE R4, R2, 0x4, R66 ;  /* 0x0000000402047825 */ /* 0x010fe200078e0242 */
[----:B------:R-:W-:-:S03]  /*24780*/  IADD3 R2, R30, -0x1d, RZ ;  /* 0xffffffe31e027810 */ /* 0x000fc60007ffe0ff */
[----:B------:R-:W-:Y:S01]  /*24790*/  IMAD R3, R0, 0x18, RZ ;  /* 0x0000001800037824 */ /* 0x000fe200078e02ff */
        /* <DEDUP_REMOVED lines=9> */
[----:B------:R-:W-:Y:S01]  /*24830*/  IADD3 R2, R30, -0x21, RZ ;  /* 0xffffffdf1e027810 */ /* 0x000fe20007ffe0ff */
[----:B------:R-:W-:Y:S02]  /*24840*/  IMAD R246, R0, 0x1c, RZ ;  /* 0x0000001c00f67824 */ /* 0x000fe400078e02ff */
[----:B------:R-:W-:Y:S01]  /*24850*/  STL.64 [R1+0x80], R10 ;  /* 0x0000800a01007387 */ /* 0x000fe20000100a00 */
[----:B---3--:R-:W-:-:S03]  /*24860*/  IMAD.WIDE R6, R3, 0x4, R68 ;  /* 0x0000000403067825 */ /* 0x008fc600078e0244 */
[----:B------:R1:W-:Y:S01]  /*24870*/  LDGSTS.E [R216+0x43000], [R10.64], !P5 ;  /* 0x430000000ad87fae */ /* 0x0003e2000e921844 */
[----:B----4-:R-:W-:-:S03]  /*24880*/  IMAD.WIDE R4, R3, 0x4, R66 ;  /* 0x0000000403047825 */ /* 0x010fc600078e0242 */
[----:B------:R-:W-:Y:S04]  /*24890*/  STL.64 [R1+0x78], R8 ;  /* 0x0000780801007387 */ /* 0x000fe80000100a00 */
[----:B------:R2:W-:Y:S01]  /*248a0*/  LDGSTS.E [R216+0x43080], [R8.64], !P5 ;  /* 0x4308000008d87fae */ /* 0x0005e2000e921844 */
[----:B------:R-:W-:-:S03]  /*248b0*/  IMAD.WIDE R250, R246, 0x4, R70 ;  /* 0x00000004f6fa7825 */ /* 0x000fc600078e0246 */
[----:B------:R-:W-:Y:S04]  /*248c0*/  STL.64 [R1+0x70], R6 ;  /* 0x0000700601007387 */ /* 0x000fe80000100a00 */
[----:B------:R3:W-:Y:S01]  /*248d0*/  LDGSTS.E [R216+0x43100], [R6.64], !P5 ;  /* 0x4310000006d87fae */ /* 0x0007e2000e921844 */
[----:B------:R-:W-:-:S03]  /*248e0*/  IMAD.WIDE R248, R246, 0x4, R68 ;  /* 0x00000004f6f87825 */ /* 0x000fc600078e0244 */
[----:B------:R4:W-:Y:S04]  /*248f0*/  STL.64 [R1+0x68], R4 ;  /* 0x0000680401007387 */ /* 0x0009e80000100a00 */
[----:B------:R4:W-:Y:S01]  /*24900*/  LDGSTS.E [R216+0x43180], [R4.64], !P5 ;  /* 0x4318000004d87fae */ /* 0x0009e2000e921844 */
[----:B------:R-:W-:Y:S01]  /*24910*/  ISETP.GE.U32.AND P5, PT, R2, 0x7fffffa0, PT ;  /* 0x7fffffa00200780c */ /* 0x000fe20003fa6070 */
[----:B------:R-:W-:Y:S01]  /*24920*/  IMAD.SHL.U32 R58, R0, 0x20, RZ ;  /* 0x00000020003a7824 */ /* 0x000fe200078e00ff */
[----:B------:R-:W-:Y:S01]  /*24930*/  IADD3 R2, R30, -0x25, RZ ;  /* 0xffffffdb1e027810 */ /* 0x000fe20007ffe0ff */
[----:B----4-:R-:W-:-:S04]  /*24940*/  IMAD.WIDE R4, R246, 0x4, R72 ;  /* 0x00000004f6047825 */ /* 0x010fc800078e0248 */
[----:B------:R-:W-:Y:S01]  /*24950*/  IMAD.WIDE R246, R246, 0x4, R66 ;  /* 0x00000004f6f67825 */ /* 0x000fe200078e0242 */
[----:B------:R4:W-:Y:S04]  /*24960*/  LDGSTS.E [R216+0x43800], [R4.64], !P4 ;  /* 0x4380000004d87fae */ /* 0x0009e8000e121844 */
[----:B------:R1:W-:Y:S01]  /*24970*/  LDGSTS.E [R216+0x43880], [R250.64], !P4 ;  /* 0x43880000fad87fae */ /* 0x0003e2000e121844 */
[----:B------:R-:W-:-:S03]  /*24980*/  IMAD.WIDE R64, R58, 0x4, R72 ;  /* 0x000000043a407825 */ /* 0x000fc600078e0248 */
[----:B------:R-:W-:Y:S01]  /*24990*/  STL.64 [R1], R4 ;  /* 0x0000000401007387 */ /* 0x000fe20000100a00 */
[----:B------:R-:W-:-:S03]  /*249a0*/  IMAD.WIDE R62, R58, 0x4, R70 ;  /* 0x000000043a3e7825 */ /* 0x000fc600078e0246 */
[----:B------:R1:W-:Y:S01]  /*249b0*/  LDGSTS.E [R216+0x43900], [R248.64], !P4 ;  /* 0x43900000f8d87fae */ /* 0x0003e2000e121844 */
[----:B------:R-:W-:-:S03]  /*249c0*/  IMAD.WIDE R60, R58, 0x4, R68 ;  /* 0x000000043a3c7825 */ /* 0x000fc600078e0244 */
[----:B------:R1:W-:Y:S04]  /*249d0*/  STL [R1+0x6b10], R250 ;  /* 0x006b10fa01007387 */ /* 0x0003e80000100800 */
[----:B------:R2:W-:Y:S01]  /*249e0*/  LDGSTS.E [R216+0x43980], [R246.64], !P4 ;  /* 0x43980000f6d87fae */ /* 0x0005e2000e121844 */
[----:B------:R-:W-:Y:S01]  /*249f0*/  ISETP.GE.U32.AND P4, PT, R2, 0x7fffff9c, PT ;  /* 0x7fffff9c0200780c */ /* 0x000fe20003f86070 */
[----:B------:R-:W-:Y:S02]  /*24a00*/  IMAD.WIDE R58, R58, 0x4, R66 ;  /* 0x000000043a3a7825 */ /* 0x000fe400078e0242 */
[----:B------:R2:W-:Y:S02]  /*24a10*/  LDGSTS.E [R216+0x44000], [R64.64], !P5 ;  /* 0x4400000040d87fae */ /* 0x0005e4000e921844 */
[----:B-1----:R-:W-:-:S02]  /*24a20*/  IMAD.MOV.U32 R250, RZ, RZ, c[0x0][0x180] ;  /* 0x00006000fffa7624 */ /* 0x002fc400078e00ff */
[----:B------:R-:W-:Y:S01]  /*24a30*/  IMAD R50, R0, 0x24, RZ ;  /* 0x0000002400327824 */ /* 0x000fe200078e02ff */
[----:B------:R1:W-:Y:S02]  /*24a40*/  LDGSTS.E [R216+0x44080], [R62.64], !P5 ;  /* 0x440800003ed87fae */ /* 0x0003e4000e921844 */
[----:B------:R-:W-:Y:S01]  /*24a50*/  IADD3 R2, R250, -0x29, RZ ;  /* 0xffffffd7fa027810 */ /* 0x000fe20007ffe0ff */
[C---:B------:R-:W-:Y:S01]  /*24a60*/  IMAD.WIDE R56, R50.reuse, 0x4, R72 ;  /* 0x0000000432387825 */ /* 0x040fe200078e0248 */
[----:B------:R1:W-:Y:S03]  /*24a70*/  LDGSTS.E [R216+0x44100], [R60.64], !P5 ;  /* 0x441000003cd87fae */ /* 0x0003e6000e921844 */
[----:B------:R-:W-:Y:S01]  /*24a80*/  IMAD.WIDE R54, R50, 0x4, R70 ;  /* 0x0000000432367825 */ /* 0x000fe200078e0246 */
[----:B------:R1:W-:Y:S01]  /*24a90*/  LDGSTS.E [R216+0x44180], [R58.64], !P5 ;  /* 0x441800003ad87fae */ /* 0x0003e2000e921844 */
[----:B------:R-:W-:-:S02]  /*24aa0*/  ISETP.GE.U32.AND P5, PT, R2, 0x7fffff98, PT ;  /* 0x7fffff980200780c */ /* 0x000fc40003fa6070 */
[----:B------:R-:W-:Y:S01]  /*24ab0*/  IMAD.WIDE R52, R50, 0x4, R68 ;  /* 0x0000000432347825 */ /* 0x000fe200078e0244 */
[----:B------:R-:W-:Y:S01]  /*24ac0*/  STL [R1+0x6b0c], R251 ;  /* 0x006b0cfb01007387 */ /* 0x000fe20000100800 */
[----:B------:R-:W-:Y:S02]  /*24ad0*/  IADD3 R2, R250, -0x2d, RZ ;  /* 0xffffffd3fa027810 */ /* 0x000fe40007ffe0ff */
[----:B------:R-:W-:Y:S01]  /*24ae0*/  IMAD.WIDE R50, R50, 0x4, R66 ;  /* 0x0000000432327825 */ /* 0x000fe200078e0242 */
[----:B------:R-:W-:Y:S03]  /*24af0*/  STL [R1+0x6b18], R248 ;  /* 0x006b18f801007387 */ /* 0x000fe60000100800 */
[----:B------:R-:W-:Y:S01]  /*24b00*/  IMAD R42, R0, 0x28, RZ ;  /* 0x00000028002a7824 */ /* 0x000fe200078e02ff */
[----:B------:R-:W-:Y:S04]  /*24b10*/  STL [R1+0x6b14], R249 ;  /* 0x006b14f901007387 */ /* 0x000fe80000100800 */
[----:B------:R-:W-:Y:S04]  /*24b20*/  STL [R1+0x6b20], R246 ;  /* 0x006b20f601007387 */ /* 0x000fe80000100800 */
[----:B------:R1:W-:Y:S01]  /*24b30*/  LDGSTS.E [R216+0x44800], [R56.64], !P4 ;  /* 0x4480000038d87fae */ /* 0x0003e2000e121844 */
[----:B------:R-:W-:-:S03]  /*24b40*/  IMAD.WIDE R48, R42, 0x4, R72 ;  /* 0x000000042a307825 */ /* 0x000fc600078e0248 */
        /* <DEDUP_REMOVED lines=8> */
[----:B------:R-:W-:-:S03]  /*24bd0*/  ISETP.GE.U32.AND P4, PT, R2, 0x7fffff94, PT ;  /* 0x7fffff940200780c */ /* 0x000fc60003f86070 */
[----:B------:R-:W-:Y:S01]  /*24be0*/  STL [R1+0x6b30], R62 ;  /* 0x006b303e01007387 */ /* 0x000fe20000100800 */
[----:B------:R-:W-:-:S03]  /*24bf0*/  IMAD.WIDE R42, R42, 0x4, R66 ;  /* 0x000000042a2a7825 */ /* 0x000fc600078e0242 */
[----:B------:R-:W-:Y:S01]  /*24c00*/  STL [R1+0x6b2c], R63 ;  /* 0x006b2c3f01007387 */ /* 0x000fe20000100800 */
[----:B------:R-:W-:-:S03]  /*24c10*/  IMAD R34, R0, 0x2c, RZ ;  /* 0x0000002c00227824 */ /* 0x000fc600078e02ff */
[----:B------:R-:W-:Y:S01]  /*24c20*/  STL [R1+0x6b38], R60 ;  /* 0x006b383c01007387 */ /* 0x000fe20000100800 */
[----:B------:R-:W-:-:S03]  /*24c30*/  IADD3 R2, R250, -0x31, RZ ;  /* 0xffffffcffa027810 */ /* 0x000fc60007ffe0ff */
[----:B------:R-:W-:Y:S04]  /*24c40*/  STL [R1+0x6b34], R61 ;  /* 0x006b343d01007387 */ /* 0x000fe80000100800 */
[----:B------:R-:W-:Y:S01]  /*24c50*/  STL [R1+0x6b40], R58 ;  /* 0x006b403a01007387 */ /* 0x000fe20000100800 */
        /* <DEDUP_REMOVED lines=14> */
[----:B------:R-:W-:-:S03]  /*24d40*/  IMAD R26, R0, 0x30, RZ ;  /* 0x00000030001a7824 */ /* 0x000fc600078e02ff */
[----:B------:R-:W-:Y:S01]  /*24d50*/  STL [R1+0x6b58], R52 ;  /* 0x006b583401007387 */ /* 0x000fe20000100800 */
[----:B------:R-:W-:-:S03]  /*24d60*/  IADD3 R2, R250, -0x35, RZ ;  /* 0xffffffcbfa027810 */ /* 0x000fc60007ffe0ff */
[----:B------:R-:W-:Y:S04]  /*24d70*/  STL [R1+0x6b54], R53 ;  /* 0x006b543501007387 */ /* 0x000fe80000100800 */
        /* <DEDUP_REMOVED lines=35> */
[----:B------:R-:W-:-:S03]  /*24fb0*/  IADD3 R2, R250, -0x3d, RZ ;  /* 0xffffffc3fa027810 */ /* 0x000fc60007ffe0ff */
[----:B------:R-:W-:Y:S01]  /*24fc0*/  STL [R1+0x6b94], R37 ;  /* 0x006b942501007387 */ /* 0x000fe20000100800 */
[----:B------:R-:W-:-:S03]  /*24fd0*/  IMAD R10, R0, 0x38, RZ ;  /* 0x00000038000a7824 */ /* 0x000fc600078e02ff */
        /* <DEDUP_REMOVED lines=22> */
[----:B--2---:R-:W-:-:S03]  /*25140*/  IMAD.WIDE R8, R2, 0x4, R72 ;  /* 0x0000000402087825 */ /* 0x004fc600078e0248 */
[----:B------:R-:W-:Y:S04]  /*25150*/  STL [R1+0x6bc4], R25 ;  /* 0x006bc41901007387 */ /* 0x000fe80000100800 */
[----:B------:R1:W-:Y:S01]  /*25160*/  LDGSTS.E [R216+0x47000], [R16.64], !P5 ;  /* 0x4700000010d87fae */ /* 0x0003e2000e921844 */
[----:B---3--:R-:W-:-:S03]  /*25170*/  IMAD.WIDE R6, R2, 0x4, R70 ;  /* 0x0000000402067825 */ /* 0x008fc600078e0246 */
[----:B------:R-:W-:Y:S04]  /*25180*/  STL [R1+0x6bd0], R22 ;  /* 0x006bd01601007387 */ /* 0x000fe80000100800 */
[----:B------:R1:W-:Y:S01]  /*25190*/  LDGSTS.E [R216+0x47080], [R14.64], !P5 ;  /* 0x470800000ed87fae */ /* 0x0003e2000e921844 */
[----:B----4-:R-:W-:-:S03]  /*251a0*/  IMAD.WIDE R4, R2, 0x4, R68 ;  /* 0x0000000402047825 */ /* 0x010fc600078e0244 */
[----:B------:R-:W-:Y:S04]  /*251b0*/  STL [R1+0x6bcc], R23 ;  /* 0x006bcc1701007387 */ /* 0x000fe80000100800 */
[----:B------:R1:W-:Y:S04]  /*251c0*/  LDGSTS.E [R216+0x47100], [R12.64], !P5 ;  /* 0x471000000cd87fae */ /* 0x0003e8000e921844 */
[----:B------:R-:W-:Y:S04]  /*251d0*/  STL [R1+0x6bd8], R20 ;  /* 0x006bd81401007387 */ /* 0x000fe80000100800 */
[----:B------:R2:W-:Y:S01]  /*251e0*/  LDGSTS.E [R216+0x47180], [R10.64], !P5 ;  /* 0x471800000ad87fae */ /* 0x0005e2000e921844 */
[----:B------:R-:W-:Y:S01]  /*251f0*/  ISETP.GE.U32.AND P5, PT, R3, 0x7fffffbf, PT ;  /* 0x7fffffbf0300780c */ /* 0x000fe20003fa6070 */
[----:B------:R-:W-:-:S02]  /*25200*/  IMAD.WIDE R2, R2, 0x4, R66 ;  /* 0x0000000402027825 */ /* 0x000fc400078e0242 */
[----:B------:R-:W-:Y:S01]  /*25210*/  STL [R1+0x6bd4], R21 ;  /* 0x006bd41501007387 */ /* 0x000fe20000100800 */
[----:B------:R-:W-:-:S03]  /*25220*/  IADD3 R74, R250, -0x6, RZ ;  /* 0xfffffffafa4a7810 */ /* 0x000fc60007ffe0ff */
[----:B------:R-:W-:Y:S04]  /*25230*/  STL [R1+0x6be0], R18 ;  /* 0x006be01201007387 */ /* 0x000fe80000100800 */
        /* <DEDUP_REMOVED lines=21> */
[----:B------:R3:W-:Y:S04]  /*25390*/  STL [R1+0x6c04], R9 ;  /* 0x006c040901007387 */ /* 0x0007e80000100800 */
[----:B------:R-:W-:Y:S04]  /*253a0*/  STL [R1+0x6c10], R6 ;  /* 0x006c100601007387 */ /* 0x000fe80000100800 */
[----:B------:R1:W-:Y:S01]  /*253b0*/  LDGSTS.E [R144+0x40200], [R82.64], !P5 ;  /* 0x4020000052907fae */ /* 0x0003e2000e921844 */
[----:B---3--:R-:W-:-:S03]  /*253c0*/  IMAD.WIDE R8, R74, 0x4, R72 ;  /* 0x000000044a087825 */ /* 0x008fc600078e0248 */
[----:B------:R4:W-:Y:S04]  /*253d0*/  STL [R1+0x6c0c], R7 ;  /* 0x006c0c0701007387 */ /* 0x0009e80000100800 */
[----:B------:R3:W-:Y:S04]  /*253e0*/  LDGSTS.E [R144+0x40280], [R80.64], !P5 ;  /* 0x4028000050907fae */ /* 0x0007e8000e921844 */
[----:B------:R-:W-:Y:S01]  /*253f0*/  STL [R1+0x6c18], R4 ;  /* 0x006c180401007387 */ /* 0x000fe20000100800 */
[----:B----4-:R-:W-:-:S03]  /*25400*/  IMAD.WIDE R6, R74, 0x4, R70 ;  /* 0x000000044a067825 */ /* 0x010fc600078e0246 */
[----:B------:R4:W-:Y:S04]  /*25410*/  LDGSTS.E [R144+0x40300], [R78.64], !P5 ;  /* 0x403000004e907fae */ /* 0x0009e8000e921844 */
[----:B------:R1:W-:Y:S04]  /*25420*/  STL [R1+0x6c14], R5 ;  /* 0x006c140501007387 */ /* 0x0003e80000100800 */
[----:B------:R2:W-:Y:S01]  /*25430*/  LDGSTS.E [R144+0x40380], [R76.64], !P5 ;  /* 0x403800004c907fae */ /* 0x0005e2000e921844 */
[----:B------:R-:W-:-:S03]  /*25440*/  ISETP.GE.U32.AND P5, PT, R75, 0x7fffffb7, PT ;  /* 0x7fffffb74b00780c */ /* 0x000fc60003fa6070 */
[----:B------:R-:W-:Y:S01]  /*25450*/  STL [R1+0x6c20], R2 ;  /* 0x006c200201007387 */ /* 0x000fe20000100800 */
[----:B-1----:R-:W-:-:S03]  /*25460*/  IMAD.WIDE R4, R74, 0x4, R68 ;  /* 0x000000044a047825 */ /* 0x002fc600078e0244 */
[----:B------:R1:W-:Y:S01]  /*25470*/  STL [R1+0x6c1c], R3 ;  /* 0x006c1c0301007387 */ /* 0x0003e20000100800 */
[----:B------:R-:W-:-:S03]  /*25480*/  IADD3 R75, R250, -0xe, RZ ;  /* 0xfffffff2fa4b7810 */ /* 0x000fc60007ffe0ff */
[----:B------:R-:W-:Y:S04]  /*25490*/  STL.64 [R1+0x360], R82 ;  /* 0x0003605201007387 */ /* 0x000fe80000100a00 */
[----:B------:R-:W-:Y:S01]  /*254a0*/  STL.64 [R1+0x358], R80 ;  /* 0x0003585001007387 */ /* 0x000fe20000100a00 */
[----:B-1----:R-:W-:-:S03]  /*254b0*/  IMAD.WIDE R2, R74, 0x4, R66 ;  /* 0x000000044a027825 */ /* 0x002fc600078e0242 */
[----:B------:R1:W-:Y:S01]  /*254c0*/  LDGSTS.E [R144+0x40a00], [R8.64], !P4 ;  /* 0x40a0000008907fae */ /* 0x0003e2000e121844 */
[----:B------:R-:W-:-:S03]  /*254d0*/  IMAD R74, R0, 0x9, RZ ;  /* 0x00000009004a7824 */ /* 0x000fc600078e02ff */
[----:B------:R-:W-:Y:S04]  /*254e0*/  STL.64 [R1+0x350], R78 ;  /* 0x0003504e01007387 */ /* 0x000fe80000100a00 */
[----:B------:R1:W-:Y:S04]  /*254f0*/  LDGSTS.E [R144+0x40a80], [R6.64], !P4 ;  /* 0x40a8000006907fae */ /* 0x0003e8000e121844 */
[----:B------:R-:W-:Y:S04]  /*25500*/  STL.64 [R1+0x348], R76 ;  /* 0x0003484c01007387 */ /* 0x000fe80000100a00 */
[----:B------:R1:W-:Y:S04]  /*25510*/  LDGSTS.E [R144+0x40b00], [R4.64], !P4 ;  /* 0x40b0000004907fae */ /* 0x0003e8000e121844 */
[----:B------:R1:W-:Y:S04]  /*25520*/  STL.64 [R1+0x2e0], R8 ;  /* 0x0002e00801007387 */ /* 0x0003e80000100a00 */
[----:B------:R2:W-:Y:S01]  /*25530*/  LDGSTS.E [R144+0x40b80], [R2.64], !P4 ;  /* 0x40b8000002907fae */ /* 0x0005e2000e121844 */
[----:B------:R-:W-:-:S03]  /*25540*/  ISETP.GE.U32.AND P4, PT, R75, 0x7fffffb3, PT ;  /* 0x7fffffb34b00780c */ /* 0x000fc60003f86070 */
[----:B------:R2:W-:Y:S01]  /*25550*/  STL.64 [R1+0x2d8], R6 ;  /* 0x0002d80601007387 */ /* 0x0005e20000100a00 */
[----:B-1----:R-:W-:-:S03]  /*25560*/  IMAD.WIDE R8, R74, 0x4, R72 ;  /* 0x000000044a087825 */ /* 0x002fc600078e0248 */
[----:B------:R1:W-:Y:S01]  /*25570*/  STL.64 [R1+0x2d0], R4 ;  /* 0x0002d00401007387 */ /* 0x0003e20000100a00 */
[----:B------:R-:W-:-:S03]  /*25580*/  IADD3 R75, R250, -0x12, RZ ;  /* 0xffffffeefa4b7810 */ /* 0x000fc60007ffe0ff */
[----:B------:R3:W-:Y:S01]  /*25590*/  STL.64 [R1+0x2c8], R2 ;  /* 0x0002c80201007387 */ /* 0x0007e20000100a00 */
[----:B--2---:R-:W-:-:S03]  /*255a0*/  IMAD.WIDE R6, R74, 0x4, R70 ;  /* 0x000000044a067825 */ /* 0x004fc600078e0246 */
[----:B------:R2:W-:Y:S01]  /*255b0*/  LDGSTS.E [R144+0x41200], [R8.64], !P5 ;  /* 0x4120000008907fae */ /* 0x0005e2000e921844 */
[----:B-1----:R-:W-:-:S03]  /*255c0*/  IMAD.WIDE R4, R74, 0x4, R68 ;  /* 0x000000044a047825 */ /* 0x002fc600078e0244 */
[----:B------:R1:W-:Y:S01]  /*255d0*/  LDGSTS.E [R144+0x41280], [R6.64], !P5 ;  /* 0x4128000006907fae */ /* 0x0003e2000e921844 */
[----:B---3--:R-:W-:-:S03]  /*255e0*/  IMAD.WIDE R2, R74, 0x4, R66 ;  /* 0x000000044a027825 */ /* 0x008fc600078e0242 */
[----:B------:R2:W-:Y:S01]  /*255f0*/  STL.64 [R1+0x260], R8 ;  /* 0x0002600801007387 */ /* 0x0005e20000100a00 */
[----:B------:R-:W-:-:S03]  /*25600*/  IMAD R74, R0, 0xd, RZ ;  /* 0x0000000d004a7824 */ /* 0x000fc600078e02ff */
[----:B------:R3:W-:Y:S04]  /*25610*/  LDGSTS.E [R144+0x41300], [R4.64], !P5 ;  /* 0x4130000004907fae */ /* 0x0007e8000e921844 */
[----:B------:R1:W-:Y:S04]  /*25620*/  STL.64 [R1+0x258], R6 ;  /* 0x0002580601007387 */ /* 0x0003e80000100a00 */
[----:B------:R3:W-:Y:S01]  /*25630*/  LDGSTS.E [R144+0x41380], [R2.64], !P5 ;  /* 0x4138000002907fae */ /* 0x0007e2000e921844 */
[----:B--2---:R-:W-:Y:S01]  /*25640*/  IMAD.WIDE R8, R74, 0x4, R72 ;  /* 0x000000044a087825 */ /* 0x004fe200078e0248 */
[----:B------:R-:W-:-:S02]  /*25650*/  ISETP.GE.U32.AND P5, PT, R75, 0x7fffffaf, PT ;  /* 0x7fffffaf4b00780c */ /* 0x000fc40003fa6070 */
[----:B------:R3:W-:Y:S01]  /*25660*/  STL.64 [R1+0x250], R4 ;  /* 0x0002500401007387 */ /* 0x0007e20000100a00 */
[----:B-1----:R-:W-:-:S03]  /*25670*/  IMAD.WIDE R6, R74, 0x4, R70 ;  /* 0x000000044a067825 */ /* 0x002fc600078e0246 */
[----:B------:R1:W-:Y:S01]  /*25680*/  STL.64 [R1+0x248], R2 ;  /* 0x0002480201007387 */ /* 0x0003e20000100a00 */
[----:B------:R-:W-:-:S03]  /*25690*/  IADD3 R75, R250, -0x16, RZ ;  /* 0xffffffeafa4b7810 */ /* 0x000fc60007ffe0ff */
[----:B------:R2:W-:Y:S01]  /*256a0*/  LDGSTS.E [R144+0x41a00], [R8.64], !P4 ;  /* 0x41a0000008907fae */ /* 0x0005e2000e121844 */
[----:B---3--:R-:W-:-:S03]  /*256b0*/  IMAD.WIDE R4, R74, 0x4, R68 ;  /* 0x000000044a047825 */ /* 0x008fc600078e0244 */
[----:B------:R3:W-:Y:S01]  /*256c0*/  LDGSTS.E [R144+0x41a80], [R6.64], !P4 ;  /* 0x41a8000006907fae */ /* 0x0007e2000e121844 */
[----:B-1----:R-:W-:-:S03]  /*256d0*/  IMAD.WIDE R2, R74, 0x4, R66 ;  /* 0x000000044a027825 */ /* 0x002fc600078e0242 */
[----:B------:R1:W-:Y:S01]  /*256e0*/  LDGSTS.E [R144+0x41b00], [R4.64], !P4 ;  /* 0x41b0000004907fae */ /* 0x0003e2000e121844 */
[----:B------:R-:W-:-:S03]  /*256f0*/  IMAD R74, R0, 0x11, RZ ;  /* 0x00000011004a7824 */ /* 0x000fc600078e02ff */
[----:B------:R2:W-:Y:S04]  /*25700*/  STL.64 [R1+0x1e0], R8 ;  /* 0x0001e00801007387 */ /* 0x0005e80000100a00 */
[----:B------:R1:W-:Y:S01]  /*25710*/  LDGSTS.E [R144+0x41b80], [R2.64], !P4 ;  /* 0x41b8000002907fae */ /* 0x0003e2000e121844 */
[----:B------:R-:W-:-:S03]  /*25720*/  ISETP.GE.U32.AND P4, PT, R75, 0x7fffffab, PT ;  /* 0x7fffffab4b00780c */ /* 0x000fc60003f86070 */
[----:B------:R3:W-:Y:S01]  /*25730*/  STL.64 [R1+0x1d8], R6 ;  /* 0x0001d80601007387 */ /* 0x0007e20000100a00 */
[----:B--2---:R-:W-:-:S03]  /*25740*/  IMAD.WIDE R8, R74, 0x4, R72 ;  /* 0x000000044a087825 */ /* 0x004fc600078e0248 */
[----:B------:R1:W-:Y:S01]  /*25750*/  STL.64 [R1+0x1d0], R4 ;  /* 0x0001d00401007387 */ /* 0x0003e20000100a00 */
[----:B------:R-:W-:-:S03]  /*25760*/  IADD3 R75, R250, -0x1a, RZ ;  /* 0xffffffe6fa4b7810 */ /* 0x000fc60007ffe0ff */
[----:B------:R2:W-:Y:S01]  /*25770*/  STL.64 [R1+0x1c8], R2 ;  /* 0x0001c80201007387 */ /* 0x0005e20000100a00 */
[----:B---3--:R-:W-:-:S03]  /*25780*/  IMAD.WIDE R6, R74, 0x4, R70 ;  /* 0x000000044a067825 */ /* 0x008fc600078e0246 */
[----:B------:R3:W-:Y:S01]  /*25790*/  LDGSTS.E [R144+0x42200], [R8.64], !P5 ;  /* 0x4220000008907fae */ /* 0x0007e2000e921844 */
[----:B-1----:R-:W-:-:S03]  /*257a0*/  IMAD.WIDE R4, R74, 0x4, R68 ;  /* 0x000000044a047825 */ /* 0x002fc600078e0244 */
[----:B------:R1:W-:Y:S01]  /*257b0*/  LDGSTS.E [R144+0x42280], [R6.64], !P5 ;  /* 0x4228000006907fae */ /* 0x0003e2000e921844 */
[----:B--2---:R-:W-:-:S03]  /*257c0*/  IMAD.WIDE R2, R74, 0x4, R66 ;  /* 0x000000044a027825 */ /* 0x004fc600078e0242 */
[----:B------:R3:W-:Y:S01]  /*257d0*/  STL.64 [R1+0x160], R8 ;  /* 0x0001600801007387 */ /* 0x0007e20000100a00 */
[----:B------:R-:W-:-:S03]  /*257e0*/  IMAD R74, R0, 0x15, RZ ;  /* 0x00000015004a7824 */ /* 0x000fc600078e02ff */
[----:B------:R2:W-:Y:S04]  /*257f0*/  LDGSTS.E [R144+0x42300], [R4.64], !P5 ;  /* 0x4230000004907fae */ /* 0x0005e8000e921844 */
[----:B------:R1:W-:Y:S04]  /*25800*/  STL.64 [R1+0x158], R6 ;  /* 0x0001580601007387 */ /* 0x0003e80000100a00 */
[----:B------:R2:W-:Y:S01]  /*25810*/  LDGSTS.E [R144+0x42380], [R2.64], !P5 ;  /* 0x4238000002907fae */ /* 0x0005e2000e921844 */
[----:B---3--:R-:W-:Y:S01]  /*25820*/  IMAD.WIDE R8, R74, 0x4, R72 ;  /* 0x000000044a087825 */ /* 0x008fe200078e0248 */
[----:B------:R-:W-:-:S02]  /*25830*/  ISETP.GE.U32.AND P5, PT, R75, 0x7fffffa7, PT ;  /* 0x7fffffa74b00780c */ /* 0x000fc40003fa6070 */
[----:B------:R2:W-:Y:S01]  /*25840*/  STL.64 [R1+0x150], R4 ;  /* 0x0001500401007387 */ /* 0x0005e20000100a00 */
[----:B-1----:R-:W-:-:S03]  /*25850*/  IMAD.WIDE R6, R74, 0x4, R70 ;  /* 0x000000044a067825 */ /* 0x002fc600078e0246 */
[----:B------:R1:W-:Y:S01]  /*25860*/  STL.64 [R1+0x148], R2 ;  /* 0x0001480201007387 */ /* 0x0003e20000100a00 */
[----:B------:R-:W-:-:S03]  /*25870*/  IADD3 R75, R250, -0x1e, RZ ;  /* 0xffffffe2fa4b7810 */ /* 0x000fc60007ffe0ff */
[----:B------:R3:W-:Y:S01]  /*25880*/  LDGSTS.E [R144+0x42a00], [R8.64], !P4 ;  /* 0x42a0000008907fae */ /* 0x0007e2000e121844 */
[----:B--2---:R-:W-:-:S03]  /*25890*/  IMAD.WIDE R4, R74, 0x4, R68 ;  /* 0x000000044a047825 */ /* 0x004fc600078e0244 */
        /* <DEDUP_REMOVED lines=8> */
[----:B---3--:R-:W-:-:S03]  /*25920*/  IMAD.WIDE R8, R74, 0x4, R72 ;  /* 0x000000044a087825 */ /* 0x008fc600078e0248 */
        /* <DEDUP_REMOVED lines=8> */
[----:B------:R3:W-:Y:S01]  /*259b0*/  LDGSTS.E [R144+0x43300], [R4.64], !P5 ;  /* 0x4330000004907fae */ /* 0x0007e2000e921844 */
[----:B------:R-:W-:-:S03]  /*259c0*/  IMAD R76, R0, 0x1d, RZ ;  /* 0x0000001d004c7824 */ /* 0x000fc600078e02ff */
[----:B------:R1:W-:Y:S01]  /*259d0*/  LDGSTS.E [R144+0x43380], [R2.64], !P5 ;  /* 0x4338000002907fae */ /* 0x0003e2000e921844 */
[----:B------:R-:W-:Y:S01]  /*259e0*/  ISETP.GE.U32.AND P5, PT, R75, 0x7fffff9f, PT ;  /* 0x7fffff9f4b00780c */ /* 0x000fe20003fa6070 */
[----:B------:R-:W-:-:S04]  /*259f0*/  IMAD.WIDE R244, R76, 0x4, R72 ;  /* 0x000000044cf47825 */ /* 0x000fc800078e0248 */
[----:B------:R-:W-:Y:S01]  /*25a00*/  IMAD.WIDE R242, R76, 0x4, R70 ;  /* 0x000000044cf27825 */ /* 0x000fe200078e0246 */
[----:B----4-:R-:W-:Y:S01]  /*25a10*/  IADD3 R78, R250, -0x26, RZ ;  /* 0xffffffdafa4e7810 */ /* 0x010fe20007ffe0ff */
[----:B------:R4:W-:Y:S02]  /*25a20*/  LDGSTS.E [R144+0x43a00], [R244.64], !P4 ;  /* 0x43a00000f4907fae */ /* 0x0009e4000e121844 */
[C---:B------:R-:W-:Y:S02]  /*25a30*/  IMAD.WIDE R74, R76.reuse, 0x4, R68 ;  /* 0x000000044c4a7825 */ /* 0x040fe400078e0244 */
[----:B------:R4:W-:Y:S02]  /*25a40*/  LDGSTS.E [R144+0x43a80], [R242.64], !P4 ;  /* 0x43a80000f2907fae */ /* 0x0009e4000e121844 */
[----:B------:R-:W-:Y:S02]  /*25a50*/  IMAD.WIDE R76, R76, 0x4, R66 ;  /* 0x000000044c4c7825 */ /* 0x000fe400078e0242 */
[----:B------:R4:W-:Y:S02]  /*25a60*/  LDGSTS.E [R144+0x43b00], [R74.64], !P4 ;  /* 0x43b000004a907fae */ /* 0x0009e4000e121844 */
[----:B------:R-:W-:-:S02]  /*25a70*/  IMAD R84, R0, 0x21, RZ ;  /* 0x0000002100547824 */ /* 0x000fc400078e02ff */
[----:B------:R4:W-:Y:S01]  /*25a80*/  LDGSTS.E [R144+0x43b80], [R76.64], !P4 ;  /* 0x43b800004c907fae */ /* 0x0009e2000e121844 */
[----:B------:R-:W-:Y:S01]  /*25a90*/  ISETP.GE.U32.AND P4, PT, R78, 0x7fffff9b, PT ;  /* 0x7fffff9b4e00780c */ /* 0x000fe20003f86070 */
[----:B------:R-:W-:-:S04]  /*25aa0*/  IMAD.WIDE R78, R84, 0x4, R72 ;  /* 0x00000004544e7825 */ /* 0x000fc800078e0248 */
[----:B------:R-:W-:Y:S01]  /*25ab0*/  IMAD.WIDE R80, R84, 0x4, R70 ;  /* 0x0000000454507825 */ /* 0x000fe200078e0246 */
[----:B------:R-:W-:Y:S01]  /*25ac0*/  IADD3 R86, R250, -0x2a, RZ ;  /* 0xffffffd6fa567810 */ /* 0x000fe20007ffe0ff */
        /* <DEDUP_REMOVED lines=8> */
[C---:B------:R-:W-:Y:S02]  /*25b50*/  IMAD.WIDE R86, R92.reuse, 0x4, R72 ;  /* 0x000000045c567825 */ /* 0x040fe400078e0248 */
[----:B------:R-:W-:Y:S02]  /*25b60*/  STL.64 [R1+0x60], R8 ;  /* 0x0000600801007387 */ /* 0x000fe40000100a00 */
[C---:B------:R-:W-:Y:S02]  /*25b70*/  IMAD.WIDE R88, R92.reuse, 0x4, R70 ;  /* 0x000000045c587825 */ /* 0x040fe400078e0246 */
[----:B------:R-:W-:Y:S02]  /*25b80*/  STL.64 [R1+0x58], R6 ;  /* 0x0000580601007387 */ /* 0x000fe40000100a00 */
[----:B------:R-:W-:-:S02]  /*25b90*/  IMAD.WIDE R90, R92, 0x4, R68 ;  /* 0x000000045c5a7825 */ /* 0x000fc400078e0244 */
[----:B------:R-:W-:Y:S02]  /*25ba0*/  STL.64 [R1+0x50], R4 ;  /* 0x0000500401007387 */ /* 0x000fe40000100a00 */
[----:B------:R-:W-:Y:S02]  /*25bb0*/  IMAD.WIDE R92, R92, 0x4, R66 ;  /* 0x000000045c5c7825 */ /* 0x000fe400078e0242 */
[----:B------:R1:W-:Y:S01]  /*25bc0*/  STL.64 [R1+0x48], R2 ;  /* 0x0000480201007387 */ /* 0x0003e20000100a00 */
[----:B------:R-:W-:-:S03]  /*25bd0*/  IADD3 R94, R250, -0x2e, RZ ;  /* 0xffffffd2fa5e7810 */ /* 0x000fc60007ffe0ff */
[----:B------:R-:W-:Y:S01]  /*25be0*/  STL [R1+0x6c28], R244 ;  /* 0x006c28f401007387 */ /* 0x000fe20000100800 */
[----:B------:R-:W-:-:S03]  /*25bf0*/  IMAD R100, R0, 0x29, RZ ;  /* 0x0000002900647824 */ /* 0x000fc600078e02ff */
[----:B------:R-:W-:Y:S04]  /*25c00*/  STL [R1+0x6c24], R245 ;  /* 0x006c24f501007387 */ /* 0x000fe80000100800 */
[----:B------:R-:W-:Y:S04]  /*25c10*/  STL [R1+0x6c30], R242 ;  /* 0x006c30f201007387 */ /* 0x000fe80000100800 */
[----:B------:R4:W-:Y:S04]  /*25c20*/  LDGSTS.E [R144+0x44a00], [R86.64], !P4 ;  /* 0x44a0000056907fae */ /* 0x0009e8000e121844 */
[----:B------:R-:W-:Y:S04]  /*25c30*/  STL [R1+0x6c2c], R243 ;  /* 0x006c2cf301007387 */ /* 0x000fe80000100800 */
[----:B------:R4:W-:Y:S04]  /*25c40*/  LDGSTS.E [R144+0x44a80], [R88.64], !P4 ;  /* 0x44a8000058907fae */ /* 0x0009e8000e121844 */
[----:B------:R-:W-:Y:S04]  /*25c50*/  STL [R1+0x6c38], R74 ;  /* 0x006c384a01007387 */ /* 0x000fe80000100800 */
[----:B------:R4:W-:Y:S01]  /*25c60*/  LDGSTS.E [R144+0x44b00], [R90.64], !P4 ;  /* 0x44b000005a907fae */ /* 0x0009e2000e121844 */
[----:B------:R-:W-:-:S03]  /*25c70*/  IMAD.WIDE R96, R100, 0x4, R70 ;  /* 0x0000000464607825 */ /* 0x000fc600078e0246 */
[----:B------:R-:W-:Y:S04]  /*25c80*/  STL [R1+0x6c34], R75 ;  /* 0x006c344b01007387 */ /* 0x000fe80000100800 */
[----:B------:R4:W-:Y:S01]  /*25c90*/  LDGSTS.E [R144+0x44b80], [R92.64], !P4 ;  /* 0x44b800005c907fae */ /* 0x0009e2000e121844 */
[----:B------:R-:W-:Y:S01]  /*25ca0*/  ISETP.GE.U32.AND P4, PT, R94, 0x7fffff93, PT ;  /* 0x7fffff935e00780c */ /* 0x000fe20003f86070 */
[C---:B------:R-:W-:Y:S02]  /*25cb0*/  IMAD.WIDE R94, R100.reuse, 0x4, R72 ;  /* 0x00000004645e7825 */ /* 0x040fe400078e0248 */
[----:B------:R-:W-:Y:S02]  /*25cc0*/  STL [R1+0x6c40], R76 ;  /* 0x006c404c01007387 */ /* 0x000fe40000100800 */
[----:B------:R-:W-:-:S02]  /*25cd0*/  IMAD.WIDE R98, R100, 0x4, R68 ;  /* 0x0000000464627825 */ /* 0x000fc400078e0244 */
[----:B------:R-:W-:Y:S02]  /*25ce0*/  STL [R1+0x6c3c], R77 ;  /* 0x006c3c4d01007387 */ /* 0x000fe40000100800 */
[----:B------:R-:W-:Y:S02]  /*25cf0*/  IMAD.WIDE R100, R100, 0x4, R66 ;  /* 0x0000000464647825 */ /* 0x000fe400078e0242 */
[----:B------:R-:W-:Y:S01]  /*25d00*/  STL [R1+0x6c48], R78 ;  /* 0x006c484e01007387 */ /* 0x000fe20000100800 */
[----:B------:R-:W-:-:S03]  /*25d10*/  IADD3 R102, R250, -0x32, RZ ;  /* 0xffffffcefa667810 */ /* 0x000fc60007ffe0ff */
[----:B------:R-:W-:Y:S01]  /*25d20*/  STL [R1+0x6c44], R79 ;  /* 0x006c444f01007387 */ /* 0x000fe20000100800 */
[----:B------:R-:W-:-:S03]  /*25d30*/  IMAD R108, R0, 0x2d, RZ ;  /* 0x0000002d006c7824 */ /* 0x000fc600078e02ff */
[----:B------:R-:W-:Y:S04]  /*25d40*/  STL [R1+0x6c50], R80 ;  /* 0x006c505001007387 */ /* 0x000fe80000100800 */
        /* <DEDUP_REMOVED lines=95> */
[----:B------:R-:W-:Y:S02]  /*26340*/  IMAD.WIDE R134, R140, 0x4, R72 ;  /* 0x000000048c867825 */ /* 0x000fe400078e0248 */
[----:B------:R-:W-:Y:S01]  /*26350*/  STL [R1+0x6d08], R126 ;  /* 0x006d087e01007387 */ /* 0x000fe20000100800 */
[----:B------:R-:W-:Y:S01]  /*26360*/  SHF.L.U32 R142, R0, 0x1, RZ ;  /* 0x00000001008e7819 */ /* 0x000fe200000006ff */
[----:B------:R-:W-:-:S02]  /*26370*/  IMAD.WIDE R138, R140, 0x4, R68 ;  /* 0x000000048c8a7825 */ /* 0x000fc400078e0244 */
[----:B------:R-:W-:Y:S02]  /*26380*/  STL [R1+0x6d04], R127 ;  /* 0x006d047f01007387 */ /* 0x000fe40000100800 */
[----:B------:R-:W-:Y:S02]  /*26390*/  IMAD.WIDE R140, R140, 0x4, R66 ;  /* 0x000000048c8c7825 */ /* 0x000fe400078e0242 */
[----:B------:R-:W-:Y:S01]  /*263a0*/  STL [R1+0x6d10], R128 ;  /* 0x006d108001007387 */ /* 0x000fe20000100800 */
[----:B------:R-:W-:-:S03]  /*263b0*/  IADD3 R143, R250, -0x7, RZ ;  /* 0xfffffff9fa8f7810 */ /* 0x000fc60007ffe0ff */
[----:B------:R-:W-:Y:S04]  /*263c0*/  STL [R1+0x6d0c], R129 ;  /* 0x006d0c8101007387 */ /* 0x000fe80000100800 */
[----:B------:R-:W-:Y:S01]  /*263d0*/  STL [R1+0x6d18], R130 ;  /* 0x006d188201007387 */ /* 0x000fe20000100800 */
[----:B-1----:R-:W-:-:S03]  /*263e0*/  LOP3.LUT R2, R216, 0x40, RZ, 0x3c, !PT ;  /* 0x00000040d8027812 */ /* 0x002fc600078e3cff */
[----:B------:R-:W-:Y:S01]  /*263f0*/  STL [R1+0x6d14], R131 ;  /* 0x006d148301007387 */ /* 0x000fe20000100800 */
[----:B------:R-:W-:-:S03]  /*26400*/  IMAD.WIDE R10, R142, 0x4, R72 ;  /* 0x000000048e0a7825 */ /* 0x000fc600078e0248 */
[----:B------:R-:W-:Y:S01]  /*26410*/  STL [R1+0x6d20], R132 ;  /* 0x006d208401007387 */ /* 0x000fe20000100800 */
[----:B--2---:R-:W-:-:S03]  /*26420*/  IMAD.WIDE R8, R142, 0x4, R70 ;  /* 0x000000048e087825 */ /* 0x004fc600078e0246 */
[----:B------:R4:W-:Y:S01]  /*26430*/  LDGSTS.E [R144+0x47a00], [R134.64], !P4 ;  /* 0x47a0000086907fae */ /* 0x0009e2000e121844 */
[----:B------:R-:W-:-:S03]  /*26440*/  IMAD.WIDE R6, R142, 0x4, R68 ;  /* 0x000000048e067825 */ /* 0x000fc600078e0244 */
[----:B------:R-:W-:Y:S04]  /*26450*/  STL [R1+0x6d1c], R133 ;  /* 0x006d1c8501007387 */ /* 0x000fe80000100800 */
[----:B------:R4:W-:Y:S01]  /*26460*/  LDGSTS.E [R144+0x47a80], [R136.64], !P4 ;  /* 0x47a8000088907fae */ /* 0x0009e2000e121844 */
[----:B---3--:R-:W-:-:S03]  /*26470*/  IMAD.WIDE R4, R142, 0x4, R66 ;  /* 0x000000048e047825 */ /* 0x008fc600078e0242 */
[----:B------:R-:W-:Y:S04]  /*26480*/  STL [R1+0x6d28], R134 ;  /* 0x006d288601007387 */ /* 0x000fe80000100800 */
[----:B------:R4:W-:Y:S04]  /*26490*/  LDGSTS.E [R144+0x47b00], [R138.64], !P4 ;  /* 0x47b000008a907fae */ /* 0x0009e8000e121844 */
        /* <DEDUP_REMOVED lines=13> */
[----:B------:R3:W-:Y:S04]  /*26570*/  LDGSTS.E [R2+0x40500], [R6.64], !P5 ;  /* 0x4050000006027fae */ /* 0x0007e8000e921844 */
[----:B------:R1:W-:Y:S04]  /*26580*/  STL.64 [R1+0x340], R10 ;  /* 0x0003400a01007387 */ /* 0x0003e80000100a00 */
[----:B------:R2:W-:Y:S01]  /*26590*/  LDGSTS.E [R2+0x40580], [R4.64], !P5 ;  /* 0x4058000004027fae */ /* 0x0005e2000e921844 */
[----:B------:R-:W-:-:S03]  /*265a0*/  ISETP.GE.U32.AND P5, PT, R143, 0x7fffffb6, PT ;  /* 0x7fffffb68f00780c */ /* 0x000fc60003fa6070 */
[----:B------:R2:W-:Y:S04]  /*265b0*/  STL.64 [R1+0x338], R8 ;  /* 0x0003380801007387 */ /* 0x0005e80000100a00 */
[----:B------:R3:W-:Y:S01]  /*265c0*/  STL.64 [R1+0x330], R6 ;  /* 0x0003300601007387 */ /* 0x0007e20000100a00 */
[----:B-1----:R-:W-:-:S03]  /*265d0*/  IMAD.WIDE R10, R142, 0x4, R72 ;  /* 0x000000048e0a7825 */ /* 0x002fc600078e0248 */
[----:B------:R1:W-:Y:S01]  /*265e0*/  STL.64 [R1+0x328], R4 ;  /* 0x0003280401007387 */ /* 0x0003e20000100a00 */
[----:B--2---:R-:W-:Y:S01]  /*265f0*/  IMAD.WIDE R8, R142, 0x4, R70 ;  /* 0x000000048e087825 */ /* 0x004fe200078e0246 */
[----:B------:R-:W-:Y:S02]  /*26600*/  IADD3 R143, R250, -0xf, RZ ;  /* 0xfffffff1fa8f7810 */ /* 0x000fe40007ffe0ff */
[----:B------:R2:W-:Y:S01]  /*26610*/  LDGSTS.E [R2+0x40c00], [R10.64], !P4 ;  /* 0x40c000000a027fae */ /* 0x0005e2000e121844 */
[----:B---3--:R-:W-:-:S04]  /*26620*/  IMAD.WIDE R6, R142, 0x4, R68 ;  /* 0x000000048e067825 */ /* 0x008fc800078e0244 */
[----:B-1----:R-:W-:Y:S01]  /*26630*/  IMAD.WIDE R4, R142, 0x4, R66 ;  /* 0x000000048e047825 */ /* 0x002fe200078e0242 */
[----:B------:R2:W-:Y:S03]  /*26640*/  STL.64 [R1+0x2c0], R10 ;  /* 0x0002c00a01007387 */ /* 0x0005e60000100a00 */
[----:B------:R-:W-:Y:S01]  /*26650*/  IMAD R142, R0, 0xa, RZ ;  /* 0x0000000a008e7824 */ /* 0x000fe200078e02ff */
[----:B------:R1:W-:Y:S04]  /*26660*/  LDGSTS.E [R2+0x40c80], [R8.64], !P4 ;  /* 0x40c8000008027fae */ /* 0x0003e8000e121844 */
[----:B------:R1:W-:Y:S04]  /*26670*/  STL.64 [R1+0x2b8], R8 ;  /* 0x0002b80801007387 */ /* 0x0003e80000100a00 */
[----:B------:R3:W-:Y:S01]  /*26680*/  LDGSTS.E [R2+0x40d00], [R6.64], !P4 ;  /* 0x40d0000006027fae */ /* 0x0007e2000e121844 */
[----:B--2---:R-:W-:-:S03]  /*26690*/  IMAD.WIDE R10, R142, 0x4, R72 ;  /* 0x000000048e0a7825 */ /* 0x004fc600078e0248 */
[----:B------:R3:W-:Y:S04]  /*266a0*/  STL.64 [R1+0x2b0], R6 ;  /* 0x0002b00601007387 */ /* 0x0007e80000100a00 */
[----:B------:R2:W-:Y:S01]  /*266b0*/  LDGSTS.E [R2+0x40d80], [R4.64], !P4 ;  /* 0x40d8000004027fae */ /* 0x0005e2000e121844 */
[----:B-1----:R-:W-:Y:S01]  /*266c0*/  IMAD.WIDE R8, R142, 0x4, R70 ;  /* 0x000000048e087825 */ /* 0x002fe200078e0246 */
[----:B------:R-:W-:Y:S02]  /*266d0*/  ISETP.GE.U32.AND P4, PT, R143, 0x7fffffb2, PT ;  /* 0x7fffffb28f00780c */ /* 0x000fe40003f86070 */
[----:B------:R2:W-:Y:S01]  /*266e0*/  STL.64 [R1+0x2a8], R4 ;  /* 0x0002a80401007387 */ /* 0x0005e20000100a00 */
[----:B------:R-:W-:Y:S01]  /*266f0*/  IADD3 R143, R250, -0x13, RZ ;  /* 0xffffffedfa8f7810 */ /* 0x000fe20007ffe0ff */
[----:B---3--:R-:W-:-:S02]  /*26700*/  IMAD.WIDE R6, R142, 0x4, R68 ;  /* 0x000000048e067825 */ /* 0x008fc400078e0244 */
[----:B------:R1:W-:Y:S04]  /*26710*/  LDGSTS.E [R2+0x41400], [R10.64], !P5 ;  /* 0x414000000a027fae */ /* 0x0003e8000e921844 */
[----:B------:R3:W-:Y:S01]  /*26720*/  LDGSTS.E [R2+0x41480], [R8.64], !P5 ;  /* 0x4148000008027fae */ /* 0x0007e2000e921844 */
[----:B--2---:R-:W-:-:S03]  /*26730*/  IMAD.WIDE R4, R142, 0x4, R66 ;  /* 0x000000048e047825 */ /* 0x004fc600078e0242 */
[----:B------:R2:W-:Y:S01]  /*26740*/  LDGSTS.E [R2+0x41500], [R6.64], !P5 ;  /* 0x4150000006027fae */ /* 0x0005e2000e921844 */
[----:B------:R-:W-:-:S03]  /*26750*/  IMAD R142, R0, 0xe, RZ ;  /* 0x0000000e008e7824 */ /* 0x000fc600078e02ff */
[----:B------:R1:W-:Y:S04]  /*26760*/  STL.64 [R1+0x240], R10 ;  /* 0x0002400a01007387 */ /* 0x0003e80000100a00 */
[----:B------:R2:W-:Y:S01]  /*26770*/  LDGSTS.E [R2+0x41580], [R4.64], !P5 ;  /* 0x4158000004027fae */ /* 0x0005e2000e921844 */
[----:B------:R-:W-:-:S03]  /*26780*/  ISETP.GE.U32.AND P5, PT, R143, 0x7fffffae, PT ;  /* 0x7fffffae8f00780c */ /* 0x000fc60003fa6070 */
[----:B------:R3:W-:Y:S04]  /*26790*/  STL.64 [R1+0x238], R8 ;  /* 0x0002380801007387 */ /* 0x0007e80000100a00 */
[----:B------:R2:W-:Y:S01]  /*267a0*/  STL.64 [R1+0x230], R6 ;  /* 0x0002300601007387 */ /* 0x0005e20000100a00 */
[----:B-1----:R-:W-:-:S03]  /*267b0*/  IMAD.WIDE R10, R142, 0x4, R72 ;  /* 0x000000048e0a7825 */ /* 0x002fc600078e0248 */
[----:B------:R1:W-:Y:S01]  /*267c0*/  STL.64 [R1+0x228], R4 ;  /* 0x0002280401007387 */ /* 0x0003e20000100a00 */
[----:B---3--:R-:W-:Y:S01]  /*267d0*/  IMAD.WIDE R8, R142, 0x4, R70 ;  /* 0x000000048e087825 */ /* 0x008fe200078e0246 */
[----:B------:R-:W-:Y:S02]  /*267e0*/  IADD3 R143, R250, -0x17, RZ ;  /* 0xffffffe9fa8f7810 */ /* 0x000fe40007ffe0ff */
[----:B------:R3:W-:Y:S01]  /*267f0*/  LDGSTS.E [R2+0x41c00], [R10.64], !P4 ;  /* 0x41c000000a027fae */ /* 0x0007e2000e121844 */
[----:B--2---:R-:W-:-:S04]  /*26800*/  IMAD.WIDE R6, R142, 0x4, R68 ;  /* 0x000000048e067825 */ /* 0x004fc800078e0244 */
[----:B-1----:R-:W-:Y:S01]  /*26810*/  IMAD.WIDE R4, R142, 0x4, R66 ;  /* 0x000000048e047825 */ /* 0x002fe200078e0242 */
[----:B------:R3:W-:Y:S03]  /*26820*/  STL.64 [R1+0x1c0], R10 ;  /* 0x0001c00a01007387 */ /* 0x0007e60000100a00 */
[----:B------:R-:W-:Y:S01]  /*26830*/  IMAD R142, R0, 0x12, RZ ;  /* 0x00000012008e7824 */ /* 0x000fe200078e02ff */
[----:B------:R1:W-:Y:S04]  /*26840*/  LDGSTS.E [R2+0x41c80], [R8.64], !P4 ;  /* 0x41c8000008027fae */ /* 0x0003e8000e121844 */
[----:B------:R1:W-:Y:S04]  /*26850*/  STL.64 [R1+0x1b8], R8 ;  /* 0x0001b80801007387 */ /* 0x0003e80000100a00 */
[----:B------:R2:W-:Y:S01]  /*26860*/  LDGSTS.E [R2+0x41d00], [R6.64], !P4 ;  /* 0x41d0000006027fae */ /* 0x0005e2000e121844 */
[----:B---3--:R-:W-:-:S03]  /*26870*/  IMAD.WIDE R10, R142, 0x4, R72 ;  /* 0x000000048e0a7825 */ /* 0x008fc600078e0248 */
[----:B------:R2:W-:Y:S04]  /*26880*/  STL.64 [R1+0x1b0], R6 ;  /* 0x0001b00601007387 */ /* 0x0005e80000100a00 */
[----:B------:R3:W-:Y:S01]  /*26890*/  LDGSTS.E [R2+0x41d80], [R4.64], !P4 ;  /* 0x41d8000004027fae */ /* 0x0007e2000e121844 */
[----:B-1----:R-:W-:Y:S01]  /*268a0*/  IMAD.WIDE R8, R142, 0x4, R70 ;  /* 0x000000048e087825 */ /* 0x002fe200078e0246 */
[----:B------:R-:W-:Y:S02]  /*268b0*/  ISETP.GE.U32.AND P4, PT, R143, 0x7fffffaa, PT ;  /* 0x7fffffaa8f00780c */ /* 0x000fe40003f86070 */
[----:B------:R3:W-:Y:S01]  /*268c0*/  STL.64 [R1+0x1a8], R4 ;  /* 0x0001a80401007387 */ /* 0x0007e20000100a00 */
[----:B------:R-:W-:Y:S01]  /*268d0*/  IADD3 R143, R250, -0x1b, RZ ;  /* 0xffffffe5fa8f7810 */ /* 0x000fe20007ffe0ff */
[----:B--2---:R-:W-:-:S02]  /*268e0*/  IMAD.WIDE R6, R142, 0x4, R68 ;  /* 0x000000048e067825 */ /* 0x004fc400078e0244 */
[----:B------:R1:W-:Y:S04]  /*268f0*/  LDGSTS.E [R2+0x42400], [R10.64], !P5 ;  /* 0x424000000a027fae */ /* 0x0003e8000e921844 */
[----:B------:R2:W-:Y:S01]  /*26900*/  LDGSTS.E [R2+0x42480], [R8.64], !P5 ;  /* 0x4248000008027fae */ /* 0x0005e2000e921844 */
[----:B---3--:R-:W-:-:S03]  /*26910*/  IMAD.WIDE R4, R142, 0x4, R66 ;  /* 0x000000048e047825 */ /* 0x008fc600078e0242 */
        /* <DEDUP_REMOVED lines=27> */
[----:B------:R1:W-:Y:S02]  /*26ad0*/  LDGSTS.E [R2+0x43400], [R10.64], !P5 ;  /* 0x434000000a027fae */ /* 0x0003e4000e921844 */
[----:B------:R-:W-:Y:S02]  /*26ae0*/  IMAD R148, R0, 0x1e, RZ ;  /* 0x0000001e00947824 */ /* 0x000fe400078e02ff */
[----:B------:R3:W-:Y:S01]  /*26af0*/  LDGSTS.E [R2+0x43480], [R8.64], !P5 ;  /* 0x4348000008027fae */ /* 0x0007e2000e921844 */
[----:B--2---:R-:W-:-:S03]  /*26b00*/  IMAD.WIDE R4, R142, 0x4, R66 ;  /* 0x000000048e047825 */ /* 0x004fc600078e0242 */
[----:B------:R2:W-:Y:S04]  /*26b10*/  LDGSTS.E [R2+0x43500], [R6.64], !P5 ;  /* 0x4350000006027fae */ /* 0x0005e8000e921844 */
[----:B------:R1:W-:Y:S01]  /*26b20*/  LDGSTS.E [R2+0x43580], [R4.64], !P5 ;  /* 0x4358000004027fae */ /* 0x0003e2000e921844 */
[----:B------:R-:W-:Y:S01]  /*26b30*/  ISETP.GE.U32.AND P5, PT, R143, 0x7fffff9e, PT ;  /* 0x7fffff9e8f00780c */ /* 0x000fe20003fa6070 */
[----:B------:R-:W-:-:S04]  /*26b40*/  IMAD.WIDE R142, R148, 0x4, R72 ;  /* 0x00000004948e7825 */ /* 0x000fc800078e0248 */
[----:B----4-:R-:W-:Y:S01]  /*26b50*/  IMAD.WIDE R144, R148, 0x4, R70 ;  /* 0x0000000494907825 */ /* 0x010fe200078e0246 */
        /* <DEDUP_REMOVED lines=21> */
[----:B------:R1:W-:Y:S02]  /*26cb0*/  STL.64 [R1+0x40], R10 ;  /* 0x0000400a01007387 */ /* 0x0003e40000100a00 */
[C---:B------:R-:W-:Y:S02]  /*26cc0*/  IMAD.WIDE R160, R164.reuse, 0x4, R70 ;  /* 0x00000004a4a07825 */ /* 0x040fe400078e0246 */
[----:B------:R3:W-:Y:S02]  /*26cd0*/  STL.64 [R1+0x38], R8 ;  /* 0x0000380801007387 */ /* 0x0007e40000100a00 */
[----:B------:R-:W-:-:S02]  /*26ce0*/  IMAD.WIDE R162, R164, 0x4, R68 ;  /* 0x00000004a4a27825 */ /* 0x000fc400078e0244 */
[----:B------:R2:W-:Y:S02]  /*26cf0*/  STL.64 [R1+0x30], R6 ;  /* 0x0000300601007387 */ /* 0x0005e40000100a00 */
[----:B------:R-:W-:Y:S01]  /*26d00*/  IMAD.WIDE R164, R164, 0x4, R66 ;  /* 0x00000004a4a47825 */ /* 0x000fe200078e0242 */
[----:B------:R-:W-:Y:S01]  /*26d10*/  IADD3 R166, R250, -0x2f, RZ ;  /* 0xffffffd1faa67810 */ /* 0x000fe20007ffe0ff */
[----:B------:R1:W-:Y:S02]  /*26d20*/  STL.64 [R1+0x28], R4 ;  /* 0x0000280401007387 */ /* 0x0003e40000100a00 */
[----:B------:R-:W-:Y:S02]  /*26d30*/  IMAD R172, R0, 0x2a, RZ ;  /* 0x0000002a00ac7824 */ /* 0x000fe400078e02ff */
        /* <DEDUP_REMOVED lines=120> */
[----:B------:R-:W-:Y:S04]  /*274c0*/  STL [R1+0x6e28], R198 ;  /* 0x006e28c601007387 */ /* 0x000fe80000100800 */
[----:B------:R-:W-:Y:S01]  /*274d0*/  STL [R1+0x6e24], R199 ;  /* 0x006e24c701007387 */ /* 0x000fe20000100800 */
[----:B------:R-:W-:-:S03]  /*274e0*/  IMAD R214, R0, 0x3, RZ ;  /* 0x0000000300d67824 */ /* 0x000fc600078e02ff */
[----:B------:R-:W-:Y:S01]  /*274f0*/  STL [R1+0x6e30], R200 ;  /* 0x006e30c801007387 */ /* 0x000fe20000100800 */
[----:B------:R-:W-:-:S03]  /*27500*/  IADD3 R215, R250, -0x8, RZ ;  /* 0xfffffff8fad77810 */ /* 0x000fc60007ffe0ff */
[----:B------:R-:W-:Y:S04]  /*27510*/  STL [R1+0x6e2c], R201 ;  /* 0x006e2cc901007387 */ /* 0x000fe80000100800 */
[----:B------:R-:W-:Y:S04]  /*27520*/  STL [R1+0x6e38], R202 ;  /* 0x006e38ca01007387 */ /* 0x000fe80000100800 */
[----:B------:R4:W-:Y:S01]  /*27530*/  LDGSTS.E [R2+0x47c00], [R206.64], !P4 ;  /* 0x47c00000ce027fae */ /* 0x0009e2000e121844 */
[----:B-1----:R-:W-:-:S03]  /*27540*/  IMAD.WIDE R10, R214, 0x4, R72 ;  /* 0x00000004d60a7825 */ /* 0x002fc600078e0248 */
[----:B------:R-:W-:Y:S04]  /*27550*/  STL [R1+0x6e34], R203 ;  /* 0x006e34cb01007387 */ /* 0x000fe80000100800 */
[----:B------:R4:W-:Y:S01]  /*27560*/  LDGSTS.E [R2+0x47c80], [R208.64], !P4 ;  /* 0x47c80000d0027fae */ /* 0x0009e2000e121844 */
[----:B---3--:R-:W-:-:S03]  /*27570*/  IMAD.WIDE R8, R214, 0x4, R70 ;  /* 0x00000004d6087825 */ /* 0x008fc600078e0246 */
[----:B------:R-:W-:Y:S04]  /*27580*/  STL [R1+0x6e40], R204 ;  /* 0x006e40cc01007387 */ /* 0x000fe80000100800 */
[----:B------:R4:W-:Y:S01]  /*27590*/  LDGSTS.E [R2+0x47d00], [R210.64], !P4 ;  /* 0x47d00000d2027fae */ /* 0x0009e2000e121844 */
[----:B--2---:R-:W-:-:S03]  /*275a0*/  IMAD.WIDE R6, R214, 0x4, R68 ;  /* 0x00000004d6067825 */ /* 0x004fc600078e0244 */
[----:B------:R-:W-:Y:S04]  /*275b0*/  STL [R1+0x6e3c], R205 ;  /* 0x006e3ccd01007387 */ /* 0x000fe80000100800 */
[----:B------:R4:W-:Y:S01]  /*275c0*/  LDGSTS.E [R2+0x47d80], [R212.64], !P4 ;  /* 0x47d80000d4027fae */ /* 0x0009e2000e121844 */
[----:B------:R-:W-:-:S03]  /*275d0*/  ISETP.GE.U32.AND P4, PT, R215, 0x7fffffb9, PT ;  /* 0x7fffffb9d700780c */ /* 0x000fc60003f86070 */
[----:B------:R-:W-:Y:S01]  /*275e0*/  STL [R1+0x6e48], R206 ;  /* 0x006e48ce01007387 */ /* 0x000fe20000100800 */
[----:B------:R-:W-:-:S03]  /*275f0*/  IMAD.WIDE R4, R214, 0x4, R66 ;  /* 0x00000004d6047825 */ /* 0x000fc600078e0242 */
[----:B------:R-:W-:Y:S01]  /*27600*/  STL [R1+0x6e44], R207 ;  /* 0x006e44cf01007387 */ /* 0x000fe20000100800 */
[----:B----4-:R-:W-:-:S03]  /*27610*/  LOP3.LUT R2, R216, 0x60, RZ, 0x3c, !PT ;  /* 0x00000060d8027812 */ /* 0x010fc600078e3cff */
        /* <DEDUP_REMOVED lines=22> */
[----:B----4-:R-:W-:Y:S01]  /*27780*/  IMAD.WIDE R4, R214, 0x4, R66 ;  /* 0x00000004d6047825 */ /* 0x010fe200078e0242 */
[----:B------:R1:W-:Y:S03]  /*27790*/  STL.64 [R1+0x2a0], R10 ;  /* 0x0002a00a01007387 */ /* 0x0003e60000100a00 */
[----:B------:R-:W-:Y:S01]  /*277a0*/  IMAD R214, R0, 0xb, RZ ;  /* 0x0000000b00d67824 */ /* 0x000fe200078e02ff */
[----:B------:R2:W-:Y:S04]  /*277b0*/  LDGSTS.E [R2+0x40e80], [R8.64], !P4 ;  /* 0x40e8000008027fae */ /* 0x0005e8000e121844 */
[----:B------:R2:W-:Y:S04]  /*277c0*/  STL.64 [R1+0x298], R8 ;  /* 0x0002980801007387 */ /* 0x0005e80000100a00 */
[----:B------:R3:W-:Y:S01]  /*277d0*/  LDGSTS.E [R2+0x40f00], [R6.64], !P4 ;  /* 0x40f0000006027fae */ /* 0x0007e2000e121844 */
[----:B-1----:R-:W-:-:S03]  /*277e0*/  IMAD.WIDE R10, R214, 0x4, R72 ;  /* 0x00000004d60a7825 */ /* 0x002fc600078e0248 */
[----:B------:R3:W-:Y:S04]  /*277f0*/  STL.64 [R1+0x290], R6 ;  /* 0x0002900601007387 */ /* 0x0007e80000100a00 */
[----:B------:R1:W-:Y:S01]  /*27800*/  LDGSTS.E [R2+0x40f80], [R4.64], !P4 ;  /* 0x40f8000004027fae */ /* 0x0003e2000e121844 */
[----:B--2---:R-:W-:Y:S01]  /*27810*/  IMAD.WIDE R8, R214, 0x4, R70 ;  /* 0x00000004d6087825 */ /* 0x004fe200078e0246 */
[----:B------:R-:W-:Y:S02]  /*27820*/  ISETP.GE.U32.AND P4, PT, R215, 0x7fffffb1, PT ;  /* 0x7fffffb1d700780c */ /* 0x000fe40003f86070 */
[----:B------:R1:W-:Y:S01]  /*27830*/  STL.64 [R1+0x288], R4 ;  /* 0x0002880401007387 */ /* 0x0003e20000100a00 */
[----:B------:R-:W-:Y:S01]  /*27840*/  IADD3 R215, R250, -0x14, RZ ;  /* 0xffffffecfad77810 */ /* 0x000fe20007ffe0ff */
[----:B---3--:R-:W-:-:S02]  /*27850*/  IMAD.WIDE R6, R214, 0x4, R68 ;  /* 0x00000004d6067825 */ /* 0x008fc400078e0244 */
[----:B------:R2:W-:Y:S04]  /*27860*/  LDGSTS.E [R2+0x41600], [R10.64], !P5 ;  /* 0x416000000a027fae */ /* 0x0005e8000e921844 */
[----:B------:R3:W-:Y:S01]  /*27870*/  LDGSTS.E [R2+0x41680], [R8.64], !P5 ;  /* 0x4168000008027fae */ /* 0x0007e2000e921844 */
[----:B-1----:R-:W-:-:S03]  /*27880*/  IMAD.WIDE R4, R214, 0x4, R66 ;  /* 0x00000004d6047825 */ /* 0x002fc600078e0242 */
[----:B------:R1:W-:Y:S01]  /*27890*/  LDGSTS.E [R2+0x41700], [R6.64], !P5 ;  /* 0x4170000006027fae */ /* 0x0003e2000e921844 */
[----:B------:R-:W-:-:S03]  /*278a0*/  IMAD R214, R0, 0xf, RZ ;  /* 0x0000000f00d67824 */ /* 0x000fc600078e02ff */
[----:B------:R2:W-:Y:S04]  /*278b0*/  STL.64 [R1+0x220], R10 ;  /* 0x0002200a01007387 */ /* 0x0005e80000100a00 */
[----:B------:R4:W-:Y:S01]  /*278c0*/  LDGSTS.E [R2+0x41780], [R4.64], !P5 ;  /* 0x4178000004027fae */ /* 0x0009e2000e921844 */
[----:B------:R-:W-:-:S03]  /*278d0*/  ISETP.GE.U32.AND P5, PT, R215, 0x7fffffad, PT ;  /* 0x7fffffadd700780c */ /* 0x000fc60003fa6070 */
[----:B------:R3:W-:Y:S04]  /*278e0*/  STL.64 [R1+0x218], R8 ;  /* 0x0002180801007387 */ /* 0x0007e80000100a00 */
[----:B------:R1:W-:Y:S01]  /*278f0*/  STL.64 [R1+0x210], R6 ;  /* 0x0002100601007387 */ /* 0x0003e20000100a00 */
[----:B--2---:R-:W-:-:S03]  /*27900*/  IMAD.WIDE R10, R214, 0x4, R72 ;  /* 0x00000004d60a7825 */ /* 0x004fc600078e0248 */
[----:B------:R4:W-:Y:S01]  /*27910*/  STL.64 [R1+0x208], R4 ;  /* 0x0002080401007387 */ /* 0x0009e20000100a00 */
[----:B---3--:R-:W-:Y:S01]  /*27920*/  IMAD.WIDE R8, R214, 0x4, R70 ;  /* 0x00000004d6087825 */ /* 0x008fe200078e0246 */
[----:B------:R-:W-:Y:S02]  /*27930*/  IADD3 R215, R250, -0x18, RZ ;  /* 0xffffffe8fad77810 */ /* 0x000fe40007ffe0ff */
[----:B------:R2:W-:Y:S01]  /*27940*/  LDGSTS.E [R2+0x41e00], [R10.64], !P4 ;  /* 0x41e000000a027fae */ /* 0x0005e2000e121844 */
[----:B-1----:R-:W-:-:S04]  /*27950*/  IMAD.WIDE R6, R214, 0x4, R68 ;  /* 0x00000004d6067825 */ /* 0x002fc800078e0244 */
[----:B----4-:R-:W-:Y:S01]  /*27960*/  IMAD.WIDE R4, R214, 0x4, R66 ;  /* 0x00000004d6047825 */ /* 0x010fe200078e0242 */
        /* <DEDUP_REMOVED lines=43> */
[----:B------:R2:W-:Y:S02]  /*27c20*/  LDGSTS.E [R2+0x43600], [R10.64], !P5 ;  /* 0x436000000a027fae */ /* 0x0005e4000e921844 */
[----:B------:R-:W-:Y:S02]  /*27c30*/  IMAD R220, R0, 0x1f, RZ ;  /* 0x0000001f00dc7824 */ /* 0x000fe400078e02ff */
[----:B------:R3:W-:Y:S01]  /*27c40*/  LDGSTS.E [R2+0x43680], [R8.64], !P5 ;  /* 0x4368000008027fae */ /* 0x0007e2000e921844 */
[----:B-1----:R-:W-:-:S03]  /*27c50*/  IMAD.WIDE R4, R214, 0x4, R66 ;  /* 0x00000004d6047825 */ /* 0x002fc600078e0242 */
[----:B------:R1:W-:Y:S04]  /*27c60*/  LDGSTS.E [R2+0x43700], [R6.64], !P5 ;  /* 0x4370000006027fae */ /* 0x0003e8000e921844 */
[----:B------:R4:W-:Y:S01]  /*27c70*/  LDGSTS.E [R2+0x43780], [R4.64], !P5 ;  /* 0x4378000004027fae */ /* 0x0009e2000e921844 */
[----:B------:R-:W-:Y:S01]  /*27c80*/  ISETP.GE.U32.AND P5, PT, R215, 0x7fffff9d, PT ;  /* 0x7fffff9dd700780c */ /* 0x000fe20003fa6070 */
[----:B------:R-:W-:-:S04]  /*27c90*/  IMAD.WIDE R214, R220, 0x4, R72 ;  /* 0x00000004dcd67825 */ /* 0x000fc800078e0248 */
[C---:B------:R-:W-:Y:S01]  /*27ca0*/  IMAD.WIDE R216, R220.reuse, 0x4, R70 ;  /* 0x00000004dcd87825 */ /* 0x040fe200078e0246 */
[----:B------:R-:W-:Y:S03]  /*27cb0*/  STL.64 [R1+0x20], R10 ;  /* 0x0000200a01007387 */ /* 0x000fe60000100a00 */
[----:B------:R-:W-:Y:S01]  /*27cc0*/  IMAD.WIDE R218, R220, 0x4, R68 ;  /* 0x00000004dcda7825 */ /* 0x000fe200078e0244 */
[----:B------:R-:W-:Y:S01]  /*27cd0*/  IADD3 R222, R250, -0x28, RZ ;  /* 0xffffffd8fade7810 */ /* 0x000fe20007ffe0ff */
[----:B------:R1:W-:Y:S02]  /*27ce0*/  LDGSTS.E [R2+0x43e00], [R214.64], !P4 ;  /* 0x43e00000d6027fae */ /* 0x0003e4000e121844 */
[----:B------:R-:W-:Y:S02]  /*27cf0*/  IMAD.WIDE R220, R220, 0x4, R66 ;  /* 0x00000004dcdc7825 */ /* 0x000fe400078e0242 */
[----:B------:R-:W-:Y:S02]  /*27d00*/  STL.64 [R1+0x18], R8 ;  /* 0x0000180801007387 */ /* 0x000fe40000100a00 */
[----:B------:R-:W-:-:S02]  /*27d10*/  IMAD R228, R0, 0x23, RZ ;  /* 0x0000002300e47824 */ /* 0x000fc400078e02ff */
[----:B------:R1:W-:Y:S04]  /*27d20*/  LDGSTS.E [R2+0x43e80], [R216.64], !P4 ;  /* 0x43e80000d8027fae */ /* 0x0003e8000e121844 */
[----:B------:R-:W-:Y:S04]  /*27d30*/  STL.64 [R1+0x10], R6 ;  /* 0x0000100601007387 */ /* 0x000fe80000100a00 */
[----:B------:R1:W-:Y:S01]  /*27d40*/  LDGSTS.E [R2+0x43f00], [R218.64], !P4 ;  /* 0x43f00000da027fae */ /* 0x0003e2000e121844 */
[----:B------:R-:W-:-:S03]  /*27d50*/  IMAD.WIDE R224, R228, 0x4, R70 ;  /* 0x00000004e4e07825 */ /* 0x000fc600078e0246 */
[----:B------:R4:W-:Y:S04]  /*27d60*/  STL.64 [R1+0x8], R4 ;  /* 0x0000080401007387 */ /* 0x0009e80000100a00 */
        /* <DEDUP_REMOVED lines=24> */
[----:B------:R-:W-:Y:S02]  /*27ef0*/  STL [R1+0x6e90], R224 ;  /* 0x006e90e001007387 */ /* 0x000fe40000100800 */
[----:B------:R-:W-:-:S02]  /*27f00*/  IMAD R3, R0, 0x2b, RZ ;  /* 0x0000002b00037824 */ /* 0x000fc400078e02ff */
[----:B------:R-:W-:Y:S01]  /*27f10*/  STL [R1+0x6e8c], R225 ;  /* 0x006e8ce101007387 */ /* 0x000fe20000100800 */
[----:B------:R-:W-:-:S03]  /*27f20*/  IMAD.WIDE R234, R236, 0x4, R68 ;  /* 0x00000004ecea7825 */ /* 0x000fc600078e0244 */
[----:B------:R-:W-:Y:S01]  /*27f30*/  STL [R1+0x6e98], R226 ;  /* 0x006e98e201007387 */ /* 0x000fe20000100800 */
[----:B------:R-:W-:-:S03]  /*27f40*/  IMAD.WIDE R236, R236, 0x4, R66 ;  /* 0x00000004ecec7825 */ /* 0x000fc600078e0242 */
[----:B------:R-:W-:Y:S01]  /*27f50*/  STL [R1+0x6e94], R227 ;  /* 0x006e94e301007387 */ /* 0x000fe20000100800 */
[----:B----4-:R-:W-:-:S03]  /*27f60*/  IADD3 R4, R250, -0x45, RZ ;  /* 0xffffffbbfa047810 */ /* 0x010fc60007ffe0ff */
[----:B------:R-:W-:Y:S01]  /*27f70*/  STL [R1+0x6ea0], R228 ;  /* 0x006ea0e401007387 */ /* 0x000fe20000100800 */
[----:B------:R-:W-:-:S03]  /*27f80*/  IMAD.WIDE R12, R3, 0x4, R72 ;  /* 0x00000004030c7825 */ /* 0x000fc600078e0248 */
[----:B------:R-:W-:Y:S01]  /*27f90*/  STL [R1+0x6e9c], R229 ;  /* 0x006e9ce501007387 */ /* 0x000fe20000100800 */
[----:B--2---:R-:W-:-:S03]  /*27fa0*/  IMAD.WIDE R10, R3, 0x4, R70 ;  /* 0x00000004030a7825 */ /* 0x004fc600078e0246 */
[----:B------:R2:W-:Y:S01]  /*27fb0*/  LDGSTS.E [R2+0x44e00], [R230.64], !P4 ;  /* 0x44e00000e6027fae */ /* 0x0005e2000e121844 */
[----:B---3--:R-:W-:-:S03]  /*27fc0*/  IMAD.WIDE R8, R3, 0x4, R68 ;  /* 0x0000000403087825 */ /* 0x008fc600078e0244 */
[----:B------:R-:W-:Y:S01]  /*27fd0*/  STL [R1+0x6ea8], R230 ;  /* 0x006ea8e601007387 */ /* 0x000fe20000100800 */
[----:B-1----:R-:W-:-:S03]  /*27fe0*/  IMAD.WIDE R6, R3, 0x4, R66 ;  /* 0x0000000403067825 */ /* 0x002fc600078e0242 */
[----:B------:R-:W-:Y:S04]  /*27ff0*/  STL [R1+0x6ea4], R231 ;  /* 0x006ea4e701007387 */ /* 0x000fe80000100800 */
[----:B------:R2:W-:Y:S04]  /*28000*/  LDGSTS.E [R2+0x44e80], [R232.64], !P4 ;  /* 0x44e80000e8027fae */ /* 0x0005e8000e121844 */
[----:B------:R-:W-:Y:S04]  /*28010*/  STL [R1+0x6eb0], R232 ;  /* 0x006eb0e801007387 */ /* 0x000fe80000100800 */
[----:B------:R1:W-:Y:S01]  /*28020*/  LDGSTS.E [R2+0x44f00], [R234.64], !P4 ;  /* 0x44f00000ea027fae */ /* 0x0003e2000e121844 */
[----:B------:R-:W-:-:S03]  /*28030*/  IADD3 R3, R250, -0x49, RZ ;  /* 0xffffffb7fa037810 */ /* 0x000fc60007ffe0ff */
[----:B------:R-:W-:Y:S04]  /*28040*/  STL [R1+0x6eac], R233 ;  /* 0x006eace901007387 */ /* 0x000fe80000100800 */
[----:B------:R3:W-:Y:S01]  /*28050*/  LDGSTS.E [R2+0x44f80], [R236.64], !P4 ;  /* 0x44f80000ec027fae */ /* 0x0007e2000e121844 */
[----:B------:R-:W-:Y:S01]  /*28060*/  ISETP.GE.U32.AND P4, PT, R4, 0x7fffff7c, PT ;  /* 0x7fffff7c0400780c */ /* 0x000fe20003f86070 */
[----:B------:R-:W-:Y:S02]  /*28070*/  IMAD R4, R0, 0x2f, RZ ;  /* 0x0000002f00047824 */ /* 0x000fe400078e02ff */
[----:B------:R-:W-:Y:S04]  /*28080*/  STL [R1+0x6eb8], R234 ;  /* 0x006eb8ea01007387 */ /* 0x000fe80000100800 */
[----:B------:R-:W-:Y:S04]  /*28090*/  STL [R1+0x6eb4], R235 ;  /* 0x006eb4eb01007387 */ /* 0x000fe80000100800 */
[----:B------:R-:W-:Y:S04]  /*280a0*/  STL [R1+0x6ec0], R236 ;  /* 0x006ec0ec01007387 */ /* 0x000fe80000100800 */
[----:B------:R4:W-:Y:S04]  /*280b0*/  LDGSTS.E [R2+0x45600], [R12.64], !P1 ;  /* 0x456000000c027fae */ /* 0x0009e8000c921844 */
[----:B------:R-:W-:Y:S04]  /*280c0*/  STL [R1+0x6ebc], R237 ;  /* 0x006ebced01007387 */ /* 0x000fe80000100800 */
[----:B------:R1:W-:Y:S04]  /*280d0*/  LDGSTS.E [R2+0x45680], [R10.64], !P1 ;  /* 0x456800000a027fae */ /* 0x0003e8000c921844 */
[----:B------:R4:W-:Y:S04]  /*280e0*/  STL.64 [R1+0xf68], R12 ;  /* 0x000f680c01007387 */ /* 0x0009e80000100a00 */
[----:B------:R1:W-:Y:S04]  /*280f0*/  LDGSTS.E [R2+0x45700], [R8.64], !P1 ;  /* 0x4570000008027fae */ /* 0x0003e8000c921844 */
[----:B------:R1:W-:Y:S04]  /*28100*/  STL.64 [R1+0xf70], R10 ;  /* 0x000f700a01007387 */ /* 0x0003e80000100a00 */
[----:B------:R2:W-:Y:S01]  /*28110*/  LDGSTS.E [R2+0x45780], [R6.64], !P1 ;  /* 0x4578000006027fae */ /* 0x0005e2000c921844 */
[----:B----4-:R-:W-:Y:S01]  /*28120*/  IMAD.WIDE R12, R4, 0x4, R72 ;  /* 0x00000004040c7825 */ /* 0x010fe200078e0248 */
[----:B------:R-:W-:-:S02]  /*28130*/  ISETP.GE.U32.AND P1, PT, R3, 0x7fffff78, PT ;  /* 0x7fffff780300780c */ /* 0x000fc40003f26070 */
[----:B------:R4:W-:Y:S01]  /*28140*/  STL.64 [R1+0xf88], R8 ;  /* 0x000f880801007387 */ /* 0x0009e20000100a00 */
[----:B------:R-:W-:Y:S02]  /*28150*/  IMAD R3, R0, 0x33, RZ ;  /* 0x0000003300037824 */ /* 0x000fe400078e02ff */
[C---:B-1----:R-:W-:Y:S01]  /*28160*/  IMAD.WIDE R10, R4.reuse, 0x4, R70 ;  /* 0x00000004040a7825 */ /* 0x042fe200078e0246 */
[----:B------:R2:W-:Y:S04]  /*28170*/  STL.64 [R1+0xf90], R6 ;  /* 0x000f900601007387 */ /* 0x0005e80000100a00 */
[----:B------:R1:W-:Y:S01]  /*28180*/  STL.64 [R1+0xf78], R12 ;  /* 0x000f780c01007387 */ /* 0x0003e20000100a00 */
[----:B----4-:R-:W-:-:S03]  /*28190*/  IMAD.WIDE R8, R4, 0x4, R68 ;  /* 0x0000000404087825 */ /* 0x010fc600078e0244 */
[----:B------:R1:W-:Y:S01]  /*281a0*/  LDGSTS.E [R2+0x45e00], [R12.64], !P2 ;  /* 0x45e000000c027fae */ /* 0x0003e2000d121844 */
[----:B--2---:R-:W-:-:S03]  /*281b0*/  IMAD.WIDE R6, R4, 0x4, R66 ;  /* 0x0000000404067825 */ /* 0x004fc600078e0242 */
[----:B------:R2:W-:Y:S04]  /*281c0*/  STL.64 [R1+0xf80], R10 ;  /* 0x000f800a01007387 */ /* 0x0005e80000100a00 */
[----:B------:R2:W-:Y:S01]  /*281d0*/  LDGSTS.E [R2+0x45e80], [R10.64], !P2 ;  /* 0x45e800000a027fae */ /* 0x0005e2000d121844 */
[----:B------:R-:W-:Y:S02]  /*281e0*/  IMAD R5, R0, 0x37, RZ ;  /* 0x0000003700057824 */ /* 0x000fe400078e02ff */
[C---:B-1----:R-:W-:Y:S01]  /*281f0*/  IMAD.WIDE R12, R3.reuse, 0x4, R72 ;  /* 0x00000004030c7825 */ /* 0x042fe200078e0248 */
[----:B------:R1:W-:Y:S04]  /*28200*/  STL.64 [R1+0xf98], R8 ;  /* 0x000f980801007387 */ /* 0x0003e80000100a00 */
[----:B------:R1:W-:Y:S01]  /*28210*/  LDGSTS.E [R2+0x45f00], [R8.64], !P2 ;  /* 0x45f0000008027fae */ /* 0x0003e2000d121844 */
[----:B--2---:R-:W-:-:S03]  /*28220*/  IMAD.WIDE R10, R3, 0x4, R70 ;  /* 0x00000004030a7825 */ /* 0x004fc600078e0246 */
[----:B------:R2:W-:Y:S04]  /*28230*/  STL.64 [R1+0xfa0], R6 ;  /* 0x000fa00601007387 */ /* 0x0005e80000100a00 */
[----:B------:R2:W-:Y:S01]  /*28240*/  LDGSTS.E [R2+0x45f80], [R6.64], !P2 ;  /* 0x45f8000006027fae */ /* 0x0005e2000d121844 */
[----:B-1----:R-:W-:-:S03]  /*28250*/  IMAD.WIDE R8, R3, 0x4, R68 ;  /* 0x0000000403087825 */ /* 0x002fc600078e0244 */
[----:B------:R1:W-:Y:S01]  /*28260*/  STL.64 [R1+0x1ad0], R12 ;  /* 0x001ad00c01007387 */ /* 0x0003e20000100a00 */
[----:B------:R-:W-:-:S03]  /*28270*/  IADD3 R4, R250, -0x4d, RZ ;  /* 0xffffffb3fa047810 */ /* 0x000fc60007ffe0ff */
[----:B------:R1:W-:Y:S01]  /*28280*/  LDGSTS.E [R2+0x46600], [R12.64], !P6 ;  /* 0x466000000c027fae */ /* 0x0003e2000f121844 */
[----:B--2---:R-:W-:-:S03]  /*28290*/  IMAD.WIDE R6, R3, 0x4, R66 ;  /* 0x0000000403067825 */ /* 0x004fc600078e0242 */
[----:B------:R2:W-:Y:S04]  /*282a0*/  STL.64 [R1+0x1ad8], R10 ;  /* 0x001ad80a01007387 */ /* 0x0005e80000100a00 */
[----:B------:R2:W-:Y:S01]  /*282b0*/  LDGSTS.E [R2+0x46680], [R10.64], !P6 ;  /* 0x466800000a027fae */ /* 0x0005e2000f121844 */
[----:B-1----:R-:W-:-:S03]  /*282c0*/  IMAD.WIDE R12, R5, 0x4, R72 ;  /* 0x00000004050c7825 */ /* 0x002fc600078e0248 */
[----:B------:R1:W-:Y:S04]  /*282d0*/  STL.64 [R1+0x1b10], R8 ;  /* 0x001b100801007387 */ /* 0x0003e80000100a00 */
[----:B------:R1:W-:Y:S01]  /*282e0*/  LDGSTS.E [R2+0x46700], [R8.64], !P6 ;  /* 0x4670000008027fae */ /* 0x0003e2000f121844 */
[----:B--2---:R-:W-:-:S03]  /*282f0*/  IMAD.WIDE R10, R5, 0x4, R70 ;  /* 0x00000004050a7825 */ /* 0x004fc600078e0246 */
[----:B------:R2:W-:Y:S01]  /*28300*/  STL.64 [R1+0x1b18], R6 ;  /* 0x001b180601007387 */ /* 0x0005e20000100a00 */
[----:B------:R-:W-:-:S03]  /*28310*/  IADD3 R3, R250, -0x51, RZ ;  /* 0xffffffaffa037810 */ /* 0x000fc60007ffe0ff */
[----:B------:R2:W-:Y:S01]  /*28320*/  LDGSTS.E [R2+0x46780], [R6.64], !P6 ;  /* 0x4678000006027fae */ /* 0x0005e2000f121844 */
[----:B-1----:R-:W-:-:S03]  /*28330*/  IMAD.WIDE R8, R5, 0x4, R68 ;  /* 0x0000000405087825 */ /* 0x002fc600078e0244 */
[----:B------:R-:W-:Y:S01]  /*28340*/  STL.64 [R1+0x1ae0], R12 ;  /* 0x001ae00c01007387 */ /* 0x000fe20000100a00 */
[----:B------:R-:W-:Y:S01]  /*28350*/  ISETP.GE.U32.AND P2, PT, R4, 0x7fffff74, PT ;  /* 0x7fffff740400780c */ /* 0x000fe20003f46070 */
[----:B------:R-:W-:Y:S02]  /*28360*/  IMAD R4, R0, 0x3b, RZ ;  /* 0x0000003b00047824 */ /* 0x000fe400078e02ff */
[----:B------:R1:W-:Y:S01]  /*28370*/  STL.64 [R1+0x1ae8], R10 ;  /* 0x001ae80a01007387 */ /* 0x0003e20000100a00 */
[----:B--2---:R-:W-:-:S03]  /*28380*/  IMAD.WIDE R6, R5, 0x4, R66 ;  /* 0x0000000405067825 */ /* 0x004fc600078e0242 */
[----:B------:R2:W-:Y:S01]  /*28390*/  STL.64 [R1+0x1b30], R8 ;  /* 0x001b300801007387 */ /* 0x0005e20000100a00 */
[----:B------:R-:W-:-:S03]  /*283a0*/  ISETP.GE.U32.AND P6, PT, R3, 0x7fffff70, PT ;  /* 0x7fffff700300780c */ /* 0x000fc60003fc6070 */
[----:B------:R4:W-:Y:S01]  /*283b0*/  STL.64 [R1+0x1b38], R6 ;  /* 0x001b380601007387 */ /* 0x0009e20000100a00 */
[----:B------:R-:W-:-:S03]  /*283c0*/  IMAD R3, R0, 0x3f, RZ ;  /* 0x0000003f00037824 */ /* 0x000fc600078e02ff */
[----:B------:R-:W3:Y:S01]  /*283d0*/  LDL.LU R58, [R1+0x950] ;  /* 0x00095000013a7983 */ /* 0x000ee20000300800 */
[----:B------:R-:W-:-:S03]  /*283e0*/  IMAD.WIDE R18, R4, 0x4, R72 ;  /* 0x0000000404127825 */ /* 0x000fc600078e0248 */
[----:B------:R-:W3:Y:S01]  /*283f0*/  LDL.LU R61, [R1+0x810] ;  /* 0x00081000013d7983 */ /* 0x000ee20000300800 */
[----:B------:R-:W-:-:S03]  /*28400*/  IMAD.WIDE R16, R4, 0x4, R70 ;  /* 0x0000000404107825 */ /* 0x000fc600078e0246 */
[----:B------:R1:W-:Y:S04]  /*28410*/  LDGSTS.E [R2+0x46e00], [R12.64], !P0 ;  /* 0x46e000000c027fae */ /* 0x0003e8000c121844 */
[----:B------:R1:W-:Y:S04]  /*28420*/  LDGSTS.E [R2+0x46e80], [R10.64], !P0 ;  /* 0x46e800000a027fae */ /* 0x0003e8000c121844 */
[----:B------:R-:W3:Y:S04]  /*28430*/  LDL.LU R249, [R1+0x820] ;  /* 0x0008200001f97983 */ /* 0x000ee80000300800 */
[----:B------:R-:W3:Y:S01]  /*28440*/  LDL.LU R248, [R1+0x828] ;  /* 0x0008280001f87983 */ /* 0x000ee20000300800 */
[----:B-1----:R-:W-:-:S03]  /*28450*/  IMAD.WIDE R10, R3, 0x4, R72 ;  /* 0x00000004030a7825 */ /* 0x002fc600078e0248 */
[----:B------:R-:W-:Y:S04]  /*28460*/  STL [R1+0x6ec8], R72 ;  /* 0x006ec84801007387 */ /* 0x000fe80000100800 */
[----:B------:R2:W-:Y:S01]  /*28470*/  LDGSTS.E [R2+0x46f00], [R8.64], !P0 ;  /* 0x46f0000008027fae */ /* 0x0005e2000c121844 */
[----:B------:R-:W-:-:S03]  /*28480*/  IMAD.WIDE R14, R4, 0x4, R68 ;  /* 0x00000004040e7825 */ /* 0x000fc600078e0244 */
[----:B------:R-:W-:Y:S04]  /*28490*/  STL.64 [R1+0x1af0], R18 ;  /* 0x001af01201007387 */ /* 0x000fe80000100a00 */
[----:B------:R-:W-:Y:S01]  /*284a0*/  STL [R1+0x6ec4], R73 ;  /* 0x006ec44901007387 */ /* 0x000fe20000100800 */
[----:B--2---:R-:W-:-:S03]  /*284b0*/  IMAD.WIDE R8, R3, 0x4, R70 ;  /* 0x0000000403087825 */ /* 0x004fc600078e0246 */
[----:B------:R-:W-:Y:S04]  /*284c0*/  STL.64 [R1+0x1af8], R16 ;  /* 0x001af81001007387 */ /* 0x000fe80000100a00 */
[----:B------:R-:W-:Y:S01]  /*284d0*/  STL.64 [R1+0x1b00], R10 ;  /* 0x001b000a01007387 */ /* 0x000fe20000100a00 */
[----:B------:R-:W-:-:S03]  /*284e0*/  IMAD.WIDE R12, R4, 0x4, R66 ;  /* 0x00000004040c7825 */ /* 0x000fc600078e0242 */
[----:B------:R-:W-:Y:S04]  /*284f0*/  STL [R1+0x6ed0], R70 ;  /* 0x006ed04601007387 */ /* 0x000fe80000100800 */
[----:B------:R-:W-:Y:S04]  /*28500*/  STL [R1+0x6ecc], R71 ;  /* 0x006ecc4701007387 */ /* 0x000fe80000100800 */
[----:B------:R4:W-:Y:S04]  /*28510*/  LDGSTS.E [R2+0x46f80], [R6.64], !P0 ;  /* 0x46f8000006027fae */ /* 0x0009e8000c121844 */
[----:B------:R-:W-:Y:S04]  /*28520*/  STL.64 [R1+0x1b08], R8 ;  /* 0x001b080801007387 */ /* 0x000fe80000100a00 */
[----:B------:R-:W2:Y:S01]  /*28530*/  LDL.LU R65, [R1+0x83c] ;  /* 0x00083c0001417983 */ /* 0x000ea20000300800 */
[----:B----4-:R-:W-:-:S03]  /*28540*/  IMAD.WIDE R6, R3, 0x4, R68 ;  /* 0x0000000403067825 */ /* 0x010fc600078e0244 */
[----:B------:R-:W-:Y:S04]  /*28550*/  STL.64 [R1+0x1b40], R14 ;  /* 0x001b400e01007387 */ /* 0x000fe80000100a00 */
[----:B------:R-:W-:Y:S04]  /*28560*/  STL [R1+0x6ed8], R68 ;  /* 0x006ed84401007387 */ /* 0x000fe80000100800 */
[----:B------:R-:W-:Y:S04]  /*28570*/  STL.64 [R1+0x1b48], R12 ;  /* 0x001b480c01007387 */ /* 0x000fe80000100a00 */
[----:B------:R-:W-:Y:S04]  /*28580*/  STL [R1+0x6ed4], R69 ;  /* 0x006ed44501007387 */ /* 0x000fe80000100800 */
[----:B------:R-:W-:Y:S04]  /*28590*/  STL.64 [R1+0x1b60], R6 ;  /* 0x001b600601007387 */ /* 0x000fe80000100a00 */
[----:B------:R-:W4:Y:S01]  /*285a0*/  LDL.LU R60, [R1+0x850] ;  /* 0x00085000013c7983 */ /* 0x000f220000300800 */
[----:B------:R-:W-:-:S03]  /*285b0*/  IMAD.WIDE R4, R3, 0x4, R66 ;  /* 0x0000000403047825 */ /* 0x000fc600078e0242 */
[----:B------:R-:W4:Y:S04]  /*285c0*/  LDL.LU R64, [R1+0x864] ;  /* 0x0008640001407983 */ /* 0x000f280000300800 */
[----:B------:R-:W-:Y:S04]  /*285d0*/  STL [R1+0x6ee0], R66 ;  /* 0x006ee04201007387 */ /* 0x000fe80000100800 */
[----:B------:R-:W-:Y:S04]  /*285e0*/  STL.64 [R1+0x1b68], R4 ;  /* 0x001b680401007387 */ /* 0x000fe80000100a00 */
[----:B------:R-:W-:Y:S04]  /*285f0*/  STL [R1+0x6edc], R67 ;  /* 0x006edc4301007387 */ /* 0x000fe80000100800 */
[----:B------:R-:W4:Y:S04]  /*28600*/  LDL.LU R63, [R1+0x874] ;  /* 0x00087400013f7983 */ /* 0x000f280000300800 */
[----:B------:R-:W4:Y:S04]  /*28610*/  LDL.LU R62, [R1+0x888] ;  /* 0x00088800013e7983 */ /* 0x000f280000300800 */
[----:B------:R-:W4:Y:S04]  /*28620*/  LDL.LU R247, [R1+0x89c] ;  /* 0x00089c0001f77983 */ /* 0x000f280000300800 */
[----:B------:R-:W4:Y:S04]  /*28630*/  LDL.LU R246, [R1+0x8ac] ;  /* 0x0008ac0001f67983 */ /* 0x000f280000300800 */
[----:B------:R-:W4:Y:S01]  /*28640*/  LDL.LU R251, [R1+0x8bc] ;  /* 0x0008bc0001fb7983 */ /* 0x000f220000300800 */
[----:B------:R-:W-:-:S03]  /*28650*/  IADD3 R0, R250, -0x40, RZ ;  /* 0xffffffc0fa007810 */ /* 0x000fc60007ffe0ff */
[----:B------:R-:W4:Y:S01]  /*28660*/  LDL.LU R250, [R1+0x8c8] ;  /* 0x0008c80001fa7983 */ /* 0x000f220000300800 */
[----:B------:R-:W-:-:S03]  /*28670*/  ISETP.GE.U32.AND P0, PT, R0, 0x7fffff81, PT ;  /* 0x7fffff810000780c */ /* 0x000fc60003f06070 */
[----:B------:R1:W-:Y:S04]  /*28680*/  LDGSTS.E [R2+0x47600], [R18.64], !P3 ;  /* 0x4760000012027fae */ /* 0x0003e8000d921844 */
[----:B------:R1:W-:Y:S04]  /*28690*/  LDGSTS.E [R2+0x47680], [R16.64], !P3 ;  /* 0x4768000010027fae */ /* 0x0003e8000d921844 */
[----:B------:R1:W-:Y:S04]  /*286a0*/  LDGSTS.E [R2+0x47700], [R14.64], !P3 ;  /* 0x477000000e027fae */ /* 0x0003e8000d921844 */
[----:B------:R1:W-:Y:S04]  /*286b0*/  LDGSTS.E [R2+0x47780], [R12.64], !P3 ;  /* 0x477800000c027fae */ /* 0x0003e8000d921844 */
[----:B------:R1:W-:Y:S04]  /*286c0*/  LDGSTS.E [R2+0x47e00], [R10.64], !P0 ;  /* 0x47e000000a027fae */ /* 0x0003e8000c121844 */
[----:B------:R1:W-:Y:S04]  /*286d0*/  LDGSTS.E [R2+0x47e80], [R8.64], !P0 ;  /* 0x47e8000008027fae */ /* 0x0003e8000c121844 */
[----:B------:R1:W-:Y:S04]  /*286e0*/  LDGSTS.E [R2+0x47f00], [R6.64], !P0 ;  /* 0x47f0000006027fae */ /* 0x0003e8000c121844 */
[----:B------:R1:W-:Y:S01]  /*286f0*/  LDGSTS.E [R2+0x47f80], [R4.64], !P0 ;  /* 0x47f8000004027fae */ /* 0x0003e2000c121844 */
[----:B------:R-:W-:-:S03]  /*28700*/  ISETP.NE.U32.AND P0, PT, R239, RZ, PT ;  /* 0x000000ffef00720c */ /* 0x000fc60003f05070 */
[----:B------:R-:W4:Y:S01]  /*28710*/  LDL.LU R239, [R1+0x71e8] ;  /* 0x0071e80001ef7983 */ /* 0x000f220000300800 */
[----:B---3--:R-:W-:Y:S02]  /*28720*/  IMAD R0, R58, c[0x0][0x190], RZ ;  /* 0x000064003a007a24 */ /* 0x008fe400078e02ff */
[----:B------:R-:W-:-:S05]  /*28730*/  IMAD R234, R61, c[0x0][0x190], RZ ;  /* 0x000064003dea7a24 */ /* 0x000fca00078e02ff */
[----:B------:R-:W-:Y:S04]  /*28740*/  STL [R1+0x7178], R234 ;  /* 0x007178ea01007387 */ /* 0x000fe80000100800 */
[----:B------:R3:W-:Y:S02]  /*28750*/  STL [R1+0xe10], R0 ;  /* 0x000e100001007387 */ /* 0x0007e40000100800 */
[----:B---3--:R-:W-:Y:S02]  /*28760*/  IMAD R0, R249, c[0x0][0x190], RZ ;  /* 0x00006400f9007a24 */ /* 0x008fe400078e02ff */
[----:B------:R-:W1:Y:S01]  /*28770*/  LDL.LU R249, [R1+0x8dc] ;  /* 0x0008dc0001f97983 */ /* 0x000e620000300800 */
[----:B------:R-:W-:-:S03]  /*28780*/  IMAD R237, R248, c[0x0][0x190], RZ ;  /* 0x00006400f8ed7a24 */ /* 0x000fc600078e02ff */
[----:B------:R3:W-:Y:S04]  /*28790*/  STL [R1+0xe0c], R0 ;  /* 0x000e0c0001007387 */ /* 0x0007e80000100800 */
[----:B------:R-:W3:Y:S04]  /*287a0*/  LDL.LU R248, [R1+0x8ec] ;  /* 0x0008ec0001f87983 */ /* 0x000ee80000300800 */
[----:B------:R-:W-:Y:S01]  /*287b0*/  STL [R1+0x7170], R237 ;  /* 0x007170ed01007387 */ /* 0x000fe20000100800 */
[----:B--2---:R-:W-:-:S03]  /*287c0*/  IMAD R236, R65, c[0x0][0x190], RZ ;  /* 0x0000640041ec7a24 */ /* 0x004fc600078e02ff */
[----:B------:R-:W2:Y:S04]  /*287d0*/  LDL.LU R65, [R1+0x900] ;  /* 0x0009000001417983 */ /* 0x000ea80000300800 */
[----:B------:R-:W-:Y:S01]  /*287e0*/  STL [R1+0x716c], R236 ;  /* 0x00716cec01007387 */ /* 0x000fe20000100800 */
[----:B----4-:R-:W-:Y:S02]  /*287f0*/  IMAD R73, R60, c[0x0][0x190], RZ ;  /* 0x000064003c497a24 */ /* 0x010fe400078e02ff */
[----:B------:R-:W-:-:S03]  /*28800*/  IMAD R72, R64, c[0x0][0x190], RZ ;  /* 0x0000640040487a24 */ /* 0x000fc600078e02ff */
[----:B------:R-:W-:Y:S04]  /*28810*/  STL [R1+0x7168], R73 ;  /* 0x0071684901007387 */ /* 0x000fe80000100800 */
[----:B------:R-:W2:Y:S04]  /*28820*/  LDL.LU R64, [R1+0x910] ;  /* 0x0009100001407983 */ /* 0x000ea80000300800 */
[----:B------:R-:W-:Y:S01]  /*28830*/  STL [R1+0x7174], R72 ;  /* 0x0071744801007387 */ /* 0x000fe20000100800 */
[----:B------:R-:W-:Y:S02]  /*28840*/  IMAD R71, R63, c[0x0][0x190], RZ ;  /* 0x000064003f477a24 */ /* 0x000fe400078e02ff */
[----:B------:R-:W-:-:S03]  /*28850*/  IMAD R70, R62, c[0x0][0x190], RZ ;  /* 0x000064003e467a24 */ /* 0x000fc600078e02ff */
[----:B------:R-:W-:Y:S01]  /*28860*/  STL [R1+0x717c], R71 ;  /* 0x00717c4701007387 */ /* 0x000fe20000100800 */
[----:B------:R-:W-:-:S03]  /*28870*/  IMAD R69, R247, c[0x0][0x190], RZ ;  /* 0x00006400f7457a24 */ /* 0x000fc600078e02ff */
[----:B------:R-:W-:Y:S04]  /*28880*/  STL [R1+0x7180], R70 ;  /* 0x0071804601007387 */ /* 0x000fe80000100800 */
[----:B------:R-:W2:Y:S01]  /*28890*/  LDL.LU R247, [R1+0x91c] ;  /* 0x00091c0001f77983 */ /* 0x000ea20000300800 */
[----:B------:R-:W-:Y:S02]  /*288a0*/  IMAD R68, R246, c[0x0][0x190], RZ ;  /* 0x00006400f6447a24 */ /* 0x000fe400078e02ff */
[----:B------:R-:W-:Y:S01]  /*288b0*/  IMAD R67, R251, c[0x0][0x190], RZ ;  /* 0x00006400fb437a24 */ /* 0x000fe200078e02ff */
[----:B------:R-:W-:Y:S04]  /*288c0*/  STL [R1+0x7184], R69 ;  /* 0x0071844501007387 */ /* 0x000fe80000100800 */
[----:B------:R-:W-:Y:S04]  /*288d0*/  STL [R1+0x7188], R68 ;  /* 0x0071884401007387 */ /* 0x000fe80000100800 */
[----:B------:R-:W2:Y:S04]  /*288e0*/  LDL.LU R251, [R1+0x930] ;  /* 0x0009300001fb7983 */ /* 0x000ea80000300800 */
[----:B------:R-:W-:Y:S04]  /*288f0*/  STL [R1+0x718c], R67 ;  /* 0x00718c4301007387 */ /* 0x000fe80000100800 */
[----:B------:R-:W2:Y:S04]  /*28900*/  LDL.LU R246, [R1+0x944] ;  /* 0x0009440001f67983 */ /* 0x000ea80000300800 */
[----:B------:R-:W2:Y:S04]  /*28910*/  LDL.LU R49, [R1+0x760] ;  /* 0x0007600001317983 */ /* 0x000ea80000300800 */
[----:B------:R-:W2:Y:S04]  /*28920*/  LDL.LU R48, [R1+0x770] ;  /* 0x0007700001307983 */ /* 0x000ea80000300800 */
[----:B------:R-:W2:Y:S01]  /*28930*/  LDL.LU R51, [R1+0x77c] ;  /* 0x00077c0001337983 */ /* 0x000ea20000300800 */
[----:B------:R-:W-:-:S03]  /*28940*/  IMAD R66, R250, c[0x0][0x190], RZ ;  /* 0x00006400fa427a24 */ /* 0x000fc600078e02ff */
[----:B------:R-:W2:Y:S04]  /*28950*/  LDL.LU R50, [R1+0x78c] ;  /* 0x00078c0001327983 */ /* 0x000ea80000300800 */
[----:B------:R-:W2:Y:S04]  /*28960*/  LDL.LU R250, [R1+0x790] ;  /* 0x0007900001fa7983 */ /* 0x000ea80000300800 */
[----:B------:R-:W-:Y:S01]  /*28970*/  STL [R1+0x7190], R66 ;  /* 0x0071904201007387 */ /* 0x000fe20000100800 */
[----:B-1----:R-:W-:-:S03]  /*28980*/  IMAD R2, R249, c[0x0][0x190], RZ ;  /* 0x00006400f9027a24 */ /* 0x002fc600078e02ff */
[----:B------:R-:W4:Y:S04]  /*28990*/  LDL.LU R249, [R1+0x79c] ;  /* 0x00079c0001f97983 */ /* 0x000f280000300800 */
[----:B------:R-:W-:Y:S01]  /*289a0*/  STL [R1+0xe68], R2 ;  /* 0x000e680201007387 */ /* 0x000fe20000100800 */
[----:B---3--:R-:W-:-:S03]  /*289b0*/  IMAD R0, R248, c[0x0][0x190], RZ ;  /* 0x00006400f8007a24 */ /* 0x008fc600078e02ff */
[----:B------:R-:W3:Y:S04]  /*289c0*/  LDL.LU R53, [R1+0x7b4] ;  /* 0x0007b40001357983 */ /* 0x000ee80000300800 */
[----:B------:R-:W3:Y:S04]  /*289d0*/  LDL.LU R248, [R1+0x7c0] ;  /* 0x0007c00001f87983 */ /* 0x000ee80000300800 */
[----:B------:R2:W-:Y:S04]  /*289e0*/  STL [R1+0xe64], R0 ;  /* 0x000e640001007387 */ /* 0x0005e80000100800 */
[----:B------:R-:W3:Y:S04]  /*289f0*/  LDL.LU R52, [R1+0x7cc] ;  /* 0x0007cc0001347983 */ /* 0x000ee80000300800 */
[----:B------:R-:W3:Y:S01]  /*28a00*/  LDL.LU R55, [R1+0x7d4] ;  /* 0x0007d40001377983 */ /* 0x000ee20000300800 */
[----:B--2---:R-:W-:-:S05]  /*28a10*/  IMAD R0, R65, c[0x0][0x190], RZ ;  /* 0x0000640041007a24 */ /* 0x004fca00078e02ff */
[----:B------:R1:W-:Y:S04]  /*28a20*/  STL [R1+0xe60], R0 ;  /* 0x000e600001007387 */ /* 0x0003e80000100800 */
[----:B------:R-:W2:Y:S04]  /*28a30*/  LDL.LU R65, [R1+0x7e4] ;  /* 0x0007e40001417983 */ /* 0x000ea80000300800 */
[----:B------:R-:W2:Y:S04]  /*28a40*/  LDL.LU R54, [R1+0x7f4] ;  /* 0x0007f40001367983 */ /* 0x000ea80000300800 */
[----:B------:R-:W2:Y:S01]  /*28a50*/  LDL.LU R57, [R1+0x804] ;  /* 0x0008040001397983 */ /* 0x000ea20000300800 */
[----:B-1----:R-:W-:-:S05]  /*28a60*/  IMAD R0, R64, c[0x0][0x190], RZ ;  /* 0x0000640040007a24 */ /* 0x002fca00078e02ff */
[----:B------:R1:W-:Y:S04]  /*28a70*/  STL [R1+0xe5c], R0 ;  /* 0x000e5c0001007387 */ /* 0x0003e80000100800 */
[----:B------:R-:W2:Y:S04]  /*28a80*/  LDL.LU R56, [R1+0x814] ;  /* 0x0008140001387983 */ /* 0x000ea80000300800 */
[----:B------:R-:W2:Y:S04]  /*28a90*/  LDL.LU R59, [R1+0x82c] ;  /* 0x00082c00013b7983 */ /* 0x000ea80000300800 */
[----:B------:R-:W2:Y:S04]  /*28aa0*/  LDL.LU R58, [R1+0x840] ;  /* 0x00084000013a7983 */ /* 0x000ea80000300800 */
[----:B------:R-:W2:Y:S01]  /*28ab0*/  LDL.LU R64, [R1+0x854] ;  /* 0x0008540001407983 */ /* 0x000ea20000300800 */
[----:B-1----:R-:W-:-:S03]  /*28ac0*/  IMAD R0, R247, c[0x0][0x190], RZ ;  /* 0x00006400f7007a24 */ /* 0x002fc600078e02ff */
[----:B------:R-:W2:Y:S04]  /*28ad0*/  LDL.LU R61, [R1+0x868] ;  /* 0x00086800013d7983 */ /* 0x000ea80000300800 */
[----:B------:R-:W2:Y:S04]  /*28ae0*/  LDL.LU R60, [R1+0x878] ;  /* 0x00087800013c7983 */ /* 0x000ea80000300800 */
[----:B------:R1:W-:Y:S04]  /*28af0*/  STL [R1+0xe58], R0 ;  /* 0x000e580001007387 */ /* 0x0003e80000100800 */
[----:B------:R-:W2:Y:S04]  /*28b00*/  LDL.LU R63, [R1+0x88c] ;  /* 0x00088c00013f7983 */ /* 0x000ea80000300800 */
[----:B------:R-:W2:Y:S01]  /*28b10*/  LDL.LU R247, [R1+0x8a0] ;  /* 0x0008a00001f77983 */ /* 0x000ea20000300800 */
[----:B-1----:R-:W-:-:S03]  /*28b20*/  IMAD R0, R251, c[0x0][0x190], RZ ;  /* 0x00006400fb007a24 */ /* 0x002fc600078e02ff */
[----:B------:R-:W2:Y:S04]  /*28b30*/  LDL.LU R62, [R1+0x8b0] ;  /* 0x0008b000013e7983 */ /* 0x000ea80000300800 */
[----:B------:R-:W2:Y:S01]  /*28b40*/  LDL.LU R251, [R1+0x8cc] ;  /* 0x0008cc0001fb7983 */ /* 0x000ea20000300800 */
[----:B------:R-:W-:-:S03]  /*28b50*/  IMAD R2, R246, c[0x0][0x190], RZ ;  /* 0x00006400f6027a24 */ /* 0x000fc600078e02ff */
[----:B------:R1:W-:Y:S04]  /*28b60*/  STL [R1+0xe54], R0 ;  /* 0x000e540001007387 */ /* 0x0003e80000100800 */
[----:B------:R-:W2:Y:S01]  /*28b70*/  LDL.LU R246, [R1+0x8e0] ;  /* 0x0008e00001f67983 */ /* 0x000ea20000300800 */
[----:B------:R-:W-:-:S03]  /*28b80*/  IMAD R3, R51, c[0x0][0x190], RZ ;  /* 0x0000640033037a24 */ /* 0x000fc600078e02ff */
[----:B------:R1:W-:Y:S02]  /*28b90*/  STL [R1+0xe50], R2 ;  /* 0x000e500201007387 */ /* 0x0003e40000100800 */
[----:B-1----:R-:W-:Y:S02]  /*28ba0*/  IMAD R0, R49, c[0x0][0x190], RZ ;  /* 0x0000640031007a24 */ /* 0x002fe400078e02ff */
[----:B------:R-:W-:-:S03]  /*28bb0*/  IMAD R2, R48, c[0x0][0x190], RZ ;  /* 0x0000640030027a24 */ /* 0x000fc600078e02ff */
[----:B------:R-:W-:Y:S04]  /*28bc0*/  STL [R1+0xe08], R0 ;  /* 0x000e080001007387 */ /* 0x000fe80000100800 */
[----:B------:R1:W-:Y:S04]  /*28bd0*/  STL [R1+0xe04], R2 ;  /* 0x000e040201007387 */ /* 0x0003e80000100800 */
[----:B------:R-:W-:Y:S01]  /*28be0*/  STL [R1+0xe4c], R3 ;  /* 0x000e4c0301007387 */ /* 0x000fe20000100800 */
[----:B-1----:R-:W-:-:S03]  /*28bf0*/  IMAD R2, R250, c[0x0][0x190], RZ ;  /* 0x00006400fa027a24 */ /* 0x002fc600078e02ff */
[----:B------:R-:W2:Y:S01]  /*28c00*/  LDL.LU R250, [R1+0x8f0] ;  /* 0x0008f00001fa7983 */ /* 0x000ea20000300800 */
[----:B------:R-:W-:-:S05]  /*28c10*/  IMAD R0, R50, c[0x0][0x190], RZ ;  /* 0x0000640032007a24 */ /* 0x000fca00078e02ff */
[----:B------:R4:W-:Y:S04]  /*28c20*/  STL [R1+0xe48], R0 ;  /* 0x000e480001007387 */ /* 0x0009e80000100800 */
[----:B------:R3:W-:Y:S01]  /*28c30*/  STL [R1+0xe44], R2 ;  /* 0x000e440201007387 */ /* 0x0007e20000100800 */
[----:B----4-:R-:W-:-:S03]  /*28c40*/  IMAD R0, R249, c[0x0][0x190], RZ ;  /* 0x00006400f9007a24 */ /* 0x010fc600078e02ff */
[----:B------:R-:W4:Y:S04]  /*28c50*/  LDL.LU R249, [R1+0x904] ;  /* 0x0009040001f97983 */ /* 0x000f280000300800 */
[----:B------:R1:W-:Y:S01]  /*28c60*/  STL [R1+0xe40], R0 ;  /* 0x000e400001007387 */ /* 0x0003e20000100800 */
[----:B---3--:R-:W-:Y:S02]  /*28c70*/  IMAD R2, R53, c[0x0][0x190], RZ ;  /* 0x0000640035027a24 */ /* 0x008fe400078e02ff */
[----:B-1----:R-:W-:Y:S02]  /*28c80*/  IMAD R0, R248, c[0x0][0x190], RZ ;  /* 0x00006400f8007a24 */ /* 0x002fe400078e02ff */
[----:B------:R-:W3:Y:S01]  /*28c90*/  LDL.LU R248, [R1+0x914] ;  /* 0x0009140001f87983 */ /* 0x000ee20000300800 */
[----:B------:R-:W-:-:S03]  /*28ca0*/  IMAD R3, R52, c[0x0][0x190], RZ ;  /* 0x0000640034037a24 */ /* 0x000fc600078e02ff */
[----:B------:R1:W-:Y:S04]  /*28cb0*/  STL [R1+0xe00], R2 ;  /* 0x000e000201007387 */ /* 0x0003e80000100800 */
[----:B------:R2:W-:Y:S04]  /*28cc0*/  STL [R1+0xdfc], R0 ;  /* 0x000dfc0001007387 */ /* 0x0005e80000100800 */
[----:B------:R2:W-:Y:S01]  /*28cd0*/  STL [R1+0xdf8], R3 ;  /* 0x000df80301007387 */ /* 0x0005e20000100800 */
[----:B-1----:R-:W-:Y:S02]  /*28ce0*/  IMAD R2, R55, c[0x0][0x190], RZ ;  /* 0x0000640037027a24 */ /* 0x002fe400078e02ff */
[----:B--2---:R-:W-:-:S02]  /*28cf0*/  IMAD R0, R65, c[0x0][0x190], RZ ;  /* 0x0000640041007a24 */ /* 0x004fc400078e02ff */
[----:B------:R-:W2:Y:S01]  /*28d00*/  LDL.LU R65, [R1+0x920] ;  /* 0x0009200001417983 */ /* 0x000ea20000300800 */
[----:B------:R-:W-:-:S03]  /*28d10*/  IMAD R3, R54, c[0x0][0x190], RZ ;  /* 0x0000640036037a24 */ /* 0x000fc600078e02ff */
[----:B------:R1:W-:Y:S04]  /*28d20*/  STL [R1+0xdf4], R2 ;  /* 0x000df40201007387 */ /* 0x0003e80000100800 */
[----:B------:R1:W-:Y:S04]  /*28d30*/  STL [R1+0xe3c], R0 ;  /* 0x000e3c0001007387 */ /* 0x0003e80000100800 */
[----:B------:R1:W-:Y:S02]  /*28d40*/  STL [R1+0xe38], R3 ;  /* 0x000e380301007387 */ /* 0x0003e40000100800 */
[----:B-1----:R-:W-:-:S05]  /*28d50*/  IMAD R2, R57, c[0x0][0x190], RZ ;  /* 0x0000640039027a24 */ /* 0x002fca00078e02ff */
[----:B------:R1:W-:Y:S01]  /*28d60*/  STL [R1+0xe34], R2 ;  /* 0x000e340201007387 */ /* 0x0003e20000100800 */
[----:B------:R-:W-:Y:S02]  /*28d70*/  IMAD R0, R56, c[0x0][0x190], RZ ;  /* 0x0000640038007a24 */ /* 0x000fe400078e02ff */
[----:B------:R-:W-:-:S03]  /*28d80*/  IMAD R3, R59, c[0x0][0x190], RZ ;  /* 0x000064003b037a24 */ /* 0x000fc600078e02ff */
[----:B------:R1:W-:Y:S02]  /*28d90*/  STL [R1+0xe30], R0 ;  /* 0x000e300001007387 */ /* 0x0003e40000100800 */
[----:B-1----:R-:W-:Y:S02]  /*28da0*/  IMAD R2, R58, c[0x0][0x190], RZ ;  /* 0x000064003a027a24 */ /* 0x002fe400078e02ff */
[----:B------:R1:W-:Y:S01]  /*28db0*/  STL [R1+0xdf0], R3 ;  /* 0x000df00301007387 */ /* 0x0003e20000100800 */
[----:B------:R-:W-:-:S03]  /*28dc0*/  IMAD R0, R64, c[0x0][0x190], RZ ;  /* 0x0000640040007a24 */ /* 0x000fc600078e02ff */
[----:B------:R-:W2:Y:S04]  /*28dd0*/  LDL.LU R64, [R1+0x934] ;  /* 0x0009340001407983 */ /* 0x000ea80000300800 */
[----:B------:R1:W-:Y:S02]  /*28de0*/  STL [R1+0xdec], R2 ;  /* 0x000dec0201007387 */ /* 0x0003e40000100800 */
[----:B-1----:R-:W-:Y:S02]  /*28df0*/  IMAD R3, R60, c[0x0][0x190], RZ ;  /* 0x000064003c037a24 */ /* 0x002fe400078e02ff */
[----:B------:R1:W-:Y:S01]  /*28e00*/  STL [R1+0xde8], R0 ;  /* 0x000de80001007387 */ /* 0x0003e20000100800 */
[----:B------:R-:W-:Y:S02]  /*28e10*/  IMAD R2, R61, c[0x0][0x190], RZ ;  /* 0x000064003d027a24 */ /* 0x000fe400078e02ff */
[----:B-1----:R-:W-:-:S03]  /*28e20*/  IMAD R0, R63, c[0x0][0x190], RZ ;  /* 0x000064003f007a24 */ /* 0x002fc600078e02ff */
[----:B------:R1:W-:Y:S04]  /*28e30*/  STL [R1+0xde4], R2 ;  /* 0x000de40201007387 */ /* 0x0003e80000100800 */
[----:B------:R-:W-:Y:S01]  /*28e40*/  STL [R1+0xe2c], R3 ;  /* 0x000e2c0301007387 */ /* 0x000fe20000100800 */
[----:B-1----:R-:W-:-:S03]  /*28e50*/  IMAD R2, R247, c[0x0][0x190], RZ ;  /* 0x00006400f7027a24 */ /* 0x002fc600078e02ff */
[----:B------:R-:W2:Y:S04]  /*28e60*/  LDL.LU R247, [R1+0x764] ;  /* 0x0007640001f77983 */ /* 0x000ea80000300800 */
[----:B------:R1:W-:Y:S04]  /*28e70*/  STL [R1+0xe28], R0 ;  /* 0x000e280001007387 */ /* 0x0003e80000100800 */
[----:B------:R1:W-:Y:S02]  /*28e80*/  STL [R1+0xe24], R2 ;  /* 0x000e240201007387 */ /* 0x0003e40000100800 */
[----:B-1----:R-:W-:-:S02]  /*28e90*/  IMAD R0, R62, c[0x0][0x190], RZ ;  /* 0x000064003e007a24 */ /* 0x002fc400078e02ff */
[----:B------:R-:W-:Y:S02]  /*28ea0*/  IMAD R2, R251, c[0x0][0x190], RZ ;  /* 0x00006400fb027a24 */ /* 0x000fe400078e02ff */
[----:B------:R-:W2:Y:S04]  /*28eb0*/  LDL.LU R251, [R1+0x774] ;  /* 0x0007740001fb7983 */ /* 0x000ea80000300800 */
[----:B------:R1:W-:Y:S04]  /*28ec0*/  STL [R1+0xe20], R0 ;  /* 0x000e200001007387 */ /* 0x0003e80000100800 */
[----:B------:R1:W-:Y:S04]  /*28ed0*/  STL [R1+0xde0], R2 ;  /* 0x000de00201007387 */ /* 0x0003e80000100800 */
[----:B------:R-:W2:Y:S01]  /*28ee0*/  LDL.LU R49, [R1+0x780] ;  /* 0x0007800001317983 */ /* 0x000ea20000300800 */
[----:B-1----:R-:W-:-:S03]  /*28ef0*/  IMAD R0, R246, c[0x0][0x190], RZ ;  /* 0x00006400f6007a24 */ /* 0x002fc600078e02ff */
[----:B------:R-:W2:Y:S04]  /*28f00*/  LDL.LU R48, [R1+0x794] ;  /* 0x0007940001307983 */ /* 0x000ea80000300800 */
[----:B------:R4:W-:Y:S04]  /*28f10*/  STL [R1+0xddc], R0 ;  /* 0x000ddc0001007387 */ /* 0x0009e80000100800 */
[----:B------:R-:W2:Y:S04]  /*28f20*/  LDL.LU R51, [R1+0x7a0] ;  /* 0x0007a00001337983 */ /* 0x000ea80000300800 */
[----:B------:R-:W2:Y:S04]  /*28f30*/  LDL.LU R50, [R1+0x7a8] ;  /* 0x0007a80001327983 */ /* 0x000ea80000300800 */
[----:B------:R-:W2:Y:S01]  /*28f40*/  LDL.LU R246, [R1+0x7b8] ;  /* 0x0007b80001f67983 */ /* 0x000ea20000300800 */
[----:B------:R-:W-:-:S03]  /*28f50*/  IMAD R2, R250, c[0x0][0x190], RZ ;  /* 0x00006400fa027a24 */ /* 0x000fc600078e02ff */
[----:B------:R-:W2:Y:S04]  /*28f60*/  LDL.LU R250, [R1+0x7d0] ;  /* 0x0007d00001fa7983 */ /* 0x000ea80000300800 */
[----:B------:R-:W-:Y:S04]  /*28f70*/  STL [R1+0xdd8], R2 ;  /* 0x000dd80201007387 */ /* 0x000fe80000100800 */
[----:B------:R-:W2:Y:S01]  /*28f80*/  LDL.LU R53, [R1+0x7d8] ;  /* 0x0007d80001357983 */ /* 0x000ea20000300800 */
[----:B----4-:R-:W-:-:S03]  /*28f90*/  IMAD R0, R249, c[0x0][0x190], RZ ;  /* 0x00006400f9007a24 */ /* 0x010fc600078e02ff */
[----:B------:R-:W4:Y:S04]  /*28fa0*/  LDL.LU R249, [R1+0x7e8] ;  /* 0x0007e80001f97983 */ /* 0x000f280000300800 */
[----:B------:R3:W-:Y:S04]  /*28fb0*/  STL [R1+0xdd4], R0 ;  /* 0x000dd40001007387 */ /* 0x0007e80000100800 */
[----:B------:R-:W4:Y:S04]  /*28fc0*/  LDL.LU R52, [R1+0x7f8] ;  /* 0x0007f80001347983 */ /* 0x000f280000300800 */
[----:B------:R-:W4:Y:S01]  /*28fd0*/  LDL.LU R55, [R1+0x818] ;  /* 0x0008180001377983 */ /* 0x000f220000300800 */
[----:B---3--:R-:W-:-:S05]  /*28fe0*/  IMAD R0, R248, c[0x0][0x190], RZ ;  /* 0x00006400f8007a24 */ /* 0x008fca00078e02ff */
[----:B------:R2:W-:Y:S04]  /*28ff0*/  STL [R1+0xe1c], R0 ;  /* 0x000e1c0001007387 */ /* 0x0005e80000100800 */
[----:B------:R-:W3:Y:S04]  /*29000*/  LDL.LU R248, [R1+0x824] ;  /* 0x0008240001f87983 */ /* 0x000ee80000300800 */
[----:B------:R-:W3:Y:S04]  /*29010*/  LDL.LU R54, [R1+0x830] ;  /* 0x0008300001367983 */ /* 0x000ee80000300800 */
[----:B------:R-:W3:Y:S01]  /*29020*/  LDL.LU R57, [R1+0x844] ;  /* 0x0008440001397983 */ /* 0x000ee20000300800 */
[----:B--2---:R-:W-:-:S05]  /*29030*/  IMAD R0, R65, c[0x0][0x190], RZ ;  /* 0x0000640041007a24 */ /* 0x004fca00078e02ff */
[----:B------:R1:W-:Y:S04]  /*29040*/  STL [R1+0xe18], R0 ;  /* 0x000e180001007387 */ /* 0x0003e80000100800 */
[----:B------:R-:W2:Y:S04]  /*29050*/  LDL.LU R56, [R1+0x858] ;  /* 0x0008580001387983 */ /* 0x000ea80000300800 */
[----:B------:R-:W2:Y:S04]  /*29060*/  LDL.LU R59, [R1+0x87c] ;  /* 0x00087c00013b7983 */ /* 0x000ea80000300800 */
[----:B------:R-:W2:Y:S04]  /*29070*/  LDL.LU R58, [R1+0x890] ;  /* 0x00089000013a7983 */ /* 0x000ea80000300800 */
[----:B------:R-:W2:Y:S04]  /*29080*/  LDL.LU R65, [R1+0x8a4] ;  /* 0x0008a40001417983 */ /* 0x000ea80000300800 */
[----:B------:R-:W2:Y:S04]  /*29090*/  LDL.LU R61, [R1+0x8b4] ;  /* 0x0008b400013d7983 */ /* 0x000ea80000300800 */
[----:B------:R-:W2:Y:S01]  /*290a0*/  LDL.LU R60, [R1+0x8d0] ;  /* 0x0008d000013c7983 */ /* 0x000ea20000300800 */
[----:B-1----:R-:W-:-:S05]  /*290b0*/  IMAD R0, R64, c[0x0][0x190], RZ ;  /* 0x0000640040007a24 */ /* 0x002fca00078e02ff */
[----:B------:R1:W-:Y:S04]  /*290c0*/  STL [R1+0xe14], R0 ;  /* 0x000e140001007387 */ /* 0x0003e80000100800 */
[----:B------:R-:W2:Y:S04]  /*290d0*/  LDL.LU R63, [R1+0x8e4] ;  /* 0x0008e400013f7983 */ /* 0x000ea80000300800 */
[----:B------:R-:W2:Y:S04]  /*290e0*/  LDL.LU R64, [R1+0x8f4] ;  /* 0x0008f40001407983 */ /* 0x000ea80000300800 */
[----:B------:R-:W2:Y:S01]  /*290f0*/  LDL.LU R62, [R1+0x908] ;  /* 0x00090800013e7983 */ /* 0x000ea20000300800 */
[----:B-1----:R-:W-:-:S03]  /*29100*/  IMAD R0, R247, c[0x0][0x190], RZ ;  /* 0x00006400f7007a24 */ /* 0x002fc600078e02ff */
[----:B------:R-:W2:Y:S04]  /*29110*/  LDL.LU R247, [R1+0x924] ;  /* 0x0009240001f77983 */ /* 0x000ea80000300800 */
[----:B------:R1:W-:Y:S01]  /*29120*/  STL [R1+0xdd0], R0 ;  /* 0x000dd00001007387 */ /* 0x0003e20000100800 */
[----:B------:R-:W-:-:S03]  /*29130*/  IMAD R2, R251, c[0x0][0x190], RZ ;  /* 0x00006400fb027a24 */ /* 0x000fc600078e02ff */
[----:B------:R-:W2:Y:S04]  /*29140*/  LDL.LU R251, [R1+0x938] ;  /* 0x0009380001fb7983 */ /* 0x000ea80000300800 */
[----:B------:R1:W-:Y:S02]  /*29150*/  STL [R1+0xdcc], R2 ;  /* 0x000dcc0201007387 */ /* 0x0003e40000100800 */
[----:B-1----:R-:W-:Y:S02]  /*29160*/  IMAD R0, R49, c[0x0][0x190], RZ ;  /* 0x0000640031007a24 */ /* 0x002fe400078e02ff */
[----:B------:R-:W-:-:S03]  /*29170*/  IMAD R2, R48, c[0x0][0x190], RZ ;  /* 0x0000640030027a24 */ /* 0x000fc600078e02ff */
[----:B------:R1:W-:Y:S01]  /*29180*/  STL [R1+0xdc8], R0 ;  /* 0x000dc80001007387 */ /* 0x0003e20000100800 */
[----:B------:R-:W-:-:S03]  /*29190*/  IMAD R3, R51, c[0x0][0x190], RZ ;  /* 0x0000640033037a24 */ /* 0x000fc600078e02ff */
[----:B------:R1:W-:Y:S02]  /*291a0*/  STL [R1+0xdc4], R2 ;  /* 0x000dc40201007387 */ /* 0x0003e40000100800 */
[----:B-1----:R-:W-:Y:S02]  /*291b0*/  IMAD R0, R50, c[0x0][0x190], RZ ;  /* 0x0000640032007a24 */ /* 0x002fe400078e02ff */
[----:B------:R-:W-:Y:S01]  /*291c0*/  STL [R1+0xdc0], R3 ;  /* 0x000dc00301007387 */ /* 0x000fe20000100800 */
[----:B------:R-:W-:-:S03]  /*291d0*/  IMAD R2, R246, c[0x0][0x190], RZ ;  /* 0x00006400f6027a24 */ /* 0x000fc600078e02ff */
[----:B------:R-:W2:Y:S04]  /*291e0*/  LDL.LU R246, [R1+0x948] ;  /* 0x0009480001f67983 */ /* 0x000ea80000300800 */
[----:B------:R1:W-:Y:S04]  /*291f0*/  STL [R1+0xdbc], R0 ;  /* 0x000dbc0001007387 */ /* 0x0003e80000100800 */
[----:B------:R1:W-:Y:S02]  /*29200*/  STL [R1+0xdb8], R2 ;  /* 0x000db80201007387 */ /* 0x0003e40000100800 */
[----:B-1----:R-:W-:-:S02]  /*29210*/  IMAD R0, R250, c[0x0][0x190], RZ ;  /* 0x00006400fa007a24 */ /* 0x002fc400078e02ff */
[----:B------:R-:W2:Y:S04]  /*29220*/  LDL.LU R250, [R1+0x768] ;  /* 0x0007680001fa7983 */ /* 0x000ea80000300800 */
[----:B------:R4:W-:Y:S01]  /*29230*/  STL [R1+0xdb4], R0 ;  /* 0x000db40001007387 */ /* 0x0009e20000100800 */
[----:B------:R-:W-:Y:S02]  /*29240*/  IMAD R2, R53, c[0x0][0x190], RZ ;  /* 0x0000640035027a24 */ /* 0x000fe400078e02ff */
[----:B----4-:R-:W-:Y:S02]  /*29250*/  IMAD R0, R249, c[0x0][0x190], RZ ;  /* 0x00006400f9007a24 */ /* 0x010fe400078e02ff */
[----:B------:R-:W4:Y:S01]  /*29260*/  LDL.LU R249, [R1+0x778] ;  /* 0x0007780001f97983 */ /* 0x000f220000300800 */
[----:B------:R-:W-:-:S03]  /*29270*/  IMAD R3, R52, c[0x0][0x190], RZ ;  /* 0x0000640034037a24 */ /* 0x000fc600078e02ff */
[----:B------:R1:W-:Y:S04]  /*29280*/  STL [R1+0xdb0], R2 ;  /* 0x000db00201007387 */ /* 0x0003e80000100800 */
[----:B------:R3:W-:Y:S04]  /*29290*/  STL [R1+0xdac], R0 ;  /* 0x000dac0001007387 */ /* 0x0007e80000100800 */
[----:B------:R3:W-:Y:S01]  /*292a0*/  STL [R1+0xda8], R3 ;  /* 0x000da80301007387 */ /* 0x0007e20000100800 */
[----:B-1----:R-:W-:Y:S02]  /*292b0*/  IMAD R2, R55, c[0x0][0x190], RZ ;  /* 0x0000640037027a24 */ /* 0x002fe400078e02ff */
[----:B---3--:R-:W-:-:S02]  /*292c0*/  IMAD R0, R248, c[0x0][0x190], RZ ;  /* 0x00006400f8007a24 */ /* 0x008fc400078e02ff */
[----:B------:R-:W3:Y:S01]  /*292d0*/  LDL.LU R248, [R1+0x784] ;  /* 0x0007840001f87983 */ /* 0x000ee20000300800 */
[----:B------:R-:W-:-:S03]  /*292e0*/  IMAD R3, R54, c[0x0][0x190], RZ ;  /* 0x0000640036037a24 */ /* 0x000fc600078e02ff */
[----:B------:R1:W-:Y:S04]  /*292f0*/  STL [R1+0xda4], R2 ;  /* 0x000da40201007387 */ /* 0x0003e80000100800 */
[----:B------:R2:W-:Y:S01]  /*29300*/  STL [R1+0xda0], R0 ;  /* 0x000da00001007387 */ /* 0x0005e20000100800 */
[----:B-1----:R-:W-:-:S03]  /*29310*/  IMAD R2, R57, c[0x0][0x190], RZ ;  /* 0x0000640039027a24 */ /* 0x002fc600078e02ff */
[----:B------:R1:W-:Y:S04]  /*29320*/  STL [R1+0xd9c], R3 ;  /* 0x000d9c0301007387 */ /* 0x0003e80000100800 */
[----:B------:R1:W-:Y:S01]  /*29330*/  STL [R1+0xd98], R2 ;  /* 0x000d980201007387 */ /* 0x0003e20000100800 */
[----:B--2---:R-:W-:Y:S02]  /*29340*/  IMAD R0, R56, c[0x0][0x190], RZ ;  /* 0x0000640038007a24 */ /* 0x004fe400078e02ff */
[----:B-1----:R-:W-:-:S03]  /*29350*/  IMAD R3, R59, c[0x0][0x190], RZ ;  /* 0x000064003b037a24 */ /* 0x002fc600078e02ff */
[----:B------:R1:W-:Y:S01]  /*29360*/  STL [R1+0xd94], R0 ;  /* 0x000d940001007387 */ /* 0x0003e20000100800 */
[----:B------:R-:W-:-:S03]  /*29370*/  IMAD R2, R58, c[0x0][0x190], RZ ;  /* 0x000064003a027a24 */ /* 0x000fc600078e02ff */
[----:B------:R2:W-:Y:S01]  /*29380*/  STL [R1+0xd90], R3 ;  /* 0x000d900301007387 */ /* 0x0005e20000100800 */
[----:B-1----:R-:W-:-:S03]  /*29390*/  IMAD R0, R65, c[0x0][0x190], RZ ;  /* 0x0000640041007a24 */ /* 0x002fc600078e02ff */
[----:B------:R-:W3:Y:S04]  /*293a0*/  LDL.LU R65, [R1+0x7a4] ;  /* 0x0007a40001417983 */ /* 0x000ee80000300800 */
[----:B------:R1:W-:Y:S01]  /*293b0*/  STL [R1+0xd8c], R2 ;  /* 0x000d8c0201007387 */ /* 0x0003e20000100800 */
[----:B--2---:R-:W-:-:S03]  /*293c0*/  IMAD R3, R60, c[0x0][0x190], RZ ;  /* 0x000064003c037a24 */ /* 0x004fc600078e02ff */
[----:B------:R2:W-:Y:S01]  /*293d0*/  STL [R1+0xd88], R0 ;  /* 0x000d880001007387 */ /* 0x0005e20000100800 */
[----:B-1----:R-:W-:-:S05]  /*293e0*/  IMAD R2, R61, c[0x0][0x190], RZ ;  /* 0x000064003d027a24 */ /* 0x002fca00078e02ff */
[----:B------:R1:W-:Y:S04]  /*293f0*/  STL [R1+0xd84], R2 ;  /* 0x000d840201007387 */ /* 0x0003e80000100800 */
[----:B------:R-:W-:Y:S01]  /*29400*/  STL [R1+0xd80], R3 ;  /* 0x000d800301007387 */ /* 0x000fe20000100800 */
[----:B--2---:R-:W-:Y:S02]  /*29410*/  IMAD R0, R63, c[0x0][0x190], RZ ;  /* 0x000064003f007a24 */ /* 0x004fe400078e02ff */
[----:B-1----:R-:W-:Y:S02]  /*29420*/  IMAD R2, R64, c[0x0][0x190], RZ ;  /* 0x0000640040027a24 */ /* 0x002fe400078e02ff */
        /* <DEDUP_REMOVED lines=8> */
[----:B------:R-:W2:Y:S04]  /*294b0*/  LDL.LU R49, [R1+0x7c4] ;  /* 0x0007c40001317983 */ /* 0x000ea80000300800 */
[----:B------:R-:W2:Y:S01]  /*294c0*/  LDL.LU R48, [R1+0x7dc] ;  /* 0x0007dc0001307983 */ /* 0x000ea20000300800 */
[----:B-1----:R-:W-:-:S05]  /*294d0*/  IMAD R0, R251, c[0x0][0x190], RZ ;  /* 0x00006400fb007a24 */ /* 0x002fca00078e02ff */
        /* <DEDUP_REMOVED lines=8> */
[----:B-1----:R-:W-:-:S03]  /*29560*/  IMAD R0, R250, c[0x0][0x190], RZ ;  /* 0x00006400fa007a24 */ /* 0x002fc600078e02ff */
[----:B------:R-:W2:Y:S04]  /*29570*/  LDL.LU R250, [R1+0x85c] ;  /* 0x00085c0001fa7983 */ /* 0x000ea80000300800 */
[----:B------:R4:W-:Y:S04]  /*29580*/  STL [R1+0xd64], R0 ;  /* 0x000d640001007387 */ /* 0x0009e80000100800 */
[----:B------:R-:W2:Y:S04]  /*29590*/  LDL.LU R52, [R1+0x86c] ;  /* 0x00086c0001347983 */ /* 0x000ea80000300800 */
[----:B------:R-:W2:Y:S01]  /*295a0*/  LDL.LU R55, [R1+0x880] ;  /* 0x0008800001377983 */ /* 0x000ea20000300800 */
[----:B----4-:R-:W-:-:S05]  /*295b0*/  IMAD R0, R249, c[0x0][0x190], RZ ;  /* 0x00006400f9007a24 */ /* 0x010fca00078e02ff */
[----:B------:R3:W-:Y:S04]  /*295c0*/  STL [R1+0xd60], R0 ;  /* 0x000d600001007387 */ /* 0x0007e80000100800 */
[----:B------:R-:W4:Y:S04]  /*295d0*/  LDL.LU R249, [R1+0x894] ;  /* 0x0008940001f97983 */ /* 0x000f280000300800 */
[----:B------:R-:W4:Y:S04]  /*295e0*/  LDL.LU R54, [R1+0x8a8] ;  /* 0x0008a80001367983 */ /* 0x000f280000300800 */
[----:B------:R-:W4:Y:S01]  /*295f0*/  LDL.LU R57, [R1+0x8b8] ;  /* 0x0008b80001397983 */ /* 0x000f220000300800 */
[----:B---3--:R-:W-:-:S05]  /*29600*/  IMAD R0, R248, c[0x0][0x190], RZ ;  /* 0x00006400f8007a24 */ /* 0x008fca00078e02ff */
[----:B------:R1:W-:Y:S04]  /*29610*/  STL [R1+0xd5c], R0 ;  /* 0x000d5c0001007387 */ /* 0x0003e80000100800 */
[----:B------:R-:W3:Y:S04]  /*29620*/  LDL.LU R56, [R1+0x8c0] ;  /* 0x0008c00001387983 */ /* 0x000ee80000300800 */
[----:B------:R-:W3:Y:S04]  /*29630*/  LDL.LU R59, [R1+0x8d4] ;  /* 0x0008d400013b7983 */ /* 0x000ee80000300800 */
[----:B------:R-:W3:Y:S04]  /*29640*/  LDL.LU R58, [R1+0x8f8] ;  /* 0x0008f800013a7983 */ /* 0x000ee80000300800 */
[----:B------:R-:W3:Y:S04]  /*29650*/  LDL.LU R248, [R1+0x90c] ;  /* 0x00090c0001f87983 */ /* 0x000ee80000300800 */
[----:B------:R-:W3:Y:S04]  /*29660*/  LDL.LU R61, [R1+0x918] ;  /* 0x00091800013d7983 */ /* 0x000ee80000300800 */
[----:B------:R-:W3:Y:S01]  /*29670*/  LDL.LU R60, [R1+0x928] ;  /* 0x00092800013c7983 */ /* 0x000ee20000300800 */
[----:B-1----:R-:W-:-:S05]  /*29680*/  IMAD R0, R65, c[0x0][0x190], RZ ;  /* 0x0000640041007a24 */ /* 0x002fca00078e02ff */
[----:B------:R2:W-:Y:S04]  /*29690*/  STL [R1+0xd58], R0 ;  /* 0x000d580001007387 */ /* 0x0005e80000100800 */
[----:B------:R-:W3:Y:S04]  /*296a0*/  LDL.LU R63, [R1+0x93c] ;  /* 0x00093c00013f7983 */ /* 0x000ee80000300800 */
[----:B------:R-:W3:Y:S04]  /*296b0*/  LDL.LU R62, [R1+0x94c] ;  /* 0x00094c00013e7983 */ /* 0x000ee80000300800 */
[----:B------:R-:W3:Y:S01]  /*296c0*/  LDL.LU R65, [R1+0x76c] ;  /* 0x00076c0001417983 */ /* 0x000ee20000300800 */
[----:B--2---:R-:W-:-:S03]  /*296d0*/  IMAD R0, R64, c[0x0][0x190], RZ ;  /* 0x0000640040007a24 */ /* 0x004fc600078e02ff */
[----:B------:R-:W2:Y:S04]  /*296e0*/  LDL.LU R64, [R1+0x788] ;  /* 0x0007880001407983 */ /* 0x000ea80000300800 */
[----:B------:R1:W-:Y:S01]  /*296f0*/  STL [R1+0xd54], R0 ;  /* 0x000d540001007387 */ /* 0x0003e20000100800 */
[----:B------:R-:W-:-:S03]  /*29700*/  IMAD R2, R247, c[0x0][0x190], RZ ;  /* 0x00006400f7027a24 */ /* 0x000fc600078e02ff */
[----:B------:R-:W2:Y:S04]  /*29710*/  LDL.LU R247, [R1+0x798] ;  /* 0x0007980001f77983 */ /* 0x000ea80000300800 */
[----:B------:R1:W-:Y:S02]  /*29720*/  STL [R1+0xd50], R2 ;  /* 0x000d500201007387 */ /* 0x0003e40000100800 */
[----:B-1----:R-:W-:Y:S02]  /*29730*/  IMAD R0, R49, c[0x0][0x190], RZ ;  /* 0x0000640031007a24 */ /* 0x002fe400078e02ff */
[----:B------:R-:W-:-:S03]  /*29740*/  IMAD R2, R48, c[0x0][0x190], RZ ;  /* 0x0000640030027a24 */ /* 0x000fc600078e02ff */
[----:B------:R1:W-:Y:S04]  /*29750*/  STL [R1+0xd4c], R0 ;  /* 0x000d4c0001007387 */ /* 0x0003e80000100800 */
[----:B------:R1:W-:Y:S01]  /*29760*/  STL [R1+0xd48], R2 ;  /* 0x000d480201007387 */ /* 0x0003e20000100800 */
[----:B------:R-:W-:Y:S02]  /*29770*/  IMAD R3, R51, c[0x0][0x190], RZ ;  /* 0x0000640033037a24 */ /* 0x000fe400078e02ff */
[----:B-1----:R-:W-:-:S03]  /*29780*/  IMAD R0, R50, c[0x0][0x190], RZ ;  /* 0x0000640032007a24 */ /* 0x002fc600078e02ff */
[----:B------:R-:W-:Y:S01]  /*29790*/  STL [R1+0xd44], R3 ;  /* 0x000d440301007387 */ /* 0x000fe20000100800 */
[----:B------:R-:W-:-:S03]  /*297a0*/  IMAD R2, R251, c[0x0][0x190], RZ ;  /* 0x00006400fb027a24 */ /* 0x000fc600078e02ff */
[----:B------:R-:W2:Y:S04]  /*297b0*/  LDL.LU R251, [R1+0x7b0] ;  /* 0x0007b00001fb7983 */ /* 0x000ea80000300800 */
[----:B------:R1:W-:Y:S04]  /*297c0*/  STL [R1+0xd40], R0 ;  /* 0x000d400001007387 */ /* 0x0003e80000100800 */
[----:B------:R-:W-:Y:S01]  /*297d0*/  STL [R1+0xd3c], R2 ;  /* 0x000d3c0201007387 */ /* 0x000fe20000100800 */
[----:B-1----:R-:W-:-:S03]  /*297e0*/  IMAD R0, R246, c[0x0][0x190], RZ ;  /* 0x00006400f6007a24 */ /* 0x002fc600078e02ff */
[----:B------:R-:W2:Y:S04]  /*297f0*/  LDL.LU R246, [R1+0x7c8] ;  /* 0x0007c80001f67983 */ /* 0x000ea80000300800 */
[----:B------:R1:W-:Y:S02]  /*29800*/  STL [R1+0xd38], R0 ;  /* 0x000d380001007387 */ /* 0x0003e40000100800 */
[----:B-1----:R-:W-:Y:S02]  /*29810*/  IMAD R0, R250, c[0x0][0x190], RZ ;  /* 0x00006400fa007a24 */ /* 0x002fe400078e02ff */
[----:B------:R-:W2:Y:S01]  /*29820*/  LDL.LU R250, [R1+0x7e0] ;  /* 0x0007e00001fa7983 */ /* 0x000ea20000300800 */
[----:B------:R-:W-:Y:S02]  /*29830*/  IMAD R2, R53, c[0x0][0x190], RZ ;  /* 0x0000640035027a24 */ /* 0x000fe400078e02ff */
[----:B------:R-:W-:-:S03]  /*29840*/  IMAD R3, R52, c[0x0][0x190], RZ ;  /* 0x0000640034037a24 */ /* 0x000fc600078e02ff */
[----:B------:R1:W-:Y:S04]  /*29850*/  STL [R1+0xd34], R2 ;  /* 0x000d340201007387 */ /* 0x0003e80000100800 */
[----:B------:R4:W-:Y:S04]  /*29860*/  STL [R1+0xd30], R0 ;  /* 0x000d300001007387 */ /* 0x0009e80000100800 */
[----:B------:R4:W-:Y:S01]  /*29870*/  STL [R1+0xd2c], R3 ;  /* 0x000d2c0301007387 */ /* 0x0009e20000100800 */
[----:B-1----:R-:W-:Y:S02]  /*29880*/  IMAD R2, R55, c[0x0][0x190], RZ ;  /* 0x0000640037027a24 */ /* 0x002fe400078e02ff */
[----:B----4-:R-:W-:-:S02]  /*29890*/  IMAD R0, R249, c[0x0][0x190], RZ ;  /* 0x00006400f9007a24 */ /* 0x010fc400078e02ff */
[----:B------:R-:W4:Y:S01]  /*298a0*/  LDL.LU R249, [R1+0x7f0] ;  /* 0x0007f00001f97983 */ /* 0x000f220000300800 */
[----:B------:R-:W-:-:S03]  /*298b0*/  IMAD R3, R54, c[0x0][0x190], RZ ;  /* 0x0000640036037a24 */ /* 0x000fc600078e02ff */
[----:B------:R1:W-:Y:S04]  /*298c0*/  STL [R1+0xd28], R2 ;  /* 0x000d280201007387 */ /* 0x0003e80000100800 */
[----:B------:R3:W-:Y:S01]  /*298d0*/  STL [R1+0xd24], R0 ;  /* 0x000d240001007387 */ /* 0x0007e20000100800 */
[----:B-1----:R-:W-:-:S03]  /*298e0*/  IMAD R2, R57, c[0x0][0x190], RZ ;  /* 0x0000640039027a24 */ /* 0x002fc600078e02ff */
[----:B------:R1:W-:Y:S04]  /*298f0*/  STL [R1+0xd20], R3 ;  /* 0x000d200301007387 */ /* 0x0003e80000100800 */
[----:B------:R3:W-:Y:S02]  /*29900*/  STL [R1+0xd1c], R2 ;  /* 0x000d1c0201007387 */ /* 0x0007e40000100800 */
[----:B---3--:R-:W-:Y:S02]  /*29910*/  IMAD R0, R56, c[0x0][0x190], RZ ;  /* 0x0000640038007a24 */ /* 0x008fe400078e02ff */
[----:B-1----:R-:W-:-:S03]  /*29920*/  IMAD R3, R59, c[0x0][0x190], RZ ;  /* 0x000064003b037a24 */ /* 0x002fc600078e02ff */
[----:B------:R1:W-:Y:S01]  /*29930*/  STL [R1+0xd18], R0 ;  /* 0x000d180001007387 */ /* 0x0003e20000100800 */
[----:B------:R-:W-:-:S03]  /*29940*/  IMAD R2, R58, c[0x0][0x190], RZ ;  /* 0x000064003a027a24 */ /* 0x000fc600078e02ff */
[----:B------:R3:W-:Y:S01]  /*29950*/  STL [R1+0xd14], R3 ;  /* 0x000d140301007387 */ /* 0x0007e20000100800 */
[----:B-1----:R-:W-:-:S03]  /*29960*/  IMAD R0, R248, c[0x0][0x190], RZ ;  /* 0x00006400f8007a24 */ /* 0x002fc600078e02ff */
[----:B------:R-:W4:Y:S04]  /*29970*/  LDL.LU R248, [R1+0x800] ;  /* 0x0008000001f87983 */ /* 0x000f280000300800 */
[----:B------:R1:W-:Y:S01]  /*29980*/  STL [R1+0xd10], R2 ;  /* 0x000d100201007387 */ /* 0x0003e20000100800 */
[----:B---3--:R-:W-:-:S03]  /*29990*/  IMAD R3, R60, c[0x0][0x190], RZ ;  /* 0x000064003c037a24 */ /* 0x008fc600078e02ff */
[----:B------:R3:W-:Y:S01]  /*299a0*/  STL [R1+0xd0c], R0 ;  /* 0x000d0c0001007387 */ /* 0x0007e20000100800 */
[----:B-1----:R-:W-:-:S05]  /*299b0*/  IMAD R2, R61, c[0x0][0x190], RZ ;  /* 0x000064003d027a24 */ /* 0x002fca00078e02ff */
[----:B------:R1:W-:Y:S04]  /*299c0*/  STL [R1+0xd08], R2 ;  /* 0x000d080201007387 */ /* 0x0003e80000100800 */
[----:B------:R-:W-:Y:S01]  /*299d0*/  STL [R1+0xd04], R3 ;  /* 0x000d040301007387 */ /* 0x000fe20000100800 */
[----:B---3--:R-:W-:-:S03]  /*299e0*/  IMAD R0, R63, c[0x0][0x190], RZ ;  /* 0x000064003f007a24 */ /* 0x008fc600078e02ff */
[----:B------:R-:W3:Y:S01]  /*299f0*/  LDL.LU R63, [R1+0x80c] ;  /* 0x00080c00013f7983 */ /* 0x000ee20000300800 */
[----:B-1----:R-:W-:-:S03]  /*29a00*/  IMAD R2, R62, c[0x0][0x190], RZ ;  /* 0x000064003e027a24 */ /* 0x002fc600078e02ff */
[----:B------:R1:W-:Y:S04]  /*29a10*/  STL [R1+0xd00], R0 ;  /* 0x000d000001007387 */ /* 0x0003e80000100800 */
[----:B------:R-:W-:Y:S04]  /*29a20*/  STL [R1+0xcfc], R2 ;  /* 0x000cfc0201007387 */ /* 0x000fe80000100800 */
[----:B------:R-:W3:Y:S01]  /*29a30*/  LDL.LU R62, [R1+0x81c] ;  /* 0x00081c00013e7983 */ /* 0x000ee20000300800 */
[----:B-1----:R-:W-:-:S05]  /*29a40*/  IMAD R0, R65, c[0x0][0x190], RZ ;  /* 0x0000640041007a24 */ /* 0x002fca00078e02ff */
[----:B------:R1:W-:Y:S04]  /*29a50*/  STL [R1+0xcf8], R0 ;  /* 0x000cf80001007387 */ /* 0x0003e80000100800 */
[----:B------:R-:W3:Y:S04]  /*29a60*/  LDL.LU R57, [R1+0x838] ;  /* 0x0008380001397983 */ /* 0x000ee80000300800 */
[----:B------:R-:W3:Y:S01]  /*29a70*/  LDL.LU R56, [R1+0x84c] ;  /* 0x00084c0001387983 */ /* 0x000ee20000300800 */
[----:B--2---:R-:W-:-:S03]  /*29a80*/  IMAD R72, R64, c[0x0][0x190], RZ ;  /* 0x0000640040487a24 */ /* 0x004fc600078e02ff */
[----:B------:R-:W2:Y:S04]  /*29a90*/  LDL.LU R65, [R1+0x860] ;  /* 0x0008600001417983 */ /* 0x000ea80000300800 */
[----:B------:R-:W2:Y:S01]  /*29aa0*/  LDL.LU R64, [R1+0x870] ;  /* 0x0008700001407983 */ /* 0x000ea20000300800 */
[----:B------:R-:W-:-:S03]  /*29ab0*/  IMAD R237, R247, c[0x0][0x190], RZ ;  /* 0x00006400f7ed7a24 */ /* 0x000fc600078e02ff */
[----:B------:R-:W2:Y:S01]  /*29ac0*/  LDL.LU R247, [R1+0x884] ;  /* 0x0008840001f77983 */ /* 0x000ea20000300800 */
[----:B------:R-:W-:-:S03]  /*29ad0*/  IMAD R236, R251, c[0x0][0x190], RZ ;  /* 0x00006400fbec7a24 */ /* 0x000fc600078e02ff */
[----:B------:R-:W2:Y:S04]  /*29ae0*/  LDL.LU R251, [R1+0x898] ;  /* 0x0008980001fb7983 */ /* 0x000ea80000300800 */
[----:B------:R-:W-:Y:S04]  /*29af0*/  STL [R1+0xcf4], R72 ;  /* 0x000cf44801007387 */ /* 0x000fe80000100800 */
[----:B------:R-:W-:Y:S01]  /*29b00*/  STL [R1+0x7194], R72 ;  /* 0x0071944801007387 */ /* 0x000fe20000100800 */
[----:B-1----:R-:W-:-:S03]  /*29b10*/  IMAD R0, R250, c[0x0][0x190], RZ ;  /* 0x00006400fa007a24 */ /* 0x002fc600078e02ff */
[----:B------:R-:W2:Y:S04]  /*29b20*/  LDL.LU R250, [R1+0x8c4] ;  /* 0x0008c40001fa7983 */ /* 0x000ea80000300800 */
[----:B------:R-:W-:Y:S04]  /*29b30*/  STL [R1+0xcf0], R237 ;  /* 0x000cf0ed01007387 */ /* 0x000fe80000100800 */
[----:B------:R4:W-:Y:S04]  /*29b40*/  STL [R1+0xce4], R0 ;  /* 0x000ce40001007387 */ /* 0x0009e80000100800 */
[----:B------:R-:W-:Y:S01]  /*29b50*/  STL [R1+0x7198], R237 ;  /* 0x007198ed01007387 */ /* 0x000fe20000100800 */
[----:B------:R-:W-:-:S03]  /*29b60*/  IMAD R73, R246, c[0x0][0x190], RZ ;  /* 0x00006400f6497a24 */ /* 0x000fc600078e02ff */
[----:B------:R-:W2:Y:S04]  /*29b70*/  LDL.LU R59, [R1+0x8d8] ;  /* 0x0008d800013b7983 */ /* 0x000ea80000300800 */
[----:B------:R-:W2:Y:S01]  /*29b80*/  LDL.LU R58, [R1+0x8e8] ;  /* 0x0008e800013a7983 */ /* 0x000ea20000300800 */
[----:B----4-:R-:W-:-:S05]  /*29b90*/  IMAD R0, R249, c[0x0][0x190], RZ ;  /* 0x00006400f9007a24 */ /* 0x010fca00078e02ff */
[----:B------:R1:W-:Y:S04]  /*29ba0*/  STL [R1+0xce0], R0 ;  /* 0x000ce00001007387 */ /* 0x0003e80000100800 */
[----:B------:R-:W4:Y:S04]  /*29bb0*/  LDL.LU R246, [R1+0x8fc] ;  /* 0x0008fc0001f67983 */ /* 0x000f280000300800 */
[----:B------:R-:W4:Y:S04]  /*29bc0*/  LDL.LU R249, [R1+0x92c] ;  /* 0x00092c0001f97983 */ /* 0x000f280000300800 */
[----:B------:R-:W-:Y:S04]  /*29bd0*/  STL [R1+0xcec], R236 ;  /* 0x000cecec01007387 */ /* 0x000fe80000100800 */
[----:B------:R-:W-:Y:S04]  /*29be0*/  STL [R1+0x719c], R236 ;  /* 0x00719cec01007387 */ /* 0x000fe80000100800 */
[----:B------:R-:W4:Y:S01]  /*29bf0*/  LDL.LU R61, [R1+0x940] ;  /* 0x00094000013d7983 */ /* 0x000f220000300800 */
[----:B-1----:R-:W-:-:S03]  /*29c00*/  IMAD R0, R248, c[0x0][0x190], RZ ;  /* 0x00006400f8007a24 */ /* 0x002fc600078e02ff */
[----:B------:R-:W4:Y:S04]  /*29c10*/  LDL.LU R248, [R1+0x748] ;  /* 0x0007480001f87983 */ /* 0x000f280000300800 */
[----:B------:R3:W-:Y:S04]  /*29c20*/  STL [R1+0xcdc], R0 ;  /* 0x000cdc0001007387 */ /* 0x0007e80000100800 */
[----:B------:R-:W-:Y:S04]  /*29c30*/  STL [R1+0xce8], R73 ;  /* 0x000ce84901007387 */ /* 0x000fe80000100800 */
[----:B------:R-:W-:Y:S04]  /*29c40*/  STL [R1+0x71a0], R73 ;  /* 0x0071a04901007387 */ /* 0x000fe80000100800 */
[----:B------:R-:W4:Y:S01]  /*29c50*/  LDL.LU R60, [R1+0x744] ;  /* 0x00074400013c7983 */ /* 0x000f220000300800 */
[----:B---3--:R-:W-:-:S03]  /*29c60*/  IMAD R0, R63, c[0x0][0x190], RZ ;  /* 0x000064003f007a24 */ /* 0x008fc600078e02ff */
[----:B------:R-:W3:Y:S04]  /*29c70*/  LDL.LU R63, [R1+0x740] ;  /* 0x00074000013f7983 */ /* 0x000ee80000300800 */
[----:B------:R1:W-:Y:S01]  /*29c80*/  STL [R1+0xcd8], R0 ;  /* 0x000cd80001007387 */ /* 0x0003e20000100800 */
[----:B------:R-:W-:-:S03]  /*29c90*/  IMAD R2, R62, c[0x0][0x190], RZ ;  /* 0x000064003e027a24 */ /* 0x000fc600078e02ff */
[----:B------:R-:W3:Y:S04]  /*29ca0*/  LDL.LU R62, [R1+0x72c] ;  /* 0x00072c00013e7983 */ /* 0x000ee80000300800 */
[----:B------:R2:W-:Y:S01]  /*29cb0*/  STL [R1+0xcd4], R2 ;  /* 0x000cd40201007387 */ /* 0x0005e20000100800 */
[----:B-1----:R-:W-:Y:S02]  /*29cc0*/  IMAD R0, R57, c[0x0][0x190], RZ ;  /* 0x0000640039007a24 */ /* 0x002fe400078e02ff */
[----:B--2---:R-:W-:Y:S02]  /*29cd0*/  IMAD R2, R56, c[0x0][0x190], RZ ;  /* 0x0000640038027a24 */ /* 0x004fe400078e02ff */
[----:B------:R-:W-:Y:S01]  /*29ce0*/  IMAD R3, R65, c[0x0][0x190], RZ ;  /* 0x0000640041037a24 */ /* 0x000fe200078e02ff */
[----:B------:R1:W-:Y:S04]  /*29cf0*/  STL [R1+0xcd0], R0 ;  /* 0x000cd00001007387 */ /* 0x0003e80000100800 */
[----:B------:R2:W-:Y:S04]  /*29d00*/  STL [R1+0xccc], R2 ;  /* 0x000ccc0201007387 */ /* 0x0005e80000100800 */
[----:B------:R-:W-:Y:S01]  /*29d10*/  STL [R1+0xcc8], R3 ;  /* 0x000cc80301007387 */ /* 0x000fe20000100800 */
[----:B-1----:R-:W-:-:S02]  /*29d20*/  IMAD R0, R64, c[0x0][0x190], RZ ;  /* 0x0000640040007a24 */ /* 0x002fc400078e02ff */
[----:B--2---:R-:W-:Y:S02]  /*29d30*/  IMAD R2, R247, c[0x0][0x190], RZ ;  /* 0x00006400f7027a24 */ /* 0x004fe400078e02ff */
[----:B------:R-:W2:Y:S04]  /*29d40*/  LDL.LU R247, [R1+0x720] ;  /* 0x0007200001f77983 */ /* 0x000ea80000300800 */
[----:B------:R1:W-:Y:S04]  /*29d50*/  STL [R1+0xcc4], R0 ;  /* 0x000cc40001007387 */ /* 0x0003e80000100800 */
[----:B------:R-:W-:Y:S04]  /*29d60*/  STL [R1+0xcbc], R2 ;  /* 0x000cbc0201007387 */ /* 0x000fe80000100800 */
        /* <DEDUP_REMOVED lines=8> */
[----:B-1----:R-:W-:-:S05]  /*29df0*/  IMAD R0, R250, c[0x0][0x190], RZ ;  /* 0x00006400fa007a24 */ /* 0x002fca00078e02ff */
[----:B------:R4:W-:Y:S04]  /*29e00*/  STL [R1+0xcb4], R0 ;  /* 0x000cb40001007387 */ /* 0x0009e80000100800 */
[----:B------:R-:W2:Y:S01]  /*29e10*/  LDL.LU R250, [R1+0x6c4] ;  /* 0x0006c40001fa7983 */ /* 0x000ea20000300800 */
[----:B------:R-:W-:Y:S02]  /*29e20*/  IMAD R3, R59, c[0x0][0x190], RZ ;  /* 0x000064003b037a24 */ /* 0x000fe400078e02ff */
[----:B------:R-:W-:-:S03]  /*29e30*/  IMAD R2, R58, c[0x0][0x190], RZ ;  /* 0x000064003a027a24 */ /* 0x000fc600078e02ff */
[----:B------:R-:W-:Y:S04]  /*29e40*/  STL [R1+0xcb0], R3 ;  /* 0x000cb00301007387 */ /* 0x000fe80000100800 */
[----:B------:R-:W2:Y:S04]  /*29e50*/  LDL.LU R56, [R1+0x6c0] ;  /* 0x0006c00001387983 */ /* 0x000ea80000300800 */
[----:B------:R-:W-:Y:S01]  /*29e60*/  STL [R1+0xcac], R2 ;  /* 0x000cac0201007387 */ /* 0x000fe20000100800 */
[----:B----4-:R-:W-:-:S03]  /*29e70*/  IMAD R0, R246, c[0x0][0x190], RZ ;  /* 0x00006400f6007a24 */ /* 0x010fc600078e02ff */
[----:B------:R-:W4:Y:S04]  /*29e80*/  LDL.LU R246, [R1+0x6ac] ;  /* 0x0006ac0001f67983 */ /* 0x000f280000300800 */
[----:B------:R1:W-:Y:S04]  /*29e90*/  STL [R1+0xca8], R0 ;  /* 0x000ca80001007387 */ /* 0x0003e80000100800 */
[----:B------:R-:W4:Y:S04]  /*29ea0*/  LDL.LU R59, [R1+0x6a4] ;  /* 0x0006a400013b7983 */ /* 0x000f280000300800 */
[----:B------:R-:W4:Y:S01]  /*29eb0*/  LDL.LU R58, [R1+0x6a0] ;  /* 0x0006a000013a7983 */ /* 0x000f220000300800 */
[----:B-1----:R-:W-:-:S05]  /*29ec0*/  IMAD R0, R249, c[0x0][0x190], RZ ;  /* 0x00006400f9007a24 */ /* 0x002fca00078e02ff */
[----:B------:R1:W-:Y:S04]  /*29ed0*/  STL [R1+0xca4], R0 ;  /* 0x000ca40001007387 */ /* 0x0003e80000100800 */
[----:B------:R-:W4:Y:S01]  /*29ee0*/  LDL.LU R249, [R1+0x688] ;  /* 0x0006880001f97983 */ /* 0x000f220000300800 */
[----:B------:R-:W-:-:S03]  /*29ef0*/  IMAD R236, R248, c[0x0][0x190], RZ ;  /* 0x00006400f8ec7a24 */ /* 0x000fc600078e02ff */
[----:B------:R-:W4:Y:S01]  /*29f00*/  LDL.LU R248, [R1+0x680] ;  /* 0x0006800001f87983 */ /* 0x000f220000300800 */
[----:B-1----:R-:W-:-:S05]  /*29f10*/  IMAD R0, R61, c[0x0][0x190], RZ ;  /* 0x000064003d007a24 */ /* 0x002fca00078e02ff */
[----:B------:R1:W-:Y:S04]  /*29f20*/  STL [R1+0xca0], R0 ;  /* 0x000ca00001007387 */ /* 0x0003e80000100800 */
[----:B------:R-:W4:Y:S01]  /*29f30*/  LDL.LU R61, [R1+0x66c] ;  /* 0x00066c00013d7983 */ /* 0x000f220000300800 */
[----:B-1----:R-:W-:-:S05]  /*29f40*/  IMAD R0, R60, c[0x0][0x190], RZ ;  /* 0x000064003c007a24 */ /* 0x002fca00078e02ff */
[----:B------:R1:W-:Y:S01]  /*29f50*/  STL [R1+0xc80], R0 ;  /* 0x000c800001007387 */ /* 0x0003e20000100800 */
[----:B---3--:R-:W-:-:S05]  /*29f60*/  IMAD R2, R63, c[0x0][0x190], RZ ;  /* 0x000064003f027a24 */ /* 0x008fca00078e02ff */
[----:B------:R2:W-:Y:S04]  /*29f70*/  STL [R1+0xc70], R2 ;  /* 0x000c700201007387 */ /* 0x0005e80000100800 */
[----:B------:R-:W3:Y:S01]  /*29f80*/  LDL.LU R60, [R1+0x664] ;  /* 0x00066400013c7983 */ /* 0x000ee20000300800 */
[----:B-1----:R-:W-:-:S03]  /*29f90*/  IMAD R0, R62, c[0x0][0x190], RZ ;  /* 0x000064003e007a24 */ /* 0x002fc600078e02ff */
[----:B------:R-:W3:Y:S04]  /*29fa0*/  LDL.LU R63, [R1+0x660] ;  /* 0x00066000013f7983 */ /* 0x000ee80000300800 */
[----:B------:R1:W-:Y:S04]  /*29fb0*/  STL [R1+0xc6c], R0 ;  /* 0x000c6c0001007387 */ /* 0x0003e80000100800 */
[----:B------:R-:W3:Y:S04]  /*29fc0*/  LDL.LU R62, [R1+0x648] ;  /* 0x00064800013e7983 */ /* 0x000ee80000300800 */
[----:B------:R-:W-:Y:S04]  /*29fd0*/  STL [R1+0xc94], R236 ;  /* 0x000c94ec01007387 */ /* 0x000fe80000100800 */
[----:B------:R-:W-:Y:S01]  /*29fe0*/  STL [R1+0x71b0], R236 ;  /* 0x0071b0ec01007387 */ /* 0x000fe20000100800 */
[----:B--2---:R-:W-:-:S03]  /*29ff0*/  IMAD R2, R247, c[0x0][0x190], RZ ;  /* 0x00006400f7027a24 */ /* 0x004fc600078e02ff */
[----:B------:R-:W2:Y:S04]  /*2a000*/  LDL.LU R247, [R1+0x644] ;  /* 0x0006440001f77983 */ /* 0x000ea80000300800 */
[----:B------:R1:W-:Y:S02]  /*2a010*/  STL [R1+0xc68], R2 ;  /* 0x000c680201007387 */ /* 0x0003e40000100800 */
[----:B-1----:R-:W-:Y:S02]  /*2a020*/  IMAD R0, R55, c[0x0][0x190], RZ ;  /* 0x0000640037007a24 */ /* 0x002fe400078e02ff */
[----:B------:R-:W-:-:S03]  /*2a030*/  IMAD R3, R54, c[0x0][0x190], RZ ;  /* 0x0000640036037a24 */ /* 0x000fc600078e02ff */
[----:B------:R1:W-:Y:S04]  /*2a040*/  STL [R1+0xc54], R0 ;  /* 0x000c540001007387 */ /* 0x0003e80000100800 */
[----:B------:R1:W-:Y:S01]  /*2a050*/  STL [R1+0xc4c], R3 ;  /* 0x000c4c0301007387 */ /* 0x0003e20000100800 */
[----:B------:R-:W-:Y:S02]  /*2a060*/  IMAD R2, R57, c[0x0][0x190], RZ ;  /* 0x0000640039027a24 */ /* 0x000fe400078e02ff */
[----:B-1----:R-:W-:Y:S02]  /*2a070*/  IMAD R0, R251, c[0x0][0x190], RZ ;  /* 0x00006400fb007a24 */ /* 0x002fe400078e02ff */
[----:B------:R-:W2:Y:S01]  /*2a080*/  LDL.LU R251, [R1+0x640] ;  /* 0x0006400001fb7983 */ /* 0x000ea20000300800 */
[----:B------:R-:W-:-:S03]  /*2a090*/  IMAD R3, R65, c[0x0][0x190], RZ ;  /* 0x0000640041037a24 */ /* 0x000fc600078e02ff */
[----:B------:R1:W-:Y:S04]  /*2a0a0*/  STL [R1+0xc40], R2 ;  /* 0x000c400201007387 */ /* 0x0003e80000100800 */
[----:B------:R1:W-:Y:S02]  /*2a0b0*/  STL [R1+0xc3c], R0 ;  /* 0x000c3c0001007387 */ /* 0x0003e40000100800 */
[----:B-1----:R-:W-:Y:S02]  /*2a0c0*/  IMAD R2, R64, c[0x0][0x190], RZ ;  /* 0x0000640040027a24 */ /* 0x002fe400078e02ff */
[----:B------:R-:W-:Y:S04]  /*2a0d0*/  STL [R1+0xc2c], R3 ;  /* 0x000c2c0301007387 */ /* 0x000fe80000100800 */
[----:B------:R-:W2:Y:S04]  /*2a0e0*/  LDL.LU R65, [R1+0x62c] ;  /* 0x00062c0001417983 */ /* 0x000ea80000300800 */
[----:B------:R-:W-:Y:S04]  /*2a0f0*/  STL [R1+0xc10], R2 ;  /* 0x000c100201007387 */ /* 0x000fe80000100800 */
[----:B------:R-:W2:Y:S01]  /*2a100*/  LDL.LU R64, [R1+0x624] ;  /* 0x0006240001407983 */ /* 0x000ea20000300800 */
[----:B------:R-:W-:-:S05]  /*2a110*/  IMAD R0, R250, c[0x0][0x190], RZ ;  /* 0x00006400fa007a24 */ /* 0x000fca00078e02ff */
[----:B------:R1:W-:Y:S04]  /*2a120*/  STL [R1+0xc0c], R0 ;  /* 0x000c0c0001007387 */ /* 0x0003e80000100800 */
[----:B------:R-:W2:Y:S01]  /*2a130*/  LDL.LU R250, [R1+0x620] ;  /* 0x0006200001fa7983 */ /* 0x000ea20000300800 */
[----:B-1----:R-:W-:Y:S02]  /*2a140*/  IMAD R0, R56, c[0x0][0x190], RZ ;  /* 0x0000640038007a24 */ /* 0x002fe400078e02ff */
[----:B----4-:R-:W-:Y:S02]  /*2a150*/  IMAD R234, R246, c[0x0][0x190], RZ ;  /* 0x00006400f6ea7a24 */ /* 0x010fe400078e02ff */
[----:B------:R-:W4:Y:S04]  /*2a160*/  LDL.LU R246, [R1+0x608] ;  /* 0x0006080001f67983 */ /* 0x000f280000300800 */
[----:B------:R1:W-:Y:S01]  /*2a170*/  STL [R1+0xbf8], R0 ;  /* 0x000bf80001007387 */ /* 0x0003e20000100800 */
[----:B------:R-:W-:-:S05]  /*2a180*/  IMAD R2, R59, c[0x0][0x190], RZ ;  /* 0x000064003b027a24 */ /* 0x000fca00078e02ff */
[----:B------:R-:W-:Y:S01]  /*2a190*/  STL [R1+0xbe4], R2 ;  /* 0x000be40201007387 */ /* 0x000fe20000100800 */
[----:B-1----:R-:W-:-:S03]  /*2a1a0*/  IMAD R0, R58, c[0x0][0x190], RZ ;  /* 0x000064003a007a24 */ /* 0x002fc600078e02ff */
[----:B------:R-:W-:Y:S04]  /*2a1b0*/  STL [R1+0xbe8], R234 ;  /* 0x000be8ea01007387 */ /* 0x000fe80000100800 */
[----:B------:R1:W-:Y:S01]  /*2a1c0*/  STL [R1+0xbe0], R0 ;  /* 0x000be00001007387 */ /* 0x0003e20000100800 */
[----:B------:R-:W-:-:S03]  /*2a1d0*/  IMAD R73, R249, c[0x0][0x190], RZ ;  /* 0x00006400f9497a24 */ /* 0x000fc600078e02ff */
[----:B------:R-:W-:Y:S04]  /*2a1e0*/  STL [R1+0x71a4], R234 ;  /* 0x0071a4ea01007387 */ /* 0x000fe80000100800 */
[----:B------:R-:W4:Y:S01]  /*2a1f0*/  LDL.LU R249, [R1+0x604] ;  /* 0x0006040001f97983 */ /* 0x000f220000300800 */
[----:B-1----:R-:W-:-:S03]  /*2a200*/  IMAD R0, R248, c[0x0][0x190], RZ ;  /* 0x00006400f8007a24 */ /* 0x002fc600078e02ff */
[----:B------:R-:W4:Y:S04]  /*2a210*/  LDL.LU R248, [R1+0x600] ;  /* 0x0006000001f87983 */ /* 0x000f280000300800 */
[----:B------:R1:W-:Y:S01]  /*2a220*/  STL [R1+0xbb0], R0 ;  /* 0x000bb00001007387 */ /* 0x0003e20000100800 */
[----:B------:R-:W-:-:S03]  /*2a230*/  IMAD R71, R61, c[0x0][0x190], RZ ;  /* 0x000064003d477a24 */ /* 0x000fc600078e02ff */
[----:B------:R-:W-:Y:S04]  /*2a240*/  STL [R1+0xbb4], R73 ;  /* 0x000bb44901007387 */ /* 0x000fe80000100800 */
[----:B------:R-:W-:Y:S01]  /*2a250*/  STL [R1+0x71b4], R73 ;  /* 0x0071b44901007387 */ /* 0x000fe20000100800 */
[----:B---3--:R-:W-:Y:S02]  /*2a260*/  IMAD R2, R60, c[0x0][0x190], RZ ;  /* 0x000064003c027a24 */ /* 0x008fe400078e02ff */
[----:B-1----:R-:W-:-:S03]  /*2a270*/  IMAD R0, R63, c[0x0][0x190], RZ ;  /* 0x000064003f007a24 */ /* 0x002fc600078e02ff */
[----:B------:R-:W-:Y:S04]  /*2a280*/  STL [R1+0xba8], R2 ;  /* 0x000ba80201007387 */ /* 0x000fe80000100800 */
[----:B------:R-:W-:Y:S04]  /*2a290*/  STL [R1+0xbac], R71 ;  /* 0x000bac4701007387 */ /* 0x000fe80000100800 */
[----:B------:R2:W-:Y:S04]  /*2a2a0*/  STL [R1+0xba4], R0 ;  /* 0x000ba40001007387 */ /* 0x0005e80000100800 */
[----:B------:R-:W-:Y:S04]  /*2a2b0*/  STL [R1+0x71a8], R71 ;  /* 0x0071a84701007387 */ /* 0x000fe80000100800 */
[----:B------:R-:W3:Y:S04]  /*2a2c0*/  LDL.LU R55, [R1+0x5ec] ;  /* 0x0005ec0001377983 */ /* 0x000ee80000300800 */
[----:B------:R-:W3:Y:S01]  /*2a2d0*/  LDL.LU R54, [R1+0x5e4] ;  /* 0x0005e40001367983 */ /* 0x000ee20000300800 */
[----:B--2---:R-:W-:-:S05]  /*2a2e0*/  IMAD R0, R247, c[0x0][0x190], RZ ;  /* 0x00006400f7007a24 */ /* 0x004fca00078e02ff */
[----:B------:R1:W-:Y:S04]  /*2a2f0*/  STL [R1+0xb90], R0 ;  /* 0x000b900001007387 */ /* 0x0003e80000100800 */
[----:B------:R-:W2:Y:S04]  /*2a300*/  LDL.LU R57, [R1+0x5c8] ;  /* 0x0005c80001397983 */ /* 0x000ea80000300800 */
[----:B------:R-:W2:Y:S01]  /*2a310*/  LDL.LU R247, [R1+0x5c0] ;  /* 0x0005c00001f77983 */ /* 0x000ea20000300800 */
[----:B------:R-:W-:Y:S02]  /*2a320*/  IMAD R234, R62, c[0x0][0x190], RZ ;  /* 0x000064003eea7a24 */ /* 0x000fe400078e02ff */
[----:B-1----:R-:W-:-:S02]  /*2a330*/  IMAD R0, R251, c[0x0][0x190], RZ ;  /* 0x00006400fb007a24 */ /* 0x002fc400078e02ff */
[----:B------:R-:W2:Y:S04]  /*2a340*/  LDL.LU R251, [R1+0x5ac] ;  /* 0x0005ac0001fb7983 */ /* 0x000ea80000300800 */
[----:B------:R-:W-:Y:S04]  /*2a350*/  STL [R1+0xb94], R234 ;  /* 0x000b94ea01007387 */ /* 0x000fe80000100800 */
[----:B------:R1:W-:Y:S04]  /*2a360*/  STL [R1+0xb8c], R0 ;  /* 0x000b8c0001007387 */ /* 0x0003e80000100800 */
[----:B------:R-:W-:Y:S04]  /*2a370*/  STL [R1+0x71b8], R234 ;  /* 0x0071b8ea01007387 */ /* 0x000fe80000100800 */
[----:B------:R-:W2:Y:S01]  /*2a380*/  LDL.LU R56, [R1+0x5a4] ;  /* 0x0005a40001387983 */ /* 0x000ea20000300800 */
[----:B------:R-:W-:-:S05]  /*2a390*/  IMAD R2, R64, c[0x0][0x190], RZ ;  /* 0x0000640040027a24 */ /* 0x000fca00078e02ff */
[----:B------:R4:W-:Y:S01]  /*2a3a0*/  STL [R1+0xb84], R2 ;  /* 0x000b840201007387 */ /* 0x0009e20000100800 */
[----:B-1----:R-:W-:-:S03]  /*2a3b0*/  IMAD R0, R250, c[0x0][0x190], RZ ;  /* 0x00006400fa007a24 */ /* 0x002fc600078e02ff */
[----:B------:R-:W2:Y:S04]  /*2a3c0*/  LDL.LU R250, [R1+0x5a0] ;  /* 0x0005a00001fa7983 */ /* 0x000ea80000300800 */
[----:B------:R1:W-:Y:S01]  /*2a3d0*/  STL [R1+0xb80], R0 ;  /* 0x000b800001007387 */ /* 0x0003e20000100800 */
[----:B------:R-:W-:-:S03]  /*2a3e0*/  IMAD R70, R65, c[0x0][0x190], RZ ;  /* 0x0000640041467a24 */ /* 0x000fc600078e02ff */
[----:B------:R-:W2:Y:S04]  /*2a3f0*/  LDL.LU R59, [R1+0x588] ;  /* 0x00058800013b7983 */ /* 0x000ea80000300800 */
[----:B------:R-:W2:Y:S04]  /*2a400*/  LDL.LU R60, [R1+0x580] ;  /* 0x00058000013c7983 */ /* 0x000ea80000300800 */
[----:B------:R-:W2:Y:S04]  /*2a410*/  LDL.LU R63, [R1+0x56c] ;  /* 0x00056c00013f7983 */ /* 0x000ea80000300800 */
[----:B------:R-:W2:Y:S04]  /*2a420*/  LDL.LU R58, [R1+0x564] ;  /* 0x00056400013a7983 */ /* 0x000ea80000300800 */
[----:B------:R-:W-:Y:S04]  /*2a430*/  STL [R1+0xb88], R70 ;  /* 0x000b884601007387 */ /* 0x000fe80000100800 */
[----:B------:R-:W-:Y:S04]  /*2a440*/  STL [R1+0x71ac], R70 ;  /* 0x0071ac4601007387 */ /* 0x000fe80000100800 */
[----:B------:R-:W2:Y:S01]  /*2a450*/  LDL.LU R61, [R1+0x560] ;  /* 0x00056000013d7983 */ /* 0x000ea20000300800 */
[----:B----4-:R-:W-:-:S02]  /*2a460*/  IMAD R71, R246, c[0x0][0x190], RZ ;  /* 0x00006400f6477a24 */ /* 0x010fc400078e02ff */
[----:B------:R-:W-:Y:S02]  /*2a470*/  IMAD R2, R249, c[0x0][0x190], RZ ;  /* 0x00006400f9027a24 */ /* 0x000fe400078e02ff */
[----:B-1----:R-:W-:-:S03]  /*2a480*/  IMAD R0, R248, c[0x0][0x190], RZ ;  /* 0x00006400f8007a24 */ /* 0x002fc600078e02ff */
[----:B------:R1:W-:Y:S04]  /*2a490*/  STL [R1+0xb6c], R2 ;  /* 0x000b6c0201007387 */ /* 0x0003e80000100800 */
[----:B------:R-:W4:Y:S04]  /*2a4a0*/  LDL.LU R62, [R1+0x548] ;  /* 0x00054800013e7983 */ /* 0x000f280000300800 */
[----:B------:R2:W-:Y:S04]  /*2a4b0*/  STL [R1+0xb68], R0 ;  /* 0x000b680001007387 */ /* 0x0005e80000100800 */
[----:B------:R-:W4:Y:S04]  /*2a4c0*/  LDL.LU R246, [R1+0x540] ;  /* 0x0005400001f67983 */ /* 0x000f280000300800 */
[----:B------:R-:W4:Y:S04]  /*2a4d0*/  LDL.LU R249, [R1+0x52c] ;  /* 0x00052c0001f97983 */ /* 0x000f280000300800 */
[----:B------:R-:W4:Y:S04]  /*2a4e0*/  LDL.LU R65, [R1+0x524] ;  /* 0x0005240001417983 */ /* 0x000f280000300800 */
[----:B------:R-:W4:Y:S04]  /*2a4f0*/  LDL.LU R64, [R1+0x520] ;  /* 0x0005200001407983 */ /* 0x000f280000300800 */
[----:B------:R-:W4:Y:S04]  /*2a500*/  LDL.LU R248, [R1+0x508] ;  /* 0x0005080001f87983 */ /* 0x000f280000300800 */
[----:B------:R-:W-:Y:S04]  /*2a510*/  STL [R1+0xb7c], R71 ;  /* 0x000b7c4701007387 */ /* 0x000fe80000100800 */
[----:B------:R-:W-:Y:S01]  /*2a520*/  STL [R1+0x71bc], R71 ;  /* 0x0071bc4701007387 */ /* 0x000fe20000100800 */
[----:B---3--:R-:W-:-:S02]  /*2a530*/  IMAD R69, R55, c[0x0][0x190], RZ ;  /* 0x0000640037457a24 */ /* 0x008fc400078e02ff */
[----:B-1----:R-:W-:-:S05]  /*2a540*/  IMAD R2, R54, c[0x0][0x190], RZ ;  /* 0x0000640036027a24 */ /* 0x002fca00078e02ff */
[----:B------:R-:W-:Y:S04]  /*2a550*/  STL [R1+0xb60], R2 ;  /* 0x000b600201007387 */ /* 0x000fe80000100800 */
[----:B------:R-:W-:Y:S04]  /*2a560*/  STL [R1+0xb64], R69 ;  /* 0x000b644501007387 */ /* 0x000fe80000100800 */
[----:B------:R-:W-:Y:S01]  /*2a570*/  STL [R1+0x71c0], R69 ;  /* 0x0071c04501007387 */ /* 0x000fe20000100800 */
[----:B--2---:R-:W-:-:S05]  /*2a580*/  IMAD R0, R247, c[0x0][0x190], RZ ;  /* 0x00006400f7007a24 */ /* 0x004fca00078e02ff */
[----:B------:R1:W-:Y:S04]  /*2a590*/  STL [R1+0xb40], R0 ;  /* 0x000b400001007387 */ /* 0x0003e80000100800 */
[----:B------:R-:W2:Y:S01]  /*2a5a0*/  LDL.LU R247, [R1+0x500] ;  /* 0x0005000001f77983 */ /* 0x000ea20000300800 */
[----:B------:R-:W-:Y:S02]  /*2a5b0*/  IMAD R70, R57, c[0x0][0x190], RZ ;  /* 0x0000640039467a24 */ /* 0x000fe400078e02ff */
[----:B-1----:R-:W-:Y:S02]  /*2a5c0*/  IMAD R0, R251, c[0x0][0x190], RZ ;  /* 0x00006400fb007a24 */ /* 0x002fe400078e02ff */
[----:B------:R-:W3:Y:S04]  /*2a5d0*/  LDL.LU R251, [R1+0x4ec] ;  /* 0x0004ec0001fb7983 */ /* 0x000ee80000300800 */
[----:B------:R1:W-:Y:S04]  /*2a5e0*/  STL [R1+0xb30], R0 ;  /* 0x000b300001007387 */ /* 0x0003e80000100800 */
[----:B------:R-:W-:Y:S04]  /*2a5f0*/  STL [R1+0xb5c], R70 ;  /* 0x000b5c4601007387 */ /* 0x000fe80000100800 */
[----:B------:R-:W-:Y:S01]  /*2a600*/  STL [R1+0x71c4], R70 ;  /* 0x0071c44601007387 */ /* 0x000fe20000100800 */
[----:B-1----:R-:W-:-:S03]  /*2a610*/  IMAD R0, R250, c[0x0][0x190], RZ ;  /* 0x00006400fa007a24 */ /* 0x002fc600078e02ff */
[----:B------:R-:W3:Y:S01]  /*2a620*/  LDL.LU R250, [R1+0x4e4] ;  /* 0x0004e40001fa7983 */ /* 0x000ee20000300800 */
[----:B------:R-:W-:-:S05]  /*2a630*/  IMAD R2, R56, c[0x0][0x190], RZ ;  /* 0x0000640038027a24 */ /* 0x000fca00078e02ff */
[----:B------:R1:W-:Y:S04]  /*2a640*/  STL [R1+0xb28], R2 ;  /* 0x000b280201007387 */ /* 0x0003e80000100800 */
[----:B------:R1:W-:Y:S02]  /*2a650*/  STL [R1+0xb24], R0 ;  /* 0x000b240001007387 */ /* 0x0003e40000100800 */
[----:B-1----:R-:W-:Y:S02]  /*2a660*/  IMAD R2, R60, c[0x0][0x190], RZ ;  /* 0x000064003c027a24 */ /* 0x002fe400078e02ff */
[----:B------:R-:W3:Y:S01]  /*2a670*/  LDL.LU R60, [R1+0x4e0] ;  /* 0x0004e000013c7983 */ /* 0x000ee20000300800 */
[----:B------:R-:W-:-:S03]  /*2a680*/  IMAD R0, R63, c[0x0][0x190], RZ ;  /* 0x000064003f007a24 */ /* 0x000fc600078e02ff */
[----:B------:R-:W-:Y:S01]  /*2a690*/  STL [R1+0xb1c], R2 ;  /* 0x000b1c0201007387 */ /* 0x000fe20000100800 */
[----:B------:R-:W-:-:S03]  /*2a6a0*/  IMAD R236, R59, c[0x0][0x190], RZ ;  /* 0x000064003bec7a24 */ /* 0x000fc600078e02ff */
[----:B------:R-:W3:Y:S04]  /*2a6b0*/  LDL.LU R63, [R1+0x4c8] ;  /* 0x0004c800013f7983 */ /* 0x000ee80000300800 */
[----:B------:R1:W-:Y:S01]  /*2a6c0*/  STL [R1+0xb18], R0 ;  /* 0x000b180001007387 */ /* 0x0003e20000100800 */
[----:B------:R-:W-:-:S03]  /*2a6d0*/  IMAD R3, R61, c[0x0][0x190], RZ ;  /* 0x000064003d037a24 */ /* 0x000fc600078e02ff */
[----:B------:R-:W-:Y:S01]  /*2a6e0*/  STL [R1+0xb20], R236 ;  /* 0x000b20ec01007387 */ /* 0x000fe20000100800 */
[----:B-1----:R-:W-:-:S03]  /*2a6f0*/  IMAD R0, R58, c[0x0][0x190], RZ ;  /* 0x000064003a007a24 */ /* 0x002fc600078e02ff */
[----:B------:R-:W-:Y:S04]  /*2a700*/  STL [R1+0x71c8], R236 ;  /* 0x0071c8ec01007387 */ /* 0x000fe80000100800 */
[----:B------:R1:W-:Y:S04]  /*2a710*/  STL [R1+0xb08], R0 ;  /* 0x000b080001007387 */ /* 0x0003e80000100800 */
[----:B------:R-:W-:Y:S01]  /*2a720*/  STL [R1+0xb00], R3 ;  /* 0x000b000301007387 */ /* 0x000fe20000100800 */
[----:B----4-:R-:W-:Y:S02]  /*2a730*/  IMAD R2, R62, c[0x0][0x190], RZ ;  /* 0x000064003e027a24 */ /* 0x010fe400078e02ff */
[----:B-1----:R-:W-:-:S02]  /*2a740*/  IMAD R0, R246, c[0x0][0x190], RZ ;  /* 0x00006400f6007a24 */ /* 0x002fc400078e02ff */
[----:B------:R-:W4:Y:S01]  /*2a750*/  LDL.LU R246, [R1+0x4c0] ;  /* 0x0004c00001f67983 */ /* 0x000f220000300800 */
[----:B------:R-:W-:-:S03]  /*2a760*/  IMAD R68, R249, c[0x0][0x190], RZ ;  /* 0x00006400f9447a24 */ /* 0x000fc600078e02ff */
[----:B------:R-:W-:Y:S04]  /*2a770*/  STL [R1+0xadc], R2 ;  /* 0x000adc0201007387 */ /* 0x000fe80000100800 */
[----:B------:R1:W-:Y:S04]  /*2a780*/  STL [R1+0xad8], R0 ;  /* 0x000ad80001007387 */ /* 0x0003e80000100800 */
[----:B------:R-:W4:Y:S01]  /*2a790*/  LDL.LU R249, [R1+0x4ac] ;  /* 0x0004ac0001f97983 */ /* 0x000f220000300800 */
[----:B------:R-:W-:-:S03]  /*2a7a0*/  IMAD R236, R65, c[0x0][0x190], RZ ;  /* 0x0000640041ec7a24 */ /* 0x000fc600078e02ff */
[----:B------:R-:W4:Y:S01]  /*2a7b0*/  LDL.LU R62, [R1+0x4a4] ;  /* 0x0004a400013e7983 */ /* 0x000f220000300800 */
[----:B-1----:R-:W-:-:S05]  /*2a7c0*/  IMAD R0, R64, c[0x0][0x190], RZ ;  /* 0x0000640040007a24 */ /* 0x002fca00078e02ff */
[----:B------:R2:W-:Y:S04]  /*2a7d0*/  STL [R1+0xacc], R0 ;  /* 0x000acc0001007387 */ /* 0x0005e80000100800 */
[----:B------:R-:W4:Y:S01]  /*2a7e0*/  LDL.LU R65, [R1+0x4a0] ;  /* 0x0004a00001417983 */ /* 0x000f220000300800 */
[----:B------:R-:W-:-:S03]  /*2a7f0*/  IMAD R73, R248, c[0x0][0x190], RZ ;  /* 0x00006400f8497a24 */ /* 0x000fc600078e02ff */
[----:B------:R-:W4:Y:S04]  /*2a800*/  LDL.LU R248, [R1+0x488] ;  /* 0x0004880001f87983 */ /* 0x000f280000300800 */
[----:B------:R-:W-:Y:S04]  /*2a810*/  STL [R1+0xad4], R68 ;  /* 0x000ad44401007387 */ /* 0x000fe80000100800 */
[----:B------:R1:W-:Y:S04]  /*2a820*/  STL [R1+0x71cc], R68 ;  /* 0x0071cc4401007387 */ /* 0x0003e80000100800 */
[----:B------:R-:W-:Y:S04]  /*2a830*/  STL [R1+0xad0], R236 ;  /* 0x000ad0ec01007387 */ /* 0x000fe80000100800 */
[----:B------:R-:W-:Y:S01]  /*2a840*/  STL [R1+0x71dc], R236 ;  /* 0x0071dcec01007387 */ /* 0x000fe20000100800 */
[----:B--2---:R-:W-:-:S02]  /*2a850*/  IMAD R0, R247, c[0x0][0x190], RZ ;  /* 0x00006400f7007a24 */ /* 0x004fc400078e02ff */
[----:B---3--:R-:W-:Y:S02]  /*2a860*/  IMAD R67, R251, c[0x0][0x190], RZ ;  /* 0x00006400fb437a24 */ /* 0x008fe400078e02ff */
[----:B------:R-:W2:Y:S04]  /*2a870*/  LDL.LU R251, [R1+0x480] ;  /* 0x0004800001fb7983 */ /* 0x000ea80000300800 */
[----:B------:R3:W-:Y:S04]  /*2a880*/  STL [R1+0xab4], R0 ;  /* 0x000ab40001007387 */ /* 0x0007e80000100800 */
[----:B------:R-:W2:Y:S04]  /*2a890*/  LDL.LU R59, [R1+0x46c] ;  /* 0x00046c00013b7983 */ /* 0x000ea80000300800 */
[----:B------:R-:W-:Y:S04]  /*2a8a0*/  STL [R1+0xab8], R73 ;  /* 0x000ab84901007387 */ /* 0x000fe80000100800 */
[----:B------:R-:W-:Y:S04]  /*2a8b0*/  STL [R1+0x71d0], R73 ;  /* 0x0071d04901007387 */ /* 0x000fe80000100800 */
[----:B------:R-:W2:Y:S04]  /*2a8c0*/  LDL.LU R64, [R1+0x464] ;  /* 0x0004640001407983 */ /* 0x000ea80000300800 */
[----:B------:R-:W2:Y:S01]  /*2a8d0*/  LDL.LU R247, [R1+0x460] ;  /* 0x0004600001f77983 */ /* 0x000ea20000300800 */
[----:B-1----:R-:W-:-:S03]  /*2a8e0*/  IMAD R68, R250, c[0x0][0x190], RZ ;  /* 0x00006400fa447a24 */ /* 0x002fc600078e02ff */
[----:B------:R-:W2:Y:S04]  /*2a8f0*/  LDL.LU R250, [R1+0x448] ;  /* 0x0004480001fa7983 */ /* 0x000ea80000300800 */
[----:B------:R-:W2:Y:S01]  /*2a900*/  LDL.LU R58, [R1+0x440] ;  /* 0x00044000013a7983 */ /* 0x000ea20000300800 */
[----:B---3--:R-:W-:-:S05]  /*2a910*/  IMAD R0, R60, c[0x0][0x190], RZ ;  /* 0x000064003c007a24 */ /* 0x008fca00078e02ff */
[----:B------:R4:W-:Y:S04]  /*2a920*/  STL [R1+0xa90], R0 ;  /* 0x000a900001007387 */ /* 0x0009e80000100800 */
[----:B------:R-:W3:Y:S04]  /*2a930*/  LDL.LU R61, [R1+0x42c] ;  /* 0x00042c00013d7983 */ /* 0x000ee80000300800 */
[----:B------:R-:W-:Y:S04]  /*2a940*/  STL [R1+0xab0], R67 ;  /* 0x000ab04301007387 */ /* 0x000fe80000100800 */
[----:B------:R-:W-:Y:S04]  /*2a950*/  STL [R1+0x71d4], R67 ;  /* 0x0071d44301007387 */ /* 0x000fe80000100800 */
[----:B------:R-:W-:Y:S04]  /*2a960*/  STL [R1+0xaac], R68 ;  /* 0x000aac4401007387 */ /* 0x000fe80000100800 */
[----:B------:R-:W-:Y:S04]  /*2a970*/  STL [R1+0x71e0], R68 ;  /* 0x0071e04401007387 */ /* 0x000fe80000100800 */
[----:B------:R-:W3:Y:S01]  /*2a980*/  LDL.LU R60, [R1+0x424] ;  /* 0x00042400013c7983 */ /* 0x000ee20000300800 */
[----:B------:R-:W-:-:S02]  /*2a990*/  IMAD R234, R63, c[0x0][0x190], RZ ;  /* 0x000064003fea7a24 */ /* 0x000fc400078e02ff */
[----:B----4-:R-:W-:-:S05]  /*2a9a0*/  IMAD R0, R246, c[0x0][0x190], RZ ;  /* 0x00006400f6007a24 */ /* 0x010fca00078e02ff */
[----:B------:R1:W-:Y:S04]  /*2a9b0*/  STL [R1+0xa78], R0 ;  /* 0x000a780001007387 */ /* 0x0003e80000100800 */
[----:B------:R-:W4:Y:S01]  /*2a9c0*/  LDL.LU R246, [R1+0x408] ;  /* 0x0004080001f67983 */ /* 0x000f220000300800 */
[----:B------:R-:W-:-:S03]  /*2a9d0*/  IMAD R66, R249, c[0x0][0x190], RZ ;  /* 0x00006400f9427a24 */ /* 0x000fc600078e02ff */
[----:B------:R-:W4:Y:S01]  /*2a9e0*/  LDL.LU R249, [R1+0x400] ;  /* 0x0004000001f97983 */ /* 0x000f220000300800 */
[----:B------:R-:W-:-:S03]  /*2a9f0*/  IMAD R2, R62, c[0x0][0x190], RZ ;  /* 0x000064003e027a24 */ /* 0x000fc600078e02ff */
[----:B------:R-:W-:Y:S04]  /*2aa00*/  STL [R1+0xa7c], R234 ;  /* 0x000a7cea01007387 */ /* 0x000fe80000100800 */
[----:B------:R-:W-:Y:S04]  /*2aa10*/  STL [R1+0x71d8], R234 ;  /* 0x0071d8ea01007387 */ /* 0x000fe80000100800 */
[----:B------:R-:W4:Y:S01]  /*2aa20*/  LDL.LU R63, [R1+0x3ec] ;  /* 0x0003ec00013f7983 */ /* 0x000f220000300800 */
[----:B-1----:R-:W-:-:S03]  /*2aa30*/  IMAD R0, R65, c[0x0][0x190], RZ ;  /* 0x0000640041007a24 */ /* 0x002fc600078e02ff */
[----:B------:R-:W-:Y:S01]  /*2aa40*/  STL [R1+0xa58], R2 ;  /* 0x000a580201007387 */ /* 0x000fe20000100800 */
[----:B------:R-:W-:-:S03]  /*2aa50*/  IMAD R71, R248, c[0x0][0x190], RZ ;  /* 0x00006400f8477a24 */ /* 0x000fc600078e02ff */
[----:B------:R2:W-:Y:S04]  /*2aa60*/  STL [R1+0xa54], R0 ;  /* 0x000a540001007387 */ /* 0x0005e80000100800 */
[----:B------:R-:W4:Y:S04]  /*2aa70*/  LDL.LU R62, [R1+0x3e4] ;  /* 0x0003e400013e7983 */ /* 0x000f280000300800 */
[----:B------:R-:W4:Y:S04]  /*2aa80*/  LDL.LU R248, [R1+0x3e0] ;  /* 0x0003e00001f87983 */ /* 0x000f280000300800 */
[----:B------:R-:W4:Y:S04]  /*2aa90*/  LDL.LU R65, [R1+0x3d4] ;  /* 0x0003d40001417983 */ /* 0x000f280000300800 */
[----:B------:R-:W-:Y:S04]  /*2aaa0*/  STL [R1+0xa5c], R66 ;  /* 0x000a5c4201007387 */ /* 0x000fe80000100800 */
[----:B------:R-:W-:Y:S01]  /*2aab0*/  STL [R1+0x71e4], R66 ;  /* 0x0071e44201007387 */ /* 0x000fe20000100800 */
[----:B--2---:R-:W-:-:S03]  /*2aac0*/  IMAD R0, R251, c[0x0][0x190], RZ ;  /* 0x00006400fb007a24 */ /* 0x004fc600078e02ff */
[----:B------:R-:W2:Y:S04]  /*2aad0*/  LDL.LU R251, [R1+0x3c4] ;  /* 0x0003c40001fb7983 */ /* 0x000ea80000300800 */
[----:B------:R1:W-:Y:S04]  /*2aae0*/  STL [R1+0xa3c], R0 ;  /* 0x000a3c0001007387 */ /* 0x0003e80000100800 */
[----:B------:R-:W-:Y:S01]  /*2aaf0*/  STL [R1+0xa50], R71 ;  /* 0x000a504701007387 */ /* 0x000fe20000100800 */
[----:B------:R-:W-:-:S03]  /*2ab00*/  IMAD R73, R64, c[0x0][0x190], RZ ;  /* 0x0000640040497a24 */ /* 0x000fc600078e02ff */
[----:B------:R-:W2:Y:S01]  /*2ab10*/  LDL.LU R64, [R1+0x3a0] ;  /* 0x0003a00001407983 */ /* 0x000ea20000300800 */
[----:B-1----:R-:W-:-:S05]  /*2ab20*/  IMAD R0, R247, c[0x0][0x190], RZ ;  /* 0x00006400f7007a24 */ /* 0x002fca00078e02ff */
[----:B------:R1:W-:Y:S04]  /*2ab30*/  STL [R1+0xa30], R0 ;  /* 0x000a300001007387 */ /* 0x0003e80000100800 */
[----:B------:R-:W2:Y:S01]  /*2ab40*/  LDL.LU R247, [R1+0x398] ;  /* 0x0003980001f77983 */ /* 0x000ea20000300800 */
[----:B------:R-:W-:-:S03]  /*2ab50*/  IMAD R69, R250, c[0x0][0x190], RZ ;  /* 0x00006400fa457a24 */ /* 0x000fc600078e02ff */
[----:B------:R-:W2:Y:S01]  /*2ab60*/  LDL.LU R250, [R1+0x380] ;  /* 0x0003800001fa7983 */ /* 0x000ea20000300800 */
[----:B------:R-:W-:Y:S02]  /*2ab70*/  IMAD R72, R59, c[0x0][0x190], RZ ;  /* 0x000064003b487a24 */ /* 0x000fe400078e02ff */
[----:B-1----:R-:W-:-:S03]  /*2ab80*/  IMAD R0, R58, c[0x0][0x190], RZ ;  /* 0x000064003a007a24 */ /* 0x002fc600078e02ff */
[----:B------:R-:W-:Y:S04]  /*2ab90*/  STL [R1+0xa38], R72 ;  /* 0x000a384801007387 */ /* 0x000fe80000100800 */
[----:B------:R-:W-:Y:S04]  /*2aba0*/  STL [R1+0xa34], R73 ;  /* 0x000a344901007387 */ /* 0x000fe80000100800 */
[----:B------:R-:W2:Y:S04]  /*2abb0*/  LDL.LU R59, [R1+0x978] ;  /* 0x00097800013b7983 */ /* 0x000ea80000300800 */
[----:B------:R1:W-:Y:S04]  /*2abc0*/  STL [R1+0xa10], R0 ;  /* 0x000a100001007387 */ /* 0x0003e80000100800 */
[----:B------:R-:W-:Y:S01]  /*2abd0*/  STL [R1+0xa14], R69 ;  /* 0x000a144501007387 */ /* 0x000fe20000100800 */
[----:B---3--:R-:W-:-:S02]  /*2abe0*/  IMAD R237, R61, c[0x0][0x190], RZ ;  /* 0x000064003ded7a24 */ /* 0x008fc400078e02ff */
[----:B------:R-:W-:Y:S02]  /*2abf0*/  IMAD R67, R60, c[0x0][0x190], RZ ;  /* 0x000064003c437a24 */ /* 0x000fe400078e02ff */
[----:B------:R-:W3:Y:S01]  /*2ac00*/  LDL.LU R60, [R1+0x974] ;  /* 0x00097400013c7983 */ /* 0x000ee20000300800 */
[----:B----4-:R-:W-:-:S03]  /*2ac10*/  IMAD R2, R246, c[0x0][0x190], RZ ;  /* 0x00006400f6027a24 */ /* 0x010fc600078e02ff */
[----:B------:R-:W4:Y:S01]  /*2ac20*/  LDL.LU R246, [R1+0x970] ;  /* 0x0009700001f67983 */ /* 0x000f220000300800 */
[----:B-1----:R-:W-:-:S03]  /*2ac30*/  IMAD R0, R249, c[0x0][0x190], RZ ;  /* 0x00006400f9007a24 */ /* 0x002fc600078e02ff */
[----:B------:R-:W-:Y:S04]  /*2ac40*/  STL [R1+0x9c4], R2 ;  /* 0x0009c40201007387 */ /* 0x000fe80000100800 */
[----:B------:R-:W4:Y:S04]  /*2ac50*/  LDL.LU R249, [R1+0x96c] ;  /* 0x00096c0001f97983 */ /* 0x000f280000300800 */
[----:B------:R-:W-:Y:S04]  /*2ac60*/  STL [R1+0xa0c], R237 ;  /* 0x000a0ced01007387 */ /* 0x000fe80000100800 */
[----:B------:R1:W-:Y:S04]  /*2ac70*/  STL [R1+0x9c0], R0 ;  /* 0x0009c00001007387 */ /* 0x0003e80000100800 */
[----:B------:R-:W-:Y:S04]  /*2ac80*/  STL [R1+0x9f8], R67 ;  /* 0x0009f84301007387 */ /* 0x000fe80000100800 */
[----:B------:R-:W4:Y:S01]  /*2ac90*/  LDL.LU R58, [R1+0x968] ;  /* 0x00096800013a7983 */ /* 0x000f220000300800 */
[----:B-1----:R-:W-:-:S03]  /*2aca0*/  IMAD R0, R63, c[0x0][0x190], RZ ;  /* 0x000064003f007a24 */ /* 0x002fc600078e02ff */
[----:B------:R-:W4:Y:S01]  /*2acb0*/  LDL.LU R63, [R1+0x964] ;  /* 0x00096400013f7983 */ /* 0x000f220000300800 */
[----:B------:R-:W-:-:S03]  /*2acc0*/  IMAD R68, R248, c[0x0][0x190], RZ ;  /* 0x00006400f8447a24 */ /* 0x000fc600078e02ff */
[----:B------:R1:W-:Y:S04]  /*2acd0*/  STL [R1+0x9bc], R0 ;  /* 0x0009bc0001007387 */ /* 0x0003e80000100800 */
[----:B------:R-:W4:Y:S01]  /*2ace0*/  LDL.LU R248, [R1+0x960] ;  /* 0x0009600001f87983 */ /* 0x000f220000300800 */
[----:B------:R-:W-:-:S03]  /*2acf0*/  IMAD R66, R65, c[0x0][0x190], RZ ;  /* 0x0000640041427a24 */ /* 0x000fc600078e02ff */
[----:B------:R-:W4:Y:S01]  /*2ad00*/  LDL.LU R65, [R1+0x95c] ;  /* 0x00095c0001417983 */ /* 0x000f220000300800 */
[----:B------:R-:W-:-:S03]  /*2ad10*/  IMAD R234, R62, c[0x0][0x190], RZ ;  /* 0x000064003eea7a24 */ /* 0x000fc600078e02ff */
[----:B------:R-:W4:Y:S01]  /*2ad20*/  LDL.LU R61, [R1+0x958] ;  /* 0x00095800013d7983 */ /* 0x000f220000300800 */
[----:B--2---:R-:W-:-:S03]  /*2ad30*/  IMAD R70, R251, c[0x0][0x190], RZ ;  /* 0x00006400fb467a24 */ /* 0x004fc600078e02ff */
[----:B------:R-:W2:Y:S04]  /*2ad40*/  LDL.LU R251, [R1+0x954] ;  /* 0x0009540001fb7983 */ /* 0x000ea80000300800 */
[----:B------:R-:W-:Y:S04]  /*2ad50*/  STL [R1+0x9b8], R234 ;  /* 0x0009b8ea01007387 */ /* 0x000fe80000100800 */
[----:B------:R-:W-:Y:S04]  /*2ad60*/  STL [R1+0x9b4], R68 ;  /* 0x0009b44401007387 */ /* 0x000fe80000100800 */
[----:B------:R-:W-:Y:S01]  /*2ad70*/  STL [R1+0x99c], R66 ;  /* 0x00099c4201007387 */ /* 0x000fe20000100800 */
[----:B-1----:R-:W-:-:S03]  /*2ad80*/  IMAD R0, R64, c[0x0][0x190], RZ ;  /* 0x0000640040007a24 */ /* 0x002fc600078e02ff */
[----:B------:R-:W2:Y:S04]  /*2ad90*/  LDL.LU R64, [R1+0xc9c] ;  /* 0x000c9c0001407983 */ /* 0x000ea80000300800 */
[----:B------:R1:W-:Y:S04]  /*2ada0*/  STL [R1+0x994], R0 ;  /* 0x0009940001007387 */ /* 0x0003e80000100800 */
[----:B------:R-:W2:Y:S01]  /*2adb0*/  LDL.LU R62, [R1+0xc98] ;  /* 0x000c9800013e7983 */ /* 0x000ea20000300800 */
[----:B-1----:R-:W-:-:S03]  /*2adc0*/  IMAD R0, R250, c[0x0][0x190], RZ ;  /* 0x00006400fa007a24 */ /* 0x002fc600078e02ff */
[----:B------:R-:W2:Y:S01]  /*2add0*/  LDL.LU R250, [R1+0xc90] ;  /* 0x000c900001fa7983 */ /* 0x000ea20000300800 */
[----:B------:R-:W-:-:S03]  /*2ade0*/  IMAD R236, R247, c[0x0][0x190], RZ ;  /* 0x00006400f7ec7a24 */ /* 0x000fc600078e02ff */
[----:B------:R1:W-:Y:S04]  /*2adf0*/  STL [R1+0x97c], R0 ;  /* 0x00097c0001007387 */ /* 0x0003e80000100800 */
[----:B------:R-:W2:Y:S01]  /*2ae00*/  LDL.LU R247, [R1+0xc8c] ;  /* 0x000c8c0001f77983 */ /* 0x000ea20000300800 */
[----:B-1----:R-:W-:-:S03]  /*2ae10*/  IMAD R0, R59, c[0x0][0x190], RZ ;  /* 0x000064003b007a24 */ /* 0x002fc600078e02ff */
[----:B------:R-:W-:Y:S04]  /*2ae20*/  STL [R1+0x998], R70 ;  /* 0x0009984601007387 */ /* 0x000fe80000100800 */
[----:B------:R-:W-:Y:S04]  /*2ae30*/  STL [R1+0x980], R236 ;  /* 0x000980ec01007387 */ /* 0x000fe80000100800 */
[----:B------:R1:W-:Y:S01]  /*2ae40*/  STL [R1+0x978], R0 ;  /* 0x0009780001007387 */ /* 0x0003e20000100800 */
[----:B---3--:R-:W-:-:S05]  /*2ae50*/  IMAD R191, R60, c[0x0][0x190], RZ ;  /* 0x000064003cbf7a24 */ /* 0x008fca00078e02ff */
[----:B------:R3:W-:Y:S04]  /*2ae60*/  STL [R1+0x7078], R191 ;  /* 0x007078bf01007387 */ /* 0x0007e80000100800 */
[----:B------:R-:W2:Y:S01]  /*2ae70*/  LDL.LU R60, [R1+0xc88] ;  /* 0x000c8800013c7983 */ /* 0x000ea20000300800 */
[----:B----4-:R-:W-:-:S03]  /*2ae80*/  IMAD R188, R246, c[0x0][0x190], RZ ;  /* 0x00006400f6bc7a24 */ /* 0x010fc600078e02ff */
[----:B------:R-:W4:Y:S01]  /*2ae90*/  LDL.LU R246, [R1+0xc84] ;  /* 0x000c840001f67983 */ /* 0x000f220000300800 */
[----:B------:R-:W-:-:S03]  /*2aea0*/  IMAD R189, R249, c[0x0][0x190], RZ ;  /* 0x00006400f9bd7a24 */ /* 0x000fc600078e02ff */
[----:B------:R-:W4:Y:S04]  /*2aeb0*/  LDL.LU R249, [R1+0xc7c] ;  /* 0x000c7c0001f97983 */ /* 0x000f280000300800 */
[----:B------:R-:W-:Y:S01]  /*2aec0*/  STL.64 [R1+0x7010], R188 ;  /* 0x007010bc01007387 */ /* 0x000fe20000100a00 */
[----:B------:R-:W-:Y:S02]  /*2aed0*/  IMAD R186, R58, c[0x0][0x190], RZ ;  /* 0x000064003aba7a24 */ /* 0x000fe400078e02ff */
[----:B------:R-:W-:Y:S02]  /*2aee0*/  IMAD R187, R63, c[0x0][0x190], RZ ;  /* 0x000064003fbb7a24 */ /* 0x000fe400078e02ff */
[----:B------:R-:W4:Y:S04]  /*2aef0*/  LDL.LU R63, [R1+0xc78] ;  /* 0x000c7800013f7983 */ /* 0x000f280000300800 */
[----:B------:R-:W-:Y:S01]  /*2af00*/  STL.64 [R1+0x7018], R186 ;  /* 0x007018ba01007387 */ /* 0x000fe20000100a00 */
[----:B------:R-:W-:-:S03]  /*2af10*/  IMAD R184, R248, c[0x0][0x190], RZ ;  /* 0x00006400f8b87a24 */ /* 0x000fc600078e02ff */
[----:B------:R-:W4:Y:S01]  /*2af20*/  LDL.LU R248, [R1+0xc74] ;  /* 0x000c740001f87983 */ /* 0x000f220000300800 */
[----:B------:R-:W-:-:S03]  /*2af30*/  IMAD R185, R65, c[0x0][0x190], RZ ;  /* 0x0000640041b97a24 */ /* 0x000fc600078e02ff */
[----:B------:R-:W4:Y:S04]  /*2af40*/  LDL.LU R58, [R1+0xc64] ;  /* 0x000c6400013a7983 */ /* 0x000f280000300800 */
[----:B------:R-:W4:Y:S01]  /*2af50*/  LDL.LU R65, [R1+0xc60] ;  /* 0x000c600001417983 */ /* 0x000f220000300800 */
[----:B------:R-:W-:-:S03]  /*2af60*/  IMAD R182, R61, c[0x0][0x190], RZ ;  /* 0x000064003db67a24 */ /* 0x000fc600078e02ff */
[----:B------:R-:W-:Y:S04]  /*2af70*/  STL.64 [R1+0x7020], R184 ;  /* 0x007020b801007387 */ /* 0x000fe80000100a00 */
[----:B------:R-:W4:Y:S01]  /*2af80*/  LDL.LU R61, [R1+0xc5c] ;  /* 0x000c5c00013d7983 */ /* 0x000f220000300800 */
[----:B--2---:R-:W-:-:S03]  /*2af90*/  IMAD R183, R251, c[0x0][0x190], RZ ;  /* 0x00006400fbb77a24 */ /* 0x004fc600078e02ff */
[----:B------:R-:W2:Y:S04]  /*2afa0*/  LDL.LU R251, [R1+0xc58] ;  /* 0x000c580001fb7983 */ /* 0x000ea80000300800 */
[----:B------:R-:W-:Y:S01]  /*2afb0*/  STL.64 [R1+0x7028], R182 ;  /* 0x007028b601007387 */ /* 0x000fe20000100a00 */
[----:B-1----:R-:W-:-:S03]  /*2afc0*/  IMAD R0, R64, c[0x0][0x190], RZ ;  /* 0x0000640040007a24 */ /* 0x002fc600078e02ff */
[----:B------:R-:W2:Y:S04]  /*2afd0*/  LDL.LU R64, [R1+0xc50] ;  /* 0x000c500001407983 */ /* 0x000ea80000300800 */
[----:B------:R4:W-:Y:S01]  /*2afe0*/  STL [R1+0x950], R0 ;  /* 0x0009500001007387 */ /* 0x0009e20000100800 */
[----:B------:R-:W-:-:S03]  /*2aff0*/  IMAD R180, R250, c[0x0][0x190], RZ ;  /* 0x00006400fab47a24 */ /* 0x000fc600078e02ff */
[----:B------:R-:W2:Y:S01]  /*2b000*/  LDL.LU R250, [R1+0xc48] ;  /* 0x000c480001fa7983 */ /* 0x000ea20000300800 */
[----:B---3--:R-:W-:-:S03]  /*2b010*/  IMAD R191, R62, c[0x0][0x190], RZ ;  /* 0x000064003ebf7a24 */ /* 0x008fc600078e02ff */
[----:B------:R-:W3:Y:S01]  /*2b020*/  LDL.LU R62, [R1+0xc44] ;  /* 0x000c4400013e7983 */ /* 0x000ee20000300800 */
[----:B------:R-:W-:-:S03]  /*2b030*/  IMAD R181, R247, c[0x0][0x190], RZ ;  /* 0x00006400f7b57a24 */ /* 0x000fc600078e02ff */
[----:B------:R-:W3:Y:S04]  /*2b040*/  LDL.LU R247, [R1+0xc38] ;  /* 0x000c380001f77983 */ /* 0x000ee80000300800 */
[----:B------:R-:W-:Y:S04]  /*2b050*/  STL.64 [R1+0x7030], R180 ;  /* 0x007030b401007387 */ /* 0x000fe80000100a00 */
[----:B------:R-:W-:Y:S04]  /*2b060*/  STL [R1+0x94c], R191 ;  /* 0x00094cbf01007387 */ /* 0x000fe80000100800 */
[----:B------:R-:W-:Y:S01]  /*2b070*/  STL [R1+0x70b8], R191 ;  /* 0x0070b8bf01007387 */ /* 0x000fe20000100800 */
[----:B------:R-:W-:-:S03]  /*2b080*/  IMAD R178, R60, c[0x0][0x190], RZ ;  /* 0x000064003cb27a24 */ /* 0x000fc600078e02ff */
[----:B------:R-:W3:Y:S04]  /*2b090*/  LDL.LU R60, [R1+0xc34] ;  /* 0x000c3400013c7983 */ /* 0x000ee80000300800 */
[----:B------:R-:W3:Y:S01]  /*2b0a0*/  LDL.LU R59, [R1+0xc30] ;  /* 0x000c3000013b7983 */ /* 0x000ee20000300800 */
[----:B----4-:R-:W-:-:S05]  /*2b0b0*/  IMAD R0, R246, c[0x0][0x190], RZ ;  /* 0x00006400f6007a24 */ /* 0x010fca00078e02ff */
[----:B------:R2:W-:Y:S04]  /*2b0c0*/  STL [R1+0x93c], R0 ;  /* 0x00093c0001007387 */ /* 0x0005e80000100800 */
[----:B------:R-:W4:Y:S01]  /*2b0d0*/  LDL.LU R246, [R1+0xc28] ;  /* 0x000c280001f67983 */ /* 0x000f220000300800 */
[----:B------:R-:W-:-:S03]  /*2b0e0*/  IMAD R179, R249, c[0x0][0x190], RZ ;  /* 0x00006400f9b37a24 */ /* 0x000fc600078e02ff */
[----:B------:R-:W4:Y:S04]  /*2b0f0*/  LDL.LU R249, [R1+0xc24] ;  /* 0x000c240001f97983 */ /* 0x000f280000300800 */
[----:B------:R-:W-:Y:S01]  /*2b100*/  STL.64 [R1+0x7038], R178 ;  /* 0x007038b201007387 */ /* 0x000fe20000100a00 */
[----:B------:R-:W-:-:S03]  /*2b110*/  IMAD R176, R63, c[0x0][0x190], RZ ;  /* 0x000064003fb07a24 */ /* 0x000fc600078e02ff */
[----:B------:R-:W4:Y:S01]  /*2b120*/  LDL.LU R63, [R1+0xc20] ;  /* 0x000c2000013f7983 */ /* 0x000f220000300800 */
[----:B------:R-:W-:-:S03]  /*2b130*/  IMAD R177, R248, c[0x0][0x190], RZ ;  /* 0x00006400f8b17a24 */ /* 0x000fc600078e02ff */
[----:B------:R-:W4:Y:S01]  /*2b140*/  LDL.LU R248, [R1+0xc1c] ;  /* 0x000c1c0001f87983 */ /* 0x000f220000300800 */
[----:B------:R-:W-:-:S03]  /*2b150*/  IMAD R174, R58, c[0x0][0x190], RZ ;  /* 0x000064003aae7a24 */ /* 0x000fc600078e02ff */
[----:B------:R-:W-:Y:S01]  /*2b160*/  STL.64 [R1+0x7040], R176 ;  /* 0x007040b001007387 */ /* 0x000fe20000100a00 */
[----:B------:R-:W-:-:S03]  /*2b170*/  IMAD R175, R65, c[0x0][0x190], RZ ;  /* 0x0000640041af7a24 */ /* 0x000fc600078e02ff */
[----:B------:R-:W4:Y:S04]  /*2b180*/  LDL.LU R65, [R1+0xc18] ;  /* 0x000c180001417983 */ /* 0x000f280000300800 */
[----:B------:R-:W-:Y:S04]  /*2b190*/  STL.64 [R1+0x7048], R174 ;  /* 0x007048ae01007387 */ /* 0x000fe80000100a00 */
[----:B------:R-:W4:Y:S01]  /*2b1a0*/  LDL.LU R58, [R1+0xc14] ;  /* 0x000c1400013a7983 */ /* 0x000f220000300800 */
[----:B------:R-:W-:Y:S02]  /*2b1b0*/  IMAD R172, R61, c[0x0][0x190], RZ ;  /* 0x000064003dac7a24 */ /* 0x000fe400078e02ff */
[----:B--2---:R-:W-:-:S02]  /*2b1c0*/  IMAD R0, R251, c[0x0][0x190], RZ ;  /* 0x00006400fb007a24 */ /* 0x004fc400078e02ff */
[----:B------:R-:W2:Y:S04]  /*2b1d0*/  LDL.LU R251, [R1+0xc08] ;  /* 0x000c080001fb7983 */ /* 0x000ea80000300800 */
[----:B------:R-:W-:Y:S01]  /*2b1e0*/  STL [R1+0x920], R0 ;  /* 0x0009200001007387 */ /* 0x000fe20000100800 */
[----:B------:R-:W-:-:S03]  /*2b1f0*/  IMAD R173, R64, c[0x0][0x190], RZ ;  /* 0x0000640040ad7a24 */ /* 0x000fc600078e02ff */
[----:B------:R-:W2:Y:S04]  /*2b200*/  LDL.LU R64, [R1+0xc04] ;  /* 0x000c040001407983 */ /* 0x000ea80000300800 */
[----:B------:R-:W-:Y:S01]  /*2b210*/  STL.64 [R1+0x7050], R172 ;  /* 0x007050ac01007387 */ /* 0x000fe20000100a00 */
[----:B------:R-:W-:-:S03]  /*2b220*/  IMAD R170, R250, c[0x0][0x190], RZ ;  /* 0x00006400faaa7a24 */ /* 0x000fc600078e02ff */
[----:B------:R-:W2:Y:S01]  /*2b230*/  LDL.LU R250, [R1+0xc00] ;  /* 0x000c000001fa7983 */ /* 0x000ea20000300800 */
[----:B---3--:R-:W-:-:S03]  /*2b240*/  IMAD R171, R62, c[0x0][0x190], RZ ;  /* 0x000064003eab7a24 */ /* 0x008fc600078e02ff */
[----:B------:R-:W3:Y:S04]  /*2b250*/  LDL.LU R62, [R1+0xbfc] ;  /* 0x000bfc00013e7983 */ /* 0x000ee80000300800 */
[----:B------:R-:W3:Y:S01]  /*2b260*/  LDL.LU R61, [R1+0xbf4] ;  /* 0x000bf400013d7983 */ /* 0x000ee20000300800 */
[----:B------:R-:W-:-:S03]  /*2b270*/  IMAD R168, R247, c[0x0][0x190], RZ ;  /* 0x00006400f7a87a24 */ /* 0x000fc600078e02ff */
[----:B------:R-:W-:Y:S04]  /*2b280*/  STL.64 [R1+0x7058], R170 ;  /* 0x007058aa01007387 */ /* 0x000fe80000100a00 */
[----:B------:R-:W3:Y:S01]  /*2b290*/  LDL.LU R247, [R1+0xbf0] ;  /* 0x000bf00001f77983 */ /* 0x000ee20000300800 */
[----:B------:R-:W-:-:S03]  /*2b2a0*/  IMAD R169, R60, c[0x0][0x190], RZ ;  /* 0x000064003ca97a24 */ /* 0x000fc600078e02ff */
[----:B------:R-:W3:Y:S04]  /*2b2b0*/  LDL.LU R60, [R1+0xbec] ;  /* 0x000bec00013c7983 */ /* 0x000ee80000300800 */
[----:B------:R4:W-:Y:S01]  /*2b2c0*/  STL.64 [R1+0x7060], R168 ;  /* 0x007060a801007387 */ /* 0x0009e20000100a00 */
[----:B------:R-:W-:Y:S02]  /*2b2d0*/  IMAD R166, R59, c[0x0][0x190], RZ ;  /* 0x000064003ba67a24 */ /* 0x000fe400078e02ff */
[----:B----4-:R-:W-:Y:S02]  /*2b2e0*/  IMAD R168, R246, c[0x0][0x190], RZ ;  /* 0x00006400f6a87a24 */ /* 0x010fe400078e02ff */
[----:B------:R-:W4:Y:S01]  /*2b2f0*/  LDL.LU R246, [R1+0xbdc] ;  /* 0x000bdc0001f67983 */ /* 0x000f220000300800 */
[----:B------:R-:W-:-:S03]  /*2b300*/  IMAD R0, R249, c[0x0][0x190], RZ ;  /* 0x00006400f9007a24 */ /* 0x000fc600078e02ff */
[----:B------:R-:W4:Y:S04]  /*2b310*/  LDL.LU R249, [R1+0xbd8] ;  /* 0x000bd80001f97983 */ /* 0x000f280000300800 */
[----:B------:R1:W-:Y:S01]  /*2b320*/  STL [R1+0x900], R0 ;  /* 0x0009000001007387 */ /* 0x0003e20000100800 */
[----:B------:R-:W-:-:S05]  /*2b330*/  IMAD R167, R63, c[0x0][0x190], RZ ;  /* 0x000064003fa77a24 */ /* 0x000fca00078e02ff */
[----:B------:R-:W-:Y:S01]  /*2b340*/  STL.64 [R1+0x7068], R166 ;  /* 0x007068a601007387 */ /* 0x000fe20000100a00 */
[----:B------:R-:W-:-:S03]  /*2b350*/  IMAD R164, R248, c[0x0][0x190], RZ ;  /* 0x00006400f8a47a24 */ /* 0x000fc600078e02ff */
[----:B------:R-:W4:Y:S04]  /*2b360*/  LDL.LU R248, [R1+0xbd4] ;  /* 0x000bd40001f87983 */ /* 0x000f280000300800 */
[----:B------:R-:W4:Y:S01]  /*2b370*/  LDL.LU R63, [R1+0xbd0] ;  /* 0x000bd000013f7983 */ /* 0x000f220000300800 */
[----:B------:R-:W-:-:S03]  /*2b380*/  IMAD R165, R65, c[0x0][0x190], RZ ;  /* 0x0000640041a57a24 */ /* 0x000fc600078e02ff */
[----:B------:R-:W-:Y:S04]  /*2b390*/  STL [R1+0x904], R168 ;  /* 0x000904a801007387 */ /* 0x000fe80000100800 */
[----:B------:R2:W-:Y:S04]  /*2b3a0*/  STL [R1+0x7118], R168 ;  /* 0x007118a801007387 */ /* 0x0005e80000100800 */
[----:B------:R-:W4:Y:S01]  /*2b3b0*/  LDL.LU R65, [R1+0xbcc] ;  /* 0x000bcc0001417983 */ /* 0x000f220000300800 */
[----:B-1----:R-:W-:-:S03]  /*2b3c0*/  IMAD R0, R58, c[0x0][0x190], RZ ;  /* 0x000064003a007a24 */ /* 0x002fc600078e02ff */
[----:B------:R-:W-:Y:S01]  /*2b3d0*/  STL.64 [R1+0x7070], R164 ;  /* 0x007070a401007387 */ /* 0x000fe20000100a00 */
[----:B--2---:R-:W-:-:S03]  /*2b3e0*/  IMAD R162, R251, c[0x0][0x190], RZ ;  /* 0x00006400fba27a24 */ /* 0x004fc600078e02ff */
[----:B------:R-:W2:Y:S04]  /*2b3f0*/  LDL.LU R251, [R1+0xbc8] ;  /* 0x000bc80001fb7983 */ /* 0x000ea80000300800 */
[----:B------:R1:W-:Y:S01]  /*2b400*/  STL [R1+0x8f0], R0 ;  /* 0x0008f00001007387 */ /* 0x0003e20000100800 */
[----:B------:R-:W-:-:S03]  /*2b410*/  IMAD R163, R64, c[0x0][0x190], RZ ;  /* 0x0000640040a37a24 */ /* 0x000fc600078e02ff */
[----:B------:R-:W2:Y:S04]  /*2b420*/  LDL.LU R64, [R1+0xbc4] ;  /* 0x000bc40001407983 */ /* 0x000ea80000300800 */
[----:B------:R-:W-:Y:S01]  /*2b430*/  STL.64 [R1+0x7080], R162 ;  /* 0x007080a201007387 */ /* 0x000fe20000100a00 */
[----:B------:R-:W-:-:S03]  /*2b440*/  IMAD R160, R250, c[0x0][0x190], RZ ;  /* 0x00006400faa07a24 */ /* 0x000fc600078e02ff */
[----:B------:R-:W2:Y:S01]  /*2b450*/  LDL.LU R250, [R1+0xbc0] ;  /* 0x000bc00001fa7983 */ /* 0x000ea20000300800 */
[----:B---3--:R-:W-:-:S03]  /*2b460*/  IMAD R189, R62, c[0x0][0x190], RZ ;  /* 0x000064003ebd7a24 */ /* 0x008fc600078e02ff */
[----:B------:R-:W3:Y:S01]  /*2b470*/  LDL.LU R62, [R1+0xbbc] ;  /* 0x000bbc00013e7983 */ /* 0x000ee20000300800 */
[----:B------:R-:W-:-:S05]  /*2b480*/  IMAD R161, R61, c[0x0][0x190], RZ ;  /* 0x000064003da17a24 */ /* 0x000fca00078e02ff */
[----:B------:R-:W-:Y:S01]  /*2b490*/  STL.64 [R1+0x7088], R160 ;  /* 0x007088a001007387 */ /* 0x000fe20000100a00 */
[----:B------:R-:W-:-:S03]  /*2b4a0*/  IMAD R158, R247, c[0x0][0x190], RZ ;  /* 0x00006400f79e7a24 */ /* 0x000fc600078e02ff */
[----:B------:R-:W3:Y:S04]  /*2b4b0*/  LDL.LU R247, [R1+0xbb8] ;  /* 0x000bb80001f77983 */ /* 0x000ee80000300800 */
[----:B------:R-:W-:Y:S04]  /*2b4c0*/  STL [R1+0x8e0], R189 ;  /* 0x0008e0bd01007387 */ /* 0x000fe80000100800 */
[----:B------:R-:W3:Y:S01]  /*2b4d0*/  LDL.LU R57, [R1+0xba0] ;  /* 0x000ba00001397983 */ /* 0x000ee20000300800 */
[----:B------:R-:W-:-:S05]  /*2b4e0*/  IMAD R159, R60, c[0x0][0x190], RZ ;  /* 0x000064003c9f7a24 */ /* 0x000fca00078e02ff */
[----:B------:R-:W-:Y:S01]  /*2b4f0*/  STL.64 [R1+0x7090], R158 ;  /* 0x0070909e01007387 */ /* 0x000fe20000100a00 */
[----:B----4-:R-:W-:-:S03]  /*2b500*/  IMAD R156, R246, c[0x0][0x190], RZ ;  /* 0x00006400f69c7a24 */ /* 0x010fc600078e02ff */
[----:B------:R-:W4:Y:S04]  /*2b510*/  LDL.LU R246, [R1+0xb9c] ;  /* 0x000b9c0001f67983 */ /* 0x000f280000300800 */
[----:B------:R-:W4:Y:S01]  /*2b520*/  LDL.LU R56, [R1+0xb98] ;  /* 0x000b980001387983 */ /* 0x000f220000300800 */
[----:B------:R-:W-:-:S03]  /*2b530*/  IMAD R157, R249, c[0x0][0x190], RZ ;  /* 0x00006400f99d7a24 */ /* 0x000fc600078e02ff */
[----:B------:R-:W4:Y:S04]  /*2b540*/  LDL.LU R249, [R1+0xb78] ;  /* 0x000b780001f97983 */ /* 0x000f280000300800 */
[----:B------:R-:W-:Y:S01]  /*2b550*/  STL.64 [R1+0x7098], R156 ;  /* 0x0070989c01007387 */ /* 0x000fe20000100a00 */
[----:B------:R-:W-:-:S03]  /*2b560*/  IMAD R154, R248, c[0x0][0x190], RZ ;  /* 0x00006400f89a7a24 */ /* 0x000fc600078e02ff */
[----:B------:R-:W4:Y:S01]  /*2b570*/  LDL.LU R248, [R1+0xb74] ;  /* 0x000b740001f87983 */ /* 0x000f220000300800 */
[----:B------:R-:W-:-:S03]  /*2b580*/  IMAD R155, R63, c[0x0][0x190], RZ ;  /* 0x000064003f9b7a24 */ /* 0x000fc600078e02ff */
[----:B------:R-:W4:Y:S04]  /*2b590*/  LDL.LU R59, [R1+0xb70] ;  /* 0x000b7000013b7983 */ /* 0x000f280000300800 */
[----:B------:R-:W4:Y:S04]  /*2b5a0*/  LDL.LU R58, [R1+0xb58] ;  /* 0x000b5800013a7983 */ /* 0x000f280000300800 */
[----:B------:R-:W-:Y:S01]  /*2b5b0*/  STL.64 [R1+0x70a0], R154 ;  /* 0x0070a09a01007387 */ /* 0x000fe20000100a00 */
[----:B------:R-:W-:-:S03]  /*2b5c0*/  IMAD R152, R65, c[0x0][0x190], RZ ;  /* 0x0000640041987a24 */ /* 0x000fc600078e02ff */
[----:B------:R-:W4:Y:S04]  /*2b5d0*/  LDL.LU R61, [R1+0xb54] ;  /* 0x000b5400013d7983 */ /* 0x000f280000300800 */
[----:B------:R-:W4:Y:S01]  /*2b5e0*/  LDL.LU R65, [R1+0xb50] ;  /* 0x000b500001417983 */ /* 0x000f220000300800 */
[----:B--2---:R-:W-:-:S03]  /*2b5f0*/  IMAD R153, R251, c[0x0][0x190], RZ ;  /* 0x00006400fb997a24 */ /* 0x004fc600078e02ff */
[----:B------:R-:W2:Y:S04]  /*2b600*/  LDL.LU R251, [R1+0xb4c] ;  /* 0x000b4c0001fb7983 */ /* 0x000ea80000300800 */
[----:B------:R-:W-:Y:S01]  /*2b610*/  STL.64 [R1+0x70a8], R152 ;  /* 0x0070a89801007387 */ /* 0x000fe20000100a00 */
[----:B------:R-:W-:-:S03]  /*2b620*/  IMAD R183, R64, c[0x0][0x190], RZ ;  /* 0x0000640040b77a24 */ /* 0x000fc600078e02ff */
[----:B------:R-:W2:Y:S01]  /*2b630*/  LDL.LU R64, [R1+0xb48] ;  /* 0x000b480001407983 */ /* 0x000ea20000300800 */
[----:B------:R-:W-:-:S03]  /*2b640*/  IMAD R150, R250, c[0x0][0x190], RZ ;  /* 0x00006400fa967a24 */ /* 0x000fc600078e02ff */
[----:B------:R-:W1:Y:S01]  /*2b650*/  LDL.LU R250, [R1+0xb44] ;  /* 0x000b440001fa7983 */ /* 0x000e620000300800 */
[----:B---3--:R-:W-:-:S03]  /*2b660*/  IMAD R151, R62, c[0x0][0x190], RZ ;  /* 0x000064003e977a24 */ /* 0x008fc600078e02ff */
[----:B------:R-:W3:Y:S04]  /*2b670*/  LDL.LU R60, [R1+0xb3c] ;  /* 0x000b3c00013c7983 */ /* 0x000ee80000300800 */
[----:B------:R-:W3:Y:S04]  /*2b680*/  LDL.LU R63, [R1+0xb38] ;  /* 0x000b3800013f7983 */ /* 0x000ee80000300800 */
[----:B------:R-:W-:Y:S01]  /*2b690*/  STL.64 [R1+0x70b0], R150 ;  /* 0x0070b09601007387 */ /* 0x000fe20000100a00 */
[----:B------:R-:W-:-:S03]  /*2b6a0*/  IMAD R148, R247, c[0x0][0x190], RZ ;  /* 0x00006400f7947a24 */ /* 0x000fc600078e02ff */
[----:B------:R-:W3:Y:S04]  /*2b6b0*/  LDL.LU R62, [R1+0xb34] ;  /* 0x000b3400013e7983 */ /* 0x000ee80000300800 */
[----:B------:R-:W3:Y:S01]  /*2b6c0*/  LDL.LU R247, [R1+0xb2c] ;  /* 0x000b2c0001f77983 */ /* 0x000ee20000300800 */
[----:B------:R-:W-:-:S03]  /*2b6d0*/  IMAD R149, R57, c[0x0][0x190], RZ ;  /* 0x0000640039957a24 */ /* 0x000fc600078e02ff */
[----:B------:R-:W-:Y:S04]  /*2b6e0*/  STL [R1+0x8b8], R183 ;  /* 0x0008b8b701007387 */ /* 0x000fe80000100800 */
[----:B------:R-:W-:Y:S01]  /*2b6f0*/  STL.64 [R1+0x70c0], R148 ;  /* 0x0070c09401007387 */ /* 0x000fe20000100a00 */
[----:B----4-:R-:W-:-:S03]  /*2b700*/  IMAD R146, R246, c[0x0][0x190], RZ ;  /* 0x00006400f6927a24 */ /* 0x010fc600078e02ff */
[----:B------:R-:W4:Y:S01]  /*2b710*/  LDL.LU R246, [R1+0xb14] ;  /* 0x000b140001f67983 */ /* 0x000f220000300800 */
[----:B------:R-:W-:Y:S02]  /*2b720*/  IMAD R147, R56, c[0x0][0x190], RZ ;  /* 0x0000640038937a24 */ /* 0x000fe400078e02ff */
[----:B------:R-:W-:-:S03]  /*2b730*/  IMAD R144, R249, c[0x0][0x190], RZ ;  /* 0x00006400f9907a24 */ /* 0x000fc600078e02ff */
[----:B------:R-:W-:Y:S04]  /*2b740*/  STL.64 [R1+0x70c8], R146 ;  /* 0x0070c89201007387 */ /* 0x000fe80000100a00 */
[----:B------:R-:W4:Y:S01]  /*2b750*/  LDL.LU R249, [R1+0xb10] ;  /* 0x000b100001f97983 */ /* 0x000f220000300800 */
[----:B------:R-:W-:-:S03]  /*2b760*/  IMAD R145, R248, c[0x0][0x190], RZ ;  /* 0x00006400f8917a24 */ /* 0x000fc600078e02ff */
[----:B------:R-:W4:Y:S01]  /*2b770*/  LDL.LU R248, [R1+0xb0c] ;  /* 0x000b0c0001f87983 */ /* 0x000f220000300800 */
[----:B------:R-:W-:Y:S02]  /*2b780*/  IMAD R142, R59, c[0x0][0x190], RZ ;  /* 0x000064003b8e7a24 */ /* 0x000fe400078e02ff */
[----:B------:R-:W-:Y:S01]  /*2b790*/  IMAD R143, R58, c[0x0][0x190], RZ ;  /* 0x000064003a8f7a24 */ /* 0x000fe200078e02ff */
[----:B------:R-:W-:Y:S01]  /*2b7a0*/  STL.64 [R1+0x70d0], R144 ;  /* 0x0070d09001007387 */ /* 0x000fe20000100a00 */
[----:B------:R-:W-:Y:S02]  /*2b7b0*/  IMAD R140, R61, c[0x0][0x190], RZ ;  /* 0x000064003d8c7a24 */ /* 0x000fe400078e02ff */
[----:B------:R-:W-:Y:S01]  /*2b7c0*/  IMAD R141, R65, c[0x0][0x190], RZ ;  /* 0x00006400418d7a24 */ /* 0x000fe200078e02ff */
[----:B------:R-:W-:Y:S04]  /*2b7d0*/  STL.64 [R1+0x70d8], R142 ;  /* 0x0070d88e01007387 */ /* 0x000fe80000100a00 */
[----:B------:R-:W-:Y:S04]  /*2b7e0*/  STL.64 [R1+0x70e0], R140 ;  /* 0x0070e08c01007387 */ /* 0x000fe80000100a00 */
[----:B------:R-:W4:Y:S01]  /*2b7f0*/  LDL.LU R65, [R1+0xb04] ;  /* 0x000b040001417983 */ /* 0x000f220000300800 */
[----:B--2---:R-:W-:-:S03]  /*2b800*/  IMAD R168, R251, c[0x0][0x190], RZ ;  /* 0x00006400fba87a24 */ /* 0x004fc600078e02ff */
[----:B------:R-:W2:Y:S01]  /*2b810*/  LDL.LU R251, [R1+0xafc] ;  /* 0x000afc0001fb7983 */ /* 0x000ea20000300800 */
[----:B------:R-:W-:-:S03]  /*2b820*/  IMAD R191, R64, c[0x0][0x190], RZ ;  /* 0x0000640040bf7a24 */ /* 0x000fc600078e02ff */
[----:B------:R-:W2:Y:S01]  /*2b830*/  LDL.LU R64, [R1+0xaf8] ;  /* 0x000af80001407983 */ /* 0x000ea20000300800 */
[----:B-1----:R-:W-:-:S03]  /*2b840*/  IMAD R0, R250, c[0x0][0x190], RZ ;  /* 0x00006400fa007a24 */ /* 0x002fc600078e02ff */
[----:B------:R-:W2:Y:S01]  /*2b850*/  LDL.LU R250, [R1+0xaf4] ;  /* 0x000af40001fa7983 */ /* 0x000ea20000300800 */
[----:B---3--:R-:W-:Y:S02]  /*2b860*/  IMAD R138, R60, c[0x0][0x190], RZ ;  /* 0x000064003c8a7a24 */ /* 0x008fe400078e02ff */
[----:B------:R-:W-:Y:S01]  /*2b870*/  IMAD R139, R63, c[0x0][0x190], RZ ;  /* 0x000064003f8b7a24 */ /* 0x000fe200078e02ff */
[----:B------:R-:W-:Y:S04]  /*2b880*/  STL [R1+0x87c], R0 ;  /* 0x00087c0001007387 */ /* 0x000fe80000100800 */
[----:B------:R-:W-:Y:S04]  /*2b890*/  STL [R1+0x884], R168 ;  /* 0x000884a801007387 */ /* 0x000fe80000100800 */
[----:B------:R-:W-:Y:S01]  /*2b8a0*/  STL.64 [R1+0x70e8], R138 ;  /* 0x0070e88a01007387 */ /* 0x000fe20000100a00 */
[----:B------:R-:W-:-:S03]  /*2b8b0*/  IMAD R136, R62, c[0x0][0x190], RZ ;  /* 0x000064003e887a24 */ /* 0x000fc600078e02ff */
[----:B------:R-:W-:Y:S04]  /*2b8c0*/  STL [R1+0x880], R191 ;  /* 0x000880bf01007387 */ /* 0x000fe80000100800 */
[----:B------:R-:W3:Y:S04]  /*2b8d0*/  LDL.LU R54, [R1+0xaf0] ;  /* 0x000af00001367983 */ /* 0x000ee80000300800 */
[----:B------:R-:W3:Y:S04]  /*2b8e0*/  LDL.LU R57, [R1+0xaec] ;  /* 0x000aec0001397983 */ /* 0x000ee80000300800 */
[----:B------:R-:W3:Y:S01]  /*2b8f0*/  LDL.LU R56, [R1+0xae8] ;  /* 0x000ae80001387983 */ /* 0x000ee20000300800 */
[----:B------:R-:W-:-:S02]  /*2b900*/  IMAD R188, R247, c[0x0][0x190], RZ ;  /* 0x00006400f7bc7a24 */ /* 0x000fc400078e02ff */
[----:B----4-:R-:W-:Y:S02]  /*2b910*/  IMAD R137, R246, c[0x0][0x190], RZ ;  /* 0x00006400f6897a24 */ /* 0x010fe400078e02ff */
[----:B------:R-:W4:Y:S04]  /*2b920*/  LDL.LU R246, [R1+0xae4] ;  /* 0x000ae40001f67983 */ /* 0x000f280000300800 */
[----:B------:R-:W4:Y:S04]  /*2b930*/  LDL.LU R59, [R1+0xae0] ;  /* 0x000ae000013b7983 */ /* 0x000f280000300800 */
[----:B------:R-:W-:Y:S04]  /*2b940*/  STL.64 [R1+0x70f0], R136 ;  /* 0x0070f08801007387 */ /* 0x000fe80000100a00 */
[----:B------:R-:W4:Y:S01]  /*2b950*/  LDL.LU R58, [R1+0xac8] ;  /* 0x000ac800013a7983 */ /* 0x000f220000300800 */
[----:B------:R-:W-:-:S03]  /*2b960*/  IMAD R134, R249, c[0x0][0x190], RZ ;  /* 0x00006400f9867a24 */ /* 0x000fc600078e02ff */
[----:B------:R-:W4:Y:S01]  /*2b970*/  LDL.LU R249, [R1+0xac4] ;  /* 0x000ac40001f97983 */ /* 0x000f220000300800 */
[----:B------:R-:W-:-:S03]  /*2b980*/  IMAD R135, R248, c[0x0][0x190], RZ ;  /* 0x00006400f8877a24 */ /* 0x000fc600078e02ff */
[----:B------:R-:W4:Y:S04]  /*2b990*/  LDL.LU R248, [R1+0xac0] ;  /* 0x000ac00001f87983 */ /* 0x000f280000300800 */
[----:B------:R-:W4:Y:S04]  /*2b9a0*/  LDL.LU R61, [R1+0xabc] ;  /* 0x000abc00013d7983 */ /* 0x000f280000300800 */
[----:B------:R-:W4:Y:S04]  /*2b9b0*/  LDL.LU R60, [R1+0xaa8] ;  /* 0x000aa800013c7983 */ /* 0x000f280000300800 */
[----:B------:R-:W4:Y:S04]  /*2b9c0*/  LDL.LU R247, [R1+0xaa4] ;  /* 0x000aa40001f77983 */ /* 0x000f280000300800 */
[----:B------:R-:W-:Y:S04]  /*2b9d0*/  STL.64 [R1+0x70f8], R134 ;  /* 0x0070f88601007387 */ /* 0x000fe80000100a00 */
[----:B------:R-:W-:Y:S04]  /*2b9e0*/  STL [R1+0x86c], R188 ;  /* 0x00086cbc01007387 */ /* 0x000fe80000100800 */
[----:B------:R-:W-:Y:S01]  /*2b9f0*/  STL [R1+0x7108], R188 ;  /* 0x007108bc01007387 */ /* 0x000fe20000100800 */
[----:B--2---:R-:W-:-:S03]  /*2ba00*/  IMAD R235, R251, c[0x0][0x190], RZ ;  /* 0x00006400fbeb7a24 */ /* 0x004fc600078e02ff */
[----:B------:R-:W2:Y:S04]  /*2ba10*/  LDL.LU R251, [R1+0xaa0] ;  /* 0x000aa00001fb7983 */ /* 0x000ea80000300800 */
[----:B------:R-:W2:Y:S04]  /*2ba20*/  LDL.LU R63, [R1+0xa9c] ;  /* 0x000a9c00013f7983 */ /* 0x000ea80000300800 */
[----:B------:R-:W2:Y:S01]  /*2ba30*/  LDL.LU R62, [R1+0xa98] ;  /* 0x000a9800013e7983 */ /* 0x000ea20000300800 */
[----:B------:R-:W-:-:S03]  /*2ba40*/  IMAD R133, R250, c[0x0][0x190], RZ ;  /* 0x00006400fa857a24 */ /* 0x000fc600078e02ff */
[----:B------:R-:W2:Y:S01]  /*2ba50*/  LDL.LU R250, [R1+0xa94] ;  /* 0x000a940001fa7983 */ /* 0x000ea20000300800 */
[----:B------:R-:W-:-:S03]  /*2ba60*/  IMAD R182, R65, c[0x0][0x190], RZ ;  /* 0x0000640041b67a24 */ /* 0x000fc600078e02ff */
[----:B------:R-:W2:Y:S01]  /*2ba70*/  LDL.LU R65, [R1+0xa8c] ;  /* 0x000a8c0001417983 */ /* 0x000ea20000300800 */
[----:B------:R-:W-:-:S03]  /*2ba80*/  IMAD R132, R64, c[0x0][0x190], RZ ;  /* 0x0000640040847a24 */ /* 0x000fc600078e02ff */
[----:B------:R-:W2:Y:S04]  /*2ba90*/  LDL.LU R64, [R1+0xa88] ;  /* 0x000a880001407983 */ /* 0x000ea80000300800 */
[----:B------:R-:W-:Y:S04]  /*2baa0*/  STL.64 [R1+0x7100], R132 ;  /* 0x0071008401007387 */ /* 0x000fe80000100a00 */
[----:B------:R-:W-:Y:S01]  /*2bab0*/  STL [R1+0x85c], R182 ;  /* 0x00085cb601007387 */ /* 0x000fe20000100800 */
[----:B---3--:R-:W-:-:S03]  /*2bac0*/  IMAD R130, R54, c[0x0][0x190], RZ ;  /* 0x0000640036827a24 */ /* 0x008fc600078e02ff */
[----:B------:R1:W-:Y:S01]  /*2bad0*/  STL.64 [R1+0x7110], R182 ;  /* 0x007110b601007387 */ /* 0x0003e20000100a00 */
[----:B------:R-:W-:Y:S02]  /*2bae0*/  IMAD R131, R56, c[0x0][0x190], RZ ;  /* 0x0000640038837a24 */ /* 0x000fe400078e02ff */
[----:B------:R-:W-:-:S03]  /*2baf0*/  IMAD R232, R57, c[0x0][0x190], RZ ;  /* 0x0000640039e87a24 */ /* 0x000fc600078e02ff */
[----:B------:R-:W-:Y:S01]  /*2bb00*/  STL.64 [R1+0x7120], R130 ;  /* 0x0071208201007387 */ /* 0x000fe20000100a00 */
[----:B----4-:R-:W-:-:S03]  /*2bb10*/  IMAD R128, R246, c[0x0][0x190], RZ ;  /* 0x00006400f6807a24 */ /* 0x010fc600078e02ff */
[----:B------:R-:W3:Y:S01]  /*2bb20*/  LDL.LU R246, [R1+0xa84] ;  /* 0x000a840001f67983 */ /* 0x000ee20000300800 */
[----:B------:R-:W-:Y:S02]  /*2bb30*/  IMAD R129, R59, c[0x0][0x190], RZ ;  /* 0x000064003b817a24 */ /* 0x000fe400078e02ff */
[----:B------:R-:W-:-:S03]  /*2bb40*/  IMAD R233, R58, c[0x0][0x190], RZ ;  /* 0x000064003ae97a24 */ /* 0x000fc600078e02ff */
[----:B------:R-:W-:Y:S01]  /*2bb50*/  STL.64 [R1+0x7128], R128 ;  /* 0x0071288001007387 */ /* 0x000fe20000100a00 */
[----:B------:R-:W-:-:S03]  /*2bb60*/  IMAD R126, R249, c[0x0][0x190], RZ ;  /* 0x00006400f97e7a24 */ /* 0x000fc600078e02ff */
[----:B------:R-:W-:Y:S04]  /*2bb70*/  STL.64 [R1+0x7130], R232 ;  /* 0x007130e801007387 */ /* 0x000fe80000100a00 */
[----:B------:R-:W4:Y:S01]  /*2bb80*/  LDL.LU R249, [R1+0xa80] ;  /* 0x000a800001f97983 */ /* 0x000f220000300800 */
[----:B------:R-:W-:-:S03]  /*2bb90*/  IMAD R127, R248, c[0x0][0x190], RZ ;  /* 0x00006400f87f7a24 */ /* 0x000fc600078e02ff */
[----:B------:R-:W4:Y:S01]  /*2bba0*/  LDL.LU R248, [R1+0xa74] ;  /* 0x000a740001f87983 */ /* 0x000f220000300800 */
[----:B------:R-:W-:-:S03]  /*2bbb0*/  IMAD R124, R61, c[0x0][0x190], RZ ;  /* 0x000064003d7c7a24 */ /* 0x000fc600078e02ff */
[----:B------:R-:W-:Y:S01]  /*2bbc0*/  STL.64 [R1+0x7138], R126 ;  /* 0x0071387e01007387 */ /* 0x000fe20000100a00 */
[----:B------:R-:W-:-:S03]  /*2bbd0*/  IMAD R125, R247, c[0x0][0x190], RZ ;  /* 0x00006400f77d7a24 */ /* 0x000fc600078e02ff */
[----:B------:R-:W4:Y:S04]  /*2bbe0*/  LDL.LU R247, [R1+0xa70] ;  /* 0x000a700001f77983 */ /* 0x000f280000300800 */
[----:B------:R-:W-:Y:S01]  /*2bbf0*/  STL.64 [R1+0x7140], R124 ;  /* 0x0071407c01007387 */ /* 0x000fe20000100a00 */
[----:B--2---:R-:W-:-:S03]  /*2bc00*/  IMAD R122, R251, c[0x0][0x190], RZ ;  /* 0x00006400fb7a7a24 */ /* 0x004fc600078e02ff */
[----:B------:R-:W2:Y:S01]  /*2bc10*/  LDL.LU R251, [R1+0xa6c] ;  /* 0x000a6c0001fb7983 */ /* 0x000ea20000300800 */
[----:B------:R-:W-:-:S05]  /*2bc20*/  IMAD R123, R63, c[0x0][0x190], RZ ;  /* 0x000064003f7b7a24 */ /* 0x000fca00078e02ff */
[----:B------:R-:W-:Y:S01]  /*2bc30*/  STL.64 [R1+0x7148], R122 ;  /* 0x0071487a01007387 */ /* 0x000fe20000100a00 */
[----:B------:R-:W-:-:S03]  /*2bc40*/  IMAD R167, R250, c[0x0][0x190], RZ ;  /* 0x00006400faa77a24 */ /* 0x000fc600078e02ff */
[----:B------:R-:W2:Y:S01]  /*2bc50*/  LDL.LU R250, [R1+0xa68] ;  /* 0x000a680001fa7983 */ /* 0x000ea20000300800 */
[----:B------:R-:W-:Y:S02]  /*2bc60*/  IMAD R230, R60, c[0x0][0x190], RZ ;  /* 0x000064003ce67a24 */ /* 0x000fe400078e02ff */
[----:B------:R-:W-:Y:S01]  /*2bc70*/  IMAD R231, R65, c[0x0][0x190], RZ ;  /* 0x0000640041e77a24 */ /* 0x000fe200078e02ff */
[----:B------:R-:W2:Y:S01]  /*2bc80*/  LDL.LU R63, [R1+0xa64] ;  /* 0x000a6400013f7983 */ /* 0x000ea20000300800 */
[----:B------:R-:W-:-:S03]  /*2bc90*/  IMAD R184, R62, c[0x0][0x190], RZ ;  /* 0x000064003eb87a24 */ /* 0x000fc600078e02ff */
[----:B------:R-:W-:Y:S04]  /*2bca0*/  STL.64 [R1+0x7150], R230 ;  /* 0x007150e601007387 */ /* 0x000fe80000100a00 */
[----:B------:R-:W1:Y:S04]  /*2bcb0*/  LDL.LU R52, [R1+0xa60] ;  /* 0x000a600001347983 */ /* 0x000e680000300800 */
[----:B------:R-:W2:Y:S01]  /*2bcc0*/  LDL.LU R65, [R1+0xa4c] ;  /* 0x000a4c0001417983 */ /* 0x000ea20000300800 */
[----:B------:R-:W-:-:S03]  /*2bcd0*/  IMAD R120, R64, c[0x0][0x190], RZ ;  /* 0x0000640040787a24 */ /* 0x000fc600078e02ff */
[----:B------:R-:W2:Y:S04]  /*2bce0*/  LDL.LU R55, [R1+0xa48] ;  /* 0x000a480001377983 */ /* 0x000ea80000300800 */
[----:B------:R-:W2:Y:S04]  /*2bcf0*/  LDL.LU R62, [R1+0xa44] ;  /* 0x000a4400013e7983 */ /* 0x000ea80000300800 */
[----:B------:R-:W-:Y:S04]  /*2bd00*/  STL [R1+0x818], R184 ;  /* 0x000818b801007387 */ /* 0x000fe80000100800 */
[----:B------:R-:W2:Y:S04]  /*2bd10*/  LDL.LU R54, [R1+0xa40] ;  /* 0x000a400001367983 */ /* 0x000ea80000300800 */
[----:B------:R-:W2:Y:S01]  /*2bd20*/  LDL.LU R64, [R1+0xa2c] ;  /* 0x000a2c0001407983 */ /* 0x000ea20000300800 */
[----:B---3--:R-:W-:-:S03]  /*2bd30*/  IMAD R121, R246, c[0x0][0x190], RZ ;  /* 0x00006400f6797a24 */ /* 0x008fc600078e02ff */
[----:B------:R-:W3:Y:S04]  /*2bd40*/  LDL.LU R246, [R1+0xa28] ;  /* 0x000a280001f67983 */ /* 0x000ee80000300800 */
[----:B------:R-:W-:Y:S04]  /*2bd50*/  STL.64 [R1+0x7158], R120 ;  /* 0x0071587801007387 */ /* 0x000fe80000100a00 */
[----:B------:R-:W-:Y:S01]  /*2bd60*/  STL [R1+0x814], R167 ;  /* 0x000814a701007387 */ /* 0x000fe20000100800 */
[----:B----4-:R-:W-:-:S03]  /*2bd70*/  IMAD R118, R249, c[0x0][0x190], RZ ;  /* 0x00006400f9767a24 */ /* 0x010fc600078e02ff */
[----:B------:R-:W4:Y:S04]  /*2bd80*/  LDL.LU R249, [R1+0xa24] ;  /* 0x000a240001f97983 */ /* 0x000f280000300800 */
[----:B------:R-:W4:Y:S04]  /*2bd90*/  LDL.LU R57, [R1+0xa20] ;  /* 0x000a200001397983 */ /* 0x000f280000300800 */
[----:B------:R-:W4:Y:S01]  /*2bda0*/  LDL.LU R56, [R1+0xa1c] ;  /* 0x000a1c0001387983 */ /* 0x000f220000300800 */
[----:B------:R-:W-:-:S03]  /*2bdb0*/  IMAD R181, R248, c[0x0][0x190], RZ ;  /* 0x00006400f8b57a24 */ /* 0x000fc600078e02ff */
[----:B------:R-:W4:Y:S04]  /*2bdc0*/  LDL.LU R59, [R1+0xa18] ;  /* 0x000a1800013b7983 */ /* 0x000f280000300800 */
[----:B------:R-:W4:Y:S04]  /*2bdd0*/  LDL.LU R248, [R1+0xa08] ;  /* 0x000a080001f87983 */ /* 0x000f280000300800 */
[----:B------:R-:W4:Y:S04]  /*2bde0*/  LDL.LU R58, [R1+0xa04] ;  /* 0x000a0400013a7983 */ /* 0x000f280000300800 */
[----:B------:R-:W4:Y:S01]  /*2bdf0*/  LDL.LU R61, [R1+0xa00] ;  /* 0x000a0000013d7983 */ /* 0x000f220000300800 */
[----:B------:R-:W-:-:S02]  /*2be00*/  IMAD R228, R247, c[0x0][0x190], RZ ;  /* 0x00006400f7e47a24 */ /* 0x000fc400078e02ff */
[----:B--2---:R-:W-:Y:S02]  /*2be10*/  IMAD R119, R251, c[0x0][0x190], RZ ;  /* 0x00006400fb777a24 */ /* 0x004fe400078e02ff */
[----:B------:R-:W2:Y:S04]  /*2be20*/  LDL.LU R251, [R1+0x9fc] ;  /* 0x0009fc0001fb7983 */ /* 0x000ea80000300800 */
[----:B------:R-:W2:Y:S04]  /*2be30*/  LDL.LU R60, [R1+0x9f4] ;  /* 0x0009f400013c7983 */ /* 0x000ea80000300800 */
[----:B------:R-:W2:Y:S04]  /*2be40*/  LDL.LU R247, [R1+0x9f0] ;  /* 0x0009f00001f77983 */ /* 0x000ea80000300800 */
[----:B------:R-:W-:Y:S01]  /*2be50*/  STL.64 [R1+0x7160], R118 ;  /* 0x0071607601007387 */ /* 0x000fe20000100a00 */
[----:B------:R-:W-:-:S03]  /*2be60*/  IMAD R116, R250, c[0x0][0x190], RZ ;  /* 0x00006400fa747a24 */ /* 0x000fc600078e02ff */
[----:B------:R-:W2:Y:S01]  /*2be70*/  LDL.LU R250, [R1+0x9ec] ;  /* 0x0009ec0001fa7983 */ /* 0x000ea20000300800 */
[----:B------:R-:W-:-:S03]  /*2be80*/  IMAD R117, R63, c[0x0][0x190], RZ ;  /* 0x000064003f757a24 */ /* 0x000fc600078e02ff */
[----:B------:R-:W-:Y:S04]  /*2be90*/  STL [R1+0x800], R181 ;  /* 0x000800b501007387 */ /* 0x000fe80000100800 */
[----:B------:R-:W2:Y:S01]  /*2bea0*/  LDL.LU R63, [R1+0x9e8] ;  /* 0x0009e800013f7983 */ /* 0x000ea20000300800 */
[----:B-1----:R-:W-:Y:S02]  /*2beb0*/  IMAD R183, R52, c[0x0][0x190], RZ ;  /* 0x0000640034b77a24 */ /* 0x002fe400078e02ff */
[----:B------:R-:W-:Y:S02]  /*2bec0*/  IMAD R229, R65, c[0x0][0x190], RZ ;  /* 0x0000640041e57a24 */ /* 0x000fe400078e02ff */
[----:B------:R-:W2:Y:S01]  /*2bed0*/  LDL.LU R65, [R1+0x9e4] ;  /* 0x0009e40001417983 */ /* 0x000ea20000300800 */
[----:B------:R-:W-:-:S03]  /*2bee0*/  IMAD R115, R62, c[0x0][0x190], RZ ;  /* 0x000064003e737a24 */ /* 0x000fc600078e02ff */
[----:B------:R-:W2:Y:S04]  /*2bef0*/  LDL.LU R62, [R1+0x9e0] ;  /* 0x0009e000013e7983 */ /* 0x000ea80000300800 */
[----:B------:R-:W-:Y:S01]  /*2bf00*/  STL [R1+0x7ec], R183 ;  /* 0x0007ecb701007387 */ /* 0x000fe20000100800 */
[----:B------:R-:W-:-:S03]  /*2bf10*/  IMAD R0, R64, c[0x0][0x190], RZ ;  /* 0x0000640040007a24 */ /* 0x000fc600078e02ff */
[----:B------:R-:W2:Y:S04]  /*2bf20*/  LDL.LU R64, [R1+0x9dc] ;  /* 0x0009dc0001407983 */ /* 0x000ea80000300800 */
[----:B------:R1:W-:Y:S01]  /*2bf30*/  STL [R1+0x7d8], R0 ;  /* 0x0007d80001007387 */ /* 0x0003e20000100800 */
[----:B---3--:R-:W-:-:S03]  /*2bf40*/  IMAD R226, R246, c[0x0][0x190], RZ ;  /* 0x00006400f6e27a24 */ /* 0x008fc600078e02ff */
[----:B------:R-:W3:Y:S01]  /*2bf50*/  LDL.LU R246, [R1+0x9d8] ;  /* 0x0009d80001f67983 */ /* 0x000ee20000300800 */
[----:B----4-:R-:W-:-:S03]  /*2bf60*/  IMAD R113, R249, c[0x0][0x190], RZ ;  /* 0x00006400f9717a24 */ /* 0x010fc600078e02ff */
[----:B------:R-:W4:Y:S01]  /*2bf70*/  LDL.LU R249, [R1+0x9d4] ;  /* 0x0009d40001f97983 */ /* 0x000f220000300800 */
[----:B------:R-:W-:Y:S02]  /*2bf80*/  IMAD R182, R59, c[0x0][0x190], RZ ;  /* 0x000064003bb67a24 */ /* 0x000fe400078e02ff */
[----:B------:R-:W-:Y:S02]  /*2bf90*/  IMAD R227, R248, c[0x0][0x190], RZ ;  /* 0x00006400f8e37a24 */ /* 0x000fe400078e02ff */
[----:B------:R-:W4:Y:S04]  /*2bfa0*/  LDL.LU R248, [R1+0x9d0] ;  /* 0x0009d00001f87983 */ /* 0x000f280000300800 */
[----:B------:R-:W-:Y:S01]  /*2bfb0*/  STL [R1+0x7c4], R182 ;  /* 0x0007c4b601007387 */ /* 0x000fe20000100800 */
[----:B------:R-:W-:-:S02]  /*2bfc0*/  IMAD R109, R61, c[0x0][0x190], RZ ;  /* 0x000064003d6d7a24 */ /* 0x000fc400078e02ff */
[----:B--2---:R-:W-:Y:S02]  /*2bfd0*/  IMAD R106, R251, c[0x0][0x190], RZ ;  /* 0x00006400fb6a7a24 */ /* 0x004fe400078e02ff */
[----:B------:R-:W2:Y:S01]  /*2bfe0*/  LDL.LU R251, [R1+0x9cc] ;  /* 0x0009cc0001fb7983 */ /* 0x000ea20000300800 */
[----:B------:R-:W-:-:S03]  /*2bff0*/  IMAD R224, R247, c[0x0][0x190], RZ ;  /* 0x00006400f7e07a24 */ /* 0x000fc600078e02ff */
[----:B------:R-:W2:Y:S04]  /*2c000*/  LDL.LU R247, [R1+0x9c8] ;  /* 0x0009c80001f77983 */ /* 0x000ea80000300800 */
[----:B------:R-:W2:Y:S01]  /*2c010*/  LDL.LU R61, [R1+0x9b0] ;  /* 0x0009b000013d7983 */ /* 0x000ea20000300800 */
[----:B------:R-:W-:-:S03]  /*2c020*/  IMAD R107, R250, c[0x0][0x190], RZ ;  /* 0x00006400fa6b7a24 */ /* 0x000fc600078e02ff */
[----:B------:R-:W2:Y:S01]  /*2c030*/  LDL.LU R250, [R1+0x9ac] ;  /* 0x0009ac0001fa7983 */ /* 0x000ea20000300800 */
[----:B------:R-:W-:Y:S02]  /*2c040*/  IMAD R166, R60, c[0x0][0x190], RZ ;  /* 0x000064003ca67a24 */ /* 0x000fe400078e02ff */
[----:B------:R-:W-:Y:S01]  /*2c050*/  IMAD R114, R55, c[0x0][0x190], RZ ;  /* 0x0000640037727a24 */ /* 0x000fe200078e02ff */
[----:B------:R-:W2:Y:S01]  /*2c060*/  LDL.LU R60, [R1+0x9a8] ;  /* 0x0009a800013c7983 */ /* 0x000ea20000300800 */
[----:B------:R-:W-:-:S03]  /*2c070*/  IMAD R112, R54, c[0x0][0x190], RZ ;  /* 0x0000640036707a24 */ /* 0x000fc600078e02ff */
[----:B------:R-:W-:Y:S01]  /*2c080*/  STL [R1+0x7b0], R166 ;  /* 0x0007b0a601007387 */ /* 0x000fe20000100800 */
[----:B------:R-:W-:-:S03]  /*2c090*/  IMAD R110, R57, c[0x0][0x190], RZ ;  /* 0x00006400396e7a24 */ /* 0x000fc600078e02ff */
[----:B------:R-:W2:Y:S01]  /*2c0a0*/  LDL.LU R55, [R1+0x9a4] ;  /* 0x0009a40001377983 */ /* 0x000ea20000300800 */
[----:B------:R-:W-:-:S03]  /*2c0b0*/  IMAD R105, R65, c[0x0][0x190], RZ ;  /* 0x0000640041697a24 */ /* 0x000fc600078e02ff */
[----:B------:R-:W2:Y:S01]  /*2c0c0*/  LDL.LU R65, [R1+0x9a0] ;  /* 0x0009a00001417983 */ /* 0x000ea20000300800 */
[----:B------:R-:W-:-:S03]  /*2c0d0*/  IMAD R111, R56, c[0x0][0x190], RZ ;  /* 0x00006400386f7a24 */ /* 0x000fc600078e02ff */
[----:B------:R-:W2:Y:S01]  /*2c0e0*/  LDL.LU R54, [R1+0x990] ;  /* 0x0009900001367983 */ /* 0x000ea20000300800 */
[----:B------:R-:W-:-:S03]  /*2c0f0*/  IMAD R108, R58, c[0x0][0x190], RZ ;  /* 0x000064003a6c7a24 */ /* 0x000fc600078e02ff */
[----:B------:R-:W2:Y:S01]  /*2c100*/  LDL.LU R57, [R1+0x98c] ;  /* 0x00098c0001397983 */ /* 0x000ea20000300800 */
[----:B------:R-:W-:-:S03]  /*2c110*/  IMAD R104, R63, c[0x0][0x190], RZ ;  /* 0x000064003f687a24 */ /* 0x000fc600078e02ff */
[----:B------:R-:W2:Y:S04]  /*2c120*/  LDL.LU R56, [R1+0x988] ;  /* 0x0009880001387983 */ /* 0x000ea80000300800 */
[----:B------:R-:W2:Y:S01]  /*2c130*/  LDL.LU R58, [R1+0x984] ;  /* 0x00098400013a7983 */ /* 0x000ea20000300800 */
[----:B------:R-:W-:-:S03]  /*2c140*/  IMAD R169, R62, c[0x0][0x190], RZ ;  /* 0x000064003ea97a24 */ /* 0x000fc600078e02ff */
[----:B------:R-:W2:Y:S01]  /*2c150*/  LDL.LU R63, [R1+0x75c] ;  /* 0x00075c00013f7983 */ /* 0x000ea20000300800 */
[----:B------:R-:W-:Y:S02]  /*2c160*/  IMAD R165, R64, c[0x0][0x190], RZ ;  /* 0x0000640040a57a24 */ /* 0x000fe400078e02ff */
[----:B---3--:R-:W-:Y:S02]  /*2c170*/  IMAD R180, R246, c[0x0][0x190], RZ ;  /* 0x00006400f6b47a24 */ /* 0x008fe400078e02ff */
[----:B------:R-:W3:Y:S04]  /*2c180*/  LDL.LU R246, [R1+0x758] ;  /* 0x0007580001f67983 */ /* 0x000ee80000300800 */
[----:B------:R-:W3:Y:S01]  /*2c190*/  LDL.LU R59, [R1+0x754] ;  /* 0x00075400013b7983 */ /* 0x000ee20000300800 */
[----:B----4-:R-:W-:-:S03]  /*2c1a0*/  IMAD R225, R249, c[0x0][0x190], RZ ;  /* 0x00006400f9e17a24 */ /* 0x010fc600078e02ff */
[----:B------:R-:W4:Y:S04]  /*2c1b0*/  LDL.LU R249, [R1+0x750] ;  /* 0x0007500001f97983 */ /* 0x000f280000300800 */
[----:B------:R-:W-:Y:S04]  /*2c1c0*/  STL [R1+0x79c], R169 ;  /* 0x00079ca901007387 */ /* 0x000fe80000100800 */
[----:B------:R-:W4:Y:S04]  /*2c1d0*/  LDL.LU R64, [R1+0x74c] ;  /* 0x00074c0001407983 */ /* 0x000f280000300800 */
[----:B------:R-:W4:Y:S01]  /*2c1e0*/  LDL.LU R62, [R1+0x73c] ;  /* 0x00073c00013e7983 */ /* 0x000f220000300800 */
[----:B------:R-:W-:-:S03]  /*2c1f0*/  IMAD R102, R248, c[0x0][0x190], RZ ;  /* 0x00006400f8667a24 */ /* 0x000fc600078e02ff */
[----:B------:R-:W4:Y:S04]  /*2c200*/  LDL.LU R248, [R1+0x738] ;  /* 0x0007380001f87983 */ /* 0x000f280000300800 */
[----:B------:R-:W-:Y:S01]  /*2c210*/  STL [R1+0x798], R165 ;  /* 0x000798a501007387 */ /* 0x000fe20000100800 */
[----:B--2---:R-:W-:-:S03]  /*2c220*/  IMAD R103, R251, c[0x0][0x190], RZ ;  /* 0x00006400fb677a24 */ /* 0x004fc600078e02ff */
[----:B------:R-:W2:Y:S04]  /*2c230*/  LDL.LU R251, [R1+0x734] ;  /* 0x0007340001fb7983 */ /* 0x000ea80000300800 */
[----:B------:R-:W-:Y:S01]  /*2c240*/  STL [R1+0x794], R180 ;  /* 0x000794b401007387 */ /* 0x000fe20000100800 */
[----:B------:R-:W-:-:S03]  /*2c250*/  IMAD R100, R247, c[0x0][0x190], RZ ;  /* 0x00006400f7647a24 */ /* 0x000fc600078e02ff */
[----:B------:R-:W2:Y:S01]  /*2c260*/  LDL.LU R247, [R1+0x730] ;  /* 0x0007300001f77983 */ /* 0x000ea20000300800 */
[----:B------:R-:W-:-:S03]  /*2c270*/  IMAD R101, R250, c[0x0][0x190], RZ ;  /* 0x00006400fa657a24 */ /* 0x000fc600078e02ff */
[----:B------:R-:W2:Y:S01]  /*2c280*/  LDL.LU R250, [R1+0x728] ;  /* 0x0007280001fa7983 */ /* 0x000ea20000300800 */
[----:B------:R-:W-:Y:S02]  /*2c290*/  IMAD R222, R61, c[0x0][0x190], RZ ;  /* 0x000064003dde7a24 */ /* 0x000fe400078e02ff */
[----:B------:R-:W-:Y:S01]  /*2c2a0*/  IMAD R98, R60, c[0x0][0x190], RZ ;  /* 0x000064003c627a24 */ /* 0x000fe200078e02ff */
[----:B------:R-:W2:Y:S04]  /*2c2b0*/  LDL.LU R61, [R1+0x724] ;  /* 0x00072400013d7983 */ /* 0x000ea80000300800 */
[----:B------:R-:W2:Y:S01]  /*2c2c0*/  LDL.LU R60, [R1+0x71c] ;  /* 0x00071c00013c7983 */ /* 0x000ea20000300800 */
[----:B------:R-:W-:-:S03]  /*2c2d0*/  IMAD R147, R65, c[0x0][0x190], RZ ;  /* 0x0000640041937a24 */ /* 0x000fc600078e02ff */
[----:B------:R-:W2:Y:S04]  /*2c2e0*/  LDL.LU R65, [R1+0x718] ;  /* 0x0007180001417983 */ /* 0x000ea80000300800 */
[----:B------:R-:W-:Y:S01]  /*2c2f0*/  STL [R1+0x770], R147 ;  /* 0x0007709301007387 */ /* 0x000fe20000100800 */
[----:B------:R-:W-:-:S03]  /*2c300*/  IMAD R94, R58, c[0x0][0x190], RZ ;  /* 0x000064003a5e7a24 */ /* 0x000fc600078e02ff */
[----:B------:R-:W2:Y:S01]  /*2c310*/  LDL.LU R58, [R1+0x714] ;  /* 0x00071400013a7983 */ /* 0x000ea20000300800 */
[----:B------:R-:W-:-:S03]  /*2c320*/  IMAD R220, R63, c[0x0][0x190], RZ ;  /* 0x000064003fdc7a24 */ /* 0x000fc600078e02ff */
[----:B------:R-:W2:Y:S01]  /*2c330*/  LDL.LU R63, [R1+0x710] ;  /* 0x00071000013f7983 */ /* 0x000ea20000300800 */
[----:B---3--:R-:W-:-:S03]  /*2c340*/  IMAD R95, R246, c[0x0][0x190], RZ ;  /* 0x00006400f65f7a24 */ /* 0x008fc600078e02ff */
[----:B------:R-:W3:Y:S01]  /*2c350*/  LDL.LU R246, [R1+0x70c] ;  /* 0x00070c0001f67983 */ /* 0x000ee20000300800 */
[----:B----4-:R-:W-:-:S03]  /*2c360*/  IMAD R93, R249, c[0x0][0x190], RZ ;  /* 0x00006400f95d7a24 */ /* 0x010fc600078e02ff */
[----:B------:R-:W1:Y:S01]  /*2c370*/  LDL.LU R249, [R1+0x700] ;  /* 0x0007000001f97983 */ /* 0x000e620000300800 */
[----:B------:R-:W-:-:S03]  /*2c380*/  IMAD R149, R64, c[0x0][0x190], RZ ;  /* 0x0000640040957a24 */ /* 0x000fc600078e02ff */
[----:B------:R-:W4:Y:S01]  /*2c390*/  LDL.LU R64, [R1+0x6fc] ;  /* 0x0006fc0001407983 */ /* 0x000f220000300800 */
[----:B------:R-:W-:-:S03]  /*2c3a0*/  IMAD R90, R248, c[0x0][0x190], RZ ;  /* 0x00006400f85a7a24 */ /* 0x000fc600078e02ff */
[----:B------:R-:W4:Y:S01]  /*2c3b0*/  LDL.LU R248, [R1+0x6f8] ;  /* 0x0006f80001f87983 */ /* 0x000f220000300800 */
[----:B------:R-:W-:Y:S02]  /*2c3c0*/  IMAD R221, R62, c[0x0][0x190], RZ ;  /* 0x000064003edd7a24 */ /* 0x000fe400078e02ff */
[----:B--2---:R-:W-:Y:S02]  /*2c3d0*/  IMAD R91, R251, c[0x0][0x190], RZ ;  /* 0x00006400fb5b7a24 */ /* 0x004fe400078e02ff */
[----:B------:R-:W2:Y:S04]  /*2c3e0*/  LDL.LU R251, [R1+0x6f4] ;  /* 0x0006f40001fb7983 */ /* 0x000ea80000300800 */
[----:B------:R-:W-:Y:S01]  /*2c3f0*/  STL [R1+0x740], R149 ;  /* 0x0007409501007387 */ /* 0x000fe20000100800 */
        /* <DEDUP_REMOVED lines=8> */
[----:B------:R-:W-:Y:S02]  /*2c480*/  IMAD R97, R56, c[0x0][0x190], RZ ;  /* 0x0000640038617a24 */ /* 0x000fe400078e02ff */
[----:B------:R-:W-:Y:S01]  /*2c490*/  IMAD R179, R61, c[0x0][0x190], RZ ;  /* 0x000064003db37a24 */ /* 0x000fe200078e02ff */
[----:B------:R-:W2:Y:S01]  /*2c4a0*/  LDL.LU R57, [R1+0x6d4] ;  /* 0x0006d40001397983 */ /* 0x000ea20000300800 */
[----:B------:R-:W-:-:S03]  /*2c4b0*/  IMAD R218, R60, c[0x0][0x190], RZ ;  /* 0x000064003cda7a24 */ /* 0x000fc600078e02ff */
[----:B------:R-:W2:Y:S01]  /*2c4c0*/  LDL.LU R56, [R1+0x6d0] ;  /* 0x0006d00001387983 */ /* 0x000ea20000300800 */
[----:B------:R-:W-:-:S03]  /*2c4d0*/  IMAD R89, R65, c[0x0][0x190], RZ ;  /* 0x0000640041597a24 */ /* 0x000fc600078e02ff */
[----:B------:R-:W2:Y:S01]  /*2c4e0*/  LDL.LU R61, [R1+0x6cc] ;  /* 0x0006cc00013d7983 */ /* 0x000ea20000300800 */
[----:B------:R-:W-:-:S03]  /*2c4f0*/  IMAD R92, R59, c[0x0][0x190], RZ ;  /* 0x000064003b5c7a24 */ /* 0x000fc600078e02ff */
[----:B------:R-:W2:Y:S04]  /*2c500*/  LDL.LU R60, [R1+0x6bc] ;  /* 0x0006bc00013c7983 */ /* 0x000ea80000300800 */
[----:B------:R-:W2:Y:S04]  /*2c510*/  LDL.LU R65, [R1+0x6b8] ;  /* 0x0006b80001417983 */ /* 0x000ea80000300800 */
[----:B------:R-:W-:Y:S01]  /*2c520*/  STL [R1+0x728], R164 ;  /* 0x000728a401007387 */ /* 0x000fe20000100800 */
[----:B------:R-:W-:-:S03]  /*2c530*/  IMAD R86, R58, c[0x0][0x190], RZ ;  /* 0x000064003a567a24 */ /* 0x000fc600078e02ff */
[----:B------:R-:W-:Y:S04]  /*2c540*/  STL [R1+0x720], R179 ;  /* 0x000720b301007387 */ /* 0x000fe80000100800 */
[----:B------:R-:W2:Y:S01]  /*2c550*/  LDL.LU R59, [R1+0x6b4] ;  /* 0x0006b400013b7983 */ /* 0x000ea20000300800 */
[----:B------:R-:W-:-:S03]  /*2c560*/  IMAD R87, R63, c[0x0][0x190], RZ ;  /* 0x000064003f577a24 */ /* 0x000fc600078e02ff */
[----:B------:R-:W2:Y:S01]  /*2c570*/  LDL.LU R58, [R1+0x6b0] ;  /* 0x0006b000013a7983 */ /* 0x000ea20000300800 */
[----:B---3--:R-:W-:-:S03]  /*2c580*/  IMAD R143, R246, c[0x0][0x190], RZ ;  /* 0x00006400f68f7a24 */ /* 0x008fc600078e02ff */
[----:B------:R-:W3:Y:S01]  /*2c590*/  LDL.LU R246, [R1+0x6a8] ;  /* 0x0006a80001f67983 */ /* 0x000ee20000300800 */
[----:B-1----:R-:W-:-:S03]  /*2c5a0*/  IMAD R0, R249, c[0x0][0x190], RZ ;  /* 0x00006400f9007a24 */ /* 0x002fc600078e02ff */
[----:B------:R-:W3:Y:S04]  /*2c5b0*/  LDL.LU R249, [R1+0x69c] ;  /* 0x00069c0001f97983 */ /* 0x000ee80000300800 */
[----:B------:R1:W-:Y:S01]  /*2c5c0*/  STL [R1+0x700], R0 ;  /* 0x0007000001007387 */ /* 0x0003e20000100800 */
[----:B----4-:R-:W-:-:S03]  /*2c5d0*/  IMAD R219, R64, c[0x0][0x190], RZ ;  /* 0x0000640040db7a24 */ /* 0x010fc600078e02ff */
[----:B------:R-:W4:Y:S04]  /*2c5e0*/  LDL.LU R63, [R1+0x698] ;  /* 0x00069800013f7983 */ /* 0x000f280000300800 */
[----:B------:R-:W4:Y:S01]  /*2c5f0*/  LDL.LU R64, [R1+0x694] ;  /* 0x0006940001407983 */ /* 0x000f220000300800 */
[----:B------:R-:W-:-:S03]  /*2c600*/  IMAD R84, R248, c[0x0][0x190], RZ ;  /* 0x00006400f8547a24 */ /* 0x000fc600078e02ff */
[----:B------:R-:W4:Y:S04]  /*2c610*/  LDL.LU R248, [R1+0x690] ;  /* 0x0006900001f87983 */ /* 0x000f280000300800 */
[----:B------:R-:W-:Y:S01]  /*2c620*/  STL [R1+0x704], R143 ;  /* 0x0007048f01007387 */ /* 0x000fe20000100800 */
[----:B--2---:R-:W-:-:S03]  /*2c630*/  IMAD R85, R251, c[0x0][0x190], RZ ;  /* 0x00006400fb557a24 */ /* 0x004fc600078e02ff */
[----:B------:R-:W2:Y:S01]  /*2c640*/  LDL.LU R251, [R1+0x68c] ;  /* 0x00068c0001fb7983 */ /* 0x000ea20000300800 */
[----:B------:R-:W-:Y:S02]  /*2c650*/  IMAD R82, R62, c[0x0][0x190], RZ ;  /* 0x000064003e527a24 */ /* 0x000fe400078e02ff */
[----:B------:R-:W-:Y:S02]  /*2c660*/  IMAD R162, R247, c[0x0][0x190], RZ ;  /* 0x00006400f7a27a24 */ /* 0x000fe400078e02ff */
        /* <DEDUP_REMOVED lines=13> */
[----:B------:R-:W-:Y:S01]  /*2c740*/  STL [R1+0x6c0], R141 ;  /* 0x0006c08d01007387 */ /* 0x000fe20000100800 */
[----:B------:R-:W-:Y:S02]  /*2c750*/  IMAD R83, R54, c[0x0][0x190], RZ ;  /* 0x0000640036537a24 */ /* 0x000fe400078e02ff */
[----:B------:R-:W-:Y:S02]  /*2c760*/  IMAD R79, R59, c[0x0][0x190], RZ ;  /* 0x000064003b4f7a24 */ /* 0x000fe400078e02ff */
[----:B------:R-:W-:Y:S02]  /*2c770*/  IMAD R76, R58, c[0x0][0x190], RZ ;  /* 0x000064003a4c7a24 */ /* 0x000fe400078e02ff */
[----:B---3--:R-:W-:-:S02]  /*2c780*/  IMAD R163, R246, c[0x0][0x190], RZ ;  /* 0x00006400f6a37a24 */ /* 0x008fc400078e02ff */
[----:B------:R-:W3:Y:S01]  /*2c790*/  LDL.LU R246, [R1+0x658] ;  /* 0x0006580001f67983 */ /* 0x000ee20000300800 */
[----:B------:R-:W-:-:S03]  /*2c7a0*/  IMAD R214, R249, c[0x0][0x190], RZ ;  /* 0x00006400f9d67a24 */ /* 0x000fc600078e02ff */
[----:B------:R-:W3:Y:S01]  /*2c7b0*/  LDL.LU R249, [R1+0x654] ;  /* 0x0006540001f97983 */ /* 0x000ee20000300800 */
[----:B----4-:R-:W-:-:S03]  /*2c7c0*/  IMAD R74, R64, c[0x0][0x190], RZ ;  /* 0x00006400404a7a24 */ /* 0x010fc600078e02ff */
[----:B------:R-:W4:Y:S01]  /*2c7d0*/  LDL.LU R64, [R1+0x650] ;  /* 0x0006500001407983 */ /* 0x000f220000300800 */
[----:B------:R-:W-:-:S03]  /*2c7e0*/  IMAD R75, R248, c[0x0][0x190], RZ ;  /* 0x00006400f84b7a24 */ /* 0x000fc600078e02ff */
[----:B------:R-:W-:Y:S04]  /*2c7f0*/  STL [R1+0x6a0], R163 ;  /* 0x0006a0a301007387 */ /* 0x000fe80000100800 */
[----:B------:R-:W4:Y:S04]  /*2c800*/  LDL.LU R248, [R1+0x64c] ;  /* 0x00064c0001f87983 */ /* 0x000f280000300800 */
[----:B------:R-:W4:Y:S01]  /*2c810*/  LDL.LU R54, [R1+0x63c] ;  /* 0x00063c0001367983 */ /* 0x000f220000300800 */
[----:B------:R-:W-:Y:S02]  /*2c820*/  IMAD R77, R63, c[0x0][0x190], RZ ;  /* 0x000064003f4d7a24 */ /* 0x000fe400078e02ff */
[----:B--2---:R-:W-:-:S02]  /*2c830*/  IMAD R139, R251, c[0x0][0x190], RZ ;  /* 0x00006400fb8b7a24 */ /* 0x004fc400078e02ff */
[----:B------:R-:W2:Y:S01]  /*2c840*/  LDL.LU R251, [R1+0x638] ;  /* 0x0006380001fb7983 */ /* 0x000ea20000300800 */
[----:B------:R-:W-:-:S03]  /*2c850*/  IMAD R178, R247, c[0x0][0x190], RZ ;  /* 0x00006400f7b27a24 */ /* 0x000fc600078e02ff */
[----:B------:R-:W2:Y:S04]  /*2c860*/  LDL.LU R247, [R1+0x634] ;  /* 0x0006340001f77983 */ /* 0x000ea80000300800 */
        /* <DEDUP_REMOVED lines=8> */
[----:B------:R-:W-:Y:S01]  /*2c8f0*/  STL [R1+0x688], R139 ;  /* 0x0006888b01007387 */ /* 0x000fe20000100800 */
[----:B------:R-:W-:-:S03]  /*2c900*/  IMAD R243, R56, c[0x0][0x190], RZ ;  /* 0x0000640038f37a24 */ /* 0x000fc600078e02ff */
[----:B------:R-:W-:Y:S01]  /*2c910*/  STL [R1+0x680], R178 ;  /* 0x000680b201007387 */ /* 0x000fe20000100800 */
[----:B------:R-:W-:-:S03]  /*2c920*/  IMAD R244, R61, c[0x0][0x190], RZ ;  /* 0x000064003df47a24 */ /* 0x000fc600078e02ff */
[----:B------:R-:W2:Y:S01]  /*2c930*/  LDL.LU R57, [R1+0x610] ;  /* 0x0006100001397983 */ /* 0x000ea20000300800 */
[----:B------:R-:W-:-:S03]  /*2c940*/  IMAD R161, R60, c[0x0][0x190], RZ ;  /* 0x000064003ca17a24 */ /* 0x000fc600078e02ff */
[----:B------:R-:W2:Y:S01]  /*2c950*/  LDL.LU R56, [R1+0x60c] ;  /* 0x00060c0001387983 */ /* 0x000ea20000300800 */
[----:B------:R-:W-:-:S03]  /*2c960*/  IMAD R212, R65, c[0x0][0x190], RZ ;  /* 0x0000640041d47a24 */ /* 0x000fc600078e02ff */
[----:B------:R-:W2:Y:S04]  /*2c970*/  LDL.LU R61, [R1+0x5fc] ;  /* 0x0005fc00013d7983 */ /* 0x000ea80000300800 */
[----:B------:R-:W2:Y:S01]  /*2c980*/  LDL.LU R65, [R1+0x5f8] ;  /* 0x0005f80001417983 */ /* 0x000ea20000300800 */
[----:B---3--:R-:W-:-:S03]  /*2c990*/  IMAD R245, R246, c[0x0][0x190], RZ ;  /* 0x00006400f6f57a24 */ /* 0x008fc600078e02ff */
[----:B------:R-:W3:Y:S04]  /*2c9a0*/  LDL.LU R246, [R1+0x5f4] ;  /* 0x0005f40001f67983 */ /* 0x000ee80000300800 */
[----:B------:R-:W3:Y:S01]  /*2c9b0*/  LDL.LU R60, [R1+0x5f0] ;  /* 0x0005f000013c7983 */ /* 0x000ee20000300800 */
[----:B------:R-:W-:-:S03]  /*2c9c0*/  IMAD R2, R249, c[0x0][0x190], RZ ;  /* 0x00006400f9027a24 */ /* 0x000fc600078e02ff */
[----:B------:R-:W3:Y:S04]  /*2c9d0*/  LDL.LU R249, [R1+0x5e8] ;  /* 0x0005e80001f97983 */ /* 0x000ee80000300800 */
[----:B------:R-:W-:Y:S01]  /*2c9e0*/  STL [R1+0x660], R161 ;  /* 0x000660a101007387 */ /* 0x000fe20000100800 */
[----:B----4-:R-:W-:-:S03]  /*2c9f0*/  IMAD R3, R64, c[0x0][0x190], RZ ;  /* 0x0000640040037a24 */ /* 0x010fc600078e02ff */
[----:B------:R-:W1:Y:S01]  /*2ca00*/  LDL.LU R64, [R1+0x5e0] ;  /* 0x0005e00001407983 */ /* 0x000e620000300800 */
[----:B------:R-:W-:-:S03]  /*2ca10*/  IMAD R137, R248, c[0x0][0x190], RZ ;  /* 0x00006400f8897a24 */ /* 0x000fc600078e02ff */
[----:B------:R-:W4:Y:S01]  /*2ca20*/  LDL.LU R248, [R1+0x5dc] ;  /* 0x0005dc0001f87983 */ /* 0x000f220000300800 */
[----:B--2---:R-:W-:-:S03]  /*2ca30*/  IMAD R4, R251, c[0x0][0x190], RZ ;  /* 0x00006400fb047a24 */ /* 0x004fc600078e02ff */
[----:B------:R-:W2:Y:S01]  /*2ca40*/  LDL.LU R251, [R1+0x5d8] ;  /* 0x0005d80001fb7983 */ /* 0x000ea20000300800 */
[----:B------:R-:W-:-:S03]  /*2ca50*/  IMAD R5, R247, c[0x0][0x190], RZ ;  /* 0x00006400f7057a24 */ /* 0x000fc600078e02ff */
[----:B------:R-:W2:Y:S04]  /*2ca60*/  LDL.LU R247, [R1+0x5d4] ;  /* 0x0005d40001f77983 */ /* 0x000ea80000300800 */
[----:B------:R-:W-:Y:S01]  /*2ca70*/  STL [R1+0x640], R137 ;  /* 0x0006408901007387 */ /* 0x000fe20000100800 */
[----:B------:R-:W-:-:S03]  /*2ca80*/  IMAD R7, R250, c[0x0][0x190], RZ ;  /* 0x00006400fa077a24 */ /* 0x000fc600078e02ff */
[----:B------:R-:W2:Y:S01]  /*2ca90*/  LDL.LU R250, [R1+0x5d0] ;  /* 0x0005d00001fa7983 */ /* 0x000ea20000300800 */
[----:B------:R-:W-:Y:S02]  /*2caa0*/  IMAD R6, R59, c[0x0][0x190], RZ ;  /* 0x000064003b067a24 */ /* 0x000fe400078e02ff */
[----:B------:R-:W-:Y:S01]  /*2cab0*/  IMAD R159, R58, c[0x0][0x190], RZ ;  /* 0x000064003a9f7a24 */ /* 0x000fe200078e02ff */
[----:B------:R-:W2:Y:S01]  /*2cac0*/  LDL.LU R59, [R1+0x5cc] ;  /* 0x0005cc00013b7983 */ /* 0x000ea20000300800 */
[----:B------:R-:W-:Y:S02]  /*2cad0*/  IMAD R210, R63, c[0x0][0x190], RZ ;  /* 0x000064003fd27a24 */ /* 0x000fe400078e02ff */
[----:B------:R-:W-:Y:S01]  /*2cae0*/  IMAD R8, R62, c[0x0][0x190], RZ ;  /* 0x000064003e087a24 */ /* 0x000fe200078e02ff */
[----:B------:R-:W2:Y:S04]  /*2caf0*/  LDL.LU R58, [R1+0x5c4] ;  /* 0x0005c400013a7983 */ /* 0x000ea80000300800 */
[----:B------:R-:W2:Y:S04]  /*2cb00*/  LDL.LU R63, [R1+0x5bc] ;  /* 0x0005bc00013f7983 */ /* 0x000ea80000300800 */
[----:B------:R-:W2:Y:S01]  /*2cb10*/  LDL.LU R62, [R1+0x5b8] ;  /* 0x0005b800013e7983 */ /* 0x000ea20000300800 */
[----:B------:R-:W-:-:S03]  /*2cb20*/  IMAD R135, R56, c[0x0][0x190], RZ ;  /* 0x0000640038877a24 */ /* 0x000fc600078e02ff */
[----:B------:R-:W-:Y:S01]  /*2cb30*/  STL [R1+0x620], R159 ;  /* 0x0006209f01007387 */ /* 0x000fe20000100800 */
[----:B------:R-:W-:-:S03]  /*2cb40*/  IMAD R10, R65, c[0x0][0x190], RZ ;  /* 0x00006400410a7a24 */ /* 0x000fc600078e02ff */
[----:B------:R-:W2:Y:S01]  /*2cb50*/  LDL.LU R65, [R1+0x5b4] ;  /* 0x0005b40001417983 */ /* 0x000ea20000300800 */
[----:B------:R-:W-:Y:S02]  /*2cb60*/  IMAD R213, R54, c[0x0][0x190], RZ ;  /* 0x0000640036d57a24 */ /* 0x000fe400078e02ff */
[----:B------:R-:W-:Y:S02]  /*2cb70*/  IMAD R9, R57, c[0x0][0x190], RZ ;  /* 0x0000640039097a24 */ /* 0x000fe400078e02ff */
[----:B------:R-:W-:Y:S02]  /*2cb80*/  IMAD R211, R61, c[0x0][0x190], RZ ;  /* 0x000064003dd37a24 */ /* 0x000fe400078e02ff */
[----:B---3--:R-:W-:Y:S02]  /*2cb90*/  IMAD R11, R246, c[0x0][0x190], RZ ;  /* 0x00006400f60b7a24 */ /* 0x008fe400078e02ff */
[----:B------:R-:W3:Y:S04]  /*2cba0*/  LDL.LU R246, [R1+0x5b0] ;  /* 0x0005b00001f67983 */ /* 0x000ee80000300800 */
[----:B------:R-:W-:Y:S01]  /*2cbb0*/  STL [R1+0x600], R135 ;  /* 0x0006008701007387 */ /* 0x000fe20000100800 */
[----:B------:R-:W-:-:S03]  /*2cbc0*/  IMAD R157, R249, c[0x0][0x190], RZ ;  /* 0x00006400f99d7a24 */ /* 0x000fc600078e02ff */
[----:B------:R-:W3:Y:S01]  /*2cbd0*/  LDL.LU R249, [R1+0x5a8] ;  /* 0x0005a80001f97983 */ /* 0x000ee20000300800 */
[----:B-1----:R-:W-:-:S03]  /*2cbe0*/  IMAD R0, R64, c[0x0][0x190], RZ ;  /* 0x0000640040007a24 */ /* 0x002fc600078e02ff */
[----:B------:R-:W3:Y:S04]  /*2cbf0*/  LDL.LU R64, [R1+0x59c] ;  /* 0x00059c0001407983 */ /* 0x000ee80000300800 */
[----:B------:R1:W-:Y:S01]  /*2cc00*/  STL [R1+0x5e0], R0 ;  /* 0x0005e00001007387 */ /* 0x0003e20000100800 */
[----:B----4-:R-:W-:-:S03]  /*2cc10*/  IMAD R208, R248, c[0x0][0x190], RZ ;  /* 0x00006400f8d07a24 */ /* 0x010fc600078e02ff */
[----:B------:R-:W4:Y:S04]  /*2cc20*/  LDL.LU R54, [R1+0x598] ;  /* 0x0005980001367983 */ /* 0x000f280000300800 */
[----:B------:R-:W4:Y:S01]  /*2cc30*/  LDL.LU R248, [R1+0x594] ;  /* 0x0005940001f87983 */ /* 0x000f220000300800 */
[----:B------:R-:W-:Y:S02]  /*2cc40*/  IMAD R12, R60, c[0x0][0x190], RZ ;  /* 0x000064003c0c7a24 */ /* 0x000fe400078e02ff */
[----:B--2---:R-:W-:Y:S02]  /*2cc50*/  IMAD R13, R251, c[0x0][0x190], RZ ;  /* 0x00006400fb0d7a24 */ /* 0x004fe400078e02ff */
[----:B------:R-:W2:Y:S04]  /*2cc60*/  LDL.LU R251, [R1+0x590] ;  /* 0x0005900001fb7983 */ /* 0x000ea80000300800 */
[----:B------:R-:W-:Y:S04]  /*2cc70*/  STL [R1+0x5e4], R157 ;  /* 0x0005e49d01007387 */ /* 0x000fe80000100800 */
[----:B------:R-:W2:Y:S01]  /*2cc80*/  LDL.LU R57, [R1+0x58c] ;  /* 0x00058c0001397983 */ /* 0x000ea20000300800 */
[----:B------:R-:W-:-:S03]  /*2cc90*/  IMAD R14, R247, c[0x0][0x190], RZ ;  /* 0x00006400f70e7a24 */ /* 0x000fc600078e02ff */
        /* <DEDUP_REMOVED lines=13> */
[----:B------:R-:W-:Y:S04]  /*2cd70*/  STL [R1+0x5c8], R133 ;  /* 0x0005c88501007387 */ /* 0x000fe80000100800 */
[----:B------:R-:W2:Y:S01]  /*2cd80*/  LDL.LU R62, [R1+0x554] ;  /* 0x00055400013e7983 */ /* 0x000ea20000300800 */
[----:B------:R-:W-:-:S03]  /*2cd90*/  IMAD R17, R65, c[0x0][0x190], RZ ;  /* 0x0000640041117a24 */ /* 0x000fc600078e02ff */
[----:B------:R-:W-:Y:S04]  /*2cda0*/  STL [R1+0x5c0], R177 ;  /* 0x0005c0b101007387 */ /* 0x000fe80000100800 */
[----:B------:R-:W2:Y:S01]  /*2cdb0*/  LDL.LU R65, [R1+0x550] ;  /* 0x0005500001417983 */ /* 0x000ea20000300800 */
[----:B---3--:R-:W-:-:S03]  /*2cdc0*/  IMAD R18, R246, c[0x0][0x190], RZ ;  /* 0x00006400f6127a24 */ /* 0x008fc600078e02ff */
[----:B------:R-:W3:Y:S01]  /*2cdd0*/  LDL.LU R246, [R1+0x54c] ;  /* 0x00054c0001f67983 */ /* 0x000ee20000300800 */
[----:B------:R-:W-:-:S03]  /*2cde0*/  IMAD R155, R249, c[0x0][0x190], RZ ;  /* 0x00006400f99b7a24 */ /* 0x000fc600078e02ff */
[----:B------:R-:W3:Y:S01]  /*2cdf0*/  LDL.LU R249, [R1+0x544] ;  /* 0x0005440001f97983 */ /* 0x000ee20000300800 */
[----:B------:R-:W-:-:S03]  /*2ce00*/  IMAD R206, R64, c[0x0][0x190], RZ ;  /* 0x0000640040ce7a24 */ /* 0x000fc600078e02ff */
[----:B------:R-:W3:Y:S01]  /*2ce10*/  LDL.LU R64, [R1+0x53c] ;  /* 0x00053c0001407983 */ /* 0x000ee20000300800 */
[----:B----4-:R-:W-:-:S03]  /*2ce20*/  IMAD R20, R248, c[0x0][0x190], RZ ;  /* 0x00006400f8147a24 */ /* 0x010fc600078e02ff */
[----:B------:R-:W4:Y:S04]  /*2ce30*/  LDL.LU R248, [R1+0x538] ;  /* 0x0005380001f87983 */ /* 0x000f280000300800 */
[----:B------:R-:W-:Y:S01]  /*2ce40*/  STL [R1+0x5a0], R155 ;  /* 0x0005a09b01007387 */ /* 0x000fe20000100800 */
[----:B--2---:R-:W-:-:S03]  /*2ce50*/  IMAD R21, R251, c[0x0][0x190], RZ ;  /* 0x00006400fb157a24 */ /* 0x004fc600078e02ff */
[----:B------:R-:W2:Y:S01]  /*2ce60*/  LDL.LU R251, [R1+0x534] ;  /* 0x0005340001fb7983 */ /* 0x000ea20000300800 */
[----:B------:R-:W-:Y:S02]  /*2ce70*/  IMAD R132, R57, c[0x0][0x190], RZ ;  /* 0x0000640039847a24 */ /* 0x000fe400078e02ff */
[----:B------:R-:W-:-:S03]  /*2ce80*/  IMAD R176, R61, c[0x0][0x190], RZ ;  /* 0x000064003db07a24 */ /* 0x000fc600078e02ff */
[----:B------:R-:W-:Y:S01]  /*2ce90*/  STL [R1+0x588], R132 ;  /* 0x0005888401007387 */ /* 0x000fe20000100800 */
[----:B------:R-:W-:-:S03]  /*2cea0*/  IMAD R207, R60, c[0x0][0x190], RZ ;  /* 0x000064003ccf7a24 */ /* 0x000fc600078e02ff */
        /* <DEDUP_REMOVED lines=9> */
[----:B------:R-:W2:Y:S01]  /*2cf40*/  LDL.LU R63, [R1+0x514] ;  /* 0x00051400013f7983 */ /* 0x000ea20000300800 */
[----:B------:R-:W-:Y:S02]  /*2cf50*/  IMAD R99, R55, c[0x0][0x190], RZ ;  /* 0x0000640037637a24 */ /* 0x000fe400078e02ff */
[----:B------:R-:W-:Y:S02]  /*2cf60*/  IMAD R26, R62, c[0x0][0x190], RZ ;  /* 0x000064003e1a7a24 */ /* 0x000fe400078e02ff */
[----:B------:R-:W2:Y:S04]  /*2cf70*/  LDL.LU R62, [R1+0x510] ;  /* 0x00051000013e7983 */ /* 0x000ea80000300800 */
[----:B------:R-:W-:Y:S01]  /*2cf80*/  STL [R1+0x560], R153 ;  /* 0x0005609901007387 */ /* 0x000fe20000100800 */
[----:B------:R-:W-:-:S02]  /*2cf90*/  IMAD R19, R54, c[0x0][0x190], RZ ;  /* 0x0000640036137a24 */ /* 0x000fc400078e02ff */
[----:B------:R-:W-:Y:S02]  /*2cfa0*/  IMAD R27, R65, c[0x0][0x190], RZ ;  /* 0x00006400411b7a24 */ /* 0x000fe400078e02ff */
[----:B------:R-:W-:Y:S02]  /*2cfb0*/  IMAD R24, R56, c[0x0][0x190], RZ ;  /* 0x0000640038187a24 */ /* 0x000fe400078e02ff */
[----:B---3--:R-:W-:Y:S02]  /*2cfc0*/  IMAD R134, R246, c[0x0][0x190], RZ ;  /* 0x00006400f6867a24 */ /* 0x008fe400078e02ff */
[----:B------:R-:W3:Y:S01]  /*2cfd0*/  LDL.LU R246, [R1+0x50c] ;  /* 0x00050c0001f67983 */ /* 0x000ee20000300800 */
[----:B------:R-:W-:-:S03]  /*2cfe0*/  IMAD R175, R249, c[0x0][0x190], RZ ;  /* 0x00006400f9af7a24 */ /* 0x000fc600078e02ff */
[----:B------:R-:W3:Y:S04]  /*2cff0*/  LDL.LU R249, [R1+0x504] ;  /* 0x0005040001f97983 */ /* 0x000ee80000300800 */
[----:B------:R-:W3:Y:S04]  /*2d000*/  LDL.LU R55, [R1+0x4fc] ;  /* 0x0004fc0001377983 */ /* 0x000ee80000300800 */
[----:B------:R-:W3:Y:S01]  /*2d010*/  LDL.LU R54, [R1+0x4f8] ;  /* 0x0004f80001367983 */ /* 0x000ee20000300800 */
[----:B------:R-:W-:Y:S02]  /*2d020*/  IMAD R205, R64, c[0x0][0x190], RZ ;  /* 0x0000640040cd7a24 */ /* 0x000fe400078e02ff */
[----:B----4-:R-:W-:-:S02]  /*2d030*/  IMAD R28, R248, c[0x0][0x190], RZ ;  /* 0x00006400f81c7a24 */ /* 0x010fc400078e02ff */
[----:B------:R-:W4:Y:S04]  /*2d040*/  LDL.LU R248, [R1+0x4f4] ;  /* 0x0004f40001f87983 */ /* 0x000f280000300800 */
[----:B------:R-:W-:Y:S04]  /*2d050*/  STL [R1+0x548], R134 ;  /* 0x0005488601007387 */ /* 0x000fe80000100800 */
[----:B------:R-:W4:Y:S04]  /*2d060*/  LDL.LU R65, [R1+0x4f0] ;  /* 0x0004f00001417983 */ /* 0x000f280000300800 */
[----:B------:R-:W4:Y:S04]  /*2d070*/  LDL.LU R57, [R1+0x4e8] ;  /* 0x0004e80001397983 */ /* 0x000f280000300800 */
[----:B------:R-:W4:Y:S04]  /*2d080*/  LDL.LU R56, [R1+0x4dc] ;  /* 0x0004dc0001387983 */ /* 0x000f280000300800 */
[----:B------:R-:W4:Y:S01]  /*2d090*/  LDL.LU R64, [R1+0x4d8] ;  /* 0x0004d80001407983 */ /* 0x000f220000300800 */
[----:B--2---:R-:W-:-:S03]  /*2d0a0*/  IMAD R29, R251, c[0x0][0x190], RZ ;  /* 0x00006400fb1d7a24 */ /* 0x004fc600078e02ff */
        /* <DEDUP_REMOVED lines=10> */
[----:B------:R-:W2:Y:S01]  /*2d150*/  LDL.LU R61, [R1+0x4bc] ;  /* 0x0004bc00013d7983 */ /* 0x000ea20000300800 */
[----:B------:R-:W-:-:S03]  /*2d160*/  IMAD R32, R63, c[0x0][0x190], RZ ;  /* 0x000064003f207a24 */ /* 0x000fc600078e02ff */
[----:B------:R-:W2:Y:S04]  /*2d170*/  LDL.LU R247, [R1+0x4b8] ;  /* 0x0004b80001f77983 */ /* 0x000ea80000300800 */
[----:B------:R-:W2:Y:S01]  /*2d180*/  LDL.LU R60, [R1+0x4b4] ;  /* 0x0004b400013c7983 */ /* 0x000ea20000300800 */
[----:B------:R-:W-:-:S03]  /*2d190*/  IMAD R33, R62, c[0x0][0x190], RZ ;  /* 0x000064003e217a24 */ /* 0x000fc600078e02ff */
[----:B------:R-:W-:Y:S04]  /*2d1a0*/  STL [R1+0x520], R151 ;  /* 0x0005209701007387 */ /* 0x000fe80000100800 */
[----:B------:R-:W2:Y:S04]  /*2d1b0*/  LDL.LU R63, [R1+0x4b0] ;  /* 0x0004b000013f7983 */ /* 0x000ea80000300800 */
[----:B------:R-:W2:Y:S01]  /*2d1c0*/  LDL.LU R62, [R1+0x4a8] ;  /* 0x0004a800013e7983 */ /* 0x000ea20000300800 */
[----:B---3--:R-:W-:-:S03]  /*2d1d0*/  IMAD R136, R246, c[0x0][0x190], RZ ;  /* 0x00006400f6887a24 */ /* 0x008fc600078e02ff */
[----:B------:R-:W3:Y:S01]  /*2d1e0*/  LDL.LU R246, [R1+0x49c] ;  /* 0x00049c0001f67983 */ /* 0x000ee20000300800 */
[----:B------:R-:W-:-:S03]  /*2d1f0*/  IMAD R174, R249, c[0x0][0x190], RZ ;  /* 0x00006400f9ae7a24 */ /* 0x000fc600078e02ff */
[----:B------:R-:W3:Y:S04]  /*2d200*/  LDL.LU R249, [R1+0x498] ;  /* 0x0004980001f97983 */ /* 0x000ee80000300800 */
[----:B------:R-:W-:Y:S01]  /*2d210*/  STL [R1+0x500], R136 ;  /* 0x0005008801007387 */ /* 0x000fe20000100800 */
[----:B----4-:R-:W-:-:S03]  /*2d220*/  IMAD R35, R248, c[0x0][0x190], RZ ;  /* 0x00006400f8237a24 */ /* 0x010fc600078e02ff */
[----:B------:R-:W4:Y:S04]  /*2d230*/  LDL.LU R248, [R1+0x494] ;  /* 0x0004940001f87983 */ /* 0x000f280000300800 */
[----:B------:R-:W-:Y:S01]  /*2d240*/  STL [R1+0x4ec], R174 ;  /* 0x0004ecae01007387 */ /* 0x000fe20000100800 */
[----:B------:R-:W-:-:S03]  /*2d250*/  IMAD R36, R65, c[0x0][0x190], RZ ;  /* 0x0000640041247a24 */ /* 0x000fc600078e02ff */
[----:B------:R-:W4:Y:S01]  /*2d260*/  LDL.LU R65, [R1+0x490] ;  /* 0x0004900001417983 */ /* 0x000f220000300800 */
[----:B------:R-:W-:Y:S02]  /*2d270*/  IMAD R150, R57, c[0x0][0x190], RZ ;  /* 0x0000640039967a24 */ /* 0x000fe400078e02ff */
[----:B------:R-:W-:Y:S02]  /*2d280*/  IMAD R37, R64, c[0x0][0x190], RZ ;  /* 0x0000640040257a24 */ /* 0x000fe400078e02ff */
[----:B------:R-:W4:Y:S01]  /*2d290*/  LDL.LU R64, [R1+0x48c] ;  /* 0x00048c0001407983 */ /* 0x000f220000300800 */
[----:B--2---:R-:W-:-:S03]  /*2d2a0*/  IMAD R38, R251, c[0x0][0x190], RZ ;  /* 0x00006400fb267a24 */ /* 0x004fc600078e02ff */
[----:B------:R-:W2:Y:S04]  /*2d2b0*/  LDL.LU R251, [R1+0x484] ;  /* 0x0004840001fb7983 */ /* 0x000ea80000300800 */
[----:B------:R-:W-:Y:S01]  /*2d2c0*/  STL [R1+0x4e0], R150 ;  /* 0x0004e09601007387 */ /* 0x000fe20000100800 */
[----:B------:R-:W-:-:S03]  /*2d2d0*/  IMAD R39, R250, c[0x0][0x190], RZ ;  /* 0x00006400fa277a24 */ /* 0x000fc600078e02ff */
[----:B------:R-:W2:Y:S01]  /*2d2e0*/  LDL.LU R250, [R1+0x47c] ;  /* 0x00047c0001fa7983 */ /* 0x000ea20000300800 */
[----:B------:R-:W-:Y:S02]  /*2d2f0*/  IMAD R138, R59, c[0x0][0x190], RZ ;  /* 0x000064003b8a7a24 */ /* 0x000fe400078e02ff */
[----:B------:R-:W-:Y:S02]  /*2d300*/  IMAD R173, R58, c[0x0][0x190], RZ ;  /* 0x000064003aad7a24 */ /* 0x000fe400078e02ff */
[----:B------:R-:W-:Y:S02]  /*2d310*/  IMAD R40, R247, c[0x0][0x190], RZ ;  /* 0x00006400f7287a24 */ /* 0x000fe400078e02ff */
[----:B------:R-:W2:Y:S04]  /*2d320*/  LDL.LU R247, [R1+0x478] ;  /* 0x0004780001f77983 */ /* 0x000ea80000300800 */
[----:B------:R-:W-:Y:S04]  /*2d330*/  STL [R1+0x4c0], R138 ;  /* 0x0004c08a01007387 */ /* 0x000fe80000100800 */
[----:B------:R-:W-:Y:S01]  /*2d340*/  STL [R1+0x4ac], R173 ;  /* 0x0004acad01007387 */ /* 0x000fe20000100800 */
[----:B------:R-:W-:-:S03]  /*2d350*/  IMAD R203, R55, c[0x0][0x190], RZ ;  /* 0x0000640037cb7a24 */ /* 0x000fc600078e02ff */
[----:B------:R-:W2:Y:S01]  /*2d360*/  LDL.LU R50, [R1+0x474] ;  /* 0x0004740001327983 */ /* 0x000ea20000300800 */
[----:B------:R-:W-:Y:S02]  /*2d370*/  IMAD R152, R62, c[0x0][0x190], RZ ;  /* 0x000064003e987a24 */ /* 0x000fe400078e02ff */
[----:B------:R-:W-:Y:S02]  /*2d380*/  IMAD R34, R54, c[0x0][0x190], RZ ;  /* 0x0000640036227a24 */ /* 0x000fe400078e02ff */
[----:B------:R-:W-:Y:S02]  /*2d390*/  IMAD R200, R56, c[0x0][0x190], RZ ;  /* 0x0000640038c87a24 */ /* 0x000fe400078e02ff */
[----:B------:R-:W-:Y:S02]  /*2d3a0*/  IMAD R201, R61, c[0x0][0x190], RZ ;  /* 0x000064003dc97a24 */ /* 0x000fe400078e02ff */
[----:B------:R-:W-:Y:S02]  /*2d3b0*/  IMAD R41, R60, c[0x0][0x190], RZ ;  /* 0x000064003c297a24 */ /* 0x000fe400078e02ff */
[----:B------:R-:W-:-:S02]  /*2d3c0*/  IMAD R42, R63, c[0x0][0x190], RZ ;  /* 0x000064003f2a7a24 */ /* 0x000fc400078e02ff */
[----:B---3--:R-:W-:Y:S02]  /*2d3d0*/  IMAD R198, R246, c[0x0][0x190], RZ ;  /* 0x00006400f6c67a24 */ /* 0x008fe400078e02ff */
[----:B------:R-:W3:Y:S04]  /*2d3e0*/  LDL.LU R246, [R1+0x470] ;  /* 0x0004700001f67983 */ /* 0x000ee80000300800 */
[----:B------:R-:W3:Y:S04]  /*2d3f0*/  LDL.LU R53, [R1+0x468] ;  /* 0x0004680001357983 */ /* 0x000ee80000300800 */
[----:B------:R-:W3:Y:S04]  /*2d400*/  LDL.LU R52, [R1+0x45c] ;  /* 0x00045c0001347983 */ /* 0x000ee80000300800 */
[----:B------:R-:W3:Y:S01]  /*2d410*/  LDL.LU R55, [R1+0x458] ;  /* 0x0004580001377983 */ /* 0x000ee20000300800 */
[----:B------:R-:W-:-:S03]  /*2d420*/  IMAD R43, R249, c[0x0][0x190], RZ ;  /* 0x00006400f92b7a24 */ /* 0x000fc600078e02ff */
[----:B------:R-:W3:Y:S01]  /*2d430*/  LDL.LU R249, [R1+0x454] ;  /* 0x0004540001f97983 */ /* 0x000ee20000300800 */
[----:B----4-:R-:W-:-:S03]  /*2d440*/  IMAD R44, R248, c[0x0][0x190], RZ ;  /* 0x00006400f82c7a24 */ /* 0x010fc600078e02ff */
[----:B------:R-:W4:Y:S04]  /*2d450*/  LDL.LU R248, [R1+0x450] ;  /* 0x0004500001f87983 */ /* 0x000f280000300800 */
[----:B------:R-:W-:Y:S04]  /*2d460*/  STL [R1+0x4a0], R152 ;  /* 0x0004a09801007387 */ /* 0x000fe80000100800 */
[----:B------:R-:W4:Y:S04]  /*2d470*/  LDL.LU R54, [R1+0x44c] ;  /* 0x00044c0001367983 */ /* 0x000f280000300800 */
[----:B------:R-:W4:Y:S04]  /*2d480*/  LDL.LU R57, [R1+0x444] ;  /* 0x0004440001397983 */ /* 0x000f280000300800 */
[----:B------:R-:W4:Y:S04]  /*2d490*/  LDL.LU R56, [R1+0x43c] ;  /* 0x00043c0001387983 */ /* 0x000f280000300800 */
[----:B------:R-:W4:Y:S04]  /*2d4a0*/  LDL.LU R59, [R1+0x438] ;  /* 0x00043800013b7983 */ /* 0x000f280000300800 */
[----:B------:R-:W4:Y:S01]  /*2d4b0*/  LDL.LU R58, [R1+0x434] ;  /* 0x00043400013a7983 */ /* 0x000f220000300800 */
[----:B--2---:R-:W-:-:S03]  /*2d4c0*/  IMAD R172, R251, c[0x0][0x190], RZ ;  /* 0x00006400fbac7a24 */ /* 0x004fc600078e02ff */
[----:B------:R-:W2:Y:S04]  /*2d4d0*/  LDL.LU R251, [R1+0x430] ;  /* 0x0004300001fb7983 */ /* 0x000ea80000300800 */
[----:B------:R-:W2:Y:S04]  /*2d4e0*/  LDL.LU R61, [R1+0x428] ;  /* 0x00042800013d7983 */ /* 0x000ea80000300800 */
[----:B------:R-:W1:Y:S04]  /*2d4f0*/  LDL.LU R60, [R1+0x420] ;  /* 0x00042000013c7983 */ /* 0x000e680000300800 */
[----:B------:R-:W2:Y:S01]  /*2d500*/  LDL.LU R63, [R1+0x41c] ;  /* 0x00041c00013f7983 */ /* 0x000ea20000300800 */
[----:B------:R-:W-:-:S03]  /*2d510*/  IMAD R199, R250, c[0x0][0x190], RZ ;  /* 0x00006400fac77a24 */ /* 0x000fc600078e02ff */
[----:B------:R-:W2:Y:S01]  /*2d520*/  LDL.LU R250, [R1+0x418] ;  /* 0x0004180001fa7983 */ /* 0x000ea20000300800 */
[----:B------:R-:W-:Y:S02]  /*2d530*/  IMAD R45, R65, c[0x0][0x190], RZ ;  /* 0x00006400412d7a24 */ /* 0x000fe400078e02ff */
[----:B------:R-:W-:Y:S01]  /*2d540*/  IMAD R140, R64, c[0x0][0x190], RZ ;  /* 0x00006400408c7a24 */ /* 0x000fe200078e02ff */
[----:B------:R-:W2:Y:S04]  /*2d550*/  LDL.LU R62, [R1+0x414] ;  /* 0x00041400013e7983 */ /* 0x000ea80000300800 */
[----:B------:R-:W2:Y:S04]  /*2d560*/  LDL.LU R65, [R1+0x410] ;  /* 0x0004100001417983 */ /* 0x000ea80000300800 */
[----:B------:R-:W2:Y:S01]  /*2d570*/  LDL.LU R64, [R1+0x40c] ;  /* 0x00040c0001407983 */ /* 0x000ea20000300800 */
[----:B------:R-:W-:-:S03]  /*2d580*/  IMAD R46, R247, c[0x0][0x190], RZ ;  /* 0x00006400f72e7a24 */ /* 0x000fc600078e02ff */
[----:B------:R-:W2:Y:S04]  /*2d590*/  LDL.LU R247, [R1+0x404] ;  /* 0x0004040001f77983 */ /* 0x000ea80000300800 */
[----:B------:R-:W-:Y:S04]  /*2d5a0*/  STL [R1+0x480], R140 ;  /* 0x0004808c01007387 */ /* 0x000fe80000100800 */
[----:B------:R-:W-:Y:S01]  /*2d5b0*/  STL [R1+0x46c], R172 ;  /* 0x00046cac01007387 */ /* 0x000fe20000100800 */
[----:B------:R-:W-:Y:S02]  /*2d5c0*/  IMAD R47, R50, c[0x0][0x190], RZ ;  /* 0x00006400322f7a24 */ /* 0x000fe400078e02ff */
[----:B---3--:R-:W-:-:S02]  /*2d5d0*/  IMAD R48, R246, c[0x0][0x190], RZ ;  /* 0x00006400f6307a24 */ /* 0x008fc400078e02ff */
[----:B------:R-:W3:Y:S01]  /*2d5e0*/  LDL.LU R246, [R1+0x3fc] ;  /* 0x0003fc0001f67983 */ /* 0x000ee20000300800 */
[----:B------:R-:W-:Y:S02]  /*2d5f0*/  IMAD R154, R53, c[0x0][0x190], RZ ;  /* 0x00006400359a7a24 */ /* 0x000fe400078e02ff */
[----:B------:R-:W-:Y:S02]  /*2d600*/  IMAD R50, R249, c[0x0][0x190], RZ ;  /* 0x00006400f9327a24 */ /* 0x000fe400078e02ff */
[----:B------:R-:W3:Y:S04]  /*2d610*/  LDL.LU R249, [R1+0x3f8] ;  /* 0x0003f80001f97983 */ /* 0x000ee80000300800 */
[----:B------:R-:W-:Y:S01]  /*2d620*/  STL [R1+0x460], R154 ;  /* 0x0004609a01007387 */ /* 0x000fe20000100800 */
[----:B------:R-:W-:-:S02]  /*2d630*/  IMAD R49, R55, c[0x0][0x190], RZ ;  /* 0x0000640037317a24 */ /* 0x000fc400078e02ff */
[----:B----4-:R-:W-:Y:S02]  /*2d640*/  IMAD R51, R248, c[0x0][0x190], RZ ;  /* 0x00006400f8337a24 */ /* 0x010fe400078e02ff */
[----:B------:R-:W4:Y:S01]  /*2d650*/  LDL.LU R248, [R1+0x3f4] ;  /* 0x0003f40001f87983 */ /* 0x000f220000300800 */
[----:B------:R-:W-:Y:S02]  /*2d660*/  IMAD R142, R54, c[0x0][0x190], RZ ;  /* 0x00006400368e7a24 */ /* 0x000fe400078e02ff */
[----:B------:R-:W-:-:S03]  /*2d670*/  IMAD R171, R57, c[0x0][0x190], RZ ;  /* 0x0000640039ab7a24 */ /* 0x000fc600078e02ff */
[----:B------:R-:W-:Y:S04]  /*2d680*/  STL [R1+0x448], R142 ;  /* 0x0004488e01007387 */ /* 0x000fe80000100800 */
[----:B------:R-:W-:Y:S01]  /*2d690*/  STL [R1+0x440], R171 ;  /* 0x000440ab01007387 */ /* 0x000fe20000100800 */
[----:B--2---:R-:W-:-:S03]  /*2d6a0*/  IMAD R54, R251, c[0x0][0x190], RZ ;  /* 0x00006400fb367a24 */ /* 0x004fc600078e02ff */
[----:B------:R-:W2:Y:S01]  /*2d6b0*/  LDL.LU R251, [R1+0x3f0] ;  /* 0x0003f00001fb7983 */ /* 0x000ea20000300800 */
[----:B-1----:R-:W-:-:S05]  /*2d6c0*/  IMAD R0, R60, c[0x0][0x190], RZ ;  /* 0x000064003c007a24 */ /* 0x002fca00078e02ff */
[----:B------:R1:W-:Y:S01]  /*2d6d0*/  STL [R1+0x420], R0 ;  /* 0x0004200001007387 */ /* 0x0003e20000100800 */
[----:B------:R-:W-:-:S03]  /*2d6e0*/  IMAD R55, R250, c[0x0][0x190], RZ ;  /* 0x00006400fa377a24 */ /* 0x000fc600078e02ff */
[----:B------:R-:W2:Y:S01]  /*2d6f0*/  LDL.LU R250, [R1+0x3e8] ;  /* 0x0003e80001fa7983 */ /* 0x000ea20000300800 */
[----:B------:R-:W-:Y:S02]  /*2d700*/  IMAD R156, R61, c[0x0][0x190], RZ ;  /* 0x000064003d9c7a24 */ /* 0x000fe400078e02ff */
        /* <DEDUP_REMOVED lines=8> */
[----:B------:R-:W2:Y:S04]  /*2d790*/  LDL.LU R63, [R1+0x3cc] ;  /* 0x0003cc00013f7983 */ /* 0x000ea80000300800 */
[----:B------:R-:W2:Y:S04]  /*2d7a0*/  LDL.LU R185, [R1+0x3c8] ;  /* 0x0003c80001b97983 */ /* 0x000ea80000300800 */
[----:B------:R-:W2:Y:S01]  /*2d7b0*/  LDL.LU R186, [R1+0x3c0] ;  /* 0x0003c00001ba7983 */ /* 0x000ea20000300800 */
[----:B------:R-:W-:-:S03]  /*2d7c0*/  IMAD R57, R65, c[0x0][0x190], RZ ;  /* 0x0000640041397a24 */ /* 0x000fc600078e02ff */
[----:B------:R-:W2:Y:S04]  /*2d7d0*/  LDL.LU R187, [R1+0x3bc] ;  /* 0x0003bc0001bb7983 */ /* 0x000ea80000300800 */
[----:B------:R-:W2:Y:S01]  /*2d7e0*/  LDL.LU R193, [R1+0x3b8] ;  /* 0x0003b80001c17983 */ /* 0x000ea20000300800 */
[----:B------:R-:W-:-:S03]  /*2d7f0*/  IMAD R170, R247, c[0x0][0x190], RZ ;  /* 0x00006400f7aa7a24 */ /* 0x000fc600078e02ff */
[----:B------:R-:W-:Y:S01]  /*2d800*/  STL [R1+0x400], R144 ;  /* 0x0004009001007387 */ /* 0x000fe20000100800 */
[----:B------:R-:W-:-:S03]  /*2d810*/  IMAD R196, R52, c[0x0][0x190], RZ ;  /* 0x0000640034c47a24 */ /* 0x000fc600078e02ff */
[----:B------:R-:W2:Y:S01]  /*2d820*/  LDL.LU R64, [R1+0x3b4] ;  /* 0x0003b40001407983 */ /* 0x000ea20000300800 */
[----:B------:R-:W-:-:S03]  /*2d830*/  IMAD R52, R59, c[0x0][0x190], RZ ;  /* 0x000064003b347a24 */ /* 0x000fc600078e02ff */
[----:B------:R-:W2:Y:S01]  /*2d840*/  LDL.LU R65, [R1+0x3a8] ;  /* 0x0003a80001417983 */ /* 0x000ea20000300800 */
[----:B------:R-:W-:Y:S01]  /*2d850*/  IMAD R53, R58, c[0x0][0x190], RZ ;  /* 0x000064003a357a24 */ /* 0x000fe200078e02ff */
[----:B------:R-:W-:Y:S01]  /*2d860*/  ISETP.NE.U32.AND P3, PT, R252, RZ, PT ;  /* 0x000000fffc00720c */ /* 0x000fe20003f65070 */
[----:B---3--:R-:W-:Y:S02]  /*2d870*/  IMAD R195, R246, c[0x0][0x190], RZ ;  /* 0x00006400f6c37a24 */ /* 0x008fe400078e02ff */
[----:B------:R-:W3:Y:S04]  /*2d880*/  LDL.LU R246, [R1+0x3a4] ;  /* 0x0003a40001f67983 */ /* 0x000ee80000300800 */
[----:B------:R-:W3:Y:S04]  /*2d890*/  LDL.LU R160, [R1+0x39c] ;  /* 0x00039c0001a07983 */ /* 0x000ee80000300800 */
[----:B------:R-:W3:Y:S04]  /*2d8a0*/  LDL.LU R190, [R1+0x394] ;  /* 0x0003940001be7983 */ /* 0x000ee80000300800 */
[----:B------:R-:W3:Y:S01]  /*2d8b0*/  LDL.LU R247, [R1+0x390] ;  /* 0x0003900001f77983 */ /* 0x000ee20000300800 */
[----:B------:R-:W-:-:S02]  /*2d8c0*/  IMAD R58, R249, c[0x0][0x190], RZ ;  /* 0x00006400f93a7a24 */ /* 0x000fc400078e02ff */
[----:B----4-:R-:W-:Y:S02]  /*2d8d0*/  IMAD R59, R248, c[0x0][0x190], RZ ;  /* 0x00006400f83b7a24 */ /* 0x010fe400078e02ff */
[----:B------:R-:W4:Y:S04]  /*2d8e0*/  LDL.LU R248, [R1+0x38c] ;  /* 0x00038c0001f87983 */ /* 0x000f280000300800 */
[----:B------:R-:W-:Y:S04]  /*2d8f0*/  STL [R1+0x3ec], R170 ;  /* 0x0003ecaa01007387 */ /* 0x000fe80000100800 */
[----:B------:R-:W4:Y:S04]  /*2d900*/  LDL.LU R249, [R1+0x388] ;  /* 0x0003880001f97983 */ /* 0x000f280000300800 */
[----:B------:R-:W4:Y:S04]  /*2d910*/  LDL.LU R148, [R1+0x384] ;  /* 0x0003840001947983 */ /* 0x000f280000300800 */
[----:B------:R-:W4:Y:S04]  /*2d920*/  LDL.LU R131, [R1+0x37c] ;  /* 0x00037c0001837983 */ /* 0x000f280000300800 */
[----:B------:R-:W4:Y:S04]  /*2d930*/  LDL.LU R188, [R1+0x378] ;  /* 0x0003780001bc7983 */ /* 0x000f280000300800 */
[----:B------:R-:W4:Y:S01]  /*2d940*/  LDL.LU R252, [R1+0x374] ;  /* 0x0003740001fc7983 */ /* 0x000f220000300800 */
[----:B--2---:R-:W-:-:S02]  /*2d950*/  IMAD R60, R251, c[0x0][0x190], RZ ;  /* 0x00006400fb3c7a24 */ /* 0x004fc400078e02ff */
[----:B------:R-:W-:Y:S02]  /*2d960*/  IMAD R158, R250, c[0x0][0x190], RZ ;  /* 0x00006400fa9e7a24 */ /* 0x000fe400078e02ff */
[----:B------:R-:W2:Y:S04]  /*2d970*/  LDL.LU R250, [R1+0x370] ;  /* 0x0003700001fa7983 */ /* 0x000ea80000300800 */
[----:B-1----:R-:W2:Y:S04]  /*2d980*/  LDL.LU R0, [R1+0x36c] ;  /* 0x00036c0001007983 */ /* 0x002ea80000300800 */
[----:B------:R-:W2:Y:S04]  /*2d990*/  LDL.LU R251, [R1+0xcc0] ;  /* 0x000cc00001fb7983 */ /* 0x000ea80000300800 */
[----:B------:R-:W2:Y:S04]  /*2d9a0*/  LDL.LU R145, [R1+0xe10] ;  /* 0x000e100001917983 */ /* 0x000ea80000300800 */
[----:B------:R-:W-:Y:S01]  /*2d9b0*/  STL [R1+0x3e0], R158 ;  /* 0x0003e09e01007387 */ /* 0x000fe20000100800 */
[----:B------:R-:W-:-:S02]  /*2d9c0*/  IMAD R146, R185, c[0x0][0x190], RZ ;  /* 0x00006400b9927a24 */ /* 0x000fc400078e02ff */
[----:B------:R-:W-:Y:S02]  /*2d9d0*/  IMAD R119, R186, c[0x0][0x190], RZ ;  /* 0x00006400ba777a24 */ /* 0x000fe400078e02ff */
[----:B------:R-:W-:-:S03]  /*2d9e0*/  IMAD R118, R187, c[0x0][0x190], RZ ;  /* 0x00006400bb767a24 */ /* 0x000fc600078e02ff */
[----:B------:R1:W-:Y:S04]  /*2d9f0*/  STL [R1+0x3b0], R119 ;  /* 0x0003b07701007387 */ /* 0x0003e80000100800 */
[----:B------:R-:W2:Y:S04]  /*2da00*/  LDL R185, [R1+0xb08] ;  /* 0x000b080001b97983 */ /* 0x000ea80000100800 */
[----:B------:R1:W-:Y:S04]  /*2da10*/  STL [R1+0x3ac], R118 ;  /* 0x0003ac7601007387 */ /* 0x0003e80000100800 */
[----:B------:R-:W2:Y:S04]  /*2da20*/  LDL R186, [R1+0xb28] ;  /* 0x000b280001ba7983 */ /* 0x000ea80000100800 */
[----:B------:R-:W2:Y:S04]  /*2da30*/  LDL R187, [R1+0xb60] ;  /* 0x000b600001bb7983 */ /* 0x000ea80000100800 */
[----:B------:R-:W-:Y:S01]  /*2da40*/  STL [R1+0x3c4], R146 ;  /* 0x0003c49201007387 */ /* 0x000fe20000100800 */
[----:B---3--:R-:W-:-:S05]  /*2da50*/  IMAD R160, R160, c[0x0][0x190], RZ ;  /* 0x00006400a0a07a24 */ /* 0x008fca00078e02ff */
[----:B------:R-:W-:Y:S01]  /*2da60*/  STL [R1+0x398], R160 ;  /* 0x000398a001007387 */ /* 0x000fe20000100800 */
[----:B----4-:R-:W-:Y:S02]  /*2da70*/  IMAD R148, R148, c[0x0][0x190], RZ ;  /* 0x0000640094947a24 */ /* 0x010fe400078e02ff */
[----:B-1----:R-:W-:Y:S02]  /*2da80*/  IMAD R119, R131, c[0x0][0x190], RZ ;  /* 0x0000640083777a24 */ /* 0x002fe400078e02ff */
[----:B------:R-:W-:-:S03]  /*2da90*/  IMAD R118, R188, c[0x0][0x190], RZ ;  /* 0x00006400bc767a24 */ /* 0x000fc600078e02ff */
[----:B------:R-:W-:Y:S04]  /*2daa0*/  STL [R1+0x37c], R119 ;  /* 0x00037c7701007387 */ /* 0x000fe80000100800 */
[----:B------:R-:W-:Y:S04]  /*2dab0*/  STL [R1+0x380], R148 ;  /* 0x0003809401007387 */ /* 0x000fe80000100800 */
[----:B------:R1:W-:Y:S02]  /*2dac0*/  STL [R1+0x368], R118 ;  /* 0x0003687601007387 */ /* 0x0003e40000100800 */
[----:B-1----:R-:W-:-:S04]  /*2dad0*/  IMAD.WIDE R118, R66, 0x4, R238 ;  /* 0x0000000442767825 */ /* 0x002fc800078e02ee */
[----:B--2---:R-:W-:-:S04]  /*2dae0*/  IMAD.WIDE R122, R145, 0x4, R238 ;  /* 0x00000004917a7825 */ /* 0x004fc800078e02ee */
[----:B------:R-:W-:Y:S01]  /*2daf0*/  IMAD.WIDE R120, R145, 0x4, R240 ;  /* 0x0000000491787825 */ /* 0x000fe200078e02f0 */
[----:B------:R-:W-:Y:S04]  /*2db00*/  STL.64 [R1+0x1f40], R122 ;  /* 0x001f407a01007387 */ /* 0x000fe80000100a00 */
[----:B------:R-:W2:Y:S04]  /*2db10*/  LDL.LU R66, [R1+0x71e4] ;  /* 0x0071e40001427983 */ /* 0x000ea80000300800 */
[----:B------:R1:W-:Y:S02]  /*2db20*/  STL.64 [R1+0x1ba0], R120 ;  /* 0x001ba07801007387 */ /* 0x0003e40000100a00 */
[----:B-1----:R-:W-:-:S02]  /*2db30*/  IMAD.WIDE R120, R68, 0x4, R238 ;  /* 0x0000000444787825 */ /* 0x002fc400078e02ee */
[----:B------:R-:W3:Y:S04]  /*2db40*/  LDL.LU R68, [R1+0x71e0] ;  /* 0x0071e00001447983 */ /* 0x000ee80000300800 */
[----:B------:R1:W-:Y:S02]  /*2db50*/  STL.64 [R1+0x3f88], R118 ;  /* 0x003f887601007387 */ /* 0x0003e40000100a00 */
[--C-:B-1----:R-:W-:Y:S02]  /*2db60*/  IMAD.WIDE R118, R236, 0x4, R238.reuse ;  /* 0x00000004ec767825 */ /* 0x102fe400078e02ee */
[----:B------:R-:W4:Y:S04]  /*2db70*/  LDL.LU R236, [R1+0x71dc] ;  /* 0x0071dc0001ec7983 */ /* 0x000f280000300800 */
[----:B------:R1:W-:Y:S02]  /*2db80*/  STL.64 [R1+0x3f70], R120 ;  /* 0x003f707801007387 */ /* 0x0003e40000100a00 */
[----:B-1----:R-:W-:-:S02]  /*2db90*/  IMAD.WIDE R120, R234, 0x4, R238 ;  /* 0x00000004ea787825 */ /* 0x002fc400078e02ee */
[----:B------:R-:W2:Y:S04]  /*2dba0*/  LDL.LU R234, [R1+0x71d8] ;  /* 0x0071d80001ea7983 */ /* 0x000ea80000300800 */
[----:B------:R1:W-:Y:S02]  /*2dbb0*/  STL.64 [R1+0x3d78], R118 ;  /* 0x003d787601007387 */ /* 0x0003e40000100a00 */
[--C-:B-1----:R-:W-:Y:S02]  /*2dbc0*/  IMAD.WIDE R118, R67, 0x4, R238.reuse ;  /* 0x0000000443767825 */ /* 0x102fe400078e02ee */
[----:B------:R-:W2:Y:S04]  /*2dbd0*/  LDL.LU R67, [R1+0x71d4] ;  /* 0x0071d40001437983 */ /* 0x000ea80000300800 */
[----:B------:R1:W-:Y:S02]  /*2dbe0*/  STL.64 [R1+0x3d60], R120 ;  /* 0x003d607801007387 */ /* 0x0003e40000100a00 */
[----:B-1----:R-:W-:-:S02]  /*2dbf0*/  IMAD.WIDE R120, R73, 0x4, R238 ;  /* 0x0000000449787825 */ /* 0x002fc400078e02ee */
[----:B------:R-:W2:Y:S04]  /*2dc00*/  LDL.LU R73, [R1+0x71d0] ;  /* 0x0071d00001497983 */ /* 0x000ea80000300800 */
[----:B------:R3:W-:Y:S02]  /*2dc10*/  STL.64 [R1+0x3d48], R118 ;  /* 0x003d487601007387 */ /* 0x0007e40000100a00 */
[--C-:B---3--:R-:W-:Y:S02]  /*2dc20*/  IMAD.WIDE R118, R68, 0x4, R238.reuse ;  /* 0x0000000444767825 */ /* 0x108fe400078e02ee */
[----:B------:R-:W3:Y:S04]  /*2dc30*/  LDL.LU R68, [R1+0x71cc] ;  /* 0x0071cc0001447983 */ /* 0x000ee80000300800 */
[----:B------:R4:W-:Y:S02]  /*2dc40*/  STL.64 [R1+0x3d38], R120 ;  /* 0x003d387801007387 */ /* 0x0009e40000100a00 */
[----:B----4-:R-:W-:-:S02]  /*2dc50*/  IMAD.WIDE R120, R236, 0x4, R238 ;  /* 0x00000004ec787825 */ /* 0x010fc400078e02ee */
[----:B------:R-:W4:Y:S02]  /*2dc60*/  LDL.LU R236, [R1+0x71c8] ;  /* 0x0071c80001ec7983 */ /* 0x000f240000300800 */
[--C-:B------:R-:W-:Y:S02]  /*2dc70*/  IMAD.WIDE R122, R186, 0x4, R238.reuse ;  /* 0x00000004ba7a7825 */ /* 0x100fe400078e02ee */
[----:B------:R1:W-:Y:S04]  /*2dc80*/  STL.64 [R1+0x3d08], R118 ;  /* 0x003d087601007387 */ /* 0x0003e80000100a00 */
[----:B------:R1:W-:Y:S02]  /*2dc90*/  STL.64 [R1+0x3cf8], R120 ;  /* 0x003cf87801007387 */ /* 0x0003e40000100a00 */
[----:B-1----:R-:W-:-:S04]  /*2dca0*/  IMAD.WIDE R118, R185, 0x4, R238 ;  /* 0x00000004b9767825 */ /* 0x002fc800078e02ee */
[--C-:B------:R-:W-:Y:S01]  /*2dcb0*/  IMAD.WIDE R120, R187, 0x4, R238.reuse ;  /* 0x00000004bb787825 */ /* 0x100fe200078e02ee */
[----:B------:R1:W-:Y:S04]  /*2dcc0*/  STL.64 [R1+0x3ce0], R118 ;  /* 0x003ce07601007387 */ /* 0x0003e80000100a00 */
[----:B------:R-:W-:Y:S01]  /*2dcd0*/  STL.64 [R1+0x3cc8], R122 ;  /* 0x003cc87a01007387 */ /* 0x000fe20000100a00 */
[----:B-1----:R-:W-:-:S03]  /*2dce0*/  IMAD.WIDE R118, R70, 0x4, R238 ;  /* 0x0000000446767825 */ /* 0x002fc600078e02ee */
[----:B------:R-:W3:Y:S04]  /*2dcf0*/  LDL.LU R70, [R1+0x71c4] ;  /* 0x0071c40001467983 */ /* 0x000ee80000300800 */
[----:B------:R1:W-:Y:S02]  /*2dd00*/  STL.64 [R1+0x3cb0], R120 ;  /* 0x003cb07801007387 */ /* 0x0003e40000100a00 */
[--C-:B-1----:R-:W-:Y:S02]  /*2dd10*/  IMAD.WIDE R120, R69, 0x4, R238.reuse ;  /* 0x0000000445787825 */ /* 0x102fe400078e02ee */
[----:B------:R-:W3:Y:S04]  /*2dd20*/  LDL.LU R69, [R1+0x71c0] ;  /* 0x0071c00001457983 */ /* 0x000ee80000300800 */
[----:B------:R1:W-:Y:S02]  /*2dd30*/  STL.64 [R1+0x3098], R118 ;  /* 0x0030987601007387 */ /* 0x0003e40000100a00 */
[----:B-1----:R-:W-:-:S02]  /*2dd40*/  IMAD.WIDE R118, R71, 0x4, R238 ;  /* 0x0000000447767825 */ /* 0x002fc400078e02ee */
[----:B------:R-:W3:Y:S04]  /*2dd50*/  LDL.LU R71, [R1+0x71bc] ;  /* 0x0071bc0001477983 */ /* 0x000ee80000300800 */
[----:B------:R2:W-:Y:S02]  /*2dd60*/  STL.64 [R1+0x3078], R120 ;  /* 0x0030787801007387 */ /* 0x0005e40000100a00 */
[--C-:B--2---:R-:W-:Y:S02]  /*2dd70*/  IMAD.WIDE R120, R234, 0x4, R238.reuse ;  /* 0x00000004ea787825 */ /* 0x104fe400078e02ee */
[----:B------:R-:W2:Y:S04]  /*2dd80*/  LDL.LU R234, [R1+0x71b8] ;  /* 0x0071b80001ea7983 */ /* 0x000ea80000300800 */
[----:B------:R1:W-:Y:S02]  /*2dd90*/  STL.64 [R1+0x3068], R118 ;  /* 0x0030687601007387 */ /* 0x0003e40000100a00 */
[----:B-1----:R-:W-:-:S02]  /*2dda0*/  IMAD.WIDE R118, R73, 0x4, R238 ;  /* 0x0000000449767825 */ /* 0x002fc400078e02ee */
[----:B------:R-:W2:Y:S04]  /*2ddb0*/  LDL.LU R73, [R1+0x71b4] ;  /* 0x0071b40001497983 */ /* 0x000ea80000300800 */
[----:B------:R4:W-:Y:S02]  /*2ddc0*/  STL.64 [R1+0x3058], R120 ;  /* 0x0030587801007387 */ /* 0x0009e40000100a00 */
[--C-:B----4-:R-:W-:Y:S02]  /*2ddd0*/  IMAD.WIDE R120, R236, 0x4, R238.reuse ;  /* 0x00000004ec787825 */ /* 0x110fe400078e02ee */
[----:B------:R-:W4:Y:S04]  /*2dde0*/  LDL.LU R236, [R1+0x71b0] ;  /* 0x0071b00001ec7983 */ /* 0x000f280000300800 */
[----:B------:R3:W-:Y:S02]  /*2ddf0*/  STL.64 [R1+0x3048], R118 ;  /* 0x0030487601007387 */ /* 0x0007e40000100a00 */
[----:B---3--:R-:W-:-:S02]  /*2de00*/  IMAD.WIDE R118, R70, 0x4, R238 ;  /* 0x0000000446767825 */ /* 0x008fc400078e02ee */
[----:B------:R-:W3:Y:S04]  /*2de10*/  LDL.LU R70, [R1+0x71ac] ;  /* 0x0071ac0001467983 */ /* 0x000ee80000300800 */
[----:B------:R1:W-:Y:S02]  /*2de20*/  STL.64 [R1+0x3038], R120 ;  /* 0x0030387801007387 */ /* 0x0003e40000100a00 */
[--C-:B-1----:R-:W-:Y:S02]  /*2de30*/  IMAD.WIDE R120, R71, 0x4, R238.reuse ;  /* 0x0000000447787825 */ /* 0x102fe400078e02ee */
[----:B------:R-:W3:Y:S04]  /*2de40*/  LDL.LU R71, [R1+0x71a8] ;  /* 0x0071a80001477983 */ /* 0x000ee80000300800 */
[----:B------:R2:W-:Y:S02]  /*2de50*/  STL.64 [R1+0x3030], R118 ;  /* 0x0030307601007387 */ /* 0x0005e40000100a00 */
[----:B--2---:R-:W-:-:S02]  /*2de60*/  IMAD.WIDE R118, R234, 0x4, R238 ;  /* 0x00000004ea767825 */ /* 0x004fc400078e02ee */
[----:B------:R-:W2:Y:S04]  /*2de70*/  LDL.LU R234, [R1+0x71a4] ;  /* 0x0071a40001ea7983 */ /* 0x000ea80000300800 */
[----:B------:R1:W-:Y:S02]  /*2de80*/  STL.64 [R1+0x3028], R120 ;  /* 0x0030287801007387 */ /* 0x0003e40000100a00 */
[--C-:B-1----:R-:W-:Y:S02]  /*2de90*/  IMAD.WIDE R120, R73, 0x4, R238.reuse ;  /* 0x0000000449787825 */ /* 0x102fe400078e02ee */
[----:B------:R-:W2:Y:S04]  /*2dea0*/  LDL.LU R73, [R1+0x71a0] ;  /* 0x0071a00001497983 */ /* 0x000ea80000300800 */
[----:B------:R4:W-:Y:S02]  /*2deb0*/  STL.64 [R1+0x3020], R118 ;  /* 0x0030207601007387 */ /* 0x0009e40000100a00 */
[----:B----4-:R-:W-:-:S02]  /*2dec0*/  IMAD.WIDE R118, R236, 0x4, R238 ;  /* 0x00000004ec767825 */ /* 0x010fc400078e02ee */
[----:B------:R-:W4:Y:S04]  /*2ded0*/  LDL.LU R236, [R1+0x719c] ;  /* 0x00719c0001ec7983 */ /* 0x000f280000300800 */
[----:B------:R1:W-:Y:S02]  /*2dee0*/  STL.64 [R1+0x3018], R120 ;  /* 0x0030187801007387 */ /* 0x0003e40000100a00 */
[--C-:B-1----:R-:W-:Y:S02]  /*2def0*/  IMAD.WIDE R120, R237, 0x4, R238.reuse ;  /* 0x00000004ed787825 */ /* 0x102fe400078e02ee */
[----:B------:R-:W4:Y:S04]  /*2df00*/  LDL.LU R237, [R1+0x7198] ;  /* 0x0071980001ed7983 */ /* 0x000f280000300800 */
[----:B------:R1:W-:Y:S02]  /*2df10*/  STL.64 [R1+0x3008], R118 ;  /* 0x0030087601007387 */ /* 0x0003e40000100a00 */
[----:B-1----:R-:W-:-:S02]  /*2df20*/  IMAD.WIDE R118, R72, 0x4, R238 ;  /* 0x0000000448767825 */ /* 0x002fc400078e02ee */
        /* <DEDUP_REMOVED lines=14> */
[--C-:B---3--:R-:W-:Y:S02]  /*2e010*/  IMAD.WIDE R120, R70, 0x4, R238.reuse ;  /* 0x0000000446787825 */ /* 0x108fe400078e02ee */
        /* <DEDUP_REMOVED lines=8> */
[----:B----4-:R-:W-:-:S02]  /*2e0a0*/  IMAD.WIDE R118, R72, 0x4, R238 ;  /* 0x0000000448767825 */ /* 0x010fc400078e02ee */
[----:B------:R-:W4:Y:S04]  /*2e0b0*/  LDL.LU R72, [R1+0x7174] ;  /* 0x0071740001487983 */ /* 0x000f280000300800 */
[----:B------:R1:W-:Y:S02]  /*2e0c0*/  STL.64 [R1+0x2c58], R120 ;  /* 0x002c587801007387 */ /* 0x0003e40000100a00 */
[--C-:B-1----:R-:W-:Y:S02]  /*2e0d0*/  IMAD.WIDE R120, R237, 0x4, R238.reuse ;  /* 0x00000004ed787825 */ /* 0x102fe400078e02ee */
[----:B------:R-:W3:Y:S04]  /*2e0e0*/  LDL.LU R237, [R1+0x7170] ;  /* 0x0071700001ed7983 */ /* 0x000ee80000300800 */
[----:B------:R1:W-:Y:S02]  /*2e0f0*/  STL.64 [R1+0x2c50], R118 ;  /* 0x002c507601007387 */ /* 0x0003e40000100a00 */
[----:B-1----:R-:W-:-:S02]  /*2e100*/  IMAD.WIDE R118, R236, 0x4, R238 ;  /* 0x00000004ec767825 */ /* 0x002fc400078e02ee */
[----:B------:R-:W4:Y:S04]  /*2e110*/  LDL.LU R236, [R1+0x716c] ;  /* 0x00716c0001ec7983 */ /* 0x000f280000300800 */
[----:B------:R1:W-:Y:S02]  /*2e120*/  STL.64 [R1+0x2ac8], R120 ;  /* 0x002ac87801007387 */ /* 0x0003e40000100a00 */
[--C-:B-1----:R-:W-:Y:S02]  /*2e130*/  IMAD.WIDE R120, R73, 0x4, R238.reuse ;  /* 0x0000000449787825 */ /* 0x102fe400078e02ee */
[----:B------:R-:W4:Y:S04]  /*2e140*/  LDL.LU R73, [R1+0x7168] ;  /* 0x0071680001497983 */ /* 0x000f280000300800 */
[----:B------:R1:W-:Y:S04]  /*2e150*/  STL.64 [R1+0x2ab0], R118 ;  /* 0x002ab07601007387 */ /* 0x0003e80000100a00 */
[----:B--2---:R2:W-:Y:S01]  /*2e160*/  STL [R1+0x6ee4], R234 ;  /* 0x006ee4ea01007387 */ /* 0x0045e20000100800 */
[----:B-1----:R-:W-:-:S03]  /*2e170*/  IMAD.WIDE R118, R234, 0x4, R238 ;  /* 0x00000004ea767825 */ /* 0x002fc600078e02ee */
[----:B------:R-:W-:Y:S04]  /*2e180*/  STL.64 [R1+0x2a98], R120 ;  /* 0x002a987801007387 */ /* 0x000fe80000100a00 */
[----:B--2---:R-:W2:Y:S04]  /*2e190*/  LDL.LU R234, [R1+0xe68] ;  /* 0x000e680001ea7983 */ /* 0x004ea80000300800 */
[----:B------:R3:W-:Y:S02]  /*2e1a0*/  STL.64 [R1+0x38d8], R118 ;  /* 0x0038d87601007387 */ /* 0x0007e40000100a00 */
[----:B---3--:R-:W-:-:S02]  /*2e1b0*/  IMAD.WIDE R118, R237, 0x4, R238 ;  /* 0x00000004ed767825 */ /* 0x008fc400078e02ee */
[----:B------:R1:W-:Y:S04]  /*2e1c0*/  STL [R1+0x6ee8], R237 ;  /* 0x006ee8ed01007387 */ /* 0x0003e80000100800 */
[----:B-1----:R-:W3:Y:S04]  /*2e1d0*/  LDL.LU R237, [R1+0xe64] ;  /* 0x000e640001ed7983 */ /* 0x002ee80000300800 */
[----:B------:R1:W-:Y:S04]  /*2e1e0*/  STL.64 [R1+0x38c8], R118 ;  /* 0x0038c87601007387 */ /* 0x0003e80000100a00 */
[----:B----4-:R4:W-:Y:S01]  /*2e1f0*/  STL [R1+0x6eec], R236 ;  /* 0x006eecec01007387 */ /* 0x0109e20000100800 */
[----:B-1----:R-:W-:-:S03]  /*2e200*/  IMAD.WIDE R118, R236, 0x4, R238 ;  /* 0x00000004ec767825 */ /* 0x002fc600078e02ee */
[----:B----4-:R-:W4:Y:S04]  /*2e210*/  LDL.LU R236, [R1+0xe60] ;  /* 0x000e600001ec7983 */ /* 0x010f280000300800 */
[----:B------:R1:W-:Y:S04]  /*2e220*/  STL.64 [R1+0x38c0], R118 ;  /* 0x0038c07601007387 */ /* 0x0003e80000100a00 */
[----:B------:R1:W-:Y:S02]  /*2e230*/  STL [R1+0x6ef0], R73 ;  /* 0x006ef04901007387 */ /* 0x0003e40000100800 */
[----:B-1----:R-:W-:-:S02]  /*2e240*/  IMAD.WIDE R118, R73, 0x4, R238 ;  /* 0x0000000449767825 */ /* 0x002fc400078e02ee */
[----:B------:R-:W4:Y:S04]  /*2e250*/  LDL.LU R73, [R1+0xe5c] ;  /* 0x000e5c0001497983 */ /* 0x000f280000300800 */
        /* <DEDUP_REMOVED lines=8> */
[----:B------:R1:W-:Y:S01]  /*2e2e0*/  STL.64 [R1+0x38a8], R118 ;  /* 0x0038a87601007387 */ /* 0x0003e20000100a00 */
[----:B------:R-:W-:-:S03]  /*2e2f0*/  IMAD.WIDE R120, R69, 0x4, R238 ;  /* 0x0000000445787825 */ /* 0x000fc600078e02ee */
[----:B------:R1:W-:Y:S02]  /*2e300*/  STL [R1+0x6efc], R70 ;  /* 0x006efc4601007387 */ /* 0x0003e40000100800 */
[--C-:B-1----:R-:W-:Y:S02]  /*2e310*/  IMAD.WIDE R118, R70, 0x4, R238.reuse ;  /* 0x0000000446767825 */ /* 0x102fe400078e02ee */
[----:B------:R-:W4:Y:S04]  /*2e320*/  LDL.LU R70, [R1+0xe50] ;  /* 0x000e500001467983 */ /* 0x000f280000300800 */
[----:B------:R1:W-:Y:S04]  /*2e330*/  STL.64 [R1+0x38a0], R118 ;  /* 0x0038a07601007387 */ /* 0x0003e80000100a00 */
[----:B------:R-:W-:Y:S04]  /*2e340*/  STL [R1+0x6f00], R69 ;  /* 0x006f004501007387 */ /* 0x000fe80000100800 */
[----:B------:R-:W-:Y:S01]  /*2e350*/  STL.64 [R1+0x3898], R120 ;  /* 0x0038987801007387 */ /* 0x000fe20000100a00 */
[----:B-1----:R-:W-:-:S03]  /*2e360*/  IMAD.WIDE R118, R68, 0x4, R238 ;  /* 0x0000000444767825 */ /* 0x002fc600078e02ee */
[----:B------:R1:W-:Y:S04]  /*2e370*/  STL [R1+0x6f04], R68 ;  /* 0x006f044401007387 */ /* 0x0003e80000100800 */
[----:B------:R2:W-:Y:S01]  /*2e380*/  STL.64 [R1+0x3890], R118 ;  /* 0x0038907601007387 */ /* 0x0005e20000100a00 */
[----:B-1----:R-:W-:-:S03]  /*2e390*/  IMAD.WIDE R68, R67, 0x4, R238 ;  /* 0x0000000443447825 */ /* 0x002fc600078e02ee */
[----:B------:R1:W-:Y:S01]  /*2e3a0*/  STL [R1+0x6f08], R67 ;  /* 0x006f084301007387 */ /* 0x0003e20000100800 */
[----:B--2---:R-:W-:-:S03]  /*2e3b0*/  IMAD.WIDE R118, R66, 0x4, R238 ;  /* 0x0000000442767825 */ /* 0x004fc600078e02ee */
[----:B-1----:R-:W2:Y:S04]  /*2e3c0*/  LDL.LU R67, [R1+0x9c0] ;  /* 0x0009c00001437983 */ /* 0x002ea80000300800 */
[----:B------:R1:W-:Y:S04]  /*2e3d0*/  STL.64 [R1+0x3888], R68 ;  /* 0x0038884401007387 */ /* 0x0003e80000100a00 */
[----:B------:R-:W-:Y:S04]  /*2e3e0*/  STL [R1+0x6f0c], R66 ;  /* 0x006f0c4201007387 */ /* 0x000fe80000100800 */
[----:B------:R-:W-:Y:S01]  /*2e3f0*/  STL.64 [R1+0x3880], R118 ;  /* 0x0038807601007387 */ /* 0x000fe20000100a00 */
[----:B-1----:R-:W-:-:S03]  /*2e400*/  IMAD.WIDE R68, R234, 0x4, R238 ;  /* 0x00000004ea447825 */ /* 0x002fc600078e02ee */
[----:B------:R1:W-:Y:S04]  /*2e410*/  STL [R1+0x6f10], R234 ;  /* 0x006f10ea01007387 */ /* 0x0003e80000100800 */
[----:B-1----:R-:W2:Y:S04]  /*2e420*/  LDL.LU R234, [R1+0xb00] ;  /* 0x000b000001ea7983 */ /* 0x002ea80000300800 */
        /* <DEDUP_REMOVED lines=12> */
[----:B------:R1:W-:Y:S01]  /*2e4f0*/  STL.64 [R1+0x3820], R68 ;  /* 0x0038204401007387 */ /* 0x0003e20000100a00 */
[----:B------:R-:W-:-:S03]  /*2e500*/  IMAD.WIDE R118, R72, 0x4, R238 ;  /* 0x0000000448767825 */ /* 0x000fc600078e02ee */
[----:B------:R-:W-:Y:S04]  /*2e510*/  STL [R1+0x6f20], R72 ;  /* 0x006f204801007387 */ /* 0x000fe80000100800 */
[----:B------:R-:W-:Y:S01]  /*2e520*/  STL.64 [R1+0x3808], R118 ;  /* 0x0038087601007387 */ /* 0x000fe20000100a00 */
[----:B-1----:R-:W-:-:S03]  /*2e530*/  IMAD.WIDE R68, R71, 0x4, R238 ;  /* 0x0000000447447825 */ /* 0x002fc600078e02ee */
[----:B------:R1:W-:Y:S04]  /*2e540*/  STL [R1+0x6f24], R71 ;  /* 0x006f244701007387 */ /* 0x0003e80000100800 */
[----:B-1----:R-:W4:Y:S04]  /*2e550*/  LDL.LU R71, [R1+0xbb0] ;  /* 0x000bb00001477983 */ /* 0x002f280000300800 */
[----:B------:R1:W-:Y:S04]  /*2e560*/  STL.64 [R1+0x37f0], R68 ;  /* 0x0037f04401007387 */ /* 0x0003e80000100a00 */
[----:B------:R1:W-:Y:S02]  /*2e570*/  STL [R1+0x6f28], R70 ;  /* 0x006f284601007387 */ /* 0x0003e40000100800 */
[----:B-1----:R-:W-:-:S02]  /*2e580*/  IMAD.WIDE R68, R70, 0x4, R238 ;  /* 0x0000000446447825 */ /* 0x002fc400078e02ee */
[----:B------:R-:W4:Y:S04]  /*2e590*/  LDL.LU R70, [R1+0xbe0] ;  /* 0x000be00001467983 */ /* 0x000f280000300800 */
[----:B------:R2:W-:Y:S02]  /*2e5a0*/  STL.64 [R1+0x37b0], R68 ;  /* 0x0037b04401007387 */ /* 0x0005e40000100a00 */
[--C-:B--2---:R-:W-:Y:S02]  /*2e5b0*/  IMAD.WIDE R68, R67, 0x4, R238.reuse ;  /* 0x0000000443447825 */ /* 0x104fe400078e02ee */
[----:B------:R1:W-:Y:S04]  /*2e5c0*/  STL [R1+0x6f2c], R67 ;  /* 0x006f2c4301007387 */ /* 0x0003e80000100800 */
[----:B-1----:R-:W2:Y:S04]  /*2e5d0*/  LDL.LU R67, [R1+0xbf8] ;  /* 0x000bf80001437983 */ /* 0x002ea80000300800 */
[----:B------:R1:W-:Y:S02]  /*2e5e0*/  STL.64 [R1+0x3f60], R68 ;  /* 0x003f604401007387 */ /* 0x0003e40000100a00 */
[----:B-1----:R-:W-:-:S02]  /*2e5f0*/  IMAD.WIDE R68, R234, 0x4, R238 ;  /* 0x00000004ea447825 */ /* 0x002fc400078e02ee */
[----:B------:R1:W-:Y:S04]  /*2e600*/  STL [R1+0x6f30], R234 ;  /* 0x006f30ea01007387 */ /* 0x0003e80000100800 */
[----:B-1----:R-:W2:Y:S04]  /*2e610*/  LDL.LU R234, [R1+0xc2c] ;  /* 0x000c2c0001ea7983 */ /* 0x002ea80000300800 */
[----:B------:R4:W-:Y:S01]  /*2e620*/  STL.64 [R1+0x3ef8], R68 ;  /* 0x003ef84401007387 */ /* 0x0009e20000100a00 */
[----:B---3--:R-:W-:-:S03]  /*2e630*/  IMAD.WIDE R118, R237, 0x4, R238 ;  /* 0x00000004ed767825 */ /* 0x008fc600078e02ee */
[----:B------:R-:W-:Y:S04]  /*2e640*/  STL [R1+0x6f34], R237 ;  /* 0x006f34ed01007387 */ /* 0x000fe80000100800 */
[----:B------:R-:W-:Y:S01]  /*2e650*/  STL.64 [R1+0x3ef0], R118 ;  /* 0x003ef07601007387 */ /* 0x000fe20000100a00 */
[----:B----4-:R-:W-:-:S03]  /*2e660*/  IMAD.WIDE R68, R236, 0x4, R238 ;  /* 0x00000004ec447825 */ /* 0x010fc600078e02ee */
[----:B------:R1:W-:Y:S04]  /*2e670*/  STL [R1+0x6f38], R236 ;  /* 0x006f38ec01007387 */ /* 0x0003e80000100800 */
[----:B-1----:R-:W3:Y:S04]  /*2e680*/  LDL.LU R236, [R1+0xe4c] ;  /* 0x000e4c0001ec7983 */ /* 0x002ee80000300800 */
[----:B------:R1:W-:Y:S04]  /*2e690*/  STL.64 [R1+0x3ee8], R68 ;  /* 0x003ee84401007387 */ /* 0x0003e80000100a00 */
[----:B------:R4:W-:Y:S01]  /*2e6a0*/  STL [R1+0x6f3c], R73 ;  /* 0x006f3c4901007387 */ /* 0x0009e20000100800 */
[----:B-1----:R-:W-:-:S03]  /*2e6b0*/  IMAD.WIDE R68, R73, 0x4, R238 ;  /* 0x0000000449447825 */ /* 0x002fc600078e02ee */
[----:B----4-:R-:W4:Y:S04]  /*2e6c0*/  LDL.LU R73, [R1+0xe48] ;  /* 0x000e480001497983 */ /* 0x010f280000300800 */
[----:B------:R1:W-:Y:S02]  /*2e6d0*/  STL.64 [R1+0x3ee0], R68 ;  /* 0x003ee04401007387 */ /* 0x0003e40000100a00 */
[--C-:B-1----:R-:W-:Y:S02]  /*2e6e0*/  IMAD.WIDE R68, R71, 0x4, R238.reuse ;  /* 0x0000000447447825 */ /* 0x102fe400078e02ee */
        /* <DEDUP_REMOVED lines=21> */
[----:B------:R1:W-:Y:S02]  /*2e840*/  STL.64 [R1+0x37d8], R66 ;  /* 0x0037d84201007387 */ /* 0x0003e40000100a00 */
[--C-:B-1----:R-:W-:Y:S02]  /*2e850*/  IMAD.WIDE R66, R71, 0x4, R238.reuse ;  /* 0x0000000447427825 */ /* 0x102fe400078e02ee */
[----:B------:R1:W-:Y:S04]  /*2e860*/  STL [R1+0x6f58], R71 ;  /* 0x006f584701007387 */ /* 0x0003e80000100800 */
[----:B-1----:R-:W4:Y:S04]  /*2e870*/  LDL.LU R71, [R1+0xe30] ;  /* 0x000e300001477983 */ /* 0x002f280000300800 */
[----:B------:R2:W-:Y:S01]  /*2e880*/  STL.64 [R1+0x37d0], R66 ;  /* 0x0037d04201007387 */ /* 0x0005e20000100a00 */
[----:B------:R-:W-:-:S03]  /*2e890*/  IMAD.WIDE R68, R70, 0x4, R238 ;  /* 0x0000000446447825 */ /* 0x000fc600078e02ee */
[----:B------:R-:W-:Y:S04]  /*2e8a0*/  STL [R1+0x6f5c], R70 ;  /* 0x006f5c4601007387 */ /* 0x000fe80000100800 */
[----:B------:R-:W-:Y:S01]  /*2e8b0*/  STL.64 [R1+0x37a0], R68 ;  /* 0x0037a04401007387 */ /* 0x000fe20000100a00 */
[----:B--2---:R-:W-:-:S03]  /*2e8c0*/  IMAD.WIDE R66, R234, 0x4, R238 ;  /* 0x00000004ea427825 */ /* 0x004fc600078e02ee */
        /* <DEDUP_REMOVED lines=15> */
[----:B--2---:R-:W-:-:S03]  /*2e9c0*/  IMAD.WIDE R68, R234, 0x4, R238 ;  /* 0x00000004ea447825 */ /* 0x004fc600078e02ee */
[----:B------:R-:W-:Y:S04]  /*2e9d0*/  STL [R1+0x6f70], R234 ;  /* 0x006f70ea01007387 */ /* 0x000fe80000100800 */
[----:B------:R-:W-:Y:S01]  /*2e9e0*/  STL.64 [R1+0x36c8], R68 ;  /* 0x0036c84401007387 */ /* 0x000fe20000100a00 */
[----:B---3--:R-:W-:-:S03]  /*2e9f0*/  IMAD.WIDE R66, R236, 0x4, R238 ;  /* 0x00000004ec427825 */ /* 0x008fc600078e02ee */
[----:B------:R1:W-:Y:S04]  /*2ea00*/  STL [R1+0x6f74], R236 ;  /* 0x006f74ec01007387 */ /* 0x0003e80000100800 */
[----:B-1----:R-:W2:Y:S04]  /*2ea10*/  LDL.LU R236, [R1+0xe1c] ;  /* 0x000e1c0001ec7983 */ /* 0x002ea80000300800 */
[----:B------:R1:W-:Y:S04]  /*2ea20*/  STL.64 [R1+0x36b0], R66 ;  /* 0x0036b04201007387 */ /* 0x0003e80000100a00 */
[----:B----4-:R3:W-:Y:S01]  /*2ea30*/  STL [R1+0x6f78], R73 ;  /* 0x006f784901007387 */ /* 0x0107e20000100800 */
[----:B-1----:R-:W-:-:S03]  /*2ea40*/  IMAD.WIDE R66, R73, 0x4, R238 ;  /* 0x0000000449427825 */ /* 0x002fc600078e02ee */
[----:B---3--:R-:W3:Y:S04]  /*2ea50*/  LDL.LU R73, [R1+0xe18] ;  /* 0x000e180001497983 */ /* 0x008ee80000300800 */
[----:B------:R1:W-:Y:S02]  /*2ea60*/  STL.64 [R1+0x36a0], R66 ;  /* 0x0036a04201007387 */ /* 0x0003e40000100a00 */
[--C-:B-1----:R-:W-:Y:S02]  /*2ea70*/  IMAD.WIDE R66, R71, 0x4, R238.reuse ;  /* 0x0000000447427825 */ /* 0x102fe400078e02ee */
[----:B------:R1:W-:Y:S04]  /*2ea80*/  STL [R1+0x6f7c], R71 ;  /* 0x006f7c4701007387 */ /* 0x0003e80000100800 */
[----:B-1----:R-:W4:Y:S04]  /*2ea90*/  LDL.LU R71, [R1+0xe14] ;  /* 0x000e140001477983 */ /* 0x002f280000300800 */
[----:B------:R1:W-:Y:S04]  /*2eaa0*/  STL.64 [R1+0x3698], R66 ;  /* 0x0036984201007387 */ /* 0x0003e80000100a00 */
[----:B------:R-:W4:Y:S04]  /*2eab0*/  LDL R72, [R1+0xb6c] ;  /* 0x000b6c0001487983 */ /* 0x000f280000100800 */
[----:B-1----:R-:W4:Y:S01]  /*2eac0*/  LDL R66, [R1+0xb84] ;  /* 0x000b840001427983 */ /* 0x002f220000100800 */
[----:B--2---:R-:W-:-:S05]  /*2ead0*/  IMAD.WIDE R68, R236, 0x4, R238 ;  /* 0x00000004ec447825 */ /* 0x004fca00078e02ee */
[----:B------:R1:W-:Y:S04]  /*2eae0*/  STL.64 [R1+0x3668], R68 ;  /* 0x0036684401007387 */ /* 0x0003e80000100a00 */
[----:B------:R-:W2:Y:S04]  /*2eaf0*/  LDL R185, [R1+0xb90] ;  /* 0x000b900001b97983 */ /* 0x000ea80000100800 */
[----:B------:R-:W2:Y:S04]  /*2eb00*/  LDL R118, [R1+0xc0c] ;  /* 0x000c0c0001767983 */ /* 0x000ea80000100800 */
[----:B-1----:R-:W2:Y:S04]  /*2eb10*/  LDL R68, [R1+0xba8] ;  /* 0x000ba80001447983 */ /* 0x002ea80000100800 */
[----:B------:R-:W2:Y:S04]  /*2eb20*/  LDL R69, [R1+0xbe4] ;  /* 0x000be40001457983 */ /* 0x000ea80000100800 */
[----:B------:R-:W2:Y:S04]  /*2eb30*/  LDL R119, [R1+0xc3c] ;  /* 0x000c3c0001777983 */ /* 0x000ea80000100800 */
[----:B------:R-:W2:Y:S01]  /*2eb40*/  LDL R186, [R1+0xc80] ;  /* 0x000c800001ba7983 */ /* 0x000ea20000100800 */
[----:B---3--:R-:W-:-:S03]  /*2eb50*/  IMAD.WIDE R122, R73, 0x4, R238 ;  /* 0x00000004497a7825 */ /* 0x008fc600078e02ee */
[----:B------:R-:W3:Y:S04]  /*2eb60*/  LDL R120, [R1+0xc4c] ;  /* 0x000c4c0001787983 */ /* 0x000ee80000100800 */
[----:B------:R-:W-:Y:S04]  /*2eb70*/  STL [R1+0x6f88], R236 ;  /* 0x006f88ec01007387 */ /* 0x000fe80000100800 */
[----:B------:R-:W3:Y:S04]  /*2eb80*/  LDL R121, [R1+0xdd0] ;  /* 0x000dd00001797983 */ /* 0x000ee80000100800 */
[----:B------:R-:W3:Y:S04]  /*2eb90*/  LDL R230, [R1+0xdcc] ;  /* 0x000dcc0001e67983 */ /* 0x000ee80000100800 */
[----:B------:R1:W-:Y:S04]  /*2eba0*/  STL.64 [R1+0x3660], R122 ;  /* 0x0036607a01007387 */ /* 0x0003e80000100a00 */
[----:B------:R-:W3:Y:S04]  /*2ebb0*/  LDL R187, [R1+0xdc8] ;  /* 0x000dc80001bb7983 */ /* 0x000ee80000100800 */
[----:B------:R-:W3:Y:S04]  /*2ebc0*/  LDL R231, [R1+0xdc4] ;  /* 0x000dc40001e77983 */ /* 0x000ee80000100800 */
[----:B-1----:R-:W3:Y:S04]  /*2ebd0*/  LDL R122, [R1+0xdc0] ;  /* 0x000dc000017a7983 */ /* 0x002ee80000100800 */
[----:B------:R-:W3:Y:S04]  /*2ebe0*/  LDL R123, [R1+0xdbc] ;  /* 0x000dbc00017b7983 */ /* 0x000ee80000100800 */
[----:B------:R-:W3:Y:S04]  /*2ebf0*/  LDL R124, [R1+0xdb8] ;  /* 0x000db800017c7983 */ /* 0x000ee80000100800 */
[----:B------:R-:W3:Y:S01]  /*2ec00*/  LDL R188, [R1+0xdb0] ;  /* 0x000db00001bc7983 */ /* 0x000ee20000100800 */
[----:B----4-:R-:W-:-:S03]  /*2ec10*/  IMAD.WIDE R128, R71, 0x4, R238 ;  /* 0x0000000447807825 */ /* 0x010fc600078e02ee */
[----:B------:R-:W4:Y:S04]  /*2ec20*/  LDL R125, [R1+0xdb4] ;  /* 0x000db400017d7983 */ /* 0x000f280000100800 */
[----:B------:R-:W-:Y:S04]  /*2ec30*/  STL [R1+0x6f8c], R73 ;  /* 0x006f8c4901007387 */ /* 0x000fe80000100800 */
[----:B------:R-:W4:Y:S04]  /*2ec40*/  LDL R126, [R1+0xdac] ;  /* 0x000dac00017e7983 */ /* 0x000f280000100800 */
[----:B------:R-:W4:Y:S04]  /*2ec50*/  LDL R127, [R1+0xda8] ;  /* 0x000da800017f7983 */ /* 0x000f280000100800 */
[----:B------:R1:W-:Y:S04]  /*2ec60*/  STL.64 [R1+0x3640], R128 ;  /* 0x0036408001007387 */ /* 0x0003e80000100a00 */
[----:B------:R-:W4:Y:S04]  /*2ec70*/  LDL R232, [R1+0xd64] ;  /* 0x000d640001e87983 */ /* 0x000f280000100800 */
[----:B------:R-:W4:Y:S04]  /*2ec80*/  LDL R233, [R1+0xd60] ;  /* 0x000d600001e97983 */ /* 0x000f280000100800 */
[----:B-1----:R-:W4:Y:S04]  /*2ec90*/  LDL R128, [R1+0xd5c] ;  /* 0x000d5c0001807983 */ /* 0x002f280000100800 */
[----:B------:R-:W4:Y:S04]  /*2eca0*/  LDL R129, [R1+0xd48] ;  /* 0x000d480001817983 */ /* 0x000f280000100800 */
[----:B------:R-:W4:Y:S04]  /*2ecb0*/  LDL R130, [R1+0xd44] ;  /* 0x000d440001827983 */ /* 0x000f280000100800 */
[----:B------:R-:W4:Y:S04]  /*2ecc0*/  LDL R131, [R1+0xd40] ;  /* 0x000d400001837983 */ /* 0x000f280000100800 */
[----:B------:R-:W4:Y:S01]  /*2ecd0*/  LDL R145, [R1+0xd3c] ;  /* 0x000d3c0001917983 */ /* 0x000f220000100800 */
[----:B------:R-:W-:-:S04]  /*2ece0*/  IMAD.WIDE R236, R72, 0x4, R238 ;  /* 0x0000000448ec7825 */ /* 0x000fc800078e02ee */
[--C-:B------:R-:W-:Y:S01]  /*2ecf0*/  IMAD.WIDE R72, R66, 0x4, R238.reuse ;  /* 0x0000000442487825 */ /* 0x100fe200078e02ee */
[----:B------:R-:W-:Y:S03]  /*2ed00*/  STL.64 [R1+0x3ca0], R236 ;  /* 0x003ca0ec01007387 */ /* 0x000fe60000100a00 */
[--C-:B--2---:R-:W-:Y:S02]  /*2ed10*/  IMAD.WIDE R66, R185, 0x4, R238.reuse ;  /* 0x00000004b9427825 */ /* 0x104fe400078e02ee */
[----:B------:R-:W2:Y:S04]  /*2ed20*/  LDL R185, [R1+0xd28] ;  /* 0x000d280001b97983 */ /* 0x000ea80000100800 */
[----:B------:R1:W-:Y:S04]  /*2ed30*/  STL.64 [R1+0x3c98], R72 ;  /* 0x003c984801007387 */ /* 0x0003e80000100a00 */
[----:B------:R1:W-:Y:S02]  /*2ed40*/  STL.64 [R1+0x3c88], R66 ;  /* 0x003c884201007387 */ /* 0x0003e40000100a00 */
[----:B-1----:R-:W-:-:S04]  /*2ed50*/  IMAD.WIDE R72, R68, 0x4, R238 ;  /* 0x0000000444487825 */ /* 0x002fc800078e02ee */
[--C-:B------:R-:W-:Y:S01]  /*2ed60*/  IMAD.WIDE R68, R69, 0x4, R238.reuse ;  /* 0x0000000445447825 */ /* 0x100fe200078e02ee */
[----:B------:R1:W-:Y:S03]  /*2ed70*/  STL.64 [R1+0x3c80], R72 ;  /* 0x003c804801007387 */ /* 0x0003e60000100a00 */
[--C-:B------:R-:W-:Y:S01]  /*2ed80*/  IMAD.WIDE R66, R118, 0x4, R238.reuse ;  /* 0x0000000476427825 */ /* 0x100fe200078e02ee */
[----:B------:R-:W-:Y:S04]  /*2ed90*/  STL.64 [R1+0x3628], R68 ;  /* 0x0036284401007387 */ /* 0x000fe80000100a00 */
[----:B------:R3:W-:Y:S01]  /*2eda0*/  STL.64 [R1+0x3620], R66 ;  /* 0x0036204201007387 */ /* 0x0007e20000100a00 */
[----:B-1----:R-:W-:-:S05]  /*2edb0*/  IMAD.WIDE R72, R119, 0x4, R238 ;  /* 0x0000000477487825 */ /* 0x002fca00078e02ee */
[----:B------:R1:W-:Y:S01]  /*2edc0*/  STL.64 [R1+0x3618], R72 ;  /* 0x0036184801007387 */ /* 0x0003e20000100a00 */
[----:B---3--:R-:W-:-:S03]  /*2edd0*/  IMAD.WIDE R66, R186, 0x4, R238 ;  /* 0x00000004ba427825 */ /* 0x008fc600078e02ee */
[----:B------:R-:W3:Y:S01]  /*2ede0*/  LDL R186, [R1+0xd24] ;  /* 0x000d240001ba7983 */ /* 0x000ee20000100800 */
[----:B------:R-:W-:-:S04]  /*2edf0*/  IMAD.WIDE R68, R120, 0x4, R238 ;  /* 0x0000000478447825 */ /* 0x000fc800078e02ee */
[--C-:B-1----:R-:W-:Y:S01]  /*2ee00*/  IMAD.WIDE R72, R121, 0x4, R238.reuse ;  /* 0x0000000479487825 */ /* 0x102fe200078e02ee */
[----:B------:R-:W-:Y:S04]  /*2ee10*/  STL.64 [R1+0x3610], R68 ;  /* 0x0036104401007387 */ /* 0x000fe80000100a00 */
[----:B------:R1:W-:Y:S04]  /*2ee20*/  STL.64 [R1+0x3608], R66 ;  /* 0x0036084201007387 */ /* 0x0003e80000100a00 */
[----:B------:R1:W-:Y:S02]  /*2ee30*/  STL.64 [R1+0x3600], R72 ;  /* 0x0036004801007387 */ /* 0x0003e40000100a00 */
[----:B-1----:R-:W-:-:S02]  /*2ee40*/  IMAD.WIDE R66, R187, 0x4, R238 ;  /* 0x00000004bb427825 */ /* 0x002fc400078e02ee */
[----:B------:R-:W3:Y:S02]  /*2ee50*/  LDL R187, [R1+0xd20] ;  /* 0x000d200001bb7983 */ /* 0x000ee40000100800 */
[----:B------:R-:W-:-:S04]  /*2ee60*/  IMAD.WIDE R68, R230, 0x4, R238 ;  /* 0x00000004e6447825 */ /* 0x000fc800078e02ee */
[--C-:B------:R-:W-:Y:S01]  /*2ee70*/  IMAD.WIDE R72, R231, 0x4, R238.reuse ;  /* 0x00000004e7487825 */ /* 0x100fe200078e02ee */
[----:B------:R1:W-:Y:S04]  /*2ee80*/  STL.64 [R1+0x35f8], R68 ;  /* 0x0035f84401007387 */ /* 0x0003e80000100a00 */
[----:B------:R1:W-:Y:S04]  /*2ee90*/  STL.64 [R1+0x35f0], R66 ;  /* 0x0035f04201007387 */ /* 0x0003e80000100a00 */
[----:B------:R1:W-:Y:S02]  /*2eea0*/  STL.64 [R1+0x35e8], R72 ;  /* 0x0035e84801007387 */ /* 0x0003e40000100a00 */
[----:B-1----:R-:W-:-:S04]  /*2eeb0*/  IMAD.WIDE R68, R122, 0x4, R238 ;  /* 0x000000047a447825 */ /* 0x002fc800078e02ee */
[--C-:B------:R-:W-:Y:S01]  /*2eec0*/  IMAD.WIDE R66, R123, 0x4, R238.reuse ;  /* 0x000000047b427825 */ /* 0x100fe200078e02ee */
[----:B------:R-:W-:Y:S03]  /*2eed0*/  STL.64 [R1+0x35b0], R68 ;  /* 0x0035b04401007387 */ /* 0x000fe60000100a00 */
[--C-:B------:R-:W-:Y:S01]  /*2eee0*/  IMAD.WIDE R72, R124, 0x4, R238.reuse ;  /* 0x000000047c487825 */ /* 0x100fe200078e02ee */
[----:B------:R1:W-:Y:S04]  /*2eef0*/  STL.64 [R1+0x3590], R66 ;  /* 0x0035904201007387 */ /* 0x0003e80000100a00 */
[----:B------:R4:W-:Y:S01]  /*2ef00*/  STL.64 [R1+0x3578], R72 ;  /* 0x0035784801007387 */ /* 0x0009e20000100a00 */
[----:B-1----:R-:W-:-:S03]  /*2ef10*/  IMAD.WIDE R66, R188, 0x4, R238 ;  /* 0x00000004bc427825 */ /* 0x002fc600078e02ee */
[----:B------:R-:W3:Y:S01]  /*2ef20*/  LDL R188, [R1+0xd1c] ;  /* 0x000d1c0001bc7983 */ /* 0x000ee20000100800 */
[----:B----4-:R-:W-:-:S04]  /*2ef30*/  IMAD.WIDE R68, R125, 0x4, R238 ;  /* 0x000000047d447825 */ /* 0x010fc800078e02ee */
[--C-:B------:R-:W-:Y:S01]  /*2ef40*/  IMAD.WIDE R72, R126, 0x4, R238.reuse ;  /* 0x000000047e487825 */ /* 0x100fe200078e02ee */
[----:B------:R1:W-:Y:S04]  /*2ef50*/  STL.64 [R1+0x3538], R68 ;  /* 0x0035384401007387 */ /* 0x0003e80000100a00 */
[----:B------:R4:W-:Y:S04]  /*2ef60*/  STL.64 [R1+0x3520], R66 ;  /* 0x0035204201007387 */ /* 0x0009e80000100a00 */
[----:B------:R4:W-:Y:S01]  /*2ef70*/  STL.64 [R1+0x3500], R72 ;  /* 0x0035004801007387 */ /* 0x0009e20000100a00 */
[----:B-1----:R-:W-:-:S04]  /*2ef80*/  IMAD.WIDE R68, R127, 0x4, R238 ;  /* 0x000000047f447825 */ /* 0x002fc800078e02ee */
[--C-:B----4-:R-:W-:Y:S01]  /*2ef90*/  IMAD.WIDE R66, R232, 0x4, R238.reuse ;  /* 0x00000004e8427825 */ /* 0x110fe200078e02ee */
[----:B------:R1:W-:Y:S03]  /*2efa0*/  STL.64 [R1+0x34e8], R68 ;  /* 0x0034e84401007387 */ /* 0x0003e60000100a00 */
[--C-:B------:R-:W-:Y:S01]  /*2efb0*/  IMAD.WIDE R72, R233, 0x4, R238.reuse ;  /* 0x00000004e9487825 */ /* 0x100fe200078e02ee */
[----:B------:R4:W-:Y:S04]  /*2efc0*/  STL.64 [R1+0x2ff8], R66 ;  /* 0x002ff84201007387 */ /* 0x0009e80000100a00 */
[----:B------:R4:W-:Y:S01]  /*2efd0*/  STL.64 [R1+0x2ff0], R72 ;  /* 0x002ff04801007387 */ /* 0x0009e20000100a00 */
[----:B-1----:R-:W-:-:S04]  /*2efe0*/  IMAD.WIDE R68, R128, 0x4, R238 ;  /* 0x0000000480447825 */ /* 0x002fc800078e02ee */
[--C-:B----4-:R-:W-:Y:S01]  /*2eff0*/  IMAD.WIDE R66, R129, 0x4, R238.reuse ;  /* 0x0000000481427825 */ /* 0x110fe200078e02ee */
[----:B------:R1:W-:Y:S03]  /*2f000*/  STL.64 [R1+0x2fd8], R68 ;  /* 0x002fd84401007387 */ /* 0x0003e60000100a00 */
[--C-:B------:R-:W-:Y:S01]  /*2f010*/  IMAD.WIDE R72, R130, 0x4, R238.reuse ;  /* 0x0000000482487825 */ /* 0x100fe200078e02ee */
[----:B------:R4:W-:Y:S04]  /*2f020*/  STL.64 [R1+0x2e80], R66 ;  /* 0x002e804201007387 */ /* 0x0009e80000100a00 */
[----:B------:R-:W-:Y:S01]  /*2f030*/  STL.64 [R1+0x2e40], R72 ;  /* 0x002e404801007387 */ /* 0x000fe20000100a00 */
[----:B-1----:R-:W-:-:S03]  /*2f040*/  IMAD.WIDE R68, R131, 0x4, R238 ;  /* 0x0000000483447825 */ /* 0x002fc600078e02ee */
[----:B------:R-:W3:Y:S01]  /*2f050*/  LDL R119, [R1+0xd18] ;  /* 0x000d180001777983 */ /* 0x000ee20000100800 */
[----:B----4-:R-:W-:-:S03]  /*2f060*/  IMAD.WIDE R66, R145, 0x4, R238 ;  /* 0x0000000491427825 */ /* 0x010fc600078e02ee */
[----:B------:R-:W-:Y:S04]  /*2f070*/  STL.64 [R1+0x2e20], R68 ;  /* 0x002e204401007387 */ /* 0x000fe80000100a00 */
[----:B------:R-:W4:Y:S04]  /*2f080*/  LDL R120, [R1+0xd14] ;  /* 0x000d140001787983 */ /* 0x000f280000100800 */
[----:B------:R2:W-:Y:S04]  /*2f090*/  STL.64 [R1+0x2e08], R66 ;  /* 0x002e084201007387 */ /* 0x0005e80000100a00 */
[----:B------:R-:W4:Y:S04]  /*2f0a0*/  LDL R145, [R1+0xd10] ;  /* 0x000d100001917983 */ /* 0x000f280000100800 */
[----:B------:R-:W4:Y:S04]  /*2f0b0*/  LDL R121, [R1+0xd0c] ;  /* 0x000d0c0001797983 */ /* 0x000f280000100800 */
[----:B------:R-:W4:Y:S01]  /*2f0c0*/  LDL R230, [R1+0xd08] ;  /* 0x000d080001e67983 */ /* 0x000f220000100800 */
[----:B--2---:R-:W-:-:S05]  /*2f0d0*/  IMAD.WIDE R66, R185, 0x4, R238 ;  /* 0x00000004b9427825 */ /* 0x004fca00078e02ee */
[----:B------:R3:W-:Y:S04]  /*2f0e0*/  STL.64 [R1+0x2d90], R66 ;  /* 0x002d904201007387 */ /* 0x0007e80000100a00 */
[----:B------:R-:W2:Y:S04]  /*2f0f0*/  LDL R231, [R1+0xd04] ;  /* 0x000d040001e77983 */ /* 0x000ea80000100800 */
[----:B------:R-:W2:Y:S04]  /*2f100*/  LDL R122, [R1+0xd00] ;  /* 0x000d0000017a7983 */ /* 0x000ea80000100800 */
[----:B------:R-:W2:Y:S04]  /*2f110*/  LDL R123, [R1+0xcfc] ;  /* 0x000cfc00017b7983 */ /* 0x000ea80000100800 */
[----:B------:R-:W2:Y:S04]  /*2f120*/  LDL R185, [R1+0xce0] ;  /* 0x000ce00001b97983 */ /* 0x000ea80000100800 */
[----:B------:R-:W2:Y:S04]  /*2f130*/  LDL R124, [R1+0xcdc] ;  /* 0x000cdc00017c7983 */ /* 0x000ea80000100800 */
[----:B------:R-:W2:Y:S01]  /*2f140*/  LDL R125, [R1+0xcd8] ;  /* 0x000cd800017d7983 */ /* 0x000ea20000100800 */
[----:B---3--:R-:W-:-:S05]  /*2f150*/  IMAD.WIDE R66, R186, 0x4, R238 ;  /* 0x00000004ba427825 */ /* 0x008fca00078e02ee */
[----:B------:R1:W-:Y:S04]  /*2f160*/  STL.64 [R1+0x2d70], R66 ;  /* 0x002d704201007387 */ /* 0x0003e80000100a00 */
[----:B------:R-:W3:Y:S04]  /*2f170*/  LDL R186, [R1+0xcd4] ;  /* 0x000cd40001ba7983 */ /* 0x000ee80000100800 */
[----:B------:R-:W3:Y:S04]  /*2f180*/  LDL R126, [R1+0xcd0] ;  /* 0x000cd000017e7983 */ /* 0x000ee80000100800 */
[----:B------:R-:W3:Y:S01]  /*2f190*/  LDL R127, [R1+0xccc] ;  /* 0x000ccc00017f7983 */ /* 0x000ee20000100800 */
[----:B-1----:R-:W-:-:S05]  /*2f1a0*/  IMAD.WIDE R66, R187, 0x4, R238 ;  /* 0x00000004bb427825 */ /* 0x002fca00078e02ee */
[----:B------:R1:W-:Y:S04]  /*2f1b0*/  STL.64 [R1+0x2d60], R66 ;  /* 0x002d604201007387 */ /* 0x0003e80000100a00 */
[----:B------:R-:W3:Y:S04]  /*2f1c0*/  LDL R232, [R1+0xcc8] ;  /* 0x000cc80001e87983 */ /* 0x000ee80000100800 */
[----:B------:R-:W3:Y:S04]  /*2f1d0*/  LDL R233, [R1+0xcc4] ;  /* 0x000cc40001e97983 */ /* 0x000ee80000100800 */
[----:B------:R-:W3:Y:S04]  /*2f1e0*/  LDL R128, [R1+0xcbc] ;  /* 0x000cbc0001807983 */ /* 0x000ee80000100800 */
        /* <DEDUP_REMOVED lines=8> */
[----:B-1----:R-:W3:Y:S04]  /*2f270*/  LDL R66, [R1+0xca0] ;  /* 0x000ca00001427983 */ /* 0x002ee80000100800 */
[----:B------:R-:W3:Y:S04]  /*2f280*/  LDL R68, [R1+0x950] ;  /* 0x0009500001447983 */ /* 0x000ee80000100800 */
[----:B------:R-:W3:Y:S04]  /*2f290*/  LDL R69, [R1+0x93c] ;  /* 0x00093c0001457983 */ /* 0x000ee80000100800 */
[----:B------:R-:W3:Y:S01]  /*2f2a0*/  LDL R188, [R1+0x8f0] ;  /* 0x0008f00001bc7983 */ /* 0x000ee20000100800 */
[----:B------:R-:W-:-:S05]  /*2f2b0*/  IMAD.WIDE R118, R119, 0x4, R238 ;  /* 0x0000000477767825 */ /* 0x000fca00078e02ee */
[----:B------:R4:W-:Y:S02]  /*2f2c0*/  STL.64 [R1+0x2d40], R118 ;  /* 0x002d407601007387 */ /* 0x0009e40000100a00 */
[----:B----4-:R-:W-:-:S05]  /*2f2d0*/  IMAD.WIDE R118, R120, 0x4, R238 ;  /* 0x0000000478767825 */ /* 0x010fca00078e02ee */
[----:B------:R1:W-:Y:S01]  /*2f2e0*/  STL.64 [R1+0x2d30], R118 ;  /* 0x002d307601007387 */ /* 0x0003e20000100a00 */
[----:B------:R-:W-:-:S04]  /*2f2f0*/  IMAD.WIDE R120, R121, 0x4, R238 ;  /* 0x0000000479787825 */ /* 0x000fc800078e02ee */
[----:B-1----:R-:W-:-:S05]  /*2f300*/  IMAD.WIDE R118, R145, 0x4, R238 ;  /* 0x0000000491767825 */ /* 0x002fca00078e02ee */
[----:B------:R1:W-:Y:S04]  /*2f310*/  STL.64 [R1+0x2d18], R118 ;  /* 0x002d187601007387 */ /* 0x0003e80000100a00 */
[----:B-1----:R-:W4:Y:S04]  /*2f320*/  LDL.LU.64 R118, [R1+0x7160] ;  /* 0x0071600001767983 */ /* 0x002f280000300a00 */
[----:B------:R-:W4:Y:S04]  /*2f330*/  LDL R145, [R1+0xce4] ;  /* 0x000ce40001917983 */ /* 0x000f280000100800 */
[----:B------:R1:W-:Y:S02]  /*2f340*/  STL.64 [R1+0x2d00], R120 ;  /* 0x002d007801007387 */ /* 0x0003e40000100a00 */
[----:B-1----:R-:W-:-:S05]  /*2f350*/  IMAD.WIDE R120, R230, 0x4, R238 ;  /* 0x00000004e6787825 */ /* 0x002fca00078e02ee */
[----:B------:R1:W-:Y:S04]  /*2f360*/  STL.64 [R1+0x2ce8], R120 ;  /* 0x002ce87801007387 */ /* 0x0003e80000100a00 */
[----:B-1----:R-:W4:Y:S01]  /*2f370*/  LDL.LU.64 R120, [R1+0x7158] ;  /* 0x0071580001787983 */ /* 0x002f220000300a00 */
[----:B--2---:R-:W-:-:S05]  /*2f380*/  IMAD.WIDE R230, R231, 0x4, R238 ;  /* 0x00000004e7e67825 */ /* 0x004fca00078e02ee */
[----:B------:R1:W-:Y:S02]  /*2f390*/  STL.64 [R1+0x2ce0], R230 ;  /* 0x002ce0e601007387 */ /* 0x0003e40000100a00 */
[----:B-1----:R-:W-:-:S04]  /*2f3a0*/  IMAD.WIDE R230, R122, 0x4, R238 ;  /* 0x000000047ae67825 */ /* 0x002fc800078e02ee */
[--C-:B------:R-:W-:Y:S01]  /*2f3b0*/  IMAD.WIDE R122, R123, 0x4, R238.reuse ;  /* 0x000000047b7a7825 */ /* 0x100fe200078e02ee */
[----:B------:R1:W-:Y:S04]  /*2f3c0*/  STL.64 [R1+0x2cd0], R230 ;  /* 0x002cd0e601007387 */ /* 0x0003e80000100a00 */
[----:B-1----:R-:W2:Y:S04]  /*2f3d0*/  LDL.LU.64 R230, [R1+0x7150] ;  /* 0x0071500001e67983 */ /* 0x002ea80000300a00 */
[----:B------:R1:W-:Y:S02]  /*2f3e0*/  STL.64 [R1+0x2cc0], R122 ;  /* 0x002cc07a01007387 */ /* 0x0003e40000100a00 */
[----:B-1----:R-:W-:-:S02]  /*2f3f0*/  IMAD.WIDE R122, R185, 0x4, R238 ;  /* 0x00000004b97a7825 */ /* 0x002fc400078e02ee */
[----:B------:R-:W2:Y:S04]  /*2f400*/  LDL R185, [R1+0xcf8] ;  /* 0x000cf80001b97983 */ /* 0x000ea80000100800 */
[----:B------:R1:W-:Y:S02]  /*2f410*/  STL.64 [R1+0x2a48], R122 ;  /* 0x002a487a01007387 */ /* 0x0003e40000100a00 */
[----:B-1----:R-:W-:-:S04]  /*2f420*/  IMAD.WIDE R122, R124, 0x4, R238 ;  /* 0x000000047c7a7825 */ /* 0x002fc800078e02ee */
[--C-:B------:R-:W-:Y:S01]  /*2f430*/  IMAD.WIDE R124, R125, 0x4, R238.reuse ;  /* 0x000000047d7c7825 */ /* 0x100fe200078e02ee */
[----:B------:R1:W-:Y:S04]  /*2f440*/  STL.64 [R1+0x2a38], R122 ;  /* 0x002a387a01007387 */ /* 0x0003e80000100a00 */
[----:B-1----:R-:W2:Y:S04]  /*2f450*/  LDL.LU.64 R122, [R1+0x7148] ;  /* 0x00714800017a7983 */ /* 0x002ea80000300a00 */
[----:B------:R3:W-:Y:S02]  /*2f460*/  STL.64 [R1+0x2a30], R124 ;  /* 0x002a307c01007387 */ /* 0x0007e40000100a00 */
[----:B---3--:R-:W-:-:S02]  /*2f470*/  IMAD.WIDE R124, R186, 0x4, R238 ;  /* 0x00000004ba7c7825 */ /* 0x008fc400078e02ee */
[----:B------:R-:W3:Y:S04]  /*2f480*/  LDL R186, [R1+0xc6c] ;  /* 0x000c6c0001ba7983 */ /* 0x000ee80000100800 */
[----:B------:R1:W-:Y:S02]  /*2f490*/  STL.64 [R1+0x29e0], R124 ;  /* 0x0029e07c01007387 */ /* 0x0003e40000100a00 */
[----:B-1----:R-:W-:-:S04]  /*2f4a0*/  IMAD.WIDE R124, R126, 0x4, R238 ;  /* 0x000000047e7c7825 */ /* 0x002fc800078e02ee */
[--C-:B------:R-:W-:Y:S01]  /*2f4b0*/  IMAD.WIDE R126, R127, 0x4, R238.reuse ;  /* 0x000000047f7e7825 */ /* 0x100fe200078e02ee */
[----:B------:R1:W-:Y:S04]  /*2f4c0*/  STL.64 [R1+0x29b0], R124 ;  /* 0x0029b07c01007387 */ /* 0x0003e80000100a00 */
[----:B-1----:R-:W3:Y:S04]  /*2f4d0*/  LDL.LU.64 R124, [R1+0x7140] ;  /* 0x00714000017c7983 */ /* 0x002ee80000300a00 */
[----:B------:R1:W-:Y:S02]  /*2f4e0*/  STL.64 [R1+0x28e8], R126 ;  /* 0x0028e87e01007387 */ /* 0x0003e40000100a00 */
[----:B-1----:R-:W-:-:S04]  /*2f4f0*/  IMAD.WIDE R126, R232, 0x4, R238 ;  /* 0x00000004e87e7825 */ /* 0x002fc800078e02ee */
[--C-:B------:R-:W-:Y:S01]  /*2f500*/  IMAD.WIDE R232, R233, 0x4, R238.reuse ;  /* 0x00000004e9e87825 */ /* 0x100fe200078e02ee */
[----:B------:R1:W-:Y:S04]  /*2f510*/  STL.64 [R1+0x2870], R126 ;  /* 0x0028707e01007387 */ /* 0x0003e80000100a00 */
[----:B-1----:R-:W3:Y:S04]  /*2f520*/  LDL.LU.64 R126, [R1+0x7138] ;  /* 0x00713800017e7983 */ /* 0x002ee80000300a00 */
[----:B------:R1:W-:Y:S02]  /*2f530*/  STL.64 [R1+0x2840], R232 ;  /* 0x002840e801007387 */ /* 0x0003e40000100a00 */
[----:B-1----:R-:W-:-:S05]  /*2f540*/  IMAD.WIDE R232, R128, 0x4, R238 ;  /* 0x0000000480e87825 */ /* 0x002fca00078e02ee */
[----:B------:R1:W-:Y:S01]  /*2f550*/  STL.64 [R1+0x27d8], R232 ;  /* 0x0027d8e801007387 */ /* 0x0003e20000100a00 */
[----:B------:R-:W-:-:S04]  /*2f560*/  IMAD.WIDE R128, R129, 0x4, R238 ;  /* 0x0000000481807825 */ /* 0x000fc800078e02ee */
[----:B-1----:R-:W-:-:S05]  /*2f570*/  IMAD.WIDE R232, R187, 0x4, R238 ;  /* 0x00000004bbe87825 */ /* 0x002fca00078e02ee */
[----:B------:R1:W-:Y:S04]  /*2f580*/  STL.64 [R1+0x27c0], R232 ;  /* 0x0027c0e801007387 */ /* 0x0003e80000100a00 */
[----:B-1----:R-:W3:Y:S04]  /*2f590*/  LDL.LU.64 R232, [R1+0x7130] ;  /* 0x0071300001e87983 */ /* 0x002ee80000300a00 */
[----:B------:R-:W3:Y:S04]  /*2f5a0*/  LDL R187, [R1+0xc40] ;  /* 0x000c400001bb7983 */ /* 0x000ee80000100800 */
[----:B------:R1:W-:Y:S01]  /*2f5b0*/  STL.64 [R1+0x2740], R128 ;  /* 0x0027408001007387 */ /* 0x0003e20000100a00 */
[----:B------:R-:W-:-:S04]  /*2f5c0*/  IMAD.WIDE R236, R237, 0x4, R238 ;  /* 0x00000004edec7825 */ /* 0x000fc800078e02ee */
[----:B------:R-:W-:-:S04]  /*2f5d0*/  IMAD.WIDE R72, R72, 0x4, R238 ;  /* 0x0000000448487825 */ /* 0x000fc800078e02ee */
[----:B-1----:R-:W-:-:S04]  /*2f5e0*/  IMAD.WIDE R128, R130, 0x4, R238 ;  /* 0x0000000482807825 */ /* 0x002fc800078e02ee */
[--C-:B------:R-:W-:Y:S01]  /*2f5f0*/  IMAD.WIDE R130, R131, 0x4, R238.reuse ;  /* 0x0000000483827825 */ /* 0x100fe200078e02ee */
[----:B------:R1:W-:Y:S04]  /*2f600*/  STL.64 [R1+0x26c8], R128 ;  /* 0x0026c88001007387 */ /* 0x0003e80000100a00 */
[----:B-1----:R-:W3:Y:S04]  /*2f610*/  LDL.LU.64 R128, [R1+0x7128] ;  /* 0x0071280001807983 */ /* 0x002ee80000300a00 */
[----:B------:R1:W-:Y:S04]  /*2f620*/  STL.64 [R1+0x26b0], R130 ;  /* 0x0026b08201007387 */ /* 0x0003e80000100a00 */
[----:B-1----:R-:W3:Y:S04]  /*2f630*/  LDL.LU.64 R130, [R1+0x7120] ;  /* 0x0071200001827983 */ /* 0x002ee80000300a00 */
[----:B------:R1:W-:Y:S04]  /*2f640*/  STL.64 [R1+0x2638], R236 ;  /* 0x002638ec01007387 */ /* 0x0003e80000100a00 */
[----:B------:R4:W-:Y:S01]  /*2f650*/  STL.64 [R1+0x2320], R72 ;  /* 0x0023204801007387 */ /* 0x0009e20000100a00 */
[----:B-1----:R-:W-:-:S04]  /*2f660*/  IMAD.WIDE R236, R66, 0x4, R238 ;  /* 0x0000000442ec7825 */ /* 0x002fc800078e02ee */
[--C-:B------:R-:W-:Y:S01]  /*2f670*/  IMAD.WIDE R66, R68, 0x4, R238.reuse ;  /* 0x0000000444427825 */ /* 0x100fe200078e02ee */
[----:B------:R-:W-:Y:S03]  /*2f680*/  STL.64 [R1+0x1f48], R236 ;  /* 0x001f48ec01007387 */ /* 0x000fe60000100a00 */
[--C-:B----4-:R-:W-:Y:S01]  /*2f690*/  IMAD.WIDE R72, R69, 0x4, R238.reuse ;  /* 0x0000000445487825 */ /* 0x110fe200078e02ee */
[----:B------:R1:W-:Y:S04]  /*2f6a0*/  STL.64 [R1+0x2328], R66 ;  /* 0x0023284201007387 */ /* 0x0003e80000100a00 */
[----:B------:R4:W-:Y:S01]  /*2f6b0*/  STL.64 [R1+0x2630], R72 ;  /* 0x0026304801007387 */ /* 0x0009e20000100a00 */
[----:B-1----:R-:W-:-:S03]  /*2f6c0*/  IMAD.WIDE R66, R189, 0x4, R238 ;  /* 0x00000004bd427825 */ /* 0x002fc600078e02ee */
[----:B------:R-:W3:Y:S01]  /*2f6d0*/  LDL R189, [R1+0xb30] ;  /* 0x000b300001bd7983 */ /* 0x000ee20000100800 */
[----:B------:R-:W-:-:S05]  /*2f6e0*/  IMAD.WIDE R68, R188, 0x4, R238 ;  /* 0x00000004bc447825 */ /* 0x000fca00078e02ee */
[----:B------:R1:W-:Y:S01]  /*2f6f0*/  STL.64 [R1+0x2748], R68 ;  /* 0x0027484401007387 */ /* 0x0003e20000100a00 */
[----:B----4-:R-:W-:-:S03]  /*2f700*/  IMAD.WIDE R72, R184, 0x4, R238 ;  /* 0x00000004b8487825 */ /* 0x010fc600078e02ee */
[----:B------:R4:W-:Y:S01]  /*2f710*/  STL.64 [R1+0x2768], R66 ;  /* 0x0027684201007387 */ /* 0x0009e20000100a00 */
[----:B-1----:R-:W-:-:S03]  /*2f720*/  IMAD.WIDE R68, R168, 0x4, R238 ;  /* 0x00000004a8447825 */ /* 0x002fc600078e02ee */
[----:B------:R-:W3:Y:S01]  /*2f730*/  LDL.LU R168, [R1+0x7118] ;  /* 0x0071180001a87983 */ /* 0x000ee20000300800 */
[----:B----4-:R-:W-:-:S03]  /*2f740*/  IMAD.WIDE R66, R145, 0x4, R238 ;  /* 0x0000000491427825 */ /* 0x010fc600078e02ee */
[----:B------:R-:W4:Y:S04]  /*2f750*/  LDL R145, [R1+0xb18] ;  /* 0x000b180001917983 */ /* 0x000f280000100800 */
[----:B------:R1:W-:Y:S04]  /*2f760*/  STL.64 [R1+0x29d0], R68 ;  /* 0x0029d04401007387 */ /* 0x0003e80000100a00 */
[----:B------:R1:W-:Y:S04]  /*2f770*/  STL.64 [R1+0x2a50], R66 ;  /* 0x002a504201007387 */ /* 0x0003e80000100a00 */
[----:B------:R1:W-:Y:S02]  /*2f780*/  STL.64 [R1+0x2a60], R72 ;  /* 0x002a604801007387 */ /* 0x0003e40000100a00 */
[----:B-1----:R-:W-:-:S04]  /*2f790*/  IMAD.WIDE R68, R183, 0x4, R238 ;  /* 0x00000004b7447825 */ /* 0x002fc800078e02ee */
[--C-:B------:R-:W-:Y:S01]  /*2f7a0*/  IMAD.WIDE R66, R182, 0x4, R238.reuse ;  /* 0x00000004b6427825 */ /* 0x100fe200078e02ee */
[----:B------:R1:W-:Y:S03]  /*2f7b0*/  STL.64 [R1+0x2aa0], R68 ;  /* 0x002aa04401007387 */ /* 0x0003e60000100a00 */
[--C-:B------:R-:W-:Y:S01]  /*2f7c0*/  IMAD.WIDE R72, R169, 0x4, R238.reuse ;  /* 0x00000004a9487825 */ /* 0x100fe200078e02ee */
[----:B------:R2:W-:Y:S04]  /*2f7d0*/  STL.64 [R1+0x2ac0], R66 ;  /* 0x002ac04201007387 */ /* 0x0005e80000100a00 */
[----:B------:R-:W-:Y:S01]  /*2f7e0*/  STL.64 [R1+0x2c48], R72 ;  /* 0x002c484801007387 */ /* 0x000fe20000100a00 */
[----:B-1----:R-:W-:-:S03]  /*2f7f0*/  IMAD.WIDE R68, R147, 0x4, R238 ;  /* 0x0000000493447825 */ /* 0x002fc600078e02ee */
[----:B------:R-:W4:Y:S01]  /*2f800*/  LDL R147, [R1+0x9bc] ;  /* 0x0009bc0001937983 */ /* 0x000f220000100800 */
[----:B--2---:R-:W-:-:S03]  /*2f810*/  IMAD.WIDE R66, R185, 0x4, R238 ;  /* 0x00000004b9427825 */ /* 0x004fc600078e02ee */
[----:B------:R1:W-:Y:S04]  /*2f820*/  STL.64 [R1+0x2c40], R68 ;  /* 0x002c404401007387 */ /* 0x0003e80000100a00 */
[----:B------:R3:W-:Y:S01]  /*2f830*/  STL.64 [R1+0x2c38], R66 ;  /* 0x002c384201007387 */ /* 0x0007e20000100a00 */
[----:B------:R-:W-:-:S04]  /*2f840*/  IMAD.WIDE R182, R143, 0x4, R238 ;  /* 0x000000048fb67825 */ /* 0x000fc800078e02ee */
[--C-:B-1----:R-:W-:Y:S02]  /*2f850*/  IMAD.WIDE R68, R149, 0x4, R238.reuse ;  /* 0x0000000495447825 */ /* 0x102fe400078e02ee */
[----:B------:R-:W2:Y:S04]  /*2f860*/  LDL R149, [R1+0x994] ;  /* 0x0009940001957983 */ /* 0x000ea80000100800 */
[----:B------:R1:W-:Y:S01]  /*2f870*/  STL.64 [R1+0x2c30], R68 ;  /* 0x002c304401007387 */ /* 0x0003e20000100a00 */
[----:B------:R-:W-:-:S03]  /*2f880*/  IMAD.WIDE R184, R141, 0x4, R238 ;  /* 0x000000048db87825 */ /* 0x000fc600078e02ee */
[----:B------:R-:W2:Y:S04]  /*2f890*/  LDL R237, [R1+0x920] ;  /* 0x0009200001ed7983 */ /* 0x000ea80000100800 */
[----:B------:R-:W2:Y:S01]  /*2f8a0*/  LDL R72, [R1+0xd2c] ;  /* 0x000d2c0001487983 */ /* 0x000ea20000100800 */
[----:B---3--:R-:W-:-:S05]  /*2f8b0*/  IMAD.WIDE R66, R186, 0x4, R238 ;  /* 0x00000004ba427825 */ /* 0x008fca00078e02ee */
[----:B------:R3:W-:Y:S04]  /*2f8c0*/  STL.64 [R1+0x2c28], R66 ;  /* 0x002c284201007387 */ /* 0x0007e80000100a00 */
[----:B-1----:R-:W2:Y:S04]  /*2f8d0*/  LDL R68, [R1+0xd34] ;  /* 0x000d340001447983 */ /* 0x002ea80000100800 */
[----:B------:R-:W2:Y:S04]  /*2f8e0*/  LDL R69, [R1+0xd38] ;  /* 0x000d380001457983 */ /* 0x000ea80000100800 */
[----:B---3--:R-:W3:Y:S04]  /*2f8f0*/  LDL R66, [R1+0xd30] ;  /* 0x000d300001427983 */ /* 0x008ee80000100800 */
[----:B------:R1:W-:Y:S02]  /*2f900*/  STL.64 [R1+0x2c20], R182 ;  /* 0x002c20b601007387 */ /* 0x0003e40000100a00 */
[----:B-1----:R-:W-:-:S04]  /*2f910*/  IMAD.WIDE R182, R139, 0x4, R238 ;  /* 0x000000048bb67825 */ /* 0x002fc800078e02ee */
[----:B------:R-:W-:-:S05]  /*2f920*/  IMAD.WIDE R186, R187, 0x4, R238 ;  /* 0x00000004bbba7825 */ /* 0x000fca00078e02ee */
[----:B------:R-:W-:Y:S04]  /*2f930*/  STL.64 [R1+0x2bf8], R186 ;  /* 0x002bf8ba01007387 */ /* 0x000fe80000100a00 */
[----:B------:R-:W3:Y:S04]  /*2f940*/  LDL R169, [R1+0xd4c] ;  /* 0x000d4c0001a97983 */ /* 0x000ee80000100800 */
[----:B------:R1:W-:Y:S04]  /*2f950*/  STL.64 [R1+0x2bf0], R184 ;  /* 0x002bf0b801007387 */ /* 0x0003e80000100a00 */
[----:B-1----:R-:W3:Y:S04]  /*2f960*/  LDL R184, [R1+0xd50] ;  /* 0x000d500001b87983 */ /* 0x002ee80000100800 */
[----:B------:R1:W-:Y:S04]  /*2f970*/  STL.64 [R1+0x2bd8], R182 ;  /* 0x002bd8b601007387 */ /* 0x0003e80000100a00 */
[----:B------:R-:W3:Y:S04]  /*2f980*/  LDL R185, [R1+0xd54] ;  /* 0x000d540001b97983 */ /* 0x000ee80000100800 */
[----:B------:R-:W3:Y:S01]  /*2f990*/  LDL R186, [R1+0xd58] ;  /* 0x000d580001ba7983 */ /* 0x000ee20000100800 */
[----:B-1----:R-:W-:-:S05]  /*2f9a0*/  IMAD.WIDE R182, R137, 0x4, R238 ;  /* 0x0000000489b67825 */ /* 0x002fca00078e02ee */
[----:B------:R1:W-:Y:S02]  /*2f9b0*/  STL.64 [R1+0x2bd0], R182 ;  /* 0x002bd0b601007387 */ /* 0x0003e40000100a00 */
[----:B-1----:R-:W-:-:S05]  /*2f9c0*/  IMAD.WIDE R182, R135, 0x4, R238 ;  /* 0x0000000487b67825 */ /* 0x002fca00078e02ee */
[----:B------:R1:W-:Y:S02]  /*2f9d0*/  STL.64 [R1+0x2bc8], R182 ;  /* 0x002bc8b601007387 */ /* 0x0003e40000100a00 */
[----:B-1----:R-:W-:-:S05]  /*2f9e0*/  IMAD.WIDE R182, R133, 0x4, R238 ;  /* 0x0000000485b67825 */ /* 0x002fca00078e02ee */
[----:B------:R1:W-:Y:S01]  /*2f9f0*/  STL.64 [R1+0x2bc0], R182 ;  /* 0x002bc0b601007387 */ /* 0x0003e20000100a00 */
[----:B------:R-:W-:-:S03]  /*2fa00*/  IMAD.WIDE R188, R189, 0x4, R238 ;  /* 0x00000004bdbc7825 */ /* 0x000fc600078e02ee */
[----:B-1----:R-:W3:Y:S04]  /*2fa10*/  LDL.LU.64 R182, [R1+0x7110] ;  /* 0x0071100001b67983 */ /* 0x002ee80000300a00 */
[----:B------:R-:W3:Y:S04]  /*2fa20*/  LDL R187, [R1+0xc54] ;  /* 0x000c540001bb7983 */ /* 0x000ee80000100800 */
[----:B------:R1:W-:Y:S04]  /*2fa30*/  STL.64 [R1+0x2bb8], R188 ;  /* 0x002bb8bc01007387 */ /* 0x0003e80000100a00 */
[----:B-1----:R-:W3:Y:S04]  /*2fa40*/  LDL.LU R188, [R1+0x7108] ;  /* 0x0071080001bc7983 */ /* 0x002ee80000300800 */
[----:B------:R-:W3:Y:S01]  /*2fa50*/  LDL R189, [R1+0xc10] ;  /* 0x000c100001bd7983 */ /* 0x000ee20000100800 */
[----:B------:R-:W-:-:S05]  /*2fa60*/  IMAD.WIDE R132, R132, 0x4, R238 ;  /* 0x0000000484847825 */ /* 0x000fca00078e02ee */
[----:B------:R4:W-:Y:S01]  /*2fa70*/  STL.64 [R1+0x2bb0], R132 ;  /* 0x002bb08401007387 */ /* 0x0009e20000100a00 */
[----:B------:R-:W-:-:S04]  /*2fa80*/  IMAD.WIDE R134, R134, 0x4, R238 ;  /* 0x0000000486867825 */ /* 0x000fc800078e02ee */
[----:B------:R-:W-:-:S04]  /*2fa90*/  IMAD.WIDE R136, R136, 0x4, R238 ;  /* 0x0000000488887825 */ /* 0x000fc800078e02ee */
[----:B----4-:R-:W-:-:S04]  /*2faa0*/  IMAD.WIDE R132, R145, 0x4, R238 ;  /* 0x0000000491847825 */ /* 0x010fc800078e02ee */
[--C-:B------:R-:W-:Y:S01]  /*2fab0*/  IMAD.WIDE R138, R138, 0x4, R238.reuse ;  /* 0x000000048a8a7825 */ /* 0x100fe200078e02ee */
[----:B------:R1:W-:Y:S03]  /*2fac0*/  STL.64 [R1+0x2ba8], R132 ;  /* 0x002ba88401007387 */ /* 0x0003e60000100a00 */
[----:B------:R-:W-:-:S04]  /*2fad0*/  IMAD.WIDE R140, R140, 0x4, R238 ;  /* 0x000000048c8c7825 */ /* 0x000fc800078e02ee */
[--C-:B------:R-:W-:Y:S01]  /*2fae0*/  IMAD.WIDE R142, R142, 0x4, R238.reuse ;  /* 0x000000048e8e7825 */ /* 0x100fe200078e02ee */
[----:B-1----:R-:W4:Y:S04]  /*2faf0*/  LDL.LU.64 R132, [R1+0x7100] ;  /* 0x0071000001847983 */ /* 0x002f280000300a00 */
[----:B------:R1:W-:Y:S01]  /*2fb00*/  STL.64 [R1+0x2ba0], R134 ;  /* 0x002ba08601007387 */ /* 0x0003e20000100a00 */
[----:B------:R-:W-:-:S03]  /*2fb10*/  IMAD.WIDE R144, R144, 0x4, R238 ;  /* 0x0000000490907825 */ /* 0x000fc600078e02ee */
[----:B-1----:R-:W4:Y:S04]  /*2fb20*/  LDL.LU.64 R134, [R1+0x70f8] ;  /* 0x0070f80001867983 */ /* 0x002f280000300a00 */
[----:B------:R1:W-:Y:S04]  /*2fb30*/  STL.64 [R1+0x2b58], R136 ;  /* 0x002b588801007387 */ /* 0x0003e80000100a00 */
[----:B-1----:R-:W4:Y:S04]  /*2fb40*/  LDL.LU.64 R136, [R1+0x70f0] ;  /* 0x0070f00001887983 */ /* 0x002f280000300a00 */
[----:B------:R1:W-:Y:S04]  /*2fb50*/  STL.64 [R1+0x2b50], R138 ;  /* 0x002b508a01007387 */ /* 0x0003e80000100a00 */
[----:B-1----:R-:W4:Y:S04]  /*2fb60*/  LDL.LU.64 R138, [R1+0x70e8] ;  /* 0x0070e800018a7983 */ /* 0x002f280000300a00 */
[----:B------:R1:W-:Y:S04]  /*2fb70*/  STL.64 [R1+0x2b48], R140 ;  /* 0x002b488c01007387 */ /* 0x0003e80000100a00 */
[----:B-1----:R-:W4:Y:S04]  /*2fb80*/  LDL.LU.64 R140, [R1+0x70e0] ;  /* 0x0070e000018c7983 */ /* 0x002f280000300a00 */
[----:B------:R1:W-:Y:S04]  /*2fb90*/  STL.64 [R1+0x2b40], R142 ;  /* 0x002b408e01007387 */ /* 0x0003e80000100a00 */
[----:B-1----:R-:W4:Y:S04]  /*2fba0*/  LDL.LU.64 R142, [R1+0x70d8] ;  /* 0x0070d800018e7983 */ /* 0x002f280000300a00 */
[----:B------:R1:W-:Y:S02]  /*2fbb0*/  STL.64 [R1+0x2b38], R144 ;  /* 0x002b389001007387 */ /* 0x0003e40000100a00 */
[----:B-1----:R-:W-:-:S04]  /*2fbc0*/  IMAD.WIDE R144, R147, 0x4, R238 ;  /* 0x0000000493907825 */ /* 0x002fc800078e02ee */
[--C-:B------:R-:W-:Y:S01]  /*2fbd0*/  IMAD.WIDE R146, R146, 0x4, R238.reuse ;  /* 0x0000000492927825 */ /* 0x100fe200078e02ee */
[----:B------:R1:W-:Y:S03]  /*2fbe0*/  STL.64 [R1+0x2b30], R144 ;  /* 0x002b309001007387 */ /* 0x0003e60000100a00 */
[--C-:B--2---:R-:W-:Y:S01]  /*2fbf0*/  IMAD.WIDE R236, R237, 0x4, R238.reuse ;  /* 0x00000004edec7825 */ /* 0x104fe200078e02ee */
[----:B-1----:R-:W2:Y:S04]  /*2fc00*/  LDL.LU.64 R144, [R1+0x70d0] ;  /* 0x0070d00001907983 */ /* 0x002ea80000300a00 */
[----:B------:R1:W-:Y:S01]  /*2fc10*/  STL.64 [R1+0x2b28], R146 ;  /* 0x002b289201007387 */ /* 0x0003e20000100a00 */
[----:B---3--:R-:W-:-:S04]  /*2fc20*/  IMAD.WIDE R66, R66, 0x4, R238 ;  /* 0x0000000442427825 */ /* 0x008fc800078e02ee */
[----:B-1----:R-:W-:-:S04]  /*2fc30*/  IMAD.WIDE R146, R149, 0x4, R238 ;  /* 0x0000000495927825 */ /* 0x002fc800078e02ee */
[--C-:B------:R-:W-:Y:S01]  /*2fc40*/  IMAD.WIDE R148, R148, 0x4, R238.reuse ;  /* 0x0000000494947825 */ /* 0x100fe200078e02ee */
[----:B------:R1:W-:Y:S04]  /*2fc50*/  STL.64 [R1+0x2b20], R146 ;  /* 0x002b209201007387 */ /* 0x0003e80000100a00 */
[----:B-1----:R-:W3:Y:S04]  /*2fc60*/  LDL.LU.64 R146, [R1+0x70c8] ;  /* 0x0070c80001927983 */ /* 0x002ee80000300a00 */
[----:B------:R1:W-:Y:S04]  /*2fc70*/  STL.64 [R1+0x2ad0], R148 ;  /* 0x002ad09401007387 */ /* 0x0003e80000100a00 */
[----:B-1----:R-:W2:Y:S04]  /*2fc80*/  LDL.LU.64 R148, [R1+0x70c0] ;  /* 0x0070c00001947983 */ /* 0x002ea80000300a00 */
[----:B------:R1:W-:Y:S02]  /*2fc90*/  STL.64 [R1+0x2d20], R236 ;  /* 0x002d20ec01007387 */ /* 0x0003e40000100a00 */
[----:B-1----:R-:W-:-:S04]  /*2fca0*/  IMAD.WIDE R236, R72, 0x4, R238 ;  /* 0x0000000448ec7825 */ /* 0x002fc800078e02ee */
[--C-:B------:R-:W-:Y:S01]  /*2fcb0*/  IMAD.WIDE R72, R68, 0x4, R238.reuse ;  /* 0x0000000444487825 */ /* 0x100fe200078e02ee */
[----:B------:R-:W-:Y:S03]  /*2fcc0*/  STL.64 [R1+0x2d98], R236 ;  /* 0x002d98ec01007387 */ /* 0x000fe60000100a00 */
[--C-:B------:R-:W-:Y:S01]  /*2fcd0*/  IMAD.WIDE R68, R69, 0x4, R238.reuse ;  /* 0x0000000445447825 */ /* 0x100fe200078e02ee */
[----:B------:R1:W-:Y:S04]  /*2fce0*/  STL.64 [R1+0x2da8], R66 ;  /* 0x002da84201007387 */ /* 0x0003e80000100a00 */
[----:B------:R-:W-:Y:S01]  /*2fcf0*/  STL.64 [R1+0x2db8], R72 ;  /* 0x002db84801007387 */ /* 0x000fe20000100a00 */
[----:B-1----:R-:W-:-:S03]  /*2fd00*/  IMAD.WIDE R66, R191, 0x4, R238 ;  /* 0x00000004bf427825 */ /* 0x002fc600078e02ee */
[----:B------:R-:W2:Y:S04]  /*2fd10*/  LDL.LU R191, [R1+0x70b8] ;  /* 0x0070b80001bf7983 */ /* 0x000ea80000300800 */
[----:B------:R1:W-:Y:S02]  /*2fd20*/  STL.64 [R1+0x2dc0], R68 ;  /* 0x002dc04401007387 */ /* 0x0003e40000100a00 */
[--C-:B-1----:R-:W-:Y:S02]  /*2fd30*/  IMAD.WIDE R68, R188, 0x4, R238.reuse ;  /* 0x00000004bc447825 */ /* 0x102fe400078e02ee */
[----:B------:R-:W2:Y:S02]  /*2fd40*/  LDL R188, [R1+0xadc] ;  /* 0x000adc0001bc7983 */ /* 0x000ea40000100800 */
[----:B------:R-:W-:-:S02]  /*2fd50*/  IMAD.WIDE R72, R169, 0x4, R238 ;  /* 0x00000004a9487825 */ /* 0x000fc400078e02ee */
[----:B------:R1:W-:Y:S04]  /*2fd60*/  STL.64 [R1+0x2dc8], R66 ;  /* 0x002dc84201007387 */ /* 0x0003e80000100a00 */
[----:B------:R1:W-:Y:S02]  /*2fd70*/  STL.64 [R1+0x2dd8], R68 ;  /* 0x002dd84401007387 */ /* 0x0003e40000100a00 */
[----:B-1----:R-:W-:-:S04]  /*2fd80*/  IMAD.WIDE R66, R167, 0x4, R238 ;  /* 0x00000004a7427825 */ /* 0x002fc800078e02ee */
[--C-:B------:R-:W-:Y:S01]  /*2fd90*/  IMAD.WIDE R68, R184, 0x4, R238.reuse ;  /* 0x00000004b8447825 */ /* 0x100fe200078e02ee */
        /* <DEDUP_REMOVED lines=8> */
[----:B------:R1:W-:Y:S02]  /*2fe20*/  STL.64 [R1+0x2eb8], R68 ;  /* 0x002eb84401007387 */ /* 0x0003e40000100a00 */
[----:B-1----:R-:W-:-:S04]  /*2fe30*/  IMAD.WIDE R66, R165, 0x4, R238 ;  /* 0x00000004a5427825 */ /* 0x002fc800078e02ee */
[--C-:B------:R-:W-:Y:S01]  /*2fe40*/  IMAD.WIDE R72, R164, 0x4, R238.reuse ;  /* 0x00000004a4487825 */ /* 0x100fe200078e02ee */
[----:B------:R1:W-:Y:S03]  /*2fe50*/  STL.64 [R1+0x2fc8], R66 ;  /* 0x002fc84201007387 */ /* 0x0003e60000100a00 */
[--C-:B------:R-:W-:Y:S01]  /*2fe60*/  IMAD.WIDE R68, R187, 0x4, R238.reuse ;  /* 0x00000004bb447825 */ /* 0x100fe200078e02ee */
[----:B------:R-:W-:Y:S03]  /*2fe70*/  STL.64 [R1+0x2fa8], R72 ;  /* 0x002fa84801007387 */ /* 0x000fe60000100a00 */
[--C-:B-1----:R-:W-:Y:S02]  /*2fe80*/  IMAD.WIDE R66, R162, 0x4, R238.reuse ;  /* 0x00000004a2427825 */ /* 0x102fe400078e02ee */
[----:B------:R-:W3:Y:S04]  /*2fe90*/  LDL R162, [R1+0x9c4] ;  /* 0x0009c40001a27983 */ /* 0x000ee80000100800 */
[----:B------:R1:W-:Y:S04]  /*2fea0*/  STL.64 [R1+0x2f98], R68 ;  /* 0x002f984401007387 */ /* 0x0003e80000100a00 */
[----:B------:R1:W-:Y:S02]  /*2feb0*/  STL.64 [R1+0x2f90], R66 ;  /* 0x002f904201007387 */ /* 0x0003e40000100a00 */
[----:B-1----:R-:W-:-:S04]  /*2fec0*/  IMAD.WIDE R68, R189, 0x4, R238 ;  /* 0x00000004bd447825 */ /* 0x002fc800078e02ee */
[--C-:B------:R-:W-:Y:S02]  /*2fed0*/  IMAD.WIDE R66, R163, 0x4, R238.reuse ;  /* 0x00000004a3427825 */ /* 0x100fe400078e02ee */
[----:B------:R-:W3:Y:S04]  /*2fee0*/  LDL R163, [R1+0x97c] ;  /* 0x00097c0001a37983 */ /* 0x000ee80000100800 */
[----:B------:R-:W-:Y:S04]  /*2fef0*/  STL.64 [R1+0x2f88], R68 ;  /* 0x002f884401007387 */ /* 0x000fe80000100a00 */
[----:B------:R-:W3:Y:S04]  /*2ff00*/  LDL R164, [R1+0xd68] ;  /* 0x000d680001a47983 */ /* 0x000ee80000100800 */
[----:B------:R1:W-:Y:S04]  /*2ff10*/  STL.64 [R1+0x2f80], R66 ;  /* 0x002f804201007387 */ /* 0x0003e80000100a00 */
[----:B------:R-:W3:Y:S04]  /*2ff20*/  LDL R165, [R1+0xd6c] ;  /* 0x000d6c0001a57983 */ /* 0x000ee80000100800 */
[----:B------:R-:W3:Y:S04]  /*2ff30*/  LDL R166, [R1+0xd70] ;  /* 0x000d700001a67983 */ /* 0x000ee80000100800 */
[----:B------:R-:W4:Y:S01]  /*2ff40*/  LDL R167, [R1+0xd74] ;  /* 0x000d740001a77983 */ /* 0x000f220000100800 */
[----:B-1----:R-:W-:-:S03]  /*2ff50*/  IMAD.WIDE R66, R161, 0x4, R238 ;  /* 0x00000004a1427825 */ /* 0x002fc600078e02ee */
[----:B------:R-:W4:Y:S04]  /*2ff60*/  LDL R237, [R1+0xd78] ;  /* 0x000d780001ed7983 */ /* 0x000f280000100800 */
[----:B------:R1:W-:Y:S04]  /*2ff70*/  STL.64 [R1+0x2f78], R66 ;  /* 0x002f784201007387 */ /* 0x0003e80000100a00 */
[----:B------:R-:W4:Y:S04]  /*2ff80*/  LDL R72, [R1+0xd7c] ;  /* 0x000d7c0001487983 */ /* 0x000f280000100800 */
[----:B------:R-:W4:Y:S01]  /*2ff90*/  LDL R189, [R1+0xd80] ;  /* 0x000d800001bd7983 */ /* 0x000f220000100800 */
[----:B------:R-:W-:-:S04]  /*2ffa0*/  IMAD.WIDE R68, R159, 0x4, R238 ;  /* 0x000000049f447825 */ /* 0x000fc800078e02ee */
[--C-:B------:R-:W-:Y:S01]  /*2ffb0*/  IMAD.WIDE R184, R157, 0x4, R238.reuse ;  /* 0x000000049db87825 */ /* 0x100fe200078e02ee */
[----:B------:R1:W-:Y:S03]  /*2ffc0*/  STL.64 [R1+0x2f70], R68 ;  /* 0x002f704401007387 */ /* 0x0003e60000100a00 */
[--C-:B-1----:R-:W-:Y:S01]  /*2ffd0*/  IMAD.WIDE R66, R155, 0x4, R238.reuse ;  /* 0x000000049b427825 */ /* 0x102fe200078e02ee */
[----:B------:R-:W-:Y:S04]  /*2ffe0*/  STL.64 [R1+0x2f68], R184 ;  /* 0x002f68b801007387 */ /* 0x000fe80000100a00 */
[----:B------:R-:W4:Y:S04]  /*2fff0*/  LDL R169, [R1+0xd84] ;  /* 0x000d840001a97983 */ /* 0x000f280000100800 */
[----:B------:R1:W-:Y:S01]  /*30000*/  STL.64 [R1+0x2f60], R66 ;  /* 0x002f604201007387 */ /* 0x0003e20000100a00 */
[----:B------:R-:W-:-:S03]  /*30010*/  IMAD.WIDE R68, R153, 0x4, R238 ;  /* 0x0000000499447825 */ /* 0x000fc600078e02ee */
[----:B-1----:R-:W4:Y:S04]  /*30020*/  LDL R66, [R1+0xd88] ;  /* 0x000d880001427983 */ /* 0x002f280000100800 */
[----:B------:R1:W-:Y:S04]  /*30030*/  STL.64 [R1+0x2f58], R68 ;  /* 0x002f584401007387 */ /* 0x0003e80000100a00 */
[----:B-1----:R-:W4:Y:S04]  /*30040*/  LDL R68, [R1+0xd8c] ;  /* 0x000d8c0001447983 */ /* 0x002f280000100800 */
[----:B------:R-:W4:Y:S01]  /*30050*/  LDL R69, [R1+0xd90] ;  /* 0x000d900001457983 */ /* 0x000f220000100800 */
[----:B------:R-:W-:-:S04]  /*30060*/  IMAD.WIDE R186, R151, 0x4, R238 ;  /* 0x0000000497ba7825 */ /* 0x000fc800078e02ee */
[----:B------:R-:W-:-:S04]  /*30070*/  IMAD.WIDE R150, R150, 0x4, R238 ;  /* 0x0000000496967825 */ /* 0x000fc800078e02ee */
[----:B------:R-:W-:-:S04]  /*30080*/  IMAD.WIDE R152, R152, 0x4, R238 ;  /* 0x0000000498987825 */ /* 0x000fc800078e02ee */
[----:B------:R-:W-:-:S04]  /*30090*/  IMAD.WIDE R154, R154, 0x4, R238 ;  /* 0x000000049a9a7825 */ /* 0x000fc800078e02ee */
[----:B--2---:R-:W-:-:S05]  /*300a0*/  IMAD.WIDE R184, R188, 0x4, R238 ;  /* 0x00000004bcb87825 */ /* 0x004fca00078e02ee */
[----:B------:R1:W-:Y:S04]  /*300b0*/  STL.64 [R1+0x2f48], R184 ;  /* 0x002f48b801007387 */ /* 0x0003e80000100a00 */
[----:B-1----:R-:W2:Y:S04]  /*300c0*/  LDL R184, [R1+0xd94] ;  /* 0x000d940001b87983 */ /* 0x002ea80000100800 */
[----:B------:R-:W2:Y:S04]  /*300d0*/  LDL R185, [R1+0xd98] ;  /* 0x000d980001b97983 */ /* 0x000ea80000100800 */
[----:B------:R1:W-:Y:S04]  /*300e0*/  STL.64 [R1+0x2f38], R186 ;  /* 0x002f38ba01007387 */ /* 0x0003e80000100a00 */
[----:B-1----:R-:W2:Y:S04]  /*300f0*/  LDL R186, [R1+0xd9c] ;  /* 0x000d9c0001ba7983 */ /* 0x002ea80000100800 */
[----:B------:R1:W-:Y:S04]  /*30100*/  STL.64 [R1+0x2f30], R150 ;  /* 0x002f309601007387 */ /* 0x0003e80000100a00 */
[----:B-1----:R-:W2:Y:S04]  /*30110*/  LDL.LU.64 R150, [R1+0x70b0] ;  /* 0x0070b00001967983 */ /* 0x002ea80000300a00 */
[----:B------:R1:W-:Y:S04]  /*30120*/  STL.64 [R1+0x2f28], R152 ;  /* 0x002f289801007387 */ /* 0x0003e80000100a00 */
[----:B-1----:R-:W2:Y:S04]  /*30130*/  LDL.LU.64 R152, [R1+0x70a8] ;  /* 0x0070a80001987983 */ /* 0x002ea80000300a00 */
[----:B------:R-:W2:Y:S04]  /*30140*/  LDL R187, [R1+0xda0] ;  /* 0x000da00001bb7983 */ /* 0x000ea80000100800 */
[----:B------:R1:W-:Y:S04]  /*30150*/  STL.64 [R1+0x2f18], R154 ;  /* 0x002f189a01007387 */ /* 0x0003e80000100a00 */
[----:B-1----:R-:W2:Y:S04]  /*30160*/  LDL.LU.64 R154, [R1+0x70a0] ;  /* 0x0070a000019a7983 */ /* 0x002ea80000300a00 */
[----:B------:R-:W2:Y:S01]  /*30170*/  LDL R188, [R1+0xda4] ;  /* 0x000da40001bc7983 */ /* 0x000ea20000100800 */
[----:B------:R-:W-:-:S05]  /*30180*/  IMAD.WIDE R156, R156, 0x4, R238 ;  /* 0x000000049c9c7825 */ /* 0x000fca00078e02ee */
[----:B------:R3:W-:Y:S01]  /*30190*/  STL.64 [R1+0x2f08], R156 ;  /* 0x002f089c01007387 */ /* 0x0007e20000100a00 */
[----:B------:R-:W-:-:S04]  /*301a0*/  IMAD.WIDE R158, R158, 0x4, R238 ;  /* 0x000000049e9e7825 */ /* 0x000fc800078e02ee */
[----:B------:R-:W-:-:S04]  /*301b0*/  IMAD.WIDE R160, R160, 0x4, R238 ;  /* 0x00000004a0a07825 */ /* 0x000fc800078e02ee */
[----:B---3--:R-:W-:-:S04]  /*301c0*/  IMAD.WIDE R156, R162, 0x4, R238 ;  /* 0x00000004a29c7825 */ /* 0x008fc800078e02ee */
[--C-:B------:R-:W-:Y:S01]  /*301d0*/  IMAD.WIDE R162, R163, 0x4, R238.reuse ;  /* 0x00000004a3a27825 */ /* 0x100fe200078e02ee */
[----:B------:R1:W-:Y:S04]  /*301e0*/  STL.64 [R1+0x2f00], R156 ;  /* 0x002f009c01007387 */ /* 0x0003e80000100a00 */
[----:B-1----:R-:W3:Y:S04]  /*301f0*/  LDL.LU.64 R156, [R1+0x7098] ;  /* 0x00709800019c7983 */ /* 0x002ee80000300a00 */
[----:B------:R1:W-:Y:S04]  /*30200*/  STL.64 [R1+0x2ef8], R158 ;  /* 0x002ef89e01007387 */ /* 0x0003e80000100a00 */
[----:B-1----:R-:W3:Y:S04]  /*30210*/  LDL.LU.64 R158, [R1+0x7090] ;  /* 0x00709000019e7983 */ /* 0x002ee80000300a00 */
[----:B------:R1:W-:Y:S04]  /*30220*/  STL.64 [R1+0x2ed0], R160 ;  /* 0x002ed0a001007387 */ /* 0x0003e80000100a00 */
[----:B-1----:R-:W3:Y:S04]  /*30230*/  LDL.LU.64 R160, [R1+0x7088] ;  /* 0x0070880001a07983 */ /* 0x002ee80000300a00 */
[----:B------:R1:W-:Y:S02]  /*30240*/  STL.64 [R1+0x35c8], R162 ;  /* 0x0035c8a201007387 */ /* 0x0003e40000100a00 */
[----:B-1----:R-:W-:-:S04]  /*30250*/  IMAD.WIDE R162, R164, 0x4, R238 ;  /* 0x00000004a4a27825 */ /* 0x002fc800078e02ee */
[--C-:B------:R-:W-:Y:S01]  /*30260*/  IMAD.WIDE R164, R165, 0x4, R238.reuse ;  /* 0x00000004a5a47825 */ /* 0x100fe200078e02ee */
[----:B------:R1:W-:Y:S04]  /*30270*/  STL.64 [R1+0x2fd0], R162 ;  /* 0x002fd0a201007387 */ /* 0x0003e80000100a00 */
[----:B-1----:R-:W3:Y:S04]  /*30280*/  LDL.LU.64 R162, [R1+0x7080] ;  /* 0x0070800001a27983 */ /* 0x002ee80000300a00 */
[----:B------:R1:W-:Y:S01]  /*30290*/  STL.64 [R1+0x30c0], R164 ;  /* 0x0030c0a401007387 */ /* 0x0003e20000100a00 */
[----:B----4-:R-:W-:-:S04]  /*302a0*/  IMAD.WIDE R236, R237, 0x4, R238 ;  /* 0x00000004edec7825 */ /* 0x010fc800078e02ee */
[----:B-1----:R-:W-:-:S05]  /*302b0*/  IMAD.WIDE R164, R166, 0x4, R238 ;  /* 0x00000004a6a47825 */ /* 0x002fca00078e02ee */
[----:B------:R1:W-:Y:S01]  /*302c0*/  STL.64 [R1+0x30d8], R164 ;  /* 0x0030d8a401007387 */ /* 0x0003e20000100a00 */
[----:B------:R-:W-:-:S04]  /*302d0*/  IMAD.WIDE R166, R167, 0x4, R238 ;  /* 0x00000004a7a67825 */ /* 0x000fc800078e02ee */
[--C-:B-1----:R-:W-:Y:S02]  /*302e0*/  IMAD.WIDE R164, R191, 0x4, R238.reuse ;  /* 0x00000004bfa47825 */ /* 0x102fe400078e02ee */
[----:B------:R-:W4:Y:S04]  /*302f0*/  LDL.LU R191, [R1+0x7078] ;  /* 0x0070780001bf7983 */ /* 0x000f280000300800 */
        /* <DEDUP_REMOVED lines=8> */
[----:B------:R-:W3:Y:S01]  /*30380*/  LDL R189, [R1+0xa58] ;  /* 0x000a580001bd7983 */ /* 0x000ee20000100800 */
[----:B------:R-:W-:-:S03]  /*30390*/  IMAD.WIDE R66, R66, 0x4, R238 ;  /* 0x0000000442427825 */ /* 0x000fc600078e02ee */
[----:B------:R1:W-:Y:S02]  /*303a0*/  STL.64 [R1+0x3128], R72 ;  /* 0x0031284801007387 */ /* 0x0003e40000100a00 */
[----:B-1----:R-:W-:-:S04]  /*303b0*/  IMAD.WIDE R236, R168, 0x4, R238 ;  /* 0x00000004a8ec7825 */ /* 0x002fc800078e02ee */
[--C-:B------:R-:W-:Y:S01]  /*303c0*/  IMAD.WIDE R168, R169, 0x4, R238.reuse ;  /* 0x00000004a9a87825 */ /* 0x100fe200078e02ee */
[----:B------:R-:W4:Y:S04]  /*303d0*/  LDL.LU R73, [R1+0x3b0] ;  /* 0x0003b00001497983 */ /* 0x000f280000300800 */
[----:B------:R1:W-:Y:S04]  /*303e0*/  STL.64 [R1+0x3130], R236 ;  /* 0x003130ec01007387 */ /* 0x0003e80000100a00 */
[----:B-1----:R-:W4:Y:S04]  /*303f0*/  LDL.LU R236, [R1+0x37c] ;  /* 0x00037c0001ec7983 */ /* 0x002f280000300800 */
[----:B------:R1:W-:Y:S04]  /*30400*/  STL.64 [R1+0x3138], R168 ;  /* 0x003138a801007387 */ /* 0x0003e80000100a00 */
[----:B-1----:R-:W4:Y:S04]  /*30410*/  LDL.LU.64 R168, [R1+0x7060] ;  /* 0x0070600001a87983 */ /* 0x002f280000300a00 */
[----:B------:R1:W-:Y:S02]  /*30420*/  STL.64 [R1+0x3158], R66 ;  /* 0x0031584201007387 */ /* 0x0003e40000100a00 */
[----:B-1----:R-:W-:-:S05]  /*30430*/  IMAD.WIDE R66, R68, 0x4, R238 ;  /* 0x0000000444427825 */ /* 0x002fca00078e02ee */
[----:B------:R1:W-:Y:S04]  /*30440*/  STL.64 [R1+0x3198], R66 ;  /* 0x0031984201007387 */ /* 0x0003e80000100a00 */
[----:B------:R-:W4:Y:S01]  /*30450*/  LDL.LU R234, [R1+0x900] ;  /* 0x0009000001ea7983 */ /* 0x000f220000300800 */
[----:B-1----:R-:W-:-:S04]  /*30460*/  IMAD.WIDE R66, R69, 0x4, R238 ;  /* 0x0000000445427825 */ /* 0x002fc800078e02ee */
[--C-:B------:R-:W-:Y:S01]  /*30470*/  IMAD.WIDE R68, R183, 0x4, R238.reuse ;  /* 0x00000004b7447825 */ /* 0x100fe200078e02ee */
[----:B------:R2:W-:Y:S04]  /*30480*/  STL.64 [R1+0x31a0], R66 ;  /* 0x0031a04201007387 */ /* 0x0005e80000100a00 */
[----:B------:R1:W-:Y:S01]  /*30490*/  STL.64 [R1+0x31b8], R68 ;  /* 0x0031b84401007387 */ /* 0x0003e20000100a00 */
[----:B--2---:R-:W-:-:S04]  /*304a0*/  IMAD.WIDE R66, R184, 0x4, R238 ;  /* 0x00000004b8427825 */ /* 0x004fc800078e02ee */
[--C-:B-1----:R-:W-:Y:S01]  /*304b0*/  IMAD.WIDE R68, R185, 0x4, R238.reuse ;  /* 0x00000004b9447825 */ /* 0x102fe200078e02ee */
[----:B------:R1:W-:Y:S04]  /*304c0*/  STL.64 [R1+0x31d0], R66 ;  /* 0x0031d04201007387 */ /* 0x0003e80000100a00 */
[----:B------:R-:W2:Y:S04]  /*304d0*/  LDL R183, [R1+0x978] ;  /* 0x0009780001b77983 */ /* 0x000ea80000100800 */
[----:B------:R-:W-:Y:S04]  /*304e0*/  STL.64 [R1+0x31f8], R68 ;  /* 0x0031f84401007387 */ /* 0x000fe80000100a00 */
[----:B------:R-:W2:Y:S01]  /*304f0*/  LDL R184, [R1+0xdd4] ;  /* 0x000dd40001b87983 */ /* 0x000ea20000100800 */
[----:B-1----:R-:W-:-:S05]  /*30500*/  IMAD.WIDE R66, R186, 0x4, R238 ;  /* 0x00000004ba427825 */ /* 0x002fca00078e02ee */
[----:B------:R1:W-:Y:S04]  /*30510*/  STL.64 [R1+0x3208], R66 ;  /* 0x0032084201007387 */ /* 0x0003e80000100a00 */
[----:B------:R-:W2:Y:S01]  /*30520*/  LDL R185, [R1+0xdd8] ;  /* 0x000dd80001b97983 */ /* 0x000ea20000100800 */
[----:B-1----:R-:W-:-:S04]  /*30530*/  IMAD.WIDE R66, R187, 0x4, R238 ;  /* 0x00000004bb427825 */ /* 0x002fc800078e02ee */
[--C-:B------:R-:W-:Y:S01]  /*30540*/  IMAD.WIDE R186, R188, 0x4, R238.reuse ;  /* 0x00000004bcba7825 */ /* 0x100fe200078e02ee */
[----:B------:R-:W-:Y:S04]  /*30550*/  STL.64 [R1+0x3230], R66 ;  /* 0x0032304201007387 */ /* 0x000fe80000100a00 */
[----:B------:R1:W-:Y:S01]  /*30560*/  STL.64 [R1+0x3270], R186 ;  /* 0x003270ba01007387 */ /* 0x0003e20000100a00 */
[----:B------:R-:W-:-:S03]  /*30570*/  IMAD.WIDE R68, R182, 0x4, R238 ;  /* 0x00000004b6447825 */ /* 0x000fc600078e02ee */
[----:B-1----:R-:W2:Y:S01]  /*30580*/  LDL R186, [R1+0xddc] ;  /* 0x000ddc0001ba7983 */ /* 0x002ea20000100800 */
[----:B------:R-:W-:-:S04]  /*30590*/  IMAD.WIDE R66, R181, 0x4, R238 ;  /* 0x00000004b5427825 */ /* 0x000fc800078e02ee */
[--C-:B------:R-:W-:Y:S01]  /*305a0*/  IMAD.WIDE R180, R180, 0x4, R238.reuse ;  /* 0x00000004b4b47825 */ /* 0x100fe200078e02ee */
[----:B------:R1:W-:Y:S04]  /*305b0*/  STL.64 [R1+0x3278], R68 ;  /* 0x0032784401007387 */ /* 0x0003e80000100a00 */
[----:B------:R-:W2:Y:S04]  /*305c0*/  LDL.LU R70, [R1+0x87c] ;  /* 0x00087c0001467983 */ /* 0x000ea80000300800 */
[----:B------:R1:W-:Y:S04]  /*305d0*/  STL.64 [R1+0x3558], R66 ;  /* 0x0035584201007387 */ /* 0x0003e80000100a00 */
[----:B------:R-:W-:Y:S01]  /*305e0*/  STL.64 [R1+0x35d8], R180 ;  /* 0x0035d8b401007387 */ /* 0x000fe20000100a00 */
[----:B-1----:R-:W-:-:S03]  /*305f0*/  IMAD.WIDE R68, R179, 0x4, R238 ;  /* 0x00000004b3447825 */ /* 0x002fc600078e02ee */
[----:B------:R-:W2:Y:S01]  /*30600*/  LDL R187, [R1+0xde0] ;  /* 0x000de00001bb7983 */ /* 0x000ea20000100800 */
[----:B------:R-:W-:-:S03]  /*30610*/  IMAD.WIDE R66, R178, 0x4, R238 ;  /* 0x00000004b2427825 */ /* 0x000fc600078e02ee */
[----:B------:R1:W-:Y:S04]  /*30620*/  STL.64 [R1+0x35d0], R68 ;  /* 0x0035d04401007387 */ /* 0x0003e80000100a00 */
[----:B------:R1:W-:Y:S04]  /*30630*/  STL.64 [R1+0x3c70], R66 ;  /* 0x003c704201007387 */ /* 0x0003e80000100a00 */
[----:B------:R-:W2:Y:S01]  /*30640*/  LDL R188, [R1+0xde4] ;  /* 0x000de40001bc7983 */ /* 0x000ea20000100800 */
[----:B------:R-:W-:-:S04]  /*30650*/  IMAD.WIDE R178, R176, 0x4, R238 ;  /* 0x00000004b0b27825 */ /* 0x000fc800078e02ee */
[--C-:B-1----:R-:W-:Y:S01]  /*30660*/  IMAD.WIDE R68, R177, 0x4, R238.reuse ;  /* 0x00000004b1447825 */ /* 0x102fe200078e02ee */
[----:B------:R-:W2:Y:S03]  /*30670*/  LDL.LU R67, [R1+0x7d8] ;  /* 0x0007d80001437983 */ /* 0x000ea60000300800 */
[--C-:B------:R-:W-:Y:S01]  /*30680*/  IMAD.WIDE R176, R175, 0x4, R238.reuse ;  /* 0x00000004afb07825 */ /* 0x100fe200078e02ee */
[----:B------:R1:W-:Y:S04]  /*30690*/  STL.64 [R1+0x3cb8], R68 ;  /* 0x003cb84401007387 */ /* 0x0003e80000100a00 */
[----:B------:R-:W-:Y:S04]  /*306a0*/  STL.64 [R1+0x3cd8], R178 ;  /* 0x003cd8b201007387 */ /* 0x000fe80000100a00 */
[----:B------:R-:W-:Y:S01]  /*306b0*/  STL.64 [R1+0x3cf0], R176 ;  /* 0x003cf0b001007387 */ /* 0x000fe20000100a00 */
[----:B-1----:R-:W-:-:S03]  /*306c0*/  IMAD.WIDE R68, R174, 0x4, R238 ;  /* 0x00000004ae447825 */ /* 0x002fc600078e02ee */
[----:B------:R-:W2:Y:S01]  /*306d0*/  LDL.LU R237, [R1+0x700] ;  /* 0x0007000001ed7983 */ /* 0x000ea20000300800 */
[----:B------:R-:W-:-:S03]  /*306e0*/  IMAD.WIDE R174, R173, 0x4, R238 ;  /* 0x00000004adae7825 */ /* 0x000fc600078e02ee */
[----:B------:R3:W-:Y:S04]  /*306f0*/  STL.64 [R1+0x3d00], R68 ;  /* 0x003d004401007387 */ /* 0x0007e80000100a00 */
[----:B------:R-:W-:Y:S01]  /*30700*/  STL.64 [R1+0x3d10], R174 ;  /* 0x003d10ae01007387 */ /* 0x000fe20000100a00 */
[----:B---3--:R-:W-:-:S03]  /*30710*/  IMAD.WIDE R68, R189, 0x4, R238 ;  /* 0x00000004bd447825 */ /* 0x008fc600078e02ee */
[----:B------:R-:W3:Y:S01]  /*30720*/  LDL R189, [R1+0xde8] ;  /* 0x000de80001bd7983 */ /* 0x000ee20000100800 */
[----:B------:R-:W-:-:S03]  /*30730*/  IMAD.WIDE R172, R172, 0x4, R238 ;  /* 0x00000004acac7825 */ /* 0x000fc600078e02ee */
[----:B------:R1:W-:Y:S04]  /*30740*/  STL.64 [R1+0x3d20], R68 ;  /* 0x003d204401007387 */ /* 0x0003e80000100a00 */
[----:B------:R1:W-:Y:S04]  /*30750*/  STL.64 [R1+0x3d28], R172 ;  /* 0x003d28ac01007387 */ /* 0x0003e80000100a00 */
[----:B------:R-:W3:Y:S01]  /*30760*/  LDL.LU R72, [R1+0x5e0] ;  /* 0x0005e00001487983 */ /* 0x000ee20000300800 */
[----:B-1----:R-:W-:-:S04]  /*30770*/  IMAD.WIDE R68, R171, 0x4, R238 ;  /* 0x00000004ab447825 */ /* 0x002fc800078e02ee */
[--C-:B------:R-:W-:Y:S01]  /*30780*/  IMAD.WIDE R170, R170, 0x4, R238.reuse ;  /* 0x00000004aaaa7825 */ /* 0x100fe200078e02ee */
[----:B------:R-:W-:Y:S04]  /*30790*/  STL.64 [R1+0x3d40], R68 ;  /* 0x003d404401007387 */ /* 0x000fe80000100a00 */
[----:B------:R1:W-:Y:S04]  /*307a0*/  STL.64 [R1+0x3d58], R170 ;  /* 0x003d58aa01007387 */ /* 0x0003e80000100a00 */
[----:B------:R-:W3:Y:S04]  /*307b0*/  LDL R172, [R1+0xdf0] ;  /* 0x000df00001ac7983 */ /* 0x000ee80000100800 */
[----:B-1----:R-:W3:Y:S01]  /*307c0*/  LDL R171, [R1+0xdec] ;  /* 0x000dec0001ab7983 */ /* 0x002ee20000100800 */
[----:B----4-:R-:W-:-:S04]  /*307d0*/  IMAD.WIDE R68, R73, 0x4, R238 ;  /* 0x0000000449447825 */ /* 0x010fc800078e02ee */
[--C-:B------:R-:W-:Y:S01]  /*307e0*/  IMAD.WIDE R176, R236, 0x4, R238.reuse ;  /* 0x00000004ecb07825 */ /* 0x100fe200078e02ee */
[----:B------:R2:W-:Y:S04]  /*307f0*/  STL.64 [R1+0x3d70], R68 ;  /* 0x003d704401007387 */ /* 0x0005e80000100a00 */
[----:B------:R-:W-:Y:S04]  /*30800*/  STL.64 [R1+0x3d80], R176 ;  /* 0x003d80b001007387 */ /* 0x000fe80000100a00 */
[----:B------:R-:W4:Y:S01]  /*30810*/  LDL R173, [R1+0xdf4] ;  /* 0x000df40001ad7983 */ /* 0x000f220000100800 */
[----:B--2---:R-:W-:-:S04]  /*30820*/  IMAD.WIDE R68, R183, 0x4, R238 ;  /* 0x00000004b7447825 */ /* 0x004fc800078e02ee */
[--C-:B------:R-:W-:Y:S01]  /*30830*/  IMAD.WIDE R174, R184, 0x4, R238.reuse ;  /* 0x00000004b8ae7825 */ /* 0x100fe200078e02ee */
[----:B------:R1:W-:Y:S04]  /*30840*/  STL.64 [R1+0x35e0], R68 ;  /* 0x0035e04401007387 */ /* 0x0003e80000100a00 */
[----:B------:R2:W-:Y:S01]  /*30850*/  STL.64 [R1+0x3670], R174 ;  /* 0x003670ae01007387 */ /* 0x0005e20000100a00 */
[----:B-1----:R-:W-:-:S03]  /*30860*/  IMAD.WIDE R68, R185, 0x4, R238 ;  /* 0x00000004b9447825 */ /* 0x002fc600078e02ee */
[----:B--2---:R-:W2:Y:S04]  /*30870*/  LDL R174, [R1+0xdf8] ;  /* 0x000df80001ae7983 */ /* 0x004ea80000100800 */
[----:B------:R-:W2:Y:S04]  /*30880*/  LDL R175, [R1+0xdfc] ;  /* 0x000dfc0001af7983 */ /* 0x000ea80000100800 */
[----:B------:R1:W-:Y:S04]  /*30890*/  STL.64 [R1+0x3678], R68 ;  /* 0x0036784401007387 */ /* 0x0003e80000100a00 */
[----:B------:R-:W2:Y:S04]  /*308a0*/  LDL R176, [R1+0xe00] ;  /* 0x000e000001b07983 */ /* 0x000ea80000100800 */
[----:B------:R-:W2:Y:S04]  /*308b0*/  LDL R177, [R1+0xe04] ;  /* 0x000e040001b17983 */ /* 0x000ea80000100800 */
[----:B------:R-:W2:Y:S01]  /*308c0*/  LDL R178, [R1+0xe08] ;  /* 0x000e080001b27983 */ /* 0x000ea20000100800 */
[----:B-1----:R-:W-:-:S05]  /*308d0*/  IMAD.WIDE R68, R186, 0x4, R238 ;  /* 0x00000004ba447825 */ /* 0x002fca00078e02ee */
[----:B------:R1:W-:Y:S04]  /*308e0*/  STL.64 [R1+0x3680], R68 ;  /* 0x0036804401007387 */ /* 0x0003e80000100a00 */
[----:B------:R-:W2:Y:S04]  /*308f0*/  LDL R179, [R1+0xc70] ;  /* 0x000c700001b37983 */ /* 0x000ea80000100800 */
[----:B------:R-:W2:Y:S01]  /*30900*/  LDL R180, [R1+0xc68] ;  /* 0x000c680001b47983 */ /* 0x000ea20000100800 */
[----:B------:R-:W-:-:S04]  /*30910*/  IMAD.WIDE R182, R234, 0x4, R238 ;  /* 0x00000004eab67825 */ /* 0x000fc800078e02ee */
[----:B------:R-:W-:-:S05]  /*30920*/  IMAD.WIDE R184, R187, 0x4, R238 ;  /* 0x00000004bbb87825 */ /* 0x000fca00078e02ee */
[----:B------:R-:W-:Y:S04]  /*30930*/  STL.64 [R1+0x3688], R184 ;  /* 0x003688b801007387 */ /* 0x000fe80000100a00 */
[----:B------:R-:W2:Y:S01]  /*30940*/  LDL R181, [R1+0xba4] ;  /* 0x000ba40001b57983 */ /* 0x000ea20000100800 */
[----:B-1----:R-:W-:-:S03]  /*30950*/  IMAD.WIDE R68, R188, 0x4, R238 ;  /* 0x00000004bc447825 */ /* 0x002fc600078e02ee */
[----:B------:R1:W-:Y:S04]  /*30960*/  STL.64 [R1+0x3690], R182 ;  /* 0x003690b601007387 */ /* 0x0003e80000100a00 */
[----:B-1----:R-:W2:Y:S04]  /*30970*/  LDL R182, [R1+0xb8c] ;  /* 0x000b8c0001b67983 */ /* 0x002ea80000100800 */
[----:B------:R1:W-:Y:S04]  /*30980*/  STL.64 [R1+0x36e0], R68 ;  /* 0x0036e04401007387 */ /* 0x0003e80000100a00 */
[----:B------:R-:W2:Y:S04]  /*30990*/  LDL R183, [R1+0xb80] ;  /* 0x000b800001b77983 */ /* 0x000ea80000100800 */
[----:B------:R-:W2:Y:S04]  /*309a0*/  LDL R184, [R1+0xb68] ;  /* 0x000b680001b87983 */ /* 0x000ea80000100800 */
[----:B------:R-:W2:Y:S04]  /*309b0*/  LDL.LU R66, [R1+0x420] ;  /* 0x0004200001427983 */ /* 0x000ea80000300800 */
[----:B-1----:R-:W2:Y:S04]  /*309c0*/  LDL.LU R68, [R1+0x3ac] ;  /* 0x0003ac0001447983 */ /* 0x002ea80000300800 */
[----:B------:R-:W2:Y:S04]  /*309d0*/  LDL.LU R69, [R1+0x368] ;  /* 0x0003680001457983 */ /* 0x000ea80000300800 */
[----:B------:R-:W2:Y:S04]  /*309e0*/  LDL R185, [R1+0xad8] ;  /* 0x000ad80001b97983 */ /* 0x000ea80000100800 */
[----:B------:R-:W2:Y:S01]  /*309f0*/  LDL R186, [R1+0xacc] ;  /* 0x000acc0001ba7983 */ /* 0x000ea20000100800 */
[----:B---3--:R-:W-:-:S05]  /*30a00*/  IMAD.WIDE R188, R189, 0x4, R238 ;  /* 0x00000004bdbc7825 */ /* 0x008fca00078e02ee */
[----:B------:R1:W-:Y:S04]  /*30a10*/  STL.64 [R1+0x36f8], R188 ;  /* 0x0036f8bc01007387 */ /* 0x0003e80000100a00 */
[----:B------:R-:W3:Y:S04]  /*30a20*/  LDL R187, [R1+0xab4] ;  /* 0x000ab40001bb7983 */ /* 0x000ee80000100800 */
[----:B-1----:R-:W3:Y:S04]  /*30a30*/  LDL R188, [R1+0xa90] ;  /* 0x000a900001bc7983 */ /* 0x002ee80000100800 */
[----:B------:R-:W3:Y:S01]  /*30a40*/  LDL R189, [R1+0xa78] ;  /* 0x000a780001bd7983 */ /* 0x000ee20000100800 */
[----:B------:R-:W-:-:S05]  /*30a50*/  IMAD.WIDE R170, R171, 0x4, R238 ;  /* 0x00000004abaa7825 */ /* 0x000fca00078e02ee */
[----:B------:R1:W-:Y:S02]  /*30a60*/  STL.64 [R1+0x3710], R170 ;  /* 0x003710aa01007387 */ /* 0x0003e40000100a00 */
[----:B-1----:R-:W-:-:S05]  /*30a70*/  IMAD.WIDE R170, R172, 0x4, R238 ;  /* 0x00000004acaa7825 */ /* 0x002fca00078e02ee */
[----:B------:R1:W-:Y:S01]  /*30a80*/  STL.64 [R1+0x3728], R170 ;  /* 0x003728aa01007387 */ /* 0x0003e20000100a00 */
[----:B----4-:R-:W-:-:S04]  /*30a90*/  IMAD.WIDE R172, R173, 0x4, R238 ;  /* 0x00000004adac7825 */ /* 0x010fc800078e02ee */
[----:B-1----:R-:W-:-:S05]  /*30aa0*/  IMAD.WIDE R170, R70, 0x4, R238 ;  /* 0x0000000446aa7825 */ /* 0x002fca00078e02ee */
[----:B------:R1:W-:Y:S04]  /*30ab0*/  STL.64 [R1+0x3740], R170 ;  /* 0x003740aa01007387 */ /* 0x0003e80000100a00 */
[----:B-1----:R-:W4:Y:S04]  /*30ac0*/  LDL.LU.64 R170, [R1+0x7058] ;  /* 0x0070580001aa7983 */ /* 0x002f280000300a00 */
[----:B------:R1:W-:Y:S04]  /*30ad0*/  STL.64 [R1+0x6f80], R70 ;  /* 0x006f804601007387 */ /* 0x0003e80000100a00 */
[----:B-1----:R-:W3:Y:S04]  /*30ae0*/  LDL.LU R71, [R1+0xa30] ;  /* 0x000a300001477983 */ /* 0x002ee80000300800 */
[----:B------:R-:W3:Y:S04]  /*30af0*/  LDL.LU R70, [R1+0xe0c] ;  /* 0x000e0c0001467983 */ /* 0x000ee80000300800 */
[----:B------:R2:W-:Y:S02]  /*30b00*/  STL.64 [R1+0x3770], R172 ;  /* 0x003770ac01007387 */ /* 0x0005e40000100a00 */
[----:B--2---:R-:W-:-:S04]  /*30b10*/  IMAD.WIDE R172, R174, 0x4, R238 ;  /* 0x00000004aeac7825 */ /* 0x004fc800078e02ee */
[--C-:B------:R-:W-:Y:S01]  /*30b20*/  IMAD.WIDE R174, R175, 0x4, R238.reuse ;  /* 0x00000004afae7825 */ /* 0x100fe200078e02ee */
[----:B------:R1:W-:Y:S04]  /*30b30*/  STL.64 [R1+0x3778], R172 ;  /* 0x003778ac01007387 */ /* 0x0003e80000100a00 */
[----:B-1----:R-:W2:Y:S04]  /*30b40*/  LDL.LU.64 R172, [R1+0x7050] ;  /* 0x0070500001ac7983 */ /* 0x002ea80000300a00 */
[----:B------:R1:W-:Y:S02]  /*30b50*/  STL.64 [R1+0x3780], R174 ;  /* 0x003780ae01007387 */ /* 0x0003e40000100a00 */
[----:B-1----:R-:W-:-:S05]  /*30b60*/  IMAD.WIDE R174, R176, 0x4, R238 ;  /* 0x00000004b0ae7825 */ /* 0x002fca00078e02ee */
[----:B------:R1:W-:Y:S01]  /*30b70*/  STL.64 [R1+0x3788], R174 ;  /* 0x003788ae01007387 */ /* 0x0003e20000100a00 */
[----:B------:R-:W-:-:S04]  /*30b80*/  IMAD.WIDE R176, R177, 0x4, R238 ;  /* 0x00000004b1b07825 */ /* 0x000fc800078e02ee */
[----:B-1----:R-:W-:-:S05]  /*30b90*/  IMAD.WIDE R174, R67, 0x4, R238 ;  /* 0x0000000443ae7825 */ /* 0x002fca00078e02ee */
[----:B------:R1:W-:Y:S04]  /*30ba0*/  STL.64 [R1+0x3790], R174 ;  /* 0x003790ae01007387 */ /* 0x0003e80000100a00 */
[----:B-1----:R-:W2:Y:S04]  /*30bb0*/  LDL.LU.64 R174, [R1+0x7048] ;  /* 0x0070480001ae7983 */ /* 0x002ea80000300a00 */
[----:B------:R1:W-:Y:S02]  /*30bc0*/  STL.64 [R1+0x37c8], R176 ;  /* 0x0037c8b001007387 */ /* 0x0003e40000100a00 */
[----:B-1----:R-:W-:-:S04]  /*30bd0*/  IMAD.WIDE R176, R178, 0x4, R238 ;  /* 0x00000004b2b07825 */ /* 0x002fc800078e02ee */
        /* <DEDUP_REMOVED lines=10> */
[----:B------:R1:W-:Y:S04]  /*30c80*/  STL.64 [R1+0x6f90], R236 ;  /* 0x006f90ec01007387 */ /* 0x0003e80000100a00 */
[----:B-1----:R-:W2:Y:S04]  /*30c90*/  LDL R236, [R1+0xa3c] ;  /* 0x000a3c0001ec7983 */ /* 0x002ea80000100800 */
[----:B------:R-:W2:Y:S04]  /*30ca0*/  LDL R237, [R1+0xa10] ;  /* 0x000a100001ed7983 */ /* 0x000ea80000100800 */
[----:B------:R1:W-:Y:S02]  /*30cb0*/  STL.64 [R1+0x3eb8], R180 ;  /* 0x003eb8b401007387 */ /* 0x0003e40000100a00 */
[----:B-1----:R-:W-:-:S04]  /*30cc0*/  IMAD.WIDE R180, R182, 0x4, R238 ;  /* 0x00000004b6b47825 */ /* 0x002fc800078e02ee */
[--C-:B------:R-:W-:Y:S01]  /*30cd0*/  IMAD.WIDE R182, R183, 0x4, R238.reuse ;  /* 0x00000004b7b67825 */ /* 0x100fe200078e02ee */
[----:B------:R1:W-:Y:S04]  /*30ce0*/  STL.64 [R1+0x3ec0], R180 ;  /* 0x003ec0b401007387 */ /* 0x0003e80000100a00 */
[----:B-1----:R-:W2:Y:S04]  /*30cf0*/  LDL.LU.64 R180, [R1+0x7030] ;  /* 0x0070300001b47983 */ /* 0x002ea80000300a00 */
[----:B------:R1:W-:Y:S02]  /*30d00*/  STL.64 [R1+0x3ec8], R182 ;  /* 0x003ec8b601007387 */ /* 0x0003e40000100a00 */
[----:B-1----:R-:W-:-:S05]  /*30d10*/  IMAD.WIDE R182, R184, 0x4, R238 ;  /* 0x00000004b8b67825 */ /* 0x002fca00078e02ee */
[----:B------:R1:W-:Y:S02]  /*30d20*/  STL.64 [R1+0x3ed0], R182 ;  /* 0x003ed0b601007387 */ /* 0x0003e40000100a00 */
[----:B-1----:R-:W-:-:S05]  /*30d30*/  IMAD.WIDE R182, R72, 0x4, R238 ;  /* 0x0000000448b67825 */ /* 0x002fca00078e02ee */
[----:B------:R1:W-:Y:S04]  /*30d40*/  STL.64 [R1+0x3ed8], R182 ;  /* 0x003ed8b601007387 */ /* 0x0003e80000100a00 */
[----:B-1----:R-:W2:Y:S04]  /*30d50*/  LDL.LU.64 R182, [R1+0x7028] ;  /* 0x0070280001b67983 */ /* 0x002ea80000300a00 */
[----:B------:R1:W-:Y:S04]  /*30d60*/  STL.64 [R1+0x6f98], R72 ;  /* 0x006f984801007387 */ /* 0x0003e80000100a00 */
[----:B-1----:R-:W2:Y:S01]  /*30d70*/  LDL R73, [R1+0xa54] ;  /* 0x000a540001497983 */ /* 0x002ea20000100800 */
[----:B------:R-:W-:-:S05]  /*30d80*/  IMAD.WIDE R184, R185, 0x4, R238 ;  /* 0x00000004b9b87825 */ /* 0x000fca00078e02ee */
[----:B------:R1:W-:Y:S02]  /*30d90*/  STL.64 [R1+0x3f00], R184 ;  /* 0x003f00b801007387 */ /* 0x0003e40000100a00 */
[----:B-1----:R-:W-:-:S04]  /*30da0*/  IMAD.WIDE R184, R186, 0x4, R238 ;  /* 0x00000004bab87825 */ /* 0x002fc800078e02ee */
[--C-:B---3--:R-:W-:Y:S01]  /*30db0*/  IMAD.WIDE R186, R187, 0x4, R238.reuse ;  /* 0x00000004bbba7825 */ /* 0x108fe200078e02ee */
[----:B------:R1:W-:Y:S04]  /*30dc0*/  STL.64 [R1+0x3f08], R184 ;  /* 0x003f08b801007387 */ /* 0x0003e80000100a00 */
[----:B-1----:R-:W3:Y:S04]  /*30dd0*/  LDL.LU.64 R184, [R1+0x7020] ;  /* 0x0070200001b87983 */ /* 0x002ee80000300a00 */
[----:B------:R1:W-:Y:S02]  /*30de0*/  STL.64 [R1+0x3f20], R186 ;  /* 0x003f20ba01007387 */ /* 0x0003e40000100a00 */
[----:B-1----:R-:W-:-:S04]  /*30df0*/  IMAD.WIDE R186, R188, 0x4, R238 ;  /* 0x00000004bcba7825 */ /* 0x002fc800078e02ee */
[----:B------:R-:W-:Y:S01]  /*30e00*/  IMAD.WIDE R188, R189, 0x4, R238 ;  /* 0x00000004bdbc7825 */ /* 0x000fe200078e02ee */
[----:B------:R1:W-:Y:S04]  /*30e10*/  STL.64 [R1+0x3f28], R186 ;  /* 0x003f28ba01007387 */ /* 0x0003e80000100a00 */
[----:B-1----:R-:W3:Y:S04]  /*30e20*/  LDL.LU.64 R186, [R1+0x7018] ;  /* 0x0070180001ba7983 */ /* 0x002ee80000300a00 */
[----:B------:R1:W-:Y:S04]  /*30e30*/  STL.64 [R1+0x3f30], R188 ;  /* 0x003f30bc01007387 */ /* 0x0003e80000100a00 */
[----:B-1----:R-:W3:Y:S01]  /*30e40*/  LDL.LU.64 R188, [R1+0x7010] ;  /* 0x0070100001bc7983 */ /* 0x002ee20000300a00 */
[----:B------:R-:W-:-:S02]  /*30e50*/  IMAD R192, R192, c[0x0][0x190], RZ ;  /* 0x00006400c0c07a24 */ /* 0x000fc400078e02ff */
[----:B------:R-:W-:Y:S02]  /*30e60*/  IMAD R193, R193, c[0x0][0x190], RZ ;  /* 0x00006400c1c17a24 */ /* 0x000fe400078e02ff */
[----:B------:R-:W-:Y:S02]  /*30e70*/  IMAD R190, R190, c[0x0][0x190], RZ ;  /* 0x00006400bebe7a24 */ /* 0x000fe400078e02ff */
[----:B------:R-:W-:Y:S02]  /*30e80*/  IMAD R252, R252, c[0x0][0x190], RZ ;  /* 0x00006400fcfc7a24 */ /* 0x000fe400078e02ff */
[----:B--2---:R-:W-:-:S05]  /*30e90*/  IMAD.WIDE R72, R73, 0x4, R238 ;  /* 0x0000000449487825 */ /* 0x004fca00078e02ee */
[----:B------:R1:W-:Y:S02]  /*30ea0*/  STL.64 [R1+0x3f38], R72 ;  /* 0x003f384801007387 */ /* 0x0003e40000100a00 */
[----:B-1----:R-:W-:-:S05]  /*30eb0*/  IMAD.WIDE R72, R236, 0x4, R238 ;  /* 0x00000004ec487825 */ /* 0x002fca00078e02ee */
[----:B------:R1:W-:Y:S02]  /*30ec0*/  STL.64 [R1+0x3f40], R72 ;  /* 0x003f404801007387 */ /* 0x0003e40000100a00 */
[----:B-1----:R-:W-:-:S05]  /*30ed0*/  IMAD.WIDE R72, R71, 0x4, R238 ;  /* 0x0000000447487825 */ /* 0x002fca00078e02ee */
[----:B------:R1:W-:Y:S04]  /*30ee0*/  STL.64 [R1+0x3f48], R72 ;  /* 0x003f484801007387 */ /* 0x0003e80000100a00 */
[----:B------:R2:W-:Y:S01]  /*30ef0*/  STL.64 [R1+0x6fa0], R66 ;  /* 0x006fa04201007387 */ /* 0x0005e20000100a00 */
[----:B-1----:R-:W-:-:S04]  /*30f00*/  IMAD.WIDE R72, R237, 0x4, R238 ;  /* 0x00000004ed487825 */ /* 0x002fc800078e02ee */
[--C-:B------:R-:W-:Y:S01]  /*30f10*/  IMAD.WIDE R236, R66, 0x4, R238.reuse ;  /* 0x0000000442ec7825 */ /* 0x100fe200078e02ee */
[----:B------:R1:W-:Y:S03]  /*30f20*/  STL.64 [R1+0x3f50], R72 ;  /* 0x003f504801007387 */ /* 0x0003e60000100a00 */
[--C-:B--2---:R-:W-:Y:S01]  /*30f30*/  IMAD.WIDE R66, R69, 0x4, R238.reuse ;  /* 0x0000000445427825 */ /* 0x104fe200078e02ee */
[----:B------:R-:W-:Y:S04]  /*30f40*/  STL.64 [R1+0x3f58], R236 ;  /* 0x003f58ec01007387 */ /* 0x000fe80000100a00 */
[----:B------:R2:W-:Y:S01]  /*30f50*/  STL.64 [R1+0x6fa8], R68 ;  /* 0x006fa84401007387 */ /* 0x0005e20000100a00 */
[----:B-1----:R-:W-:-:S05]  /*30f60*/  IMAD.WIDE R72, R68, 0x4, R238 ;  /* 0x0000000444487825 */ /* 0x002fca00078e02ee */
[----:B------:R-:W-:Y:S01]  /*30f70*/  STL.64 [R1+0x3f78], R72 ;  /* 0x003f784801007387 */ /* 0x000fe20000100a00 */
[----:B--2---:R-:W-:-:S03]  /*30f80*/  IMAD.WIDE R68, R70, 0x4, R238 ;  /* 0x0000000446447825 */ /* 0x004fc600078e02ee */
[----:B------:R1:W-:Y:S04]  /*30f90*/  STL.64 [R1+0x3f90], R66 ;  /* 0x003f904201007387 */ /* 0x0003e80000100a00 */
[----:B------:R-:W-:Y:S04]  /*30fa0*/  STL.64 [R1+0x7000], R70 ;  /* 0x0070004601007387 */ /* 0x000fe80000100a00 */
[----:B------:R2:W-:Y:S01]  /*30fb0*/  STL.64 [R1+0x38d0], R68 ;  /* 0x0038d04401007387 */ /* 0x0005e20000100a00 */
[----:B-1----:R-:W-:-:S03]  /*30fc0*/  IMAD.WIDE R66, R235, 0x4, R238 ;  /* 0x00000004eb427825 */ /* 0x002fc600078e02ee */
[----:B------:R-:W-:Y:S04]  /*30fd0*/  STL.64 [R1+0x6fb0], R234 ;  /* 0x006fb0ea01007387 */ /* 0x000fe80000100a00 */
[----:B------:R1:W-:Y:S01]  /*30fe0*/  STL.64 [R1+0x38e0], R66 ;  /* 0x0038e04201007387 */ /* 0x0003e20000100a00 */
[----:B--2---:R-:W-:-:S03]  /*30ff0*/  IMAD.WIDE R68, R232, 0x4, R238 ;  /* 0x00000004e8447825 */ /* 0x004fc600078e02ee */
[----:B------:R-:W-:Y:S04]  /*31000*/  STL.64 [R1+0x6fb8], R232 ;  /* 0x006fb8e801007387 */ /* 0x000fe80000100a00 */
[----:B------:R2:W-:Y:S01]  /*31010*/  STL.64 [R1+0x38e8], R68 ;  /* 0x0038e84401007387 */ /* 0x0005e20000100a00 */
[----:B-1----:R-:W-:-:S05]  /*31020*/  IMAD.WIDE R66, R233, 0x4, R238 ;  /* 0x00000004e9427825 */ /* 0x002fca00078e02ee */
        /* <DEDUP_REMOVED lines=42> */
[----:B------:R-:W-:Y:S01]  /*312d0*/  STL.64 [R1+0x7008], R214 ;  /* 0x007008d601007387 */ /* 0x000fe20000100a00 */
[----:B------:R-:W-:-:S03]  /*312e0*/  IMAD.WIDE R70, R212, 0x4, R238 ;  /* 0x00000004d4467825 */ /* 0x000fc600078e02ee */
[----:B------:R2:W-:Y:S01]  /*312f0*/  STL.64 [R1+0x3fb0], R68 ;  /* 0x003fb04401007387 */ /* 0x0005e20000100a00 */
[----:B-1----:R-:W-:-:S05]  /*31300*/  IMAD.WIDE R66, R215, 0x4, R238 ;  /* 0x00000004d7427825 */ /* 0x002fca00078e02ee */
[----:B------:R1:W-:Y:S01]  /*31310*/  STL.64 [R1+0x3fd0], R66 ;  /* 0x003fd04201007387 */ /* 0x0003e20000100a00 */
[----:B--2---:R-:W-:-:S03]  /*31320*/  IMAD.WIDE R68, R213, 0x4, R238 ;  /* 0x00000004d5447825 */ /* 0x004fc600078e02ee */
[----:B------:R2:W-:Y:S04]  /*31330*/  STL.64 [R1+0x3ff0], R70 ;  /* 0x003ff04601007387 */ /* 0x0005e80000100a00 */
[----:B------:R3:W-:Y:S01]  /*31340*/  STL.64 [R1+0x4020], R68 ;  /* 0x0040204401007387 */ /* 0x0007e20000100a00 */
[----:B-1----:R-:W-:-:S04]  /*31350*/  IMAD.WIDE R66, R210, 0x4, R238 ;  /* 0x00000004d2427825 */ /* 0x002fc800078e02ee */
[--C-:B--2---:R-:W-:Y:S01]  /*31360*/  IMAD.WIDE R70, R211, 0x4, R238.reuse ;  /* 0x00000004d3467825 */ /* 0x104fe200078e02ee */
[----:B------:R1:W-:Y:S03]  /*31370*/  STL.64 [R1+0x4040], R66 ;  /* 0x0040404201007387 */ /* 0x0003e60000100a00 */
[--C-:B---3--:R-:W-:Y:S01]  /*31380*/  IMAD.WIDE R68, R208, 0x4, R238.reuse ;  /* 0x00000004d0447825 */ /* 0x108fe200078e02ee */
        /* <DEDUP_REMOVED lines=77> */
[--C-:B----4-:R-:W-:Y:S01]  /*31860*/  IMAD.WIDE R68, R170, 0x4, R238.reuse ;  /* 0x00000004aa447825 */ /* 0x110fe200078e02ee */
        /* <DEDUP_REMOVED lines=288> */
[----:B------:R-:W-:Y:S04]  /*32a70*/  STL.64 [R1+0x41c0], R70 ;  /* 0x0041c04601007387 */ /* 0x000fe80000100a00 */
[----:B------:R-:W2:Y:S01]  /*32a80*/  LDL.LU R72, [R1+0x99c] ;  /* 0x00099c0001487983 */ /* 0x000ea20000300800 */
[----:B-1----:R-:W-:-:S03]  /*32a90*/  IMAD.WIDE R66, R45, 0x4, R238 ;  /* 0x000000042d427825 */ /* 0x002fc600078e02ee */
[----:B------:R1:W-:Y:S04]  /*32aa0*/  STL.64 [R1+0x4328], R68 ;  /* 0x0043284401007387 */ /* 0x0003e80000100a00 */
[----:B------:R-:W3:Y:S04]  /*32ab0*/  LDL.LU R73, [R1+0x9b4] ;  /* 0x0009b40001497983 */ /* 0x000ee80000300800 */
[----:B------:R4:W-:Y:S04]  /*32ac0*/  STL.64 [R1+0x4330], R66 ;  /* 0x0043304201007387 */ /* 0x0009e80000100a00 */
[----:B------:R-:W3:Y:S04]  /*32ad0*/  LDL.LU R237, [R1+0x980] ;  /* 0x0009800001ed7983 */ /* 0x000ee80000300800 */
[----:B------:R-:W3:Y:S01]  /*32ae0*/  LDL.LU R236, [R1+0x9b8] ;  /* 0x0009b80001ec7983 */ /* 0x000ee20000300800 */
[----:B-1----:R-:W-:-:S04]  /*32af0*/  IMAD.WIDE R68, R46, 0x4, R238 ;  /* 0x000000042e447825 */ /* 0x002fc800078e02ee */
[--C-:B----4-:R-:W-:Y:S01]  /*32b00*/  IMAD.WIDE R66, R47, 0x4, R238.reuse ;  /* 0x000000042f427825 */ /* 0x110fe200078e02ee */
[----:B------:R1:W-:Y:S03]  /*32b10*/  STL.64 [R1+0x41c8], R68 ;  /* 0x0041c84401007387 */ /* 0x0003e60000100a00 */
[--C-:B------:R-:W-:Y:S01]  /*32b20*/  IMAD.WIDE R70, R49, 0x4, R238.reuse ;  /* 0x0000000431467825 */ /* 0x100fe200078e02ee */
[----:B------:R4:W-:Y:S03]  /*32b30*/  STL.64 [R1+0x4338], R66 ;  /* 0x0043384201007387 */ /* 0x0009e60000100a00 */
[----:B-1----:R-:W-:-:S04]  /*32b40*/  IMAD.WIDE R68, R48, 0x4, R238 ;  /* 0x0000000430447825 */ /* 0x002fc800078e02ee */
[--C-:B----4-:R-:W-:Y:S01]  /*32b50*/  IMAD.WIDE R66, R50, 0x4, R238.reuse ;  /* 0x0000000432427825 */ /* 0x110fe200078e02ee */
        /* <DEDUP_REMOVED lines=13> */
[----:B------:R4:W-:Y:S03]  /*32c30*/  STL.64 [R1+0x42a8], R70 ;  /* 0x0042a84601007387 */ /* 0x0009e60000100a00 */
[----:B------:R-:W-:Y:S01]  /*32c40*/  IMAD R61, R61, c[0x0][0x190], RZ ;  /* 0x000064003d3d7a24 */ /* 0x000fe200078e02ff */
[----:B------:R4:W-:Y:S01]  /*32c50*/  STL.64 [R1+0x4358], R66 ;  /* 0x0043584201007387 */ /* 0x0009e20000100a00 */
[----:B-1----:R-:W-:-:S04]  /*32c60*/  IMAD.WIDE R68, R57, 0x4, R238 ;  /* 0x0000000439447825 */ /* 0x002fc800078e02ee */
[--C-:B----4-:R-:W-:Y:S01]  /*32c70*/  IMAD.WIDE R70, R58, 0x4, R238.reuse ;  /* 0x000000043a467825 */ /* 0x110fe200078e02ee */
[----:B------:R1:W-:Y:S03]  /*32c80*/  STL.64 [R1+0x4398], R68 ;  /* 0x0043984401007387 */ /* 0x0003e60000100a00 */
[----:B------:R-:W-:Y:S01]  /*32c90*/  IMAD.WIDE R66, R59, 0x4, R238 ;  /* 0x000000043b427825 */ /* 0x000fe200078e02ee */
[----:B------:R4:W-:Y:S03]  /*32ca0*/  STL.64 [R1+0x42b0], R70 ;  /* 0x0042b04601007387 */ /* 0x0009e60000100a00 */
[----:B------:R-:W-:Y:S02]  /*32cb0*/  IMAD R62, R62, c[0x0][0x190], RZ ;  /* 0x000064003e3e7a24 */ /* 0x000fe400078e02ff */
[----:B------:R-:W-:-:S02]  /*32cc0*/  IMAD R63, R63, c[0x0][0x190], RZ ;  /* 0x000064003f3f7a24 */ /* 0x000fc400078e02ff */
[--C-:B-1----:R-:W-:Y:S01]  /*32cd0*/  IMAD.WIDE R68, R60, 0x4, R238.reuse ;  /* 0x000000043c447825 */ /* 0x102fe200078e02ee */
[----:B------:R1:W-:Y:S03]  /*32ce0*/  STL.64 [R1+0x4360], R66 ;  /* 0x0043604201007387 */ /* 0x0003e60000100a00 */
[----:B----4-:R-:W-:Y:S01]  /*32cf0*/  IMAD.WIDE R70, R61, 0x4, R238 ;  /* 0x000000043d467825 */ /* 0x010fe200078e02ee */
[----:B------:R4:W-:Y:S03]  /*32d00*/  STL.64 [R1+0x43a0], R68 ;  /* 0x0043a04401007387 */ /* 0x0009e60000100a00 */
[----:B------:R-:W-:Y:S01]  /*32d10*/  IMAD R64, R64, c[0x0][0x190], RZ ;  /* 0x0000640040407a24 */ /* 0x000fe200078e02ff */
[----:B------:R4:W-:Y:S01]  /*32d20*/  STL.64 [R1+0x42b8], R70 ;  /* 0x0042b84601007387 */ /* 0x0009e20000100a00 */
[----:B------:R-:W-:-:S02]  /*32d30*/  IMAD R65, R65, c[0x0][0x190], RZ ;  /* 0x0000640041417a24 */ /* 0x000fc400078e02ff */
[----:B-1----:R-:W-:-:S04]  /*32d40*/  IMAD.WIDE R66, R62, 0x4, R238 ;  /* 0x000000043e427825 */ /* 0x002fc800078e02ee */
[--C-:B----4-:R-:W-:Y:S01]  /*32d50*/  IMAD.WIDE R68, R63, 0x4, R238.reuse ;  /* 0x000000043f447825 */ /* 0x110fe200078e02ee */
[----:B------:R1:W-:Y:S03]  /*32d60*/  STL.64 [R1+0x4368], R66 ;  /* 0x0043684201007387 */ /* 0x0003e60000100a00 */
[--C-:B------:R-:W-:Y:S01]  /*32d70*/  IMAD.WIDE R70, R64, 0x4, R238.reuse ;  /* 0x0000000440467825 */ /* 0x100fe200078e02ee */
[----:B------:R4:W-:Y:S03]  /*32d80*/  STL.64 [R1+0x43a8], R68 ;  /* 0x0043a84401007387 */ /* 0x0009e60000100a00 */
[----:B------:R-:W-:Y:S02]  /*32d90*/  IMAD R246, R246, c[0x0][0x190], RZ ;  /* 0x00006400f6f67a24 */ /* 0x000fe400078e02ff */
[----:B------:R-:W-:Y:S01]  /*32da0*/  IMAD R247, R247, c[0x0][0x190], RZ ;  /* 0x00006400f7f77a24 */ /* 0x000fe200078e02ff */
[----:B------:R4:W-:Y:S01]  /*32db0*/  STL.64 [R1+0x42c0], R70 ;  /* 0x0042c04601007387 */ /* 0x0009e20000100a00 */
[----:B-1----:R-:W-:-:S04]  /*32dc0*/  IMAD.WIDE R66, R65, 0x4, R238 ;  /* 0x0000000441427825 */ /* 0x002fc800078e02ee */
[--C-:B----4-:R-:W-:Y:S01]  /*32dd0*/  IMAD.WIDE R68, R246, 0x4, R238.reuse ;  /* 0x00000004f6447825 */ /* 0x110fe200078e02ee */
[----:B------:R1:W-:Y:S03]  /*32de0*/  STL.64 [R1+0x4370], R66 ;  /* 0x0043704201007387 */ /* 0x0003e60000100a00 */
[----:B------:R-:W-:Y:S02]  /*32df0*/  IMAD R248, R248, c[0x0][0x190], RZ ;  /* 0x00006400f8f87a24 */ /* 0x000fe400078e02ff */
[----:B------:R-:W-:Y:S01]  /*32e00*/  IMAD.WIDE R70, R247, 0x4, R238 ;  /* 0x00000004f7467825 */ /* 0x000fe200078e02ee */
[----:B------:R4:W-:Y:S03]  /*32e10*/  STL.64 [R1+0x43b0], R68 ;  /* 0x0043b04401007387 */ /* 0x0009e60000100a00 */
[----:B------:R-:W-:-:S02]  /*32e20*/  IMAD R249, R249, c[0x0][0x190], RZ ;  /* 0x00006400f9f97a24 */ /* 0x000fc400078e02ff */
[----:B------:R-:W-:Y:S01]  /*32e30*/  IMAD R251, R251, c[0x0][0x190], RZ ;  /* 0x00006400fbfb7a24 */ /* 0x000fe200078e02ff */
[----:B------:R4:W-:Y:S01]  /*32e40*/  STL.64 [R1+0x42c8], R70 ;  /* 0x0042c84601007387 */ /* 0x0009e20000100a00 */
[----:B-1----:R-:W-:-:S04]  /*32e50*/  IMAD.WIDE R66, R248, 0x4, R238 ;  /* 0x00000004f8427825 */ /* 0x002fc800078e02ee */
[----:B------:R-:W-:Y:S02]  /*32e60*/  IMAD R250, R250, c[0x0][0x190], RZ ;  /* 0x00006400fafa7a24 */ /* 0x000fe400078e02ff */
[--C-:B----4-:R-:W-:Y:S01]  /*32e70*/  IMAD.WIDE R68, R249, 0x4, R238.reuse ;  /* 0x00000004f9447825 */ /* 0x110fe200078e02ee */
[----:B------:R1:W-:Y:S03]  /*32e80*/  STL.64 [R1+0x4378], R66 ;  /* 0x0043784201007387 */ /* 0x0003e60000100a00 */
[----:B------:R-:W-:Y:S02]  /*32e90*/  IMAD R0, R0, c[0x0][0x190], RZ ;  /* 0x0000640000007a24 */ /* 0x000fe400078e02ff */
[--C-:B------:R-:W-:Y:S01]  /*32ea0*/  IMAD.WIDE R70, R251, 0x4, R238.reuse ;  /* 0x00000004fb467825 */ /* 0x100fe200078e02ee */
[----:B------:R4:W-:Y:S04]  /*32eb0*/  STL.64 [R1+0x43b8], R68 ;  /* 0x0043b84401007387 */ /* 0x0009e80000100a00 */
[----:B------:R2:W-:Y:S01]  /*32ec0*/  STL.64 [R1+0x43c0], R70 ;  /* 0x0043c04601007387 */ /* 0x0005e20000100a00 */
[----:B-1----:R-:W-:-:S04]  /*32ed0*/  IMAD.WIDE R66, R250, 0x4, R238 ;  /* 0x00000004fa427825 */ /* 0x002fc800078e02ee */
[----:B----4-:R-:W-:Y:S01]  /*32ee0*/  IMAD.WIDE R68, R0, 0x4, R238 ;  /* 0x0000000400447825 */ /* 0x010fe200078e02ee */
[----:B------:R3:W-:Y:S04]  /*32ef0*/  STL.64 [R1+0x42d0], R66 ;  /* 0x0042d04201007387 */ /* 0x0007e80000100a00 */
[----:B------:R1:W-:Y:S01]  /*32f00*/  STL.64 [R1+0x4380], R68 ;  /* 0x0043804401007387 */ /* 0x0003e20000100a00 */
[----:B--2---:R-:W-:-:S05]  /*32f10*/  IMAD.WIDE R70, R72, 0x4, R240 ;  /* 0x0000000448467825 */ /* 0x004fca00078e02f0 */
[----:B------:R2:W-:Y:S01]  /*32f20*/  STL.64 [R1+0x3f80], R70 ;  /* 0x003f804601007387 */ /* 0x0005e20000100a00 */
[----:B---3--:R-:W-:-:S04]  /*32f30*/  IMAD.WIDE R66, R73, 0x4, R240 ;  /* 0x0000000449427825 */ /* 0x008fc800078e02f0 */
[--C-:B-1----:R-:W-:Y:S02]  /*32f40*/  IMAD.WIDE R68, R237, 0x4, R240.reuse ;  /* 0x00000004ed447825 */ /* 0x102fe400078e02f0 */
[----:B------:R-:W3:Y:S04]  /*32f50*/  LDL.LU R237, [R1+0x9f8] ;  /* 0x0009f80001ed7983 */ /* 0x000ee80000300800 */
[----:B------:R1:W-:Y:S04]  /*32f60*/  STL.64 [R1+0x3f68], R66 ;  /* 0x003f684201007387 */ /* 0x0003e80000100a00 */
[----:B------:R4:W-:Y:S04]  /*32f70*/  STL.64 [R1+0x3d68], R68 ;  /* 0x003d684401007387 */ /* 0x0009e80000100a00 */
[----:B--2---:R-:W2:Y:S01]  /*32f80*/  LDL.LU R71, [R1+0xa34] ;  /* 0x000a340001477983 */ /* 0x004ea20000300800 */
[----:B-1----:R-:W-:-:S03]  /*32f90*/  IMAD.WIDE R66, R236, 0x4, R240 ;  /* 0x00000004ec427825 */ /* 0x002fc600078e02f0 */
[----:B------:R-:W2:Y:S04]  /*32fa0*/  LDL.LU R239, [R1+0xaac] ;  /* 0x000aac0001ef7983 */ /* 0x000ea80000300800 */
[----:B------:R1:W-:Y:S04]  /*32fb0*/  STL.64 [R1+0x3d50], R66 ;  /* 0x003d504201007387 */ /* 0x0003e80000100a00 */
        /* <DEDUP_REMOVED lines=20> */
[----:B----4-:R-:W4:Y:S04]  /*33100*/  LDL.LU R68, [R1+0xb64] ;  /* 0x000b640001447983 */ /* 0x010f280000300800 */
[----:B------:R-:W4:Y:S04]  /*33110*/  LDL.LU R69, [R1+0xb88] ;  /* 0x000b880001457983 */ /* 0x000f280000300800 */
[----:B-1----:R-:W4:Y:S04]  /*33120*/  LDL.LU R66, [R1+0xbac] ;  /* 0x000bac0001427983 */ /* 0x002f280000300800 */
[----:B------:R-:W4:Y:S04]  /*33130*/  LDL.LU R67, [R1+0xbe8] ;  /* 0x000be80001437983 */ /* 0x000f280000300800 */
[----:B------:R-:W4:Y:S04]  /*33140*/  LDL.LU R72, [R1+0xcf4] ;  /* 0x000cf40001487983 */ /* 0x000f280000300800 */
[----:B------:R-:W4:Y:S04]  /*33150*/  LDL.LU R73, [R1+0xcf0] ;  /* 0x000cf00001497983 */ /* 0x000f280000300800 */
[----:B------:R-:W4:Y:S01]  /*33160*/  LDL.LU R236, [R1+0xcec] ;  /* 0x000cec0001ec7983 */ /* 0x000f220000300800 */
[----:B---3--:R-:W-:-:S05]  /*33170*/  IMAD.WIDE R214, R237, 0x4, R240 ;  /* 0x00000004edd67825 */ /* 0x008fca00078e02f0 */
[----:B------:R1:W-:Y:S01]  /*33180*/  STL.64 [R1+0x3d30], R214 ;  /* 0x003d30d601007387 */ /* 0x0003e20000100a00 */
[----:B--2---:R-:W-:-:S03]  /*33190*/  IMAD.WIDE R70, R71, 0x4, R240 ;  /* 0x0000000447467825 */ /* 0x004fc600078e02f0 */
[----:B-1----:R-:W2:Y:S01]  /*331a0*/  LDL.LU.64 R214, [R1+0x7008] ;  /* 0x0070080001d67983 */ /* 0x002ea20000300a00 */
[----:B------:R-:W-:-:S03]  /*331b0*/  IMAD.WIDE R238, R239, 0x4, R240 ;  /* 0x00000004efee7825 */ /* 0x000fc600078e02f0 */
[----:B------:R-:W3:Y:S04]  /*331c0*/  LDL.LU R237, [R1+0xce8] ;  /* 0x000ce80001ed7983 */ /* 0x000ee80000300800 */
[----:B------:R1:W-:Y:S04]  /*331d0*/  STL.64 [R1+0x3d18], R70 ;  /* 0x003d184601007387 */ /* 0x0003e80000100a00 */
[----:B-1----:R-:W2:Y:S04]  /*331e0*/  LDL.LU.64 R70, [R1+0x7000] ;  /* 0x0070000001467983 */ /* 0x002ea80000300a00 */
[----:B------:R1:W-:Y:S02]  /*331f0*/  STL.64 [R1+0x3ce8], R238 ;  /* 0x003ce8ee01007387 */ /* 0x0003e40000100a00 */
[----:B-1----:R-:W-:-:S04]  /*33200*/  IMAD.WIDE R238, R216, 0x4, R240 ;  /* 0x00000004d8ee7825 */ /* 0x002fc800078e02f0 */
[--C-:B------:R-:W-:Y:S01]  /*33210*/  IMAD.WIDE R216, R217, 0x4, R240.reuse ;  /* 0x00000004d9d87825 */ /* 0x100fe200078e02f0 */
[----:B------:R1:W-:Y:S04]  /*33220*/  STL.64 [R1+0x3cd0], R238 ;  /* 0x003cd0ee01007387 */ /* 0x0003e80000100a00 */
[----:B------:R1:W-:Y:S02]  /*33230*/  STL.64 [R1+0x3ca8], R216 ;  /* 0x003ca8d801007387 */ /* 0x0003e40000100a00 */
[----:B-1----:R-:W-:-:S04]  /*33240*/  IMAD.WIDE R238, R218, 0x4, R240 ;  /* 0x00000004daee7825 */ /* 0x002fc800078e02f0 */
[--C-:B------:R-:W-:Y:S01]  /*33250*/  IMAD.WIDE R216, R219, 0x4, R240.reuse ;  /* 0x00000004dbd87825 */ /* 0x100fe200078e02f0 */
[----:B------:R1:W-:Y:S03]  /*33260*/  STL.64 [R1+0x3c90], R238 ;  /* 0x003c90ee01007387 */ /* 0x0003e60000100a00 */
[--C-:B------:R-:W-:Y:S01]  /*33270*/  IMAD.WIDE R218, R221, 0x4, R240.reuse ;  /* 0x00000004ddda7825 */ /* 0x100fe200078e02f0 */
[----:B------:R1:W-:Y:S03]  /*33280*/  STL.64 [R1+0x3c68], R216 ;  /* 0x003c68d801007387 */ /* 0x0003e60000100a00 */
[----:B-1----:R-:W-:-:S04]  /*33290*/  IMAD.WIDE R238, R220, 0x4, R240 ;  /* 0x00000004dcee7825 */ /* 0x002fc800078e02f0 */
[--C-:B------:R-:W-:Y:S01]  /*332a0*/  IMAD.WIDE R216, R222, 0x4, R240.reuse ;  /* 0x00000004ded87825 */ /* 0x100fe200078e02f0 */
[----:B------:R-:W-:Y:S03]  /*332b0*/  STL.64 [R1+0x2e88], R238 ;  /* 0x002e88ee01007387 */ /* 0x000fe60000100a00 */
        /* <DEDUP_REMOVED lines=28> */
[----:B-1----:R-:W-:-:S04]  /*33480*/  IMAD.WIDE R218, R68, 0x4, R240 ;  /* 0x0000000444da7825 */ /* 0x002fc800078e02f0 */
[--C-:B----4-:R-:W-:Y:S01]  /*33490*/  IMAD.WIDE R216, R69, 0x4, R240.reuse ;  /* 0x0000000445d87825 */ /* 0x110fe200078e02f0 */
[----:B------:R-:W-:Y:S03]  /*334a0*/  STL.64 [R1+0x28e0], R218 ;  /* 0x0028e0da01007387 */ /* 0x000fe60000100a00 */
[--C-:B------:R-:W-:Y:S01]  /*334b0*/  IMAD.WIDE R68, R66, 0x4, R240.reuse ;  /* 0x0000000442447825 */ /* 0x100fe200078e02f0 */
[----:B------:R1:W-:Y:S03]  /*334c0*/  STL.64 [R1+0x2878], R216 ;  /* 0x002878d801007387 */ /* 0x0003e60000100a00 */
[--C-:B------:R-:W-:Y:S01]  /*334d0*/  IMAD.WIDE R66, R67, 0x4, R240.reuse ;  /* 0x0000000443427825 */ /* 0x100fe200078e02f0 */
[----:B------:R-:W-:Y:S04]  /*334e0*/  STL.64 [R1+0x2850], R68 ;  /* 0x0028504401007387 */ /* 0x000fe80000100a00 */
[----:B------:R-:W-:Y:S01]  /*334f0*/  STL.64 [R1+0x2848], R66 ;  /* 0x0028484201007387 */ /* 0x000fe20000100a00 */
[----:B-1----:R-:W-:-:S05]  /*33500*/  IMAD.WIDE R216, R72, 0x4, R240 ;  /* 0x0000000448d87825 */ /* 0x002fca00078e02f0 */
[----:B------:R1:W-:Y:S04]  /*33510*/  STL.64 [R1+0x27e8], R216 ;  /* 0x0027e8d801007387 */ /* 0x0003e80000100a00 */
[----:B-1----:R-:W4:Y:S01]  /*33520*/  LDL.LU R216, [R1+0xa10] ;  /* 0x000a100001d87983 */ /* 0x002f220000300800 */
[----:B------:R-:W-:-:S04]  /*33530*/  IMAD.WIDE R68, R73, 0x4, R240 ;  /* 0x0000000449447825 */ /* 0x000fc800078e02f0 */
[--C-:B------:R-:W-:Y:S01]  /*33540*/  IMAD.WIDE R66, R236, 0x4, R240.reuse ;  /* 0x00000004ec427825 */ /* 0x100fe200078e02f0 */
[----:B------:R3:W-:Y:S04]  /*33550*/  STL.64 [R1+0x27c8], R68 ;  /* 0x0027c84401007387 */ /* 0x0007e80000100a00 */
[----:B------:R2:W-:Y:S04]  /*33560*/  STL.64 [R1+0x2758], R66 ;  /* 0x0027584201007387 */ /* 0x0005e80000100a00 */
[----:B------:R-:W4:Y:S01]  /*33570*/  LDL.LU R217, [R1+0xa3c] ;  /* 0x000a3c0001d97983 */ /* 0x000f220000300800 */
[----:B---3--:R-:W-:-:S05]  /*33580*/  IMAD.WIDE R68, R237, 0x4, R240 ;  /* 0x00000004ed447825 */ /* 0x008fca00078e02f0 */
[----:B------:R1:W-:Y:S04]  /*33590*/  STL.64 [R1+0x26c0], R68 ;  /* 0x0026c04401007387 */ /* 0x0003e80000100a00 */
[----:B------:R-:W3:Y:S01]  /*335a0*/  LDL.LU R218, [R1+0xa54] ;  /* 0x000a540001da7983 */ /* 0x000ee20000300800 */
[----:B--2---:R-:W-:-:S05]  /*335b0*/  IMAD.WIDE R66, R70, 0x4, R240 ;  /* 0x0000000446427825 */ /* 0x004fca00078e02f0 */
[----:B------:R2:W-:Y:S04]  /*335c0*/  STL.64 [R1+0x3798], R66 ;  /* 0x0037984201007387 */ /* 0x0005e80000100a00 */
        /* <DEDUP_REMOVED lines=19> */
[----:B--2---:R-:W2:Y:S04]  /*33700*/  LDL.LU R66, [R1+0xde8] ;  /* 0x000de80001427983 */ /* 0x004ea80000300800 */
[----:B------:R-:W2:Y:S04]  /*33710*/  LDL.LU R67, [R1+0xde4] ;  /* 0x000de40001437983 */ /* 0x000ea80000300800 */
[----:B------:R-:W2:Y:S04]  /*33720*/  LDL.LU R72, [R1+0xde0] ;  /* 0x000de00001487983 */ /* 0x000ea80000300800 */
[----:B------:R-:W2:Y:S04]  /*33730*/  LDL.LU R73, [R1+0xddc] ;  /* 0x000ddc0001497983 */ /* 0x000ea80000300800 */
[----:B------:R-:W2:Y:S04]  /*33740*/  LDL.LU R236, [R1+0xdd8] ;  /* 0x000dd80001ec7983 */ /* 0x000ea80000300800 */
[----:B------:R-:W2:Y:S04]  /*33750*/  LDL.LU R237, [R1+0xdd4] ;  /* 0x000dd40001ed7983 */ /* 0x000ea80000300800 */
[----:B------:R-:W2:Y:S01]  /*33760*/  LDL.LU R70, [R1+0xa58] ;  /* 0x000a580001467983 */ /* 0x000ea20000300800 */
[----:B----4-:R-:W-:-:S05]  /*33770*/  IMAD.WIDE R238, R216, 0x4, R240 ;  /* 0x00000004d8ee7825 */ /* 0x010fca00078e02f0 */
[----:B------:R1:W-:Y:S02]  /*33780*/  STL.64 [R1+0x3ea8], R238 ;  /* 0x003ea8ee01007387 */ /* 0x0003e40000100a00 */
[--C-:B-1----:R-:W-:Y:S02]  /*33790*/  IMAD.WIDE R238, R71, 0x4, R240.reuse ;  /* 0x0000000447ee7825 */ /* 0x102fe400078e02f0 */
[----:B------:R-:W4:Y:S04]  /*337a0*/  LDL.LU R71, [R1+0xda4] ;  /* 0x000da40001477983 */ /* 0x000f280000300800 */
[----:B------:R1:W-:Y:S02]  /*337b0*/  STL.64 [R1+0x3e90], R238 ;  /* 0x003e90ee01007387 */ /* 0x0003e40000100a00 */
[----:B-1----:R-:W-:-:S05]  /*337c0*/  IMAD.WIDE R238, R217, 0x4, R240 ;  /* 0x00000004d9ee7825 */ /* 0x002fca00078e02f0 */
[----:B------:R1:W-:Y:S01]  /*337d0*/  STL.64 [R1+0x3e80], R238 ;  /* 0x003e80ee01007387 */ /* 0x0003e20000100a00 */
[----:B---3--:R-:W-:-:S05]  /*337e0*/  IMAD.WIDE R216, R218, 0x4, R240 ;  /* 0x00000004dad87825 */ /* 0x008fca00078e02f0 */
[----:B------:R3:W-:Y:S01]  /*337f0*/  STL.64 [R1+0x3e68], R216 ;  /* 0x003e68d801007387 */ /* 0x0007e20000100a00 */
[----:B-1----:R-:W-:-:S04]  /*33800*/  IMAD.WIDE R238, R219, 0x4, R240 ;  /* 0x00000004dbee7825 */ /* 0x002fc800078e02f0 */
[--C-:B------:R-:W-:Y:S01]  /*33810*/  IMAD.WIDE R218, R220, 0x4, R240.reuse ;  /* 0x00000004dcda7825 */ /* 0x100fe200078e02f0 */
[----:B------:R-:W-:Y:S03]  /*33820*/  STL.64 [R1+0x3e58], R238 ;  /* 0x003e58ee01007387 */ /* 0x000fe60000100a00 */
[--C-:B---3--:R-:W-:Y:S01]  /*33830*/  IMAD.WIDE R216, R221, 0x4, R240.reuse ;  /* 0x00000004ddd87825 */ /* 0x108fe200078e02f0 */
[----:B------:R1:W-:Y:S03]  /*33840*/  STL.64 [R1+0x3e40], R218 ;  /* 0x003e40da01007387 */ /* 0x0003e60000100a00 */
[--C-:B------:R-:W-:Y:S01]  /*33850*/  IMAD.WIDE R220, R222, 0x4, R240.reuse ;  /* 0x00000004dedc7825 */ /* 0x100fe200078e02f0 */
[----:B------:R3:W-:Y:S04]  /*33860*/  STL.64 [R1+0x3e30], R216 ;  /* 0x003e30d801007387 */ /* 0x0007e80000100a00 */
[----:B------:R3:W-:Y:S01]  /*33870*/  STL.64 [R1+0x3e18], R220 ;  /* 0x003e18dc01007387 */ /* 0x0007e20000100a00 */
[----:B-1----:R-:W-:-:S04]  /*33880*/  IMAD.WIDE R218, R223, 0x4, R240 ;  /* 0x00000004dfda7825 */ /* 0x002fc800078e02f0 */
        /* <DEDUP_REMOVED lines=22> */
[----:B------:R-:W-:Y:S01]  /*339f0*/  STL.64 [R1+0x3540], R220 ;  /* 0x003540dc01007387 */ /* 0x000fe20000100a00 */
[----:B-1----:R-:W-:-:S04]  /*33a00*/  IMAD.WIDE R218, R235, 0x4, R240 ;  /* 0x00000004ebda7825 */ /* 0x002fc800078e02f0 */
[--C-:B---3--:R-:W-:Y:S01]  /*33a10*/  IMAD.WIDE R216, R68, 0x4, R240.reuse ;  /* 0x0000000444d87825 */ /* 0x108fe200078e02f0 */
[----:B------:R2:W-:Y:S03]  /*33a20*/  STL.64 [R1+0x3510], R218 ;  /* 0x003510da01007387 */ /* 0x0005e60000100a00 */
[--C-:B------:R-:W-:Y:S01]  /*33a30*/  IMAD.WIDE R68, R69, 0x4, R240.reuse ;  /* 0x0000000445447825 */ /* 0x100fe200078e02f0 */
[----:B------:R1:W-:Y:S04]  /*33a40*/  STL.64 [R1+0x3228], R216 ;  /* 0x003228d801007387 */ /* 0x0003e80000100a00 */
[----:B------:R3:W-:Y:S01]  /*33a50*/  STL.64 [R1+0x31c8], R68 ;  /* 0x0031c84401007387 */ /* 0x0007e20000100a00 */
[----:B--2---:R-:W-:-:S04]  /*33a60*/  IMAD.WIDE R218, R66, 0x4, R240 ;  /* 0x0000000442da7825 */ /* 0x004fc800078e02f0 */
[--C-:B-1----:R-:W-:Y:S01]  /*33a70*/  IMAD.WIDE R216, R67, 0x4, R240.reuse ;  /* 0x0000000443d87825 */ /* 0x102fe200078e02f0 */
[----:B------:R-:W-:Y:S03]  /*33a80*/  STL.64 [R1+0x31b0], R218 ;  /* 0x0031b0da01007387 */ /* 0x000fe60000100a00 */
[--C-:B---3--:R-:W-:Y:S01]  /*33a90*/  IMAD.WIDE R68, R72, 0x4, R240.reuse ;  /* 0x0000000448447825 */ /* 0x108fe200078e02f0 */
[----:B------:R-:W-:Y:S03]  /*33aa0*/  STL.64 [R1+0x3160], R216 ;  /* 0x003160d801007387 */ /* 0x000fe60000100a00 */
[--C-:B------:R-:W-:Y:S01]  /*33ab0*/  IMAD.WIDE R66, R73, 0x4, R240.reuse ;  /* 0x0000000449427825 */ /* 0x100fe200078e02f0 */
[----:B------:R1:W-:Y:S03]  /*33ac0*/  STL.64 [R1+0x3100], R68 ;  /* 0x0031004401007387 */ /* 0x0003e60000100a00 */
[--C-:B------:R-:W-:Y:S01]  /*33ad0*/  IMAD.WIDE R72, R236, 0x4, R240.reuse ;  /* 0x00000004ec487825 */ /* 0x100fe200078e02f0 */
[----:B------:R2:W-:Y:S04]  /*33ae0*/  STL.64 [R1+0x30e8], R66 ;  /* 0x0030e84201007387 */ /* 0x0005e80000100a00 */
[----:B------:R-:W-:Y:S01]  /*33af0*/  STL.64 [R1+0x30c8], R72 ;  /* 0x0030c84801007387 */ /* 0x000fe20000100a00 */
[----:B-1----:R-:W-:-:S03]  /*33b00*/  IMAD.WIDE R68, R237, 0x4, R240 ;  /* 0x00000004ed447825 */ /* 0x002fc600078e02f0 */
[----:B------:R-:W3:Y:S01]  /*33b10*/  LDL.LU R216, [R1+0xda0] ;  /* 0x000da00001d87983 */ /* 0x000ee20000300800 */
[----:B--2---:R-:W-:-:S03]  /*33b20*/  IMAD.WIDE R66, R70, 0x4, R240 ;  /* 0x0000000446427825 */ /* 0x004fc600078e02f0 */
[----:B------:R-:W-:Y:S04]  /*33b30*/  STL.64 [R1+0x2ec0], R68 ;  /* 0x002ec04401007387 */ /* 0x000fe80000100a00 */
[----:B------:R-:W2:Y:S04]  /*33b40*/  LDL.LU R70, [R1+0xd9c] ;  /* 0x000d9c0001467983 */ /* 0x000ea80000300800 */
[----:B------:R4:W-:Y:S04]  /*33b50*/  STL.64 [R1+0x3bd0], R66 ;  /* 0x003bd04201007387 */ /* 0x0009e80000100a00 */
[----:B------:R-:W2:Y:S04]  /*33b60*/  LDL.LU R217, [R1+0xd98] ;  /* 0x000d980001d97983 */ /* 0x000ea80000300800 */
[----:B------:R-:W2:Y:S01]  /*33b70*/  LDL.LU R218, [R1+0xd94] ;  /* 0x000d940001da7983 */ /* 0x000ea20000300800 */
[----:B----4-:R-:W-:-:S05]  /*33b80*/  IMAD.WIDE R66, R71, 0x4, R240 ;  /* 0x0000000447427825 */ /* 0x010fca00078e02f0 */
[----:B------:R1:W-:Y:S04]  /*33b90*/  STL.64 [R1+0x2da0], R66 ;  /* 0x002da04201007387 */ /* 0x0003e80000100a00 */
        /* <DEDUP_REMOVED lines=20> */
[----:B------:R-:W4:Y:S04]  /*33ce0*/  LDL.LU R67, [R1+0xd38] ;  /* 0x000d380001437983 */ /* 0x000f280000300800 */
[----:B------:R-:W4:Y:S04]  /*33cf0*/  LDL.LU R72, [R1+0xd34] ;  /* 0x000d340001487983 */ /* 0x000f280000300800 */
[----:B------:R-:W4:Y:S04]  /*33d00*/  LDL.LU R73, [R1+0xd30] ;  /* 0x000d300001497983 */ /* 0x000f280000300800 */
[----:B------:R-:W4:Y:S04]  /*33d10*/  LDL.LU R236, [R1+0xd2c] ;  /* 0x000d2c0001ec7983 */ /* 0x000f280000300800 */
[----:B------:R-:W4:Y:S04]  /*33d20*/  LDL.LU R237, [R1+0x994] ;  /* 0x0009940001ed7983 */ /* 0x000f280000300800 */
[----:B------:R-:W4:Y:S01]  /*33d30*/  LDL.LU R71, [R1+0x9bc] ;  /* 0x0009bc0001477983 */ /* 0x000f220000300800 */
[----:B---3--:R-:W-:-:S05]  /*33d40*/  IMAD.WIDE R238, R216, 0x4, R240 ;  /* 0x00000004d8ee7825 */ /* 0x008fca00078e02f0 */
[----:B------:R2:W-:Y:S02]  /*33d50*/  STL.64 [R1+0x2d80], R238 ;  /* 0x002d80ee01007387 */ /* 0x0005e40000100a00 */
[--C-:B--2---:R-:W-:Y:S02]  /*33d60*/  IMAD.WIDE R238, R70, 0x4, R240.reuse ;  /* 0x0000000446ee7825 */ /* 0x104fe400078e02f0 */
[----:B------:R-:W2:Y:S04]  /*33d70*/  LDL.LU R70, [R1+0xb18] ;  /* 0x000b180001467983 */ /* 0x000ea80000300800 */
[----:B------:R1:W-:Y:S02]  /*33d80*/  STL.64 [R1+0x2d68], R238 ;  /* 0x002d68ee01007387 */ /* 0x0003e40000100a00 */
[----:B-1----:R-:W-:-:S04]  /*33d90*/  IMAD.WIDE R238, R217, 0x4, R240 ;  /* 0x00000004d9ee7825 */ /* 0x002fc800078e02f0 */
[--C-:B------:R-:W-:Y:S01]  /*33da0*/  IMAD.WIDE R216, R218, 0x4, R240.reuse ;  /* 0x00000004dad87825 */ /* 0x100fe200078e02f0 */
[----:B------:R4:W-:Y:S04]  /*33db0*/  STL.64 [R1+0x2d48], R238 ;  /* 0x002d48ee01007387 */ /* 0x0009e80000100a00 */
[----:B------:R1:W-:Y:S01]  /*33dc0*/  STL.64 [R1+0x2d38], R216 ;  /* 0x002d38d801007387 */ /* 0x0003e20000100a00 */
[----:B----4-:R-:W-:-:S04]  /*33dd0*/  IMAD.WIDE R238, R219, 0x4, R240 ;  /* 0x00000004dbee7825 */ /* 0x010fc800078e02f0 */
[--C-:B------:R-:W-:Y:S01]  /*33de0*/  IMAD.WIDE R218, R220, 0x4, R240.reuse ;  /* 0x00000004dcda7825 */ /* 0x100fe200078e02f0 */
[----:B------:R-:W-:Y:S03]  /*33df0*/  STL.64 [R1+0x2d10], R238 ;  /* 0x002d10ee01007387 */ /* 0x000fe60000100a00 */
[--C-:B-1----:R-:W-:Y:S01]  /*33e00*/  IMAD.WIDE R216, R221, 0x4, R240.reuse ;  /* 0x00000004ddd87825 */ /* 0x102fe200078e02f0 */
[----:B------:R1:W-:Y:S03]  /*33e10*/  STL.64 [R1+0x2cf0], R218 ;  /* 0x002cf0da01007387 */ /* 0x0003e60000100a00 */
[--C-:B------:R-:W-:Y:S01]  /*33e20*/  IMAD.WIDE R220, R222, 0x4, R240.reuse ;  /* 0x00000004dedc7825 */ /* 0x100fe200078e02f0 */
[----:B------:R3:W-:Y:S04]  /*33e30*/  STL.64 [R1+0x2cd8], R216 ;  /* 0x002cd8d801007387 */ /* 0x0007e80000100a00 */
[----:B------:R4:W-:Y:S01]  /*33e40*/  STL.64 [R1+0x2cc8], R220 ;  /* 0x002cc8dc01007387 */ /* 0x0009e20000100a00 */
[----:B-1----:R-:W-:-:S04]  /*33e50*/  IMAD.WIDE R218, R223, 0x4, R240 ;  /* 0x00000004dfda7825 */ /* 0x002fc800078e02f0 */
[--C-:B---3--:R-:W-:Y:S01]  /*33e60*/  IMAD.WIDE R216, R224, 0x4, R240.reuse ;  /* 0x00000004e0d87825 */ /* 0x108fe200078e02f0 */
[----:B------:R1:W-:Y:S03]  /*33e70*/  STL.64 [R1+0x2ab8], R218 ;  /* 0x002ab8da01007387 */ /* 0x0003e60000100a00 */
[--C-:B----4-:R-:W-:Y:S01]  /*33e80*/  IMAD.WIDE R220, R225, 0x4, R240.reuse ;  /* 0x00000004e1dc7825 */ /* 0x110fe200078e02f0 */
        /* <DEDUP_REMOVED lines=28> */
[----:B------:R-:W-:Y:S03]  /*34050*/  STL.64 [R1+0x2750], R218 ;  /* 0x002750da01007387 */ /* 0x000fe60000100a00 */
[--C-:B----4-:R-:W-:Y:S01]  /*34060*/  IMAD.WIDE R68, R72, 0x4, R240.reuse ;  /* 0x0000000448447825 */ /* 0x110fe200078e02f0 */
[----:B------:R-:W-:Y:S03]  /*34070*/  STL.64 [R1+0x26e8], R216 ;  /* 0x0026e8d801007387 */ /* 0x000fe60000100a00 */
[--C-:B------:R-:W-:Y:S01]  /*34080*/  IMAD.WIDE R66, R73, 0x4, R240.reuse ;  /* 0x0000000449427825 */ /* 0x100fe200078e02f0 */
[----:B------:R1:W-:Y:S03]  /*34090*/  STL.64 [R1+0x26e0], R68 ;  /* 0x0026e04401007387 */ /* 0x0003e60000100a00 */
[--C-:B------:R-:W-:Y:S01]  /*340a0*/  IMAD.WIDE R72, R236, 0x4, R240.reuse ;  /* 0x00000004ec487825 */ /* 0x100fe200078e02f0 */
[----:B------:R3:W-:Y:S04]  /*340b0*/  STL.64 [R1+0x26d8], R66 ;  /* 0x0026d84201007387 */ /* 0x0007e80000100a00 */
[----:B------:R-:W-:Y:S01]  /*340c0*/  STL.64 [R1+0x26d0], R72 ;  /* 0x0026d04801007387 */ /* 0x000fe20000100a00 */
[----:B-1----:R-:W-:-:S03]  /*340d0*/  IMAD.WIDE R68, R237, 0x4, R240 ;  /* 0x00000004ed447825 */ /* 0x002fc600078e02f0 */
[----:B------:R-:W4:Y:S01]  /*340e0*/  LDL.LU R216, [R1+0xb30] ;  /* 0x000b300001d87983 */ /* 0x000f220000300800 */
[----:B---3--:R-:W-:-:S03]  /*340f0*/  IMAD.WIDE R66, R71, 0x4, R240 ;  /* 0x0000000447427825 */ /* 0x008fc600078e02f0 */
[----:B------:R-:W-:Y:S04]  /*34100*/  STL.64 [R1+0x2658], R68 ;  /* 0x0026584401007387 */ /* 0x000fe80000100a00 */
[----:B------:R-:W3:Y:S04]  /*34110*/  LDL.LU R71, [R1+0xc40] ;  /* 0x000c400001477983 */ /* 0x000ee80000300800 */
[----:B------:R2:W-:Y:S04]  /*34120*/  STL.64 [R1+0x2650], R66 ;  /* 0x0026504201007387 */ /* 0x0005e80000100a00 */
[----:B------:R-:W3:Y:S04]  /*34130*/  LDL.LU R217, [R1+0xc6c] ;  /* 0x000c6c0001d97983 */ /* 0x000ee80000300800 */
[----:B------:R-:W3:Y:S01]  /*34140*/  LDL.LU R218, [R1+0xcf8] ;  /* 0x000cf80001da7983 */ /* 0x000ee20000300800 */
[----:B--2---:R-:W-:-:S05]  /*34150*/  IMAD.WIDE R66, R70, 0x4, R240 ;  /* 0x0000000446427825 */ /* 0x004fca00078e02f0 */
        /* <DEDUP_REMOVED lines=29> */
[--C-:B---3--:R-:W-:Y:S02]  /*34330*/  IMAD.WIDE R238, R71, 0x4, R240.reuse ;  /* 0x0000000447ee7825 */ /* 0x108fe400078e02f0 */
[----:B------:R-:W3:Y:S04]  /*34340*/  LDL.LU R71, [R1+0x770] ;  /* 0x0007700001477983 */ /* 0x000ee80000300800 */
[----:B------:R1:W-:Y:S02]  /*34350*/  STL.64 [R1+0x25d8], R238 ;  /* 0x0025d8ee01007387 */ /* 0x0003e40000100a00 */
[----:B-1----:R-:W-:-:S04]  /*34360*/  IMAD.WIDE R238, R217, 0x4, R240 ;  /* 0x00000004d9ee7825 */ /* 0x002fc800078e02f0 */
[--C-:B------:R-:W-:Y:S01]  /*34370*/  IMAD.WIDE R216, R218, 0x4, R240.reuse ;  /* 0x00000004dad87825 */ /* 0x100fe200078e02f0 */
[----:B------:R2:W-:Y:S04]  /*34380*/  STL.64 [R1+0x25d0], R238 ;  /* 0x0025d0ee01007387 */ /* 0x0005e80000100a00 */
[----:B------:R1:W-:Y:S01]  /*34390*/  STL.64 [R1+0x25c8], R216 ;  /* 0x0025c8d801007387 */ /* 0x0003e20000100a00 */
[----:B--2---:R-:W-:-:S04]  /*343a0*/  IMAD.WIDE R238, R219, 0x4, R240 ;  /* 0x00000004dbee7825 */ /* 0x004fc800078e02f0 */
        /* <DEDUP_REMOVED lines=30> */
[----:B------:R-:W-:Y:S01]  /*34590*/  STL.64 [R1+0x1f78], R220 ;  /* 0x001f78dc01007387 */ /* 0x000fe20000100a00 */
[----:B-1----:R-:W-:-:S04]  /*345a0*/  IMAD.WIDE R218, R235, 0x4, R240 ;  /* 0x00000004ebda7825 */ /* 0x002fc800078e02f0 */
[--C-:B--2---:R-:W-:Y:S01]  /*345b0*/  IMAD.WIDE R216, R68, 0x4, R240.reuse ;  /* 0x0000000444d87825 */ /* 0x104fe200078e02f0 */
[----:B------:R1:W-:Y:S03]  /*345c0*/  STL.64 [R1+0x1f90], R218 ;  /* 0x001f90da01007387 */ /* 0x0003e60000100a00 */
[--C-:B------:R-:W-:Y:S01]  /*345d0*/  IMAD.WIDE R68, R69, 0x4, R240.reuse ;  /* 0x0000000445447825 */ /* 0x100fe200078e02f0 */
[----:B------:R2:W-:Y:S04]  /*345e0*/  STL.64 [R1+0x1fa8], R216 ;  /* 0x001fa8d801007387 */ /* 0x0005e80000100a00 */
[----:B------:R4:W-:Y:S01]  /*345f0*/  STL.64 [R1+0x1fc0], R68 ;  /* 0x001fc04401007387 */ /* 0x0009e20000100a00 */
[----:B-1----:R-:W-:-:S04]  /*34600*/  IMAD.WIDE R218, R66, 0x4, R240 ;  /* 0x0000000442da7825 */ /* 0x002fc800078e02f0 */
[--C-:B--2---:R-:W-:Y:S01]  /*34610*/  IMAD.WIDE R216, R67, 0x4, R240.reuse ;  /* 0x0000000443d87825 */ /* 0x104fe200078e02f0 */
        /* <DEDUP_REMOVED lines=10> */
[----:B--2---:R-:W-:-:S03]  /*346c0*/  IMAD.WIDE R66, R70, 0x4, R240 ;  /* 0x0000000446427825 */ /* 0x004fc600078e02f0 */
[----:B------:R-:W-:Y:S04]  /*346d0*/  STL.64 [R1+0x1f70], R68 ;  /* 0x001f704401007387 */ /* 0x000fe80000100a00 */
[----:B------:R-:W2:Y:S04]  /*346e0*/  LDL.LU R70, [R1+0x704] ;  /* 0x0007040001467983 */ /* 0x000ea80000300800 */
[----:B------:R3:W-:Y:S04]  /*346f0*/  STL.64 [R1+0x1f60], R66 ;  /* 0x001f604201007387 */ /* 0x0007e80000100a00 */
[----:B------:R-:W2:Y:S04]  /*34700*/  LDL.LU R217, [R1+0x6c0] ;  /* 0x0006c00001d97983 */ /* 0x000ea80000300800 */
[----:B------:R-:W2:Y:S01]  /*34710*/  LDL.LU R218, [R1+0x688] ;  /* 0x0006880001da7983 */ /* 0x000ea20000300800 */
[----:B---3--:R-:W-:-:S05]  /*34720*/  IMAD.WIDE R66, R71, 0x4, R240 ;  /* 0x0000000447427825 */ /* 0x008fca00078e02f0 */
        /* <DEDUP_REMOVED lines=23> */
[----:B------:R-:W3:Y:S04]  /*348a0*/  LDL.LU R73, [R1+0xd20] ;  /* 0x000d200001497983 */ /* 0x000ee80000300800 */
[----:B------:R-:W3:Y:S04]  /*348b0*/  LDL.LU R236, [R1+0xd24] ;  /* 0x000d240001ec7983 */ /* 0x000ee80000300800 */
[----:B------:R-:W3:Y:S04]  /*348c0*/  LDL.LU R237, [R1+0xd28] ;  /* 0x000d280001ed7983 */ /* 0x000ee80000300800 */
[----:B------:R-:W3:Y:S01]  /*348d0*/  LDL.LU R71, [R1+0x880] ;  /* 0x0008800001477983 */ /* 0x000ee20000300800 */
[----:B----4-:R-:W-:-:S05]  /*348e0*/  IMAD.WIDE R238, R216, 0x4, R240 ;  /* 0x00000004d8ee7825 */ /* 0x010fca00078e02f0 */
        /* <DEDUP_REMOVED lines=8> */
[----:B---3--:R-:W-:-:S04]  /*34970*/  IMAD.WIDE R238, R219, 0x4, R240 ;  /* 0x00000004dbee7825 */ /* 0x008fc800078e02f0 */
        /* <DEDUP_REMOVED lines=174> */
[----:B------:R-:W3:Y:S04]  /*35460*/  LDL.LU R70, [R1+0x440] ;  /* 0x0004400001467983 */ /* 0x000ee80000300800 */
[----:B------:R-:W3:Y:S01]  /*35470*/  LDL.LU R71, [R1+0x3ec] ;  /* 0x0003ec0001477983 */ /* 0x000ee20000300800 */
[----:B----4-:R-:W-:-:S05]  /*35480*/  IMAD.WIDE R238, R216, 0x4, R240 ;  /* 0x00000004d8ee7825 */ /* 0x010fca00078e02f0 */
[----:B------:R1:W-:Y:S01]  /*35490*/  STL.64 [R1+0x2668], R238 ;  /* 0x002668ee01007387 */ /* 0x0003e20000100a00 */
[----:B--2---:R-:W-:-:S03]  /*354a0*/  IMAD.WIDE R216, R217, 0x4, R240 ;  /* 0x00000004d9d87825 */ /* 0x004fc600078e02f0 */
[----:B-1----:R-:W2:Y:S04]  /*354b0*/  LDL.LU R239, [R1+0x978] ;  /* 0x0009780001ef7983 */ /* 0x002ea80000300800 */
[----:B------:R1:W-:Y:S02]  /*354c0*/  STL.64 [R1+0x2660], R216 ;  /* 0x002660d801007387 */ /* 0x0003e40000100a00 */
[----:B-1----:R-:W-:-:S04]  /*354d0*/  IMAD.WIDE R216, R218, 0x4, R240 ;  /* 0x00000004dad87825 */ /* 0x002fc800078e02f0 */
[--C-:B------:R-:W-:Y:S01]  /*354e0*/  IMAD.WIDE R218, R219, 0x4, R240.reuse ;  /* 0x00000004dbda7825 */ /* 0x100fe200078e02f0 */
[----:B------:R1:W-:Y:S04]  /*354f0*/  STL.64 [R1+0x2620], R216 ;  /* 0x002620d801007387 */ /* 0x0003e80000100a00 */
[----:B-1----:R-:W4:Y:S04]  /*35500*/  LDL.LU.64 R216, [R1+0x6ff8] ;  /* 0x006ff80001d87983 */ /* 0x002f280000300a00 */
[----:B------:R3:W-:Y:S02]  /*35510*/  STL.64 [R1+0x2608], R218 ;  /* 0x002608da01007387 */ /* 0x0007e40000100a00 */
[----:B---3--:R-:W-:-:S04]  /*35520*/  IMAD.WIDE R218, R220, 0x4, R240 ;  /* 0x00000004dcda7825 */ /* 0x008fc800078e02f0 */
[--C-:B------:R-:W-:Y:S01]  /*35530*/  IMAD.WIDE R220, R221, 0x4, R240.reuse ;  /* 0x00000004dddc7825 */ /* 0x100fe200078e02f0 */
[----:B------:R1:W-:Y:S04]  /*35540*/  STL.64 [R1+0x2600], R218 ;  /* 0x002600da01007387 */ /* 0x0003e80000100a00 */
[----:B-1----:R-:W3:Y:S04]  /*35550*/  LDL.LU.64 R218, [R1+0x6ff0] ;  /* 0x006ff00001da7983 */ /* 0x002ee80000300a00 */
[----:B------:R1:W-:Y:S02]  /*35560*/  STL.64 [R1+0x25f8], R220 ;  /* 0x0025f8dc01007387 */ /* 0x0003e40000100a00 */
[----:B-1----:R-:W-:-:S04]  /*35570*/  IMAD.WIDE R220, R222, 0x4, R240 ;  /* 0x00000004dedc7825 */ /* 0x002fc800078e02f0 */
[--C-:B------:R-:W-:Y:S01]  /*35580*/  IMAD.WIDE R222, R223, 0x4, R240.reuse ;  /* 0x00000004dfde7825 */ /* 0x100fe200078e02f0 */
        /* <DEDUP_REMOVED lines=54> */
[----:B------:R1:W-:Y:S04]  /*358f0*/  STL.64 [R1+0x37f8], R236 ;  /* 0x0037f8ec01007387 */ /* 0x0003e80000100a00 */
[----:B-1----:R-:W3:Y:S01]  /*35900*/  LDL.LU.64 R236, [R1+0x6f90] ;  /* 0x006f900001ec7983 */ /* 0x002ee20000300a00 */
[----:B------:R-:W-:-:S05]  /*35910*/  IMAD.WIDE R70, R71, 0x4, R240 ;  /* 0x0000000447467825 */ /* 0x000fca00078e02f0 */
[----:B------:R2:W-:Y:S02]  /*35920*/  STL.64 [R1+0x37e8], R70 ;  /* 0x0037e84601007387 */ /* 0x0005e40000100a00 */
[--C-:B--2---:R-:W-:Y:S02]  /*35930*/  IMAD.WIDE R70, R73, 0x4, R240.reuse ;  /* 0x0000000449467825 */ /* 0x104fe400078e02f0 */
[----:B------:R-:W2:Y:S04]  /*35940*/  LDL.LU R73, [R1+0x6f8c] ;  /* 0x006f8c0001497983 */ /* 0x000ea80000300800 */
[----:B------:R3:W-:Y:S02]  /*35950*/  STL.64 [R1+0x37b8], R70 ;  /* 0x0037b84601007387 */ /* 0x0007e40000100a00 */
[----:B---3--:R-:W-:-:S02]  /*35960*/  IMAD.WIDE R70, R236, 0x4, R240 ;  /* 0x00000004ec467825 */ /* 0x008fc400078e02f0 */
[----:B------:R-:W3:Y:S04]  /*35970*/  LDL.LU R236, [R1+0x6f88] ;  /* 0x006f880001ec7983 */ /* 0x000ee80000300800 */
[----:B------:R1:W-:Y:S04]  /*35980*/  STL.64 [R1+0x37a8], R70 ;  /* 0x0037a84601007387 */ /* 0x0003e80000100a00 */
[----:B-1----:R-:W2:Y:S01]  /*35990*/  LDL.LU.64 R70, [R1+0x6f80] ;  /* 0x006f800001467983 */ /* 0x002ea20000300a00 */
[----:B------:R-:W-:-:S05]  /*359a0*/  IMAD.WIDE R238, R239, 0x4, R240 ;  /* 0x00000004efee7825 */ /* 0x000fca00078e02f0 */
[----:B------:R2:W-:Y:S02]  /*359b0*/  STL.64 [R1+0xfa8], R238 ;  /* 0x000fa8ee01007387 */ /* 0x0005e40000100a00 */
[--C-:B--2---:R-:W-:Y:S02]  /*359c0*/  IMAD.WIDE R238, R71, 0x4, R240.reuse ;  /* 0x0000000447ee7825 */ /* 0x104fe400078e02f0 */
[----:B------:R-:W2:Y:S04]  /*359d0*/  LDL.LU R71, [R1+0x6f7c] ;  /* 0x006f7c0001477983 */ /* 0x000ea80000300800 */
        /* <DEDUP_REMOVED lines=116> */
[----:B------:R1:W5:Y:S04]  /*36120*/  LDL.LU R66, [R1+0x6ee0] ;  /* 0x006ee00001427983 */ /* 0x0003680000300800 */
[----:B------:R1:W-:Y:S02]  /*36130*/  STL.64 [R1+0x2890], R238 ;  /* 0x002890ee01007387 */ /* 0x0003e40000100a00 */
[--C-:B-1----:R-:W-:Y:S02]  /*36140*/  IMAD.WIDE R238, R67, 0x4, R240.reuse ;  /* 0x0000000443ee7825 */ /* 0x102fe400078e02f0 */
[----:B------:R1:W5:Y:S04]  /*36150*/  LDL.LU R67, [R1+0x6edc] ;  /* 0x006edc0001437983 */ /* 0x0003680000300800 */
        /* <DEDUP_REMOVED lines=10> */
[--C-:B--2---:R-:W-:Y:S02]  /*36200*/  IMAD.WIDE R238, R71, 0x4, R240.reuse ;  /* 0x0000000447ee7825 */ /* 0x104fe400078e02f0 */
[----:B------:R1:W5:Y:S04]  /*36210*/  LDL.LU R71, [R1+0x6ecc] ;  /* 0x006ecc0001477983 */ /* 0x0003680000300800 */
[----:B------:R2:W-:Y:S02]  /*36220*/  STL.64 [R1+0x2928], R238 ;  /* 0x002928ee01007387 */ /* 0x0005e40000100a00 */
[----:B--2---:R-:W-:-:S02]  /*36230*/  IMAD.WIDE R238, R72, 0x4, R240 ;  /* 0x0000000448ee7825 */ /* 0x004fc400078e02f0 */
[----:B------:R1:W5:Y:S04]  /*36240*/  LDL.LU R72, [R1+0x6ec8] ;  /* 0x006ec80001487983 */ /* 0x0003680000300800 */
[----:B------:R4:W-:Y:S02]  /*36250*/  STL.64 [R1+0x2930], R238 ;  /* 0x002930ee01007387 */ /* 0x0009e40000100a00 */
[--C-:B----4-:R-:W-:Y:S02]  /*36260*/  IMAD.WIDE R238, R73, 0x4, R240.reuse ;  /* 0x0000000449ee7825 */ /* 0x110fe400078e02f0 */
[----:B------:R1:W5:Y:S04]  /*36270*/  LDL.LU R73, [R1+0x6ec4] ;  /* 0x006ec40001497983 */ /* 0x0003680000300800 */
[----:B------:R3:W-:Y:S02]  /*36280*/  STL.64 [R1+0x29f0], R238 ;  /* 0x0029f0ee01007387 */ /* 0x0007e40000100a00 */
[----:B---3--:R-:W-:-:S02]  /*36290*/  IMAD.WIDE R238, R236, 0x4, R240 ;  /* 0x00000004ecee7825 */ /* 0x008fc400078e02f0 */
        /* <DEDUP_REMOVED lines=140> */
[----:B--2---:R-:W-:-:S05]  /*36b60*/  IMAD.WIDE R238, R252, 0x4, R240 ;  /* 0x00000004fcee7825 */ /* 0x004fca00078e02f0 */
        /* <DEDUP_REMOVED lines=570> */
[----:B------:R2:W-:Y:S01]  /*38f10*/  STL.64 [R1+0x1bb8], R238 ;  /* 0x001bb8ee01007387 */ /* 0x0005e20000100a00 */
[----:B------:R-:W-:Y:S02]  /*38f20*/  IMAD.MOV.U32 R252, RZ, RZ, c[0x0][0x180] ;  /* 0x00006000fffc7624 */ /* 0x000fe400078e00ff */
[--C-:B--2---:R-:W-:Y:S02]  /*38f30*/  IMAD.WIDE R238, R251, 0x4, R240.reuse ;  /* 0x00000004fbee7825 */ /* 0x104fe400078e02f0 */
[----:B------:R1:W5:Y:S04]  /*38f40*/  LDL.LU R251, [R1+0x6b0c] ;  /* 0x006b0c0001fb7983 */ /* 0x0003680000300800 */
[----:B------:R2:W-:Y:S02]  /*38f50*/  STL.64 [R1+0x1bb0], R238 ;  /* 0x001bb0ee01007387 */ /* 0x0005e40000100a00 */
[----:B--2---:R-:W-:-:S04]  /*38f60*/  IMAD.WIDE R238, R0, 0x4, R240 ;  /* 0x0000000400ee7825 */ /* 0x004fc800078e02f0 */
[----:B------:R-:W-:Y:S01]  /*38f70*/  IMAD.MOV.U32 R0, RZ, RZ, c[0x0][0x188] ;  /* 0x00006200ff007624 */ /* 0x000fe200078e00ff */
[----:B------:R-:W-:-:S03]  /*38f80*/  IADD3 R240, R252, -0x55, RZ ;  /* 0xffffffabfcf07810 */ /* 0x000fc60007ffe0ff */
[----:B------:R-:W-:Y:S01]  /*38f90*/  IMAD.SHL.U32 R241, R0, 0x40, RZ ;  /* 0x0000004000f17824 */ /* 0x000fe200078e00ff */
[----:B------:R-:W-:Y:S02]  /*38fa0*/  IADD3 R0, R252, -0x59, RZ ;  /* 0xffffffa7fc007810 */ /* 0x000fe40007ffe0ff */
[----:B-1----:R-:W1:Y:S02]  /*38fb0*/  S2R R252, SR_TID.X ;  /* 0x0000000000fc7919 */ /* 0x002e640000002100 */
[----:B-1----:R-:W-:-:S04]  /*38fc0*/  LOP3.LUT R252, R252, 0x1f, RZ, 0xc0, !PT ;  /* 0x0000001ffcfc7812 */ /* 0x002fc800078ec0ff */
[----:B------:R-:W-:-:S04]  /*38fd0*/  SHF.L.U32 R252, R252, 0x2, RZ ;  /* 0x00000002fcfc7819 */ /* 0x000fc800000006ff */
[C---:B------:R-:W-:Y:S02]  /*38fe0*/  LOP3.LUT R0, R252.reuse, 0x10, RZ, 0x3c, !PT ;  /* 0x00000010fc007812 */ /* 0x040fe400078e3cff */
[C---:B------:R-:W-:Y:S02]  /*38ff0*/  LOP3.LUT R0, R252.reuse, 0x30, RZ, 0x3c, !PT ;  /* 0x00000030fc007812 */ /* 0x040fe400078e3cff */
[C---:B------:R-:W-:Y:S01]  /*39000*/  LOP3.LUT R0, R252.reuse, 0x50, RZ, 0x3c, !PT ;  /* 0x00000050fc007812 */ /* 0x040fe200078e3cff */
[----:B------:R-:W-:Y:S01]  /*39010*/  IMAD.MOV.U32 R0, RZ, RZ, c[0x0][0x180] ;  /* 0x00006000ff007624 */ /* 0x000fe200078e00ff */
[----:B------:R-:W-:-:S04]  /*39020*/  LOP3.LUT R252, R252, 0x70, RZ, 0x3c, !PT ;  /* 0x00000070fcfc7812 */ /* 0x000fc800078e3cff */
[----:B------:R-:W-:Y:S02]  /*39030*/  IADD3 R0, R0, -0x59, RZ ;  /* 0xffffffa700007810 */ /* 0x000fe40007ffe0ff */
[----:B-----5:R1:W-:Y:S04]  /*39040*/  STL.64 [R1+0x6c18], R184 ;  /* 0x006c18b801007387 */ /* 0x0203e80000100a00 */
[----:B------:R-:W0:Y:S04]  /*39050*/  LDGDEPBAR ;  /* 0x00000000000079af */ /* 0x000e280000000000 */
[----:B-1----:R-:W2:Y:S04]  /*39060*/  LDL.64 R184, [R1+0x1e78] ;  /* 0x001e780001b87983 */ /* 0x002ea80000100a00 */
[----:B------:R-:W-:Y:S04]  /*39070*/  STL.64 [R1+0x6c10], R186 ;  /* 0x006c10ba01007387 */ /* 0x000fe80000100a00 */
[----:B------:R1:W-:Y:S04]  /*39080*/  STL.64 [R1+0x6c08], R188 ;  /* 0x006c08bc01007387 */ /* 0x0003e80000100a00 */
[----:B-1----:R-:W3:Y:S04]  /*39090*/  LDL.64 R188, [R1+0x1f48] ;  /* 0x001f480001bc7983 */ /* 0x002ee80000100a00 */
[----:B------:R1:W-:Y:S04]  /*390a0*/  STL.64 [R1+0x6c00], R190 ;  /* 0x006c00be01007387 */ /* 0x0003e80000100a00 */
[----:B-1----:R-:W4:Y:S04]  /*390b0*/  LDL.64 R190, [R1+0xfc8] ;  /* 0x000fc80001be7983 */ /* 0x002f280000100a00 */
[----:B------:R-:W-:Y:S04]  /*390c0*/  STL.64 [R1+0x6bf8], R192 ;  /* 0x006bf8c001007387 */ /* 0x000fe80000100a00 */
[----:B------:R1:W-:Y:S04]  /*390d0*/  STL.64 [R1+0x6bf0], R194 ;  /* 0x006bf0c201007387 */ /* 0x0003e80000100a00 */
[----:B-1----:R-:W2:Y:S04]  /*390e0*/  LDL.64 R194, [R1+0x1ba0] ;  /* 0x001ba00001c27983 */ /* 0x002ea80000100a00 */
[----:B------:R1:W-:Y:S04]  /*390f0*/  STL.64 [R1+0x6be8], R196 ;  /* 0x006be8c401007387 */ /* 0x0003e80000100a00 */
[----:B-1----:R-:W2:Y:S04]  /*39100*/  LDL.64 R196, [R1+0x2320] ;  /* 0x0023200001c47983 */ /* 0x002ea80000100a00 */
[----:B------:R1:W-:Y:S04]  /*39110*/  STL.64 [R1+0x6be0], R198 ;  /* 0x006be0c601007387 */ /* 0x0003e80000100a00 */
[----:B-1----:R-:W2:Y:S04]  /*39120*/  LDL.64 R198, [R1+0x1f40] ;  /* 0x001f400001c67983 */ /* 0x002ea80000100a00 */
[----:B------:R-:W1:Y:S04]  /*39130*/  S2R R193, SR_TID.X ;  /* 0x0000000000c17919 */ /* 0x000e680000002100 */
[----:B------:R1:W-:Y:S04]  /*39140*/  STL.64 [R1+0x6bd8], R200 ;  /* 0x006bd8c801007387 */ /* 0x0003e80000100a00 */
[----:B-1----:R-:W4:Y:S04]  /*39150*/  LDL.64 R200, [R1+0x2630] ;  /* 0x0026300001c87983 */ /* 0x002f280000100a00 */
[----:B------:R1:W-:Y:S04]  /*39160*/  STL.64 [R1+0x6bd0], R202 ;  /* 0x006bd0ca01007387 */ /* 0x0003e80000100a00 */
[----:B-1----:R-:W4:Y:S04]  /*39170*/  LDL.64 R202, [R1+0x2328] ;  /* 0x0023280001ca7983 */ /* 0x002f280000100a00 */
[----:B------:R-:W-:Y:S04]  /*39180*/  STL.64 [R1+0x6bc8], R204 ;  /* 0x006bc8cc01007387 */ /* 0x000fe80000100a00 */
[----:B------:R1:W-:Y:S04]  /*39190*/  STL.64 [R1+0x6bc0], R206 ;  /* 0x006bc0ce01007387 */ /* 0x0003e80000100a00 */
[----:B-1----:R-:W4:Y:S01]  /*391a0*/  LDL.64 R206, [R1+0x1ba8] ;  /* 0x001ba80001ce7983 */ /* 0x002f220000100a00 */
[----:B------:R-:W-:-:S03]  /*391b0*/  LOP3.LUT R187, R193, 0x1f, RZ, 0xc0, !PT ;  /* 0x0000001fc1bb7812 */ /* 0x000fc600078ec0ff */
[----:B------:R-:W-:Y:S04]  /*391c0*/  STL.64 [R1+0x6bb8], R208 ;  /* 0x006bb8d001007387 */ /* 0x000fe80000100a00 */
        /* <DEDUP_REMOVED lines=11> */
[----:B------:R1:W-:Y:S01]  /*39280*/  STL.64 [R1+0x6b58], R232 ;  /* 0x006b58e801007387 */ /* 0x0003e20000100a00 */
[----:B------:R-:W-:-:S03]  /*39290*/  IMAD.SHL.U32 R186, R187, 0x4, RZ ;  /* 0x00000004bbba7824 */ /* 0x000fc600078e00ff */
[----:B-1----:R-:W4:Y:S04]  /*392a0*/  LDL.64 R232, [R1+0x1e60] ;  /* 0x001e600001e87983 */ /* 0x002f280000100a00 */
[----:B------:R1:W-:Y:S04]  /*392b0*/  STL.64 [R1+0x6b50], R234 ;  /* 0x006b50ea01007387 */ /* 0x0003e80000100a00 */
[----:B------:R-:W-:Y:S04]  /*392c0*/  STL.64 [R1+0x6b48], R236 ;  /* 0x006b48ec01007387 */ /* 0x000fe80000100a00 */
[----:B------:R-:W4:Y:S04]  /*392d0*/  LDL.64 R230, [R1+0x2638] ;  /* 0x0026380001e67983 */ /* 0x000f280000100a00 */
        /* <DEDUP_REMOVED lines=12> */
[----:B-1----:R-:W4:Y:S04]  /*393a0*/  LDL.64 R234, [R1+0x2cd0] ;  /* 0x002cd00001ea7983 */ /* 0x002f280000100a00 */
[----:B--2---:R1:W-:Y:S04]  /*393b0*/  LDGSTS.E [R186], [R198.64], P3 ;  /* 0x00000000c6ba7fae */ /* 0x0043e80009921844 */
[----:B------:R2:W-:Y:S04]  /*393c0*/  LDGSTS.E [R186+0x80], [R194.64], P0 ;  /* 0x00080000c2ba7fae */ /* 0x0005e80008121844 */
[----:B---3--:R3:W-:Y:S04]  /*393d0*/  LDGSTS.E [R186+0x800], [R188.64], P3 ;  /* 0x00800000bcba7fae */ /* 0x0087e80009921844 */
[----:B-1----:R-:W4:Y:S04]  /*393e0*/  LDL.64 R198, [R1+0x1eb0] ;  /* 0x001eb00001c67983 */ /* 0x002f280000100a00 */
[----:B--2---:R-:W2:Y:S04]  /*393f0*/  LDL.64 R194, [R1+0x26c8] ;  /* 0x0026c80001c27983 */ /* 0x004ea80000100a00 */
[----:B---3--:R-:W3:Y:S04]  /*39400*/  LDL.64 R188, [R1+0x2748] ;  /* 0x0027480001bc7983 */ /* 0x008ee80000100a00 */
[----:B----4-:R1:W-:Y:S04]  /*39410*/  LDGSTS.E [R186+0x880], [R190.64], P0 ;  /* 0x00880000beba7fae */ /* 0x0103e80008121844 */
[----:B------:R4:W-:Y:S04]  /*39420*/  LDGSTS.E [R186+0x1000], [R196.64], P3 ;  /* 0x01000000c4ba7fae */ /* 0x0009e80009921844 */
[----:B-1----:R-:W3:Y:S04]  /*39430*/  LDL.64 R190, [R1+0x1f00] ;  /* 0x001f000001be7983 */ /* 0x002ee80000100a00 */
[----:B----4-:R-:W3:Y:S04]  /*39440*/  LDL.64 R196, [R1+0x2840] ;  /* 0x0028400001c47983 */ /* 0x010ee80000100a00 */
[----:B------:R1:W-:Y:S04]  /*39450*/  LDGSTS.E [R186+0x1080], [R206.64], P0 ;  /* 0x01080000ceba7fae */ /* 0x0003e80008121844 */
[----:B------:R1:W-:Y:S04]  /*39460*/  LDGSTS.E [R186+0x1800], [R202.64], P3 ;  /* 0x01800000caba7fae */ /* 0x0003e80009921844 */
[----:B-1----:R-:W3:Y:S04]  /*39470*/  LDL.64 R206, [R1+0x2870] ;  /* 0x0028700001ce7983 */ /* 0x002ee80000100a00 */
[----:B------:R-:W3:Y:S04]  /*39480*/  LDL.64 R202, [R1+0x1f68] ;  /* 0x001f680001ca7983 */ /* 0x000ee80000100a00 */
[----:B------:R1:W-:Y:S04]  /*39490*/  LDGSTS.E [R186+0x1880], [R232.64], P0 ;  /* 0x01880000e8ba7fae */ /* 0x0003e80008121844 */
[----:B------:R1:W-:Y:S04]  /*394a0*/  LDGSTS.E [R186+0x2000], [R200.64], P3 ;  /* 0x02000000c8ba7fae */ /* 0x0003e80009921844 */
[----:B------:R1:W-:Y:S04]  /*394b0*/  LDGSTS.E [R186+0x2080], [R184.64], P0 ;  /* 0x02080000b8ba7fae */ /* 0x0003e80008121844 */
[----:B------:R1:W-:Y:S04]  /*394c0*/  LDGSTS.E [R186+0x2800], [R230.64], P3 ;  /* 0x02800000e6ba7fae */ /* 0x0003e80009921844 */
[----:B-1----:R-:W3:Y:S04]  /*394d0*/  LDL.64 R200, [R1+0x28e8] ;  /* 0x0028e80001c87983 */ /* 0x002ee80000100a00 */
[----:B------:R-:W3:Y:S04]  /*394e0*/  LDL.64 R184, [R1+0x1f78] ;  /* 0x001f780001b87983 */ /* 0x000ee80000100a00 */
[----:B------:R1:W-:Y:S04]  /*394f0*/  LDGSTS.E [R186+0x2880], [R228.64], P0 ;  /* 0x02880000e4ba7fae */ /* 0x0003e80008121844 */
[----:B------:R1:W-:Y:S04]  /*39500*/  LDGSTS.E [R186+0x3000], [R226.64], P3 ;  /* 0x03000000e2ba7fae */ /* 0x0003e80009921844 */
[----:B------:R-:W3:Y:S04]  /*39510*/  LDL.64 R232, [R1+0x2a30] ;  /* 0x002a300001e87983 */ /* 0x000ee80000100a00 */
[----:B------:R-:W3:Y:S04]  /*39520*/  LDL.64 R230, [R1+0x2298] ;  /* 0x0022980001e67983 */ /* 0x000ee80000100a00 */
[----:B-1----:R-:W3:Y:S04]  /*39530*/  LDL.64 R228, [R1+0x2a48] ;  /* 0x002a480001e47983 */ /* 0x002ee80000100a00 */
[----:B------:R-:W3:Y:S04]  /*39540*/  LDL.64 R226, [R1+0x1fb8] ;  /* 0x001fb80001e27983 */ /* 0x000ee80000100a00 */
[----:B------:R1:W-:Y:S04]  /*39550*/  LDGSTS.E [R186+0x3080], [R198.64], P0 ;  /* 0x03080000c6ba7fae */ /* 0x0003e80008121844 */
[----:B--2---:R2:W-:Y:S04]  /*39560*/  LDGSTS.E [R186+0x3800], [R194.64], P3 ;  /* 0x03800000c2ba7fae */ /* 0x0045e80009921844 */
[----:B------:R3:W-:Y:S04]  /*39570*/  LDGSTS.E [R186+0x3880], [R224.64], P0 ;  /* 0x03880000e0ba7fae */ /* 0x0007e80008121844 */
[----:B-1----:R-:W4:Y:S04]  /*39580*/  LDL.64 R198, [R1+0x29b0] ;  /* 0x0029b00001c67983 */ /* 0x002f280000100a00 */
[----:B--2---:R-:W2:Y:S04]  /*39590*/  LDL.64 R194, [R1+0x1f90] ;  /* 0x001f900001c27983 */ /* 0x004ea80000100a00 */
[----:B------:R1:W-:Y:S04]  /*395a0*/  LDGSTS.E [R186+0x4000], [R222.64], P3 ;  /* 0x04000000deba7fae */ /* 0x0003e80009921844 */
[----:B------:R1:W-:Y:S04]  /*395b0*/  LDGSTS.E [R186+0x4080], [R220.64], P0 ;  /* 0x04080000dcba7fae */ /* 0x0003e80008121844 */
[----:B---3--:R3:W-:Y:S04]  /*395c0*/  LDGSTS.E [R186+0x4800], [R188.64], P3 ;  /* 0x04800000bcba7fae */ /* 0x0087e80009921844 */
[----:B------:R1:W-:Y:S04]  /*395d0*/  LDGSTS.E [R186+0x4880], [R190.64], P0 ;  /* 0x04880000beba7fae */ /* 0x0003e80008121844 */
[----:B------:R3:W-:Y:S04]  /*395e0*/  LDGSTS.E [R186+0x5000], [R218.64], P3 ;  /* 0x05000000daba7fae */ /* 0x0007e80009921844 */
[----:B---3--:R-:W3:Y:S04]  /*395f0*/  LDL.64 R188, [R1+0x29d0] ;  /* 0x0029d00001bc7983 */ /* 0x008ee80000100a00 */
[----:B-1----:R-:W3:Y:S04]  /*39600*/  LDL.64 R190, [R1+0x1fa8] ;  /* 0x001fa80001be7983 */ /* 0x002ee80000100a00 */
[----:B------:R1:W-:Y:S04]  /*39610*/  LDGSTS.E [R186+0x5080], [R216.64], P0 ;  /* 0x05080000d8ba7fae */ /* 0x0003e80008121844 */
[----:B------:R1:W-:Y:S04]  /*39620*/  LDGSTS.E [R186+0x5800], [R214.64], P3 ;  /* 0x05800000d6ba7fae */ /* 0x0003e80009921844 */
[----:B------:R1:W-:Y:S04]  /*39630*/  LDGSTS.E [R186+0x5880], [R212.64], P0 ;  /* 0x05880000d4ba7fae */ /* 0x0003e80008121844 */
        /* <DEDUP_REMOVED lines=12> */
[----:B------:R-:W3:Y:S04]  /*39700*/  LDL.64 R218, [R1+0x1f88] ;  /* 0x001f880001da7983 */ /* 0x000ee80000100a00 */
[----:B------:R-:W3:Y:S04]  /*39710*/  LDL.64 R216, [R1+0x2ab0] ;  /* 0x002ab00001d87983 */ /* 0x000ee80000100a00 */
[----:B------:R-:W3:Y:S04]  /*39720*/  LDL.64 R214, [R1+0x2758] ;  /* 0x0027580001d67983 */ /* 0x000ee80000100a00 */
[----:B------:R-:W3:Y:S04]  /*39730*/  LDL.64 R212, [R1+0x2ac0] ;  /* 0x002ac00001d47983 */ /* 0x000ee80000100a00 */
[----:B------:R1:W-:Y:S04]  /*39740*/  LDGSTS.E [R186+0x7800], [R200.64], P3 ;  /* 0x07800000c8ba7fae */ /* 0x0003e80009921844 */
[----:B------:R1:W-:Y:S04]  /*39750*/  LDGSTS.E [R186+0x7880], [R184.64], P0 ;  /* 0x07880000b8ba7fae */ /* 0x0003e80008121844 */
[----:B------:R-:W3:Y:S04]  /*39760*/  LDL.64 R210, [R1+0x1f70] ;  /* 0x001f700001d27983 */ /* 0x000ee80000100a00 */
[----:B-1----:R-:W3:Y:S04]  /*39770*/  LDL.64 R200, [R1+0x2a38] ;  /* 0x002a380001c87983 */ /* 0x002ee80000100a00 */
[----:B------:R-:W3:Y:S04]  /*39780*/  LDL.64 R184, [R1+0x2a50] ;  /* 0x002a500001b87983 */ /* 0x000ee80000100a00 */
[----:B------:R-:W3:Y:S04]  /*39790*/  LDL.64 R206, [R1+0x2ac8] ;  /* 0x002ac80001ce7983 */ /* 0x000ee80000100a00 */
[----:B------:R-:W3:Y:S04]  /*397a0*/  LDL.64 R208, [R1+0x2c48] ;  /* 0x002c480001d07983 */ /* 0x000ee80000100a00 */
[----:B----4-:R1:W-:Y:S04]  /*397b0*/  LDGSTS.E [R186+0x8000], [R198.64], P3 ;  /* 0x08000000c6ba7fae */ /* 0x0103e80009921844 */
[----:B--2---:R2:W-:Y:S04]  /*397c0*/  LDGSTS.E [R186+0x8080], [R194.64], P0 ;  /* 0x08080000c2ba7fae */ /* 0x0045e80008121844 */
[----:B-1----:R-:W4:Y:S04]  /*397d0*/  LDL.64 R198, [R1+0x25c0] ;  /* 0x0025c00001c67983 */ /* 0x002f280000100a00 */
[----:B--2---:R-:W2:Y:S04]  /*397e0*/  LDL.64 R194, [R1+0x26c0] ;  /* 0x0026c00001c27983 */ /* 0x004ea80000100a00 */
[----:B---3--:R1:W-:Y:S04]  /*397f0*/  LDGSTS.E [R186+0x8800], [R188.64], P3 ;  /* 0x08800000bcba7fae */ /* 0x0083e80009921844 */
[----:B------:R3:W-:Y:S04]  /*39800*/  LDGSTS.E [R186+0x8880], [R190.64], P0 ;  /* 0x08880000beba7fae */ /* 0x0007e80008121844 */
[----:B-1----:R-:W2:Y:S04]  /*39810*/  LDL.64 R188, [R1+0x2aa0] ;  /* 0x002aa00001bc7983 */ /* 0x002ea80000100a00 */
[----:B---3--:R-:W2:Y:S04]  /*39820*/  LDL.64 R190, [R1+0x27c8] ;  /* 0x0027c80001be7983 */ /* 0x008ea80000100a00 */
[----:B------:R1:W-:Y:S04]  /*39830*/  LDGSTS.E [R186+0x9000], [R204.64], P3 ;  /* 0x09000000ccba7fae */ /* 0x0003e80009921844 */
[----:B------:R1:W-:Y:S04]  /*39840*/  LDGSTS.E [R186+0x9080], [R196.64], P0 ;  /* 0x09080000c4ba7fae */ /* 0x0003e80008121844 */
[----:B------:R1:W-:Y:S04]  /*39850*/  LDGSTS.E [R186+0x9800], [R232.64], P3 ;  /* 0x09800000e8ba7fae */ /* 0x0003e80009921844 */
[----:B-1----:R-:W2:Y:S04]  /*39860*/  LDL.64 R204, [R1+0x1f60] ;  /* 0x001f600001cc7983 */ /* 0x002ea80000100a00 */
[----:B------:R-:W2:Y:S04]  /*39870*/  LDL.64 R196, [R1+0x2c50] ;  /* 0x002c500001c47983 */ /* 0x000ea80000100a00 */
[----:B------:R-:W2:Y:S04]  /*39880*/  LDL.64 R232, [R1+0x25d0] ;  /* 0x0025d00001e87983 */ /* 0x000ea80000100a00 */
[----:B------:R1:W-:Y:S04]  /*39890*/  LDGSTS.E [R186+0x9880], [R202.64], P0 ;  /* 0x09880000caba7fae */ /* 0x0003e80008121844 */
[----:B-1----:R-:W2:Y:S04]  /*398a0*/  LDL.64 R202, [R1+0x27e8] ;  /* 0x0027e80001ca7983 */ /* 0x002ea80000100a00 */
[----:B------:R1:W-:Y:S04]  /*398b0*/  LDGSTS.E [R186+0xa000], [R200.64], P3 ;  /* 0x0a000000c8ba7fae */ /* 0x0003e80009921844 */
[----:B------:R1:W-:Y:S04]  /*398c0*/  LDGSTS.E [R186+0xa080], [R230.64], P0 ;  /* 0x0a080000e6ba7fae */ /* 0x0003e80008121844 */
[----:B------:R1:W-:Y:S04]  /*398d0*/  LDGSTS.E [R186+0xa800], [R228.64], P3 ;  /* 0x0a800000e4ba7fae */ /* 0x0003e80009921844 */
[----:B-1----:R-:W2:Y:S04]  /*398e0*/  LDL.64 R200, [R1+0x2c40] ;  /* 0x002c400001c87983 */ /* 0x002ea80000100a00 */
[----:B------:R1:W-:Y:S04]  /*398f0*/  LDGSTS.E [R186+0xa880], [R226.64], P0 ;  /* 0x0a880000e2ba7fae */ /* 0x0003e80008121844 */
[----:B------:R1:W-:Y:S04]  /*39900*/  LDGSTS.E [R186+0xb000], [R184.64], P3 ;  /* 0x0b000000b8ba7fae */ /* 0x0003e80009921844 */
[----:B------:R-:W2:Y:S04]  /*39910*/  LDL.64 R230, [R1+0x2bf8] ;  /* 0x002bf80001e67983 */ /* 0x000ea80000100a00 */
[----:B------:R-:W2:Y:S04]  /*39920*/  LDL.64 R228, [R1+0x25d8] ;  /* 0x0025d80001e47983 */ /* 0x000ea80000100a00 */
[----:B-1----:R-:W2:Y:S04]  /*39930*/  LDL.64 R184, [R1+0x1f50] ;  /* 0x001f500001b87983 */ /* 0x002ea80000100a00 */
[----:B------:R-:W2:Y:S04]  /*39940*/  LDL.64 R226, [R1+0x2bf0] ;  /* 0x002bf00001e27983 */ /* 0x000ea80000100a00 */
[----:B----4-:R1:W-:Y:S04]  /*39950*/  LDGSTS.E [R186+0xb080], [R198.64], P0 ;  /* 0x0b080000c6ba7fae */ /* 0x0103e80008121844 */
[----:B------:R4:W-:Y:S04]  /*39960*/  LDGSTS.E [R186+0xb800], [R224.64], P3 ;  /* 0x0b800000e0ba7fae */ /* 0x0009e80009921844 */
[----:B------:R2:W-:Y:S04]  /*39970*/  LDGSTS.E [R186+0xb880], [R222.64], P0 ;  /* 0x0b880000deba7fae */ /* 0x0005e80008121844 */
[----:B------:R2:W-:Y:S04]  /*39980*/  LDGSTS.E [R186+0xc000], [R220.64], P3 ;  /* 0x0c000000dcba7fae */ /* 0x0005e80009921844 */
[----:B-1----:R-:W3:Y:S04]  /*39990*/  LDL.64 R198, [R1+0x2c38] ;  /* 0x002c380001c67983 */ /* 0x002ee80000100a00 */
[----:B--2---:R1:W-:Y:S04]  /*399a0*/  LDGSTS.E [R186+0xc080], [R194.64], P0 ;  /* 0x0c080000c2ba7fae */ /* 0x0043e80008121844 */
[----:B----4-:R-:W2:Y:S04]  /*399b0*/  LDL.64 R224, [R1+0x2848] ;  /* 0x0028480001e07983 */ /* 0x010ea80000100a00 */
[----:B------:R4:W-:Y:S04]  /*399c0*/  LDGSTS.E [R186+0xc800], [R188.64], P3 ;  /* 0x0c800000bcba7fae */ /* 0x0009e80009921844 */
[----:B-1----:R-:W2:Y:S04]  /*399d0*/  LDL.64 R194, [R1+0x25c8] ;  /* 0x0025c80001c27983 */ /* 0x002ea80000100a00 */
[----:B------:R1:W-:Y:S04]  /*399e0*/  LDGSTS.E [R186+0xc880], [R218.64], P0 ;  /* 0x0c880000daba7fae */ /* 0x0003e80008121844 */
[----:B----4-:R-:W4:Y:S04]  /*399f0*/  LDL.64 R188, [R1+0x2c30] ;  /* 0x002c300001bc7983 */ /* 0x010f280000100a00 */
[----:B------:R1:W-:Y:S04]  /*39a00*/  LDGSTS.E [R186+0xd000], [R216.64], P3 ;  /* 0x0d000000d8ba7fae */ /* 0x0003e80009921844 */
[----:B------:R1:W-:Y:S04]  /*39a10*/  LDGSTS.E [R186+0xd080], [R214.64], P0 ;  /* 0x0d080000d6ba7fae */ /* 0x0003e80008121844 */
[----:B------:R1:W-:Y:S04]  /*39a20*/  LDGSTS.E [R186+0xd800], [R212.64], P3 ;  /* 0x0d800000d4ba7fae */ /* 0x0003e80009921844 */
[----:B------:R1:W-:Y:S04]  /*39a30*/  LDGSTS.E [R186+0xd880], [R210.64], P0 ;  /* 0x0d880000d2ba7fae */ /* 0x0003e80008121844 */
[----:B------:R1:W-:Y:S04]  /*39a40*/  LDGSTS.E [R186+0xe000], [R206.64], P3 ;  /* 0x0e000000ceba7fae */ /* 0x0003e80009921844 */
[----:B------:R1:W-:Y:S04]  /*39a50*/  LDGSTS.E [R186+0xe080], [R190.64], P0 ;  /* 0x0e080000beba7fae */ /* 0x0003e80008121844 */
[----:B------:R1:W-:Y:S04]  /*39a60*/  LDGSTS.E [R186+0xe800], [R208.64], P3 ;  /* 0x0e800000d0ba7fae */ /* 0x0003e80009921844 */
[----:B-1----:R-:W4:Y:S04]  /*39a70*/  LDL.64 R206, [R1+0x1f10] ;  /* 0x001f100001ce7983 */ /* 0x002f280000100a00 */
[----:B------:R-:W4:Y:S04]  /*39a80*/  LDL.64 R190, [R1+0x2c28] ;  /* 0x002c280001be7983 */ /* 0x000f280000100a00 */
[----:B------:R1:W-:Y:S04]  /*39a90*/  LDGSTS.E [R186+0xe880], [R204.64], P0 ;  /* 0x0e880000ccba7fae */ /* 0x0003e80008121844 */
[----:B------:R1:W-:Y:S04]  /*39aa0*/  LDGSTS.E [R186+0xf000], [R196.64], P3 ;  /* 0x0f000000c4ba7fae */ /* 0x0003e80009921844 */
[----:B------:R1:W-:Y:S04]  /*39ab0*/  LDGSTS.E [R186+0xf080], [R202.64], P0 ;  /* 0x0f080000caba7fae */ /* 0x0003e80008121844 */
[----:B-1----:R-:W4:Y:S04]  /*39ac0*/  LDL.64 R204, [R1+0x1ef8] ;  /* 0x001ef80001cc7983 */ /* 0x002f280000100a00 */
[----:B------:R-:W4:Y:S04]  /*39ad0*/  LDL.64 R196, [R1+0x2c20] ;  /* 0x002c200001c47983 */ /* 0x000f280000100a00 */
[----:B------:R-:W4:Y:S04]  /*39ae0*/  LDL.64 R222, [R1+0x2bd8] ;  /* 0x002bd80001de7983 */ /* 0x000f280000100a00 */
[----:B------:R-:W4:Y:S04]  /*39af0*/  LDL.64 R220, [R1+0x1ec0] ;  /* 0x001ec00001dc7983 */ /* 0x000f280000100a00 */
[----:B------:R-:W4:Y:S04]  /*39b00*/  LDL.64 R202, [R1+0x2c60] ;  /* 0x002c600001ca7983 */ /* 0x000f280000100a00 */
[----:B------:R-:W4:Y:S04]  /*39b10*/  LDL.64 R218, [R1+0x2bd0] ;  /* 0x002bd00001da7983 */ /* 0x000f280000100a00 */
[----:B------:R-:W4:Y:S04]  /*39b20*/  LDL.64 R216, [R1+0x1ea0] ;  /* 0x001ea00001d87983 */ /* 0x000f280000100a00 */
[----:B------:R-:W4:Y:S04]  /*39b30*/  LDL.64 R214, [R1+0x2c68] ;  /* 0x002c680001d67983 */ /* 0x000f280000100a00 */
[----:B------:R1:W-:Y:S04]  /*39b40*/  LDGSTS.E [R186+0xf800], [R200.64], P3 ;  /* 0x0f800000c8ba7fae */ /* 0x0003e80009921844 */
[----:B------:R-:W4:Y:S04]  /*39b50*/  LDL.64 R212, [R1+0x2878] ;  /* 0x0028780001d47983 */ /* 0x000f280000100a00 */
[----:B------:R-:W4:Y:S04]  /*39b60*/  LDL.64 R210, [R1+0x2bc8] ;  /* 0x002bc80001d27983 */ /* 0x000f280000100a00 */
[----:B-1----:R-:W4:Y:S04]  /*39b70*/  LDL.64 R200, [R1+0x1ee0] ;  /* 0x001ee00001c87983 */ /* 0x002f280000100a00 */
[----:B------:R-:W4:Y:S04]  /*39b80*/  LDL.64 R208, [R1+0x28e0] ;  /* 0x0028e00001d07983 */ /* 0x000f280000100a00 */
[----:B------:R1:W-:Y:S04]  /*39b90*/  LDGSTS.E [R186+0xf880], [R184.64], P0 ;  /* 0x0f880000b8ba7fae */ /* 0x0003e80008121844 */
[----:B-1----:R-:W4:Y:S04]  /*39ba0*/  LDL.64 R184, [R1+0x2c58] ;  /* 0x002c580001b87983 */ /* 0x002f280000100a00 */
[----:B---3--:R1:W-:Y:S04]  /*39bb0*/  LDGSTS.E [R186+0x10000], [R198.64], P3 ;  /* 0x10000000c6ba7fae */ /* 0x0083e80009921844 */
[----:B-1----:R-:W3:Y:S04]  /*39bc0*/  LDL.64 R198, [R1+0x1e80] ;  /* 0x001e800001c67983 */ /* 0x002ee80000100a00 */
[----:B--2---:R1:W-:Y:S04]  /*39bd0*/  LDGSTS.E [R186+0x10080], [R194.64], P0 ;  /* 0x10080000c2ba7fae */ /* 0x0043e80008121844 */
[----:B----4-:R2:W-:Y:S04]  /*39be0*/  LDGSTS.E [R186+0x10800], [R188.64], P3 ;  /* 0x10800000bcba7fae */ /* 0x0105e80009921844 */
[----:B-1----:R-:W4:Y:S04]  /*39bf0*/  LDL.64 R194, [R1+0x2850] ;  /* 0x0028500001c27983 */ /* 0x002f280000100a00 */
[----:B--2---:R-:W4:Y:S04]  /*39c00*/  LDL.64 R188, [R1+0x2c70] ;  /* 0x002c700001bc7983 */ /* 0x004f280000100a00 */
[----:B------:R1:W-:Y:S04]  /*39c10*/  LDGSTS.E [R186+0x10880], [R206.64], P0 ;  /* 0x10880000ceba7fae */ /* 0x0003e80008121844 */
[----:B------:R1:W-:Y:S04]  /*39c20*/  LDGSTS.E [R186+0x11000], [R190.64], P3 ;  /* 0x11000000beba7fae */ /* 0x0003e80009921844 */
[----:B------:R1:W-:Y:S04]  /*39c30*/  LDGSTS.E [R186+0x11080], [R232.64], P0 ;  /* 0x11080000e8ba7fae */ /* 0x0003e80008121844 */
[----:B-1----:R-:W4:Y:S04]  /*39c40*/  LDL.64 R206, [R1+0x2bc0] ;  /* 0x002bc00001ce7983 */ /* 0x002f280000100a00 */
[----:B------:R-:W4:Y:S04]  /*39c50*/  LDL.64 R190, [R1+0x1e68] ;  /* 0x001e680001be7983 */ /* 0x000f280000100a00 */
[----:B------:R-:W4:Y:S04]  /*39c60*/  LDL.64 R232, [R1+0x2c80] ;  /* 0x002c800001e87983 */ /* 0x000f280000100a00 */
[----:B------:R1:W-:Y:S04]  /*39c70*/  LDGSTS.E [R186+0x11800], [R196.64], P3 ;  /* 0x11800000c4ba7fae */ /* 0x0003e80009921844 */
[----:B------:R1:W-:Y:S04]  /*39c80*/  LDGSTS.E [R186+0x11880], [R204.64], P0 ;  /* 0x11880000ccba7fae */ /* 0x0003e80008121844 */
[----:B------:R1:W-:Y:S04]  /*39c90*/  LDGSTS.E [R186+0x12000], [R230.64], P3 ;  /* 0x12000000e6ba7fae */ /* 0x0003e80009921844 */
[----:B-1----:R-:W4:Y:S04]  /*39ca0*/  LDL.64 R196, [R1+0x2bb8] ;  /* 0x002bb80001c47983 */ /* 0x002f280000100a00 */
[----:B------:R-:W4:Y:S04]  /*39cb0*/  LDL.64 R204, [R1+0x2640] ;  /* 0x0026400001cc7983 */ /* 0x000f280000100a00 */
[----:B------:R1:W-:Y:S04]  /*39cc0*/  LDGSTS.E [R186+0x12080], [R228.64], P0 ;  /* 0x12080000e4ba7fae */ /* 0x0003e80008121844 */
[----:B------:R1:W-:Y:S04]  /*39cd0*/  LDGSTS.E [R186+0x12800], [R226.64], P3 ;  /* 0x12800000e2ba7fae */ /* 0x0003e80009921844 */
[----:B------:R-:W4:Y:S04]  /*39ce0*/  LDL.64 R230, [R1+0x1e20] ;  /* 0x001e200001e67983 */ /* 0x000f280000100a00 */
[----:B-1----:R-:W4:Y:S04]  /*39cf0*/  LDL.64 R228, [R1+0x2ca0] ;  /* 0x002ca00001e47983 */ /* 0x002f280000100a00 */
[----:B------:R-:W4:Y:S04]  /*39d00*/  LDL.64 R226, [R1+0x2910] ;  /* 0x0029100001e27983 */ /* 0x000f280000100a00 */
[----:B------:R1:W-:Y:S04]  /*39d10*/  LDGSTS.E [R186+0x12880], [R200.64], P0 ;  /* 0x12880000c8ba7fae */ /* 0x0003e80008121844 */
[----:B-1----:R-:W4:Y:S04]  /*39d20*/  LDL.64 R200, [R1+0x2bb0] ;  /* 0x002bb00001c87983 */ /* 0x002f280000100a00 */
[----:B------:R1:W-:Y:S04]  /*39d30*/  LDGSTS.E [R186+0x13000], [R184.64], P3 ;  /* 0x13000000b8ba7fae */ /* 0x0003e80009921844 */
[----:B------:R1:W-:Y:S04]  /*39d40*/  LDGSTS.E [R186+0x13080], [R224.64], P0 ;  /* 0x13080000e0ba7fae */ /* 0x0003e80008121844 */
[----:B------:R1:W-:Y:S04]  /*39d50*/  LDGSTS.E [R186+0x13800], [R222.64], P3 ;  /* 0x13800000deba7fae */ /* 0x0003e80009921844 */
[----:B-1----:R-:W4:Y:S04]  /*39d60*/  LDL.64 R184, [R1+0x1e50] ;  /* 0x001e500001b87983 */ /* 0x002f280000100a00 */
[----:B------:R1:W-:Y:S04]  /*39d70*/  LDGSTS.E [R186+0x13880], [R220.64], P0 ;  /* 0x13880000dcba7fae */ /* 0x0003e80008121844 */
[----:B------:R1:W-:Y:S04]  /*39d80*/  LDGSTS.E [R186+0x14000], [R202.64], P3 ;  /* 0x14000000caba7fae */ /* 0x0003e80009921844 */
[----:B------:R-:W4:Y:S04]  /*39d90*/  LDL.64 R224, [R1+0x2ca8] ;  /* 0x002ca80001e07983 */ /* 0x000f280000100a00 */
[----:B------:R-:W4:Y:S04]  /*39da0*/  LDL.64 R222, [R1+0x29b8] ;  /* 0x0029b80001de7983 */ /* 0x000f280000100a00 */
[----:B-1----:R-:W4:Y:S04]  /*39db0*/  LDL.64 R202, [R1+0x2ba8] ;  /* 0x002ba80001ca7983 */ /* 0x002f280000100a00 */
[----:B------:R-:W4:Y:S04]  /*39dc0*/  LDL.64 R220, [R1+0x2b48] ;  /* 0x002b480001dc7983 */ /* 0x000f280000100a00 */
[----:B----4-:R1:W-:Y:S04]  /*39dd0*/  LDGSTS.E [R186+0x14080], [R194.64], P0 ;  /* 0x14080000c2ba7fae */ /* 0x0103e80008121844 */
[----:B------:R4:W-:Y:S04]  /*39de0*/  LDGSTS.E [R186+0x14800], [R218.64], P3 ;  /* 0x14800000daba7fae */ /* 0x0009e80009921844 */
[----:B------:R4:W-:Y:S04]  /*39df0*/  LDGSTS.E [R186+0x14880], [R216.64], P0 ;  /* 0x14880000d8ba7fae */ /* 0x0009e80008121844 */
[----:B-1----:R-:W2:Y:S04]  /*39e00*/  LDL.64 R194, [R1+0x2648] ;  /* 0x0026480001c27983 */ /* 0x002ea80000100a00 */
[----:B------:R1:W-:Y:S04]  /*39e10*/  LDGSTS.E [R186+0x15000], [R214.64], P3 ;  /* 0x15000000d6ba7fae */ /* 0x0003e80009921844 */
[----:B------:R1:W-:Y:S04]  /*39e20*/  LDGSTS.E [R186+0x15080], [R212.64], P0 ;  /* 0x15080000d4ba7fae */ /* 0x0003e80008121844 */
[----:B------:R1:W-:Y:S04]  /*39e30*/  LDGSTS.E [R186+0x15800], [R210.64], P3 ;  /* 0x15800000d2ba7fae */ /* 0x0003e80009921844 */
[----:B---3--:R3:W-:Y:S04]  /*39e40*/  LDGSTS.E [R186+0x15880], [R198.64], P0 ;  /* 0x15880000c6ba7fae */ /* 0x0087e80008121844 */
[----:B----4-:R4:W-:Y:S04]  /*39e50*/  LDGSTS.E [R186+0x16000], [R188.64], P3 ;  /* 0x16000000bcba7fae */ /* 0x0109e80009921844 */
[----:B------:R1:W-:Y:S04]  /*39e60*/  LDGSTS.E [R186+0x16080], [R208.64], P0 ;  /* 0x16080000d0ba7fae */ /* 0x0003e80008121844 */
[----:B---3--:R-:W3:Y:S04]  /*39e70*/  LDL.64 R198, [R1+0x2ba0] ;  /* 0x002ba00001c67983 */ /* 0x008ee80000100a00 */
[----:B----4-:R-:W4:Y:S04]  /*39e80*/  LDL.64 R188, [R1+0x1e38] ;  /* 0x001e380001bc7983 */ /* 0x010f280000100a00 */
[----:B------:R1:W-:Y:S04]  /*39e90*/  LDGSTS.E [R186+0x16800], [R206.64], P3 ;  /* 0x16800000ceba7fae */ /* 0x0003e80009921844 */
[----:B------:R1:W-:Y:S04]  /*39ea0*/  LDGSTS.E [R186+0x16880], [R190.64], P0 ;  /* 0x16880000beba7fae */ /* 0x0003e80008121844 */
[----:B------:R-:W4:Y:S04]  /*39eb0*/  LDL.64 R218, [R1+0x29c0] ;  /* 0x0029c00001da7983 */ /* 0x000f280000100a00 */
[----:B------:R-:W4:Y:S04]  /*39ec0*/  LDL.64 R216, [R1+0x2b40] ;  /* 0x002b400001d87983 */ /* 0x000f280000100a00 */
[----:B-1----:R-:W4:Y:S04]  /*39ed0*/  LDL.64 R190, [R1+0x2900] ;  /* 0x0029000001be7983 */ /* 0x002f280000100a00 */
[----:B------:R1:W-:Y:S04]  /*39ee0*/  LDGSTS.E [R186+0x17000], [R196.64], P3 ;  /* 0x17000000c4ba7fae */ /* 0x0003e80009921844 */
[----:B------:R1:W-:Y:S04]  /*39ef0*/  LDGSTS.E [R186+0x17080], [R204.64], P0 ;  /* 0x17080000ccba7fae */ /* 0x0003e80008121844 */
[----:B------:R-:W4:Y:S04]  /*39f00*/  LDL.64 R214, [R1+0x1bf0] ;  /* 0x001bf00001d67983 */ /* 0x000f280000100a00 */
[----:B-1----:R-:W4:Y:S04]  /*39f10*/  LDL.64 R196, [R1+0x2b58] ;  /* 0x002b580001c47983 */ /* 0x002f280000100a00 */
[----:B------:R-:W4:Y:S04]  /*39f20*/  LDL.64 R204, [R1+0x2b50] ;  /* 0x002b500001cc7983 */ /* 0x000f280000100a00 */
[----:B------:R-:W4:Y:S04]  /*39f30*/  LDL.64 R212, [R1+0x2cb8] ;  /* 0x002cb80001d47983 */ /* 0x000f280000100a00 */
[----:B------:R-:W4:Y:S04]  /*39f40*/  LDL.64 R210, [R1+0x29d8] ;  /* 0x0029d80001d27983 */ /* 0x000f280000100a00 */
[----:B------:R-:W4:Y:S04]  /*39f50*/  LDL.64 R208, [R1+0x2b38] ;  /* 0x002b380001d07983 */ /* 0x000f280000100a00 */
[----:B------:R-:W4:Y:S04]  /*39f60*/  LDL.64 R206, [R1+0x2b30] ;  /* 0x002b300001ce7983 */ /* 0x000f280000100a00 */
[----:B------:R1:W-:Y:S04]  /*39f70*/  LDGSTS.E [R186+0x17800], [R200.64], P3 ;  /* 0x17800000c8ba7fae */ /* 0x0003e80009921844 */
[----:B-1----:R-:W4:Y:S04]  /*39f80*/  LDL.64 R200, [R1+0x1e00] ;  /* 0x001e000001c87983 */ /* 0x002f280000100a00 */
[----:B------:R1:W-:Y:S04]  /*39f90*/  LDGSTS.E [R186+0x17880], [R184.64], P0 ;  /* 0x17880000b8ba7fae */ /* 0x0003e80008121844 */
[----:B-1----:R-:W4:Y:S04]  /*39fa0*/  LDL.64 R184, [R1+0x1bf8] ;  /* 0x001bf80001b87983 */ /* 0x002f280000100a00 */
[----:B------:R1:W-:Y:S04]  /*39fb0*/  LDGSTS.E [R186+0x18000], [R202.64], P3 ;  /* 0x18000000caba7fae */ /* 0x0003e80009921844 */
[----:B-1----:R-:W4:Y:S04]  /*39fc0*/  LDL.64 R202, [R1+0x2cb0] ;  /* 0x002cb00001ca7983 */ /* 0x002f280000100a00 */
[----:B--2---:R1:W-:Y:S04]  /*39fd0*/  LDGSTS.E [R186+0x18080], [R194.64], P0 ;  /* 0x18080000c2ba7fae */ /* 0x0043e80008121844 */
[----:B-1----:R-:W2:Y:S04]  /*39fe0*/  LDL.64 R194, [R1+0x1b88] ;  /* 0x001b880001c27983 */ /* 0x002ea80000100a00 */
[----:B---3--:R1:W-:Y:S04]  /*39ff0*/  LDGSTS.E [R186+0x18800], [R198.64], P3 ;  /* 0x18800000c6ba7fae */ /* 0x0083e80009921844 */
[----:B----4-:R3:W-:Y:S04]  /*3a000*/  LDGSTS.E [R186+0x18880], [R188.64], P0 ;  /* 0x18880000bcba7fae */ /* 0x0107e80008121844 */
[----:B------:R4:W-:Y:S04]  /*3a010*/  LDGSTS.E [R186+0x19000], [R232.64], P3 ;  /* 0x19000000e8ba7fae */ /* 0x0009e80009921844 */
[----:B-1----:R-:W2:Y:S04]  /*3a020*/  LDL.64 R198, [R1+0x2650] ;  /* 0x0026500001c67983 */ /* 0x002ea80000100a00 */
[----:B---3--:R-:W3:Y:S04]  /*3a030*/  LDL.64 R188, [R1+0x2b28] ;  /* 0x002b280001bc7983 */ /* 0x008ee80000100a00 */
[----:B----4-:R-:W4:Y:S04]  /*3a040*/  LDL.64 R232, [R1+0x2ce8] ;  /* 0x002ce80001e87983 */ /* 0x010f280000100a00 */
[----:B------:R1:W-:Y:S04]  /*3a050*/  LDGSTS.E [R186+0x19080], [R190.64], P0 ;  /* 0x19080000beba7fae */ /* 0x0003e80008121844 */
[----:B-1----:R-:W4:Y:S04]  /*3a060*/  LDL.64 R190, [R1+0x1b78] ;  /* 0x001b780001be7983 */ /* 0x002f280000100a00 */
[----:B------:R1:W-:Y:S04]  /*3a070*/  LDGSTS.E [R186+0x19800], [R196.64], P3 ;  /* 0x19800000c4ba7fae */ /* 0x0003e80009921844 */
[----:B------:R1:W-:Y:S04]  /*3a080*/  LDGSTS.E [R186+0x19880], [R230.64], P0 ;  /* 0x19880000e6ba7fae */ /* 0x0003e80008121844 */
[----:B------:R1:W-:Y:S04]  /*3a090*/  LDGSTS.E [R186+0x1a000], [R228.64], P3 ;  /* 0x1a000000e4ba7fae */ /* 0x0003e80009921844 */
[----:B------:R1:W-:Y:S04]  /*3a0a0*/  LDGSTS.E [R186+0x1a080], [R226.64], P0 ;  /* 0x1a080000e2ba7fae */ /* 0x0003e80008121844 */
[----:B-1----:R-:W4:Y:S04]  /*3a0b0*/  LDL.64 R196, [R1+0x2b20] ;  /* 0x002b200001c47983 */ /* 0x002f280000100a00 */
[----:B------:R1:W-:Y:S01]  /*3a0c0*/  LDGSTS.E [R186+0x1a800], [R204.64], P3 ;  /* 0x1a800000ccba7fae */ /* 0x0003e20009921844 */
[----:B------:R-:W-:-:S03]  /*3a0d0*/  LOP3.LUT R193, R193, 0x1f, RZ, 0xc0, !PT ;  /* 0x0000001fc1c17812 */ /* 0x000fc600078ec0ff */
[----:B------:R-:W4:Y:S04]  /*3a0e0*/  LDL.64 R230, [R1+0x1d50] ;  /* 0x001d500001e67983 */ /* 0x000f280000100a00 */
[----:B------:R-:W4:Y:S04]  /*3a0f0*/  LDL.64 R228, [R1+0x2d18] ;  /* 0x002d180001e47983 */ /* 0x000f280000100a00 */
[----:B-1----:R-:W4:Y:S04]  /*3a100*/  LDL.64 R204, [R1+0x2658] ;  /* 0x0026580001cc7983 */ /* 0x002f280000100a00 */
[----:B------:R1:W-:Y:S04]  /*3a110*/  LDGSTS.E [R186+0x1a880], [R200.64], P0 ;  /* 0x1a880000c8ba7fae */ /* 0x0003e80008121844 */
[----:B------:R1:W-:Y:S04]  /*3a120*/  LDGSTS.E [R186+0x1b000], [R224.64], P3 ;  /* 0x1b000000e0ba7fae */ /* 0x0003e80009921844 */
[----:B------:R1:W-:Y:S04]  /*3a130*/  LDGSTS.E [R186+0x1b080], [R222.64], P0 ;  /* 0x1b080000deba7fae */ /* 0x0003e80008121844 */
[----:B-1----:R-:W4:Y:S04]  /*3a140*/  LDL.64 R200, [R1+0x2ad0] ;  /* 0x002ad00001c87983 */ /* 0x002f280000100a00 */
[----:B------:R1:W-:Y:S04]  /*3a150*/  LDGSTS.E [R186+0x1b800], [R220.64], P3 ;  /* 0x1b800000dcba7fae */ /* 0x0003e80009921844 */
[----:B------:R1:W-:Y:S01]  /*3a160*/  LDGSTS.E [R186+0x1b880], [R184.64], P0 ;  /* 0x1b880000b8ba7fae */ /* 0x0003e20008121844 */
[----:B------:R-:W-:-:S03]  /*3a170*/  IMAD.SHL.U32 R193, R193, 0x4, RZ ;  /* 0x00000004c1c17824 */ /* 0x000fc600078e00ff */
[----:B------:R-:W4:Y:S04]  /*3a180*/  LDL.64 R226, [R1+0x1e08] ;  /* 0x001e080001e27983 */ /* 0x000f280000100a00 */
[----:B------:R-:W4:Y:S04]  /*3a190*/  LDL.64 R224, [R1+0x2d30] ;  /* 0x002d300001e07983 */ /* 0x000f280000100a00 */
[----:B-1----:R-:W4:Y:S04]  /*3a1a0*/  LDL.64 R184, [R1+0xfd0] ;  /* 0x000fd00001b87983 */ /* 0x002f280000100a00 */
[----:B------:R-:W4:Y:S04]  /*3a1b0*/  LDL.64 R222, [R1+0x1e40] ;  /* 0x001e400001de7983 */ /* 0x000f280000100a00 */
[----:B------:R1:W-:Y:S04]  /*3a1c0*/  LDGSTS.E [R186+0x1c000], [R202.64], P3 ;  /* 0x1c000000caba7fae */ /* 0x0003e80009921844 */
[----:B------:R1:W-:Y:S04]  /*3a1d0*/  LDGSTS.E [R186+0x1c080], [R218.64], P0 ;  /* 0x1c080000daba7fae */ /* 0x0003e80008121844 */
[----:B------:R1:W-:Y:S04]  /*3a1e0*/  LDGSTS.E [R186+0x1c800], [R216.64], P3 ;  /* 0x1c800000d8ba7fae */ /* 0x0003e80009921844 */
[----:B-1----:R-:W4:Y:S04]  /*3a1f0*/  LDL.64 R202, [R1+0x2cc0] ;  /* 0x002cc00001ca7983 */ /* 0x002f280000100a00 */
[----:B------:R1:W-:Y:S04]  /*3a200*/  LDGSTS.E [R186+0x1c880], [R214.64], P0 ;  /* 0x1c880000d6ba7fae */ /* 0x0003e80008121844 */
[----:B------:R1:W-:Y:S04]  /*3a210*/  LDGSTS.E [R186+0x1d000], [R212.64], P3 ;  /* 0x1d000000d4ba7fae */ /* 0x0003e80009921844 */
[----:B------:R1:W-:Y:S04]  /*3a220*/  LDGSTS.E [R186+0x1d080], [R210.64], P0 ;  /* 0x1d080000d2ba7fae */ /* 0x0003e80008121844 */
[----:B------:R1:W-:Y:S04]  /*3a230*/  LDGSTS.E [R186+0x1d800], [R208.64], P3 ;  /* 0x1d800000d0ba7fae */ /* 0x0003e80009921844 */
[----:B------:R-:W4:Y:S04]  /*3a240*/  LDL.64 R220, [R1+0x2d40] ;  /* 0x002d400001dc7983 */ /* 0x000f280000100a00 */
[----:B------:R-:W4:Y:S04]  /*3a250*/  LDL.64 R218, [R1+0x1e58] ;  /* 0x001e580001da7983 */ /* 0x000f280000100a00 */
[----:B------:R-:W4:Y:S04]  /*3a260*/  LDL.64 R216, [R1+0x2d50] ;  /* 0x002d500001d87983 */ /* 0x000f280000100a00 */
[----:B-1----:R-:W4:Y:S04]  /*3a270*/  LDL.64 R214, [R1+0x1e70] ;  /* 0x001e700001d67983 */ /* 0x002f280000100a00 */
[----:B------:R-:W4:Y:S04]  /*3a280*/  LDL.64 R212, [R1+0x1e88] ;  /* 0x001e880001d47983 */ /* 0x000f280000100a00 */
[----:B------:R-:W4:Y:S04]  /*3a290*/  LDL.64 R210, [R1+0x2d70] ;  /* 0x002d700001d27983 */ /* 0x000f280000100a00 */
[----:B------:R-:W4:Y:S04]  /*3a2a0*/  LDL.64 R208, [R1+0x1ea8] ;  /* 0x001ea80001d07983 */ /* 0x000f280000100a00 */
[----:B--2---:R1:W-:Y:S04]  /*3a2b0*/  LDGSTS.E [R186+0x1d880], [R194.64], P0 ;  /* 0x1d880000c2ba7fae */ /* 0x0043e80008121844 */
[----:B------:R2:W-:Y:S04]  /*3a2c0*/  LDGSTS.E [R186+0x1e000], [R206.64], P3 ;  /* 0x1e000000ceba7fae */ /* 0x0005e80009921844 */
[----:B-1----:R-:W4:Y:S04]  /*3a2d0*/  LDL.64 R194, [R1+0xfd8] ;  /* 0x000fd80001c27983 */ /* 0x002f280000100a00 */
[----:B--2---:R-:W4:Y:S04]  /*3a2e0*/  LDL.64 R206, [R1+0x1c30] ;  /* 0x001c300001ce7983 */ /* 0x004f280000100a00 */
[----:B------:R1:W-:Y:S04]  /*3a2f0*/  LDGSTS.E [R186+0x1e080], [R198.64], P0 ;  /* 0x1e080000c6ba7fae */ /* 0x0003e80008121844 */
[----:B---3--:R3:W-:Y:S04]  /*3a300*/  LDGSTS.E [R186+0x1e800], [R188.64], P3 ;  /* 0x1e800000bcba7fae */ /* 0x0087e80009921844 */
[----:B-1----:R-:W4:Y:S04]  /*3a310*/  LDL.64 R198, [R1+0x1b90] ;  /* 0x001b900001c67983 */ /* 0x002f280000100a00 */
[----:B---3--:R-:W3:Y:S04]  /*3a320*/  LDL.64 R188, [R1+0x1b80] ;  /* 0x001b800001bc7983 */ /* 0x008ee80000100a00 */
[----:B----4-:R1:W-:Y:S04]  /*3a330*/  LDGSTS.E [R186+0x1e880], [R190.64], P0 ;  /* 0x1e880000beba7fae */ /* 0x0103e80008121844 */
[----:B-1----:R-:W4:Y:S04]  /*3a340*/  LDL.64 R190, [R1+0x2ce0] ;  /* 0x002ce00001be7983 */ /* 0x002f280000100a00 */
[----:B------:R1:W-:Y:S04]  /*3a350*/  LDGSTS.E [R186+0x1f000], [R196.64], P3 ;  /* 0x1f000000c4ba7fae */ /* 0x0003e80009921844 */
[----:B------:R1:W-:Y:S02]  /*3a360*/  LDGSTS.E [R186+0x1f080], [R204.64], P0 ;  /* 0x1f080000ccba7fae */ /* 0x0003e40008121844 */
[----:B-1----:R-:W-:-:S02]  /*3a370*/  LOP3.LUT R196, R193, 0x10, RZ, 0x3c, !PT ;  /* 0x00000010c1c47812 */ /* 0x002fc400078e3cff */
[----:B------:R-:W4:Y:S04]  /*3a380*/  LDL.64 R204, [R1+0x2d00] ;  /* 0x002d000001cc7983 */ /* 0x000f280000100a00 */
[----:B------:R1:W-:Y:S04]  /*3a390*/  LDGSTS.E [R186+0x1f800], [R200.64], P3 ;  /* 0x1f800000c8ba7fae */ /* 0x0003e80009921844 */
[----:B-1----:R-:W4:Y:S04]  /*3a3a0*/  LDL.64 R200, [R1+0x2d20] ;  /* 0x002d200001c87983 */ /* 0x002f280000100a00 */
[----:B------:R1:W-:Y:S04]  /*3a3b0*/  LDGSTS.E [R186+0x1f880], [R184.64], P0 ;  /* 0x1f880000b8ba7fae */ /* 0x0003e80008121844 */
[----:B-1----:R-:W4:Y:S04]  /*3a3c0*/  LDL.64 R184, [R1+0x1e28] ;  /* 0x001e280001b87983 */ /* 0x002f280000100a00 */
[----:B------:R1:W-:Y:S04]  /*3a3d0*/  LDGSTS.E [R196+0x100], [R202.64], P3 ;  /* 0x00100000cac47fae */ /* 0x0003e80009921844 */
[----:B-1----:R-:W4:Y:S04]  /*3a3e0*/  LDL.64 R202, [R1+0x2d60] ;  /* 0x002d600001ca7983 */ /* 0x002f280000100a00 */
[----:B------:R1:W-:Y:S04]  /*3a3f0*/  LDGSTS.E [R196+0x180], [R194.64], P0 ;  /* 0x00180000c2c47fae */ /* 0x0003e80008121844 */
[----:B------:R1:W-:Y:S04]  /*3a400*/  LDGSTS.E [R196+0x900], [R234.64], P3 ;  /* 0x00900000eac47fae */ /* 0x0003e80009921844 */
[----:B-1----:R-:W2:Y:S04]  /*3a410*/  LDL.64 R194, [R1+0x2d90] ;  /* 0x002d900001c27983 */ /* 0x002ea80000100a00 */
[----:B------:R-:W2:Y:S04]  /*3a420*/  LDL.64 R234, [R1+0x26e8] ;  /* 0x0026e80001ea7983 */ /* 0x000ea80000100a00 */
[----:B---3--:R1:W-:Y:S04]  /*3a430*/  LDGSTS.E [R196+0x980], [R188.64], P0 ;  /* 0x00980000bcc47fae */ /* 0x0083e80008121844 */
[----:B-1----:R-:W3:Y:S04]  /*3a440*/  LDL.64 R188, [R1+0x1ec8] ;  /* 0x001ec80001bc7983 */ /* 0x002ee80000100a00 */
[----:B----4-:R1:W-:Y:S04]  /*3a450*/  LDGSTS.E [R196+0x1100], [R190.64], P3 ;  /* 0x01100000bec47fae */ /* 0x0103e80009921844 */
[----:B------:R4:W-:Y:S04]  /*3a460*/  LDGSTS.E [R196+0x1180], [R198.64], P0 ;  /* 0x01180000c6c47fae */ /* 0x0009e80008121844 */
[----:B------:R4:W-:Y:S04]  /*3a470*/  LDGSTS.E [R196+0x1900], [R232.64], P3 ;  /* 0x01900000e8c47fae */ /* 0x0009e80009921844 */
[----:B-1----:R-:W3:Y:S04]  /*3a480*/  LDL.64 R190, [R1+0x2d98] ;  /* 0x002d980001be7983 */ /* 0x002ee80000100a00 */
[----:B----4-:R-:W4:Y:S04]  /*3a490*/  LDL.64 R198, [R1+0x26d0] ;  /* 0x0026d00001c67983 */ /* 0x010f280000100a00 */
[----:B------:R1:W-:Y:S04]  /*3a4a0*/  LDGSTS.E [R196+0x1980], [R206.64], P0 ;  /* 0x01980000cec47fae */ /* 0x0003e80008121844 */
[----:B------:R-:W4:Y:S04]  /*3a4b0*/  LDL.64 R232, [R1+0x22a8] ;  /* 0x0022a80001e87983 */ /* 0x000f280000100a00 */
        /* <DEDUP_REMOVED lines=10> */
[----:B------:R1:W-:Y:S04]  /*3a560*/  LDGSTS.E [R196+0x3180], [R184.64], P0 ;  /* 0x03180000b8c47fae */ /* 0x0003e80008121844 */
        /* <DEDUP_REMOVED lines=8> */
[----:B------:R1:W-:Y:S04]  /*3a5f0*/  LDGSTS.E [R196+0x5180], [R212.64], P0 ;  /* 0x05180000d4c47fae */ /* 0x0003e80008121844 */
[----:B------:R1:W-:Y:S04]  /*3a600*/  LDGSTS.E [R196+0x5900], [R210.64], P3 ;  /* 0x05900000d2c47fae */ /* 0x0003e80009921844 */
[----:B-1----:R-:W4:Y:S04]  /*3a610*/  LDL.64 R202, [R1+0x2dc0] ;  /* 0x002dc00001ca7983 */ /* 0x002f280000100a00 */
[----:B------:R1:W-:Y:S04]  /*3a620*/  LDGSTS.E [R196+0x5980], [R208.64], P0 ;  /* 0x05980000d0c47fae */ /* 0x0003e80008121844 */
        /* <DEDUP_REMOVED lines=10> */
[----:B--2---:R1:W-:Y:S04]  /*3a6d0*/  LDGSTS.E [R196+0x6100], [R194.64], P3 ;  /* 0x06100000c2c47fae */ /* 0x0043e80009921844 */
[----:B-1----:R-:W2:Y:S04]  /*3a6e0*/  LDL.64 R194, [R1+0x2dc8] ;  /* 0x002dc80001c27983 */ /* 0x002ea80000100a00 */
[----:B---3--:R1:W-:Y:S04]  /*3a6f0*/  LDGSTS.E [R196+0x6180], [R188.64], P0 ;  /* 0x06180000bcc47fae */ /* 0x0083e80008121844 */
[----:B-1----:R-:W3:Y:S04]  /*3a700*/  LDL.64 R188, [R1+0x1fc8] ;  /* 0x001fc80001bc7983 */ /* 0x002ee80000100a00 */
[----:B------:R1:W-:Y:S04]  /*3a710*/  LDGSTS.E [R196+0x6900], [R190.64], P3 ;  /* 0x06900000bec47fae */ /* 0x0003e80009921844 */
[----:B----4-:R4:W-:Y:S04]  /*3a720*/  LDGSTS.E [R196+0x6980], [R198.64], P0 ;  /* 0x06980000c6c47fae */ /* 0x0109e80008121844 */
[----:B-1----:R-:W3:Y:S04]  /*3a730*/  LDL.64 R190, [R1+0x2dd8] ;  /* 0x002dd80001be7983 */ /* 0x002ee80000100a00 */
[----:B----4-:R-:W4:Y:S04]  /*3a740*/  LDL.64 R198, [R1+0x2e08] ;  /* 0x002e080001c67983 */ /* 0x010f280000100a00 */
[----:B------:R1:W-:Y:S04]  /*3a750*/  LDGSTS.E [R196+0x7100], [R206.64], P3 ;  /* 0x07100000cec47fae */ /* 0x0003e80009921844 */
[----:B-1----:R-:W4:Y:S04]  /*3a760*/  LDL.64 R206, [R1+0x22c0] ;  /* 0x0022c00001ce7983 */ /* 0x002f280000100a00 */
        /* <DEDUP_REMOVED lines=8> */
[----:B-1----:R-:W4:Y:S04]  /*3a7f0*/  LDL.64 R202, [R1+0x27e0] ;  /* 0x0027e00001ca7983 */ /* 0x002f280000100a00 */
[----:B------:R-:W4:Y:S04]  /*3a800*/  LDL.64 R234, [R1+0x2ff8] ;  /* 0x002ff80001ea7983 */ /* 0x000f280000100a00 */
[----:B--2---:R1:W-:Y:S04]  /*3a810*/  LDGSTS.E [R196+0x8900], [R194.64], P3 ;  /* 0x08900000c2c47fae */ /* 0x0043e80009921844 */
[----:B-1----:R-:W2:Y:S04]  /*3a820*/  LDL.64 R194, [R1+0x2eb8] ;  /* 0x002eb80001c27983 */ /* 0x002ea80000100a00 */
[----:B---3--:R1:W-:Y:S04]  /*3a830*/  LDGSTS.E [R196+0x8980], [R188.64], P0 ;  /* 0x08980000bcc47fae */ /* 0x0083e80008121844 */
[----:B-1----:R-:W3:Y:S04]  /*3a840*/  LDL.64 R188, [R1+0x1fb0] ;  /* 0x001fb00001bc7983 */ /* 0x002ee80000100a00 */
[----:B------:R1:W-:Y:S04]  /*3a850*/  LDGSTS.E [R196+0x9100], [R190.64], P3 ;  /* 0x09100000bec47fae */ /* 0x0003e80009921844 */
[----:B------:R4:W-:Y:S04]  /*3a860*/  LDGSTS.E [R196+0x9180], [R232.64], P0 ;  /* 0x09180000e8c47fae */ /* 0x0009e80008121844 */
[----:B----4-:R4:W-:Y:S04]  /*3a870*/  LDGSTS.E [R196+0x9900], [R198.64], P3 ;  /* 0x09900000c6c47fae */ /* 0x0109e80009921844 */
[----:B-1----:R-:W3:Y:S04]  /*3a880*/  LDL.64 R190, [R1+0x2fc8] ;  /* 0x002fc80001be7983 */ /* 0x002ee80000100a00 */
[----:B------:R-:W3:Y:S04]  /*3a890*/  LDL.64 R232, [R1+0x2fa8] ;  /* 0x002fa80001e87983 */ /* 0x000ee80000100a00 */
[----:B----4-:R-:W4:Y:S04]  /*3a8a0*/  LDL.64 R198, [R1+0x1f98] ;  /* 0x001f980001c67983 */ /* 0x010f280000100a00 */
        /* <DEDUP_REMOVED lines=52> */
[----:B------:R1:W-:Y:S04]  /*3abf0*/  LDGSTS.E [R196+0x10180], [R202.64], P0 ;  /* 0x10180000cac47fae */ /* 0x0003e80008121844 */
[----:B-1----:R-:W4:Y:S04]  /*3ac00*/  LDL.64 R202, [R1+0x2e00] ;  /* 0x002e000001ca7983 */ /* 0x002f280000100a00 */
[----:B--2---:R1:W-:Y:S04]  /*3ac10*/  LDGSTS.E [R196+0x10900], [R194.64], P3 ;  /* 0x10900000c2c47fae */ /* 0x0043e80009921844 */
[----:B-1----:R-:W2:Y:S04]  /*3ac20*/  LDL.64 R194, [R1+0x2f68] ;  /* 0x002f680001c27983 */ /* 0x002ea80000100a00 */
[----:B---3--:R1:W-:Y:S04]  /*3ac30*/  LDGSTS.E [R196+0x10980], [R188.64], P0 ;  /* 0x10980000bcc47fae */ /* 0x0083e80008121844 */
[----:B------:R3:W-:Y:S04]  /*3ac40*/  LDGSTS.E [R196+0x11100], [R232.64], P3 ;  /* 0x11100000e8c47fae */ /* 0x0007e80009921844 */
[----:B-1----:R-:W2:Y:S04]  /*3ac50*/  LDL.64 R188, [R1+0x1e30] ;  /* 0x001e300001bc7983 */ /* 0x002ea80000100a00 */
[----:B---3--:R-:W3:Y:S04]  /*3ac60*/  LDL.64 R232, [R1+0x28f8] ;  /* 0x0028f80001e87983 */ /* 0x008ee80000100a00 */
[----:B------:R1:W-:Y:S04]  /*3ac70*/  LDGSTS.E [R196+0x11180], [R190.64], P0 ;  /* 0x11180000bec47fae */ /* 0x0003e80008121844 */
[----:B----4-:R4:W-:Y:S04]  /*3ac80*/  LDGSTS.E [R196+0x11900], [R198.64], P3 ;  /* 0x11900000c6c47fae */ /* 0x0109e80009921844 */
[----:B-1----:R-:W3:Y:S04]  /*3ac90*/  LDL.64 R190, [R1+0x3030] ;  /* 0x0030300001be7983 */ /* 0x002ee80000100a00 */
[----:B------:R1:W-:Y:S04]  /*3aca0*/  LDGSTS.E [R196+0x11980], [R230.64], P0 ;  /* 0x11980000e6c47fae */ /* 0x0003e80008121844 */
[----:B----4-:R-:W4:Y:S04]  /*3acb0*/  LDL.64 R198, [R1+0x2e10] ;  /* 0x002e100001c67983 */ /* 0x010f280000100a00 */
        /* <DEDUP_REMOVED lines=35> */
[----:B------:R1:W-:Y:S04]  /*3aef0*/  LDGSTS.E [R196+0x16180], [R188.64], P0 ;  /* 0x16180000bcc47fae */ /* 0x0003e80008121844 */
[----:B-1----:R-:W2:Y:S04]  /*3af00*/  LDL.64 R188, [R1+0x2f38] ;  /* 0x002f380001bc7983 */ /* 0x002ea80000100a00 */
[----:B---3--:R1:W-:Y:S04]  /*3af10*/  LDGSTS.E [R196+0x16900], [R190.64], P3 ;  /* 0x16900000bec47fae */ /* 0x0083e80009921844 */
[----:B----4-:R3:W-:Y:S04]  /*3af20*/  LDGSTS.E [R196+0x16980], [R198.64], P0 ;  /* 0x16980000c6c47fae */ /* 0x0107e80008121844 */
[----:B-1----:R-:W4:Y:S04]  /*3af30*/  LDL.64 R190, [R1+0x1c38] ;  /* 0x001c380001be7983 */ /* 0x002f280000100a00 */
[----:B---3--:R-:W4:Y:S04]  /*3af40*/  LDL.64 R198, [R1+0x1b98] ;  /* 0x001b980001c67983 */ /* 0x008f280000100a00 */
[----:B------:R1:W-:Y:S04]  /*3af50*/  LDGSTS.E [R196+0x17100], [R206.64], P3 ;  /* 0x17100000cec47fae */ /* 0x0003e80009921844 */
[----:B-1----:R-:W4:Y:S04]  /*3af60*/  LDL.64 R206, [R1+0x3058] ;  /* 0x0030580001ce7983 */ /* 0x002f280000100a00 */
[----:B------:R1:W-:Y:S04]  /*3af70*/  LDGSTS.E [R196+0x17180], [R204.64], P0 ;  /* 0x17180000ccc47fae */ /* 0x0003e80008121844 */
[----:B-1----:R-:W4:Y:S04]  /*3af80*/  LDL.64 R204, [R1+0x1b58] ;  /* 0x001b580001cc7983 */ /* 0x002f280000100a00 */
[----:B------:R1:W-:Y:S04]  /*3af90*/  LDGSTS.E [R196+0x17900], [R200.64], P3 ;  /* 0x17900000c8c47fae */ /* 0x0003e80009921844 */
[----:B------:R1:W-:Y:S04]  /*3afa0*/  LDGSTS.E [R196+0x17980], [R234.64], P0 ;  /* 0x17980000eac47fae */ /* 0x0003e80008121844 */
[----:B-1----:R-:W4:Y:S01]  /*3afb0*/  LDL.64 R200, [R1+0x1b20] ;  /* 0x001b200001c87983 */ /* 0x002f220000100a00 */
[----:B------:R-:W-:-:S03]  /*3afc0*/  LOP3.LUT R197, R193, 0x20, RZ, 0x3c, !PT ;  /* 0x00000020c1c57812 */ /* 0x000fc600078e3cff */
[----:B------:R-:W4:Y:S04]  /*3afd0*/  LDL.64 R192, [R1+0x2ab8] ;  /* 0x002ab80001c07983 */ /* 0x000f280000100a00 */
[----:B------:R1:W-:Y:S04]  /*3afe0*/  LDGSTS.E [R196+0x18100], [R184.64], P3 ;  /* 0x18100000b8c47fae */ /* 0x0003e80009921844 */
[----:B------:R-:W4:Y:S04]  /*3aff0*/  LDL.64 R234, [R1+0x2788] ;  /* 0x0027880001ea7983 */ /* 0x000f280000100a00 */
[----:B-1----:R-:W4:Y:S04]  /*3b000*/  LDL.64 R184, [R1+0x2f00] ;  /* 0x002f000001b87983 */ /* 0x002f280000100a00 */
[----:B------:R1:W-:Y:S04]  /*3b010*/  LDGSTS.E [R196+0x18180], [R202.64], P0 ;  /* 0x18180000cac47fae */ /* 0x0003e80008121844 */
[----:B-1----:R-:W4:Y:S04]  /*3b020*/  LDL.64 R202, [R1+0x2908] ;  /* 0x0029080001ca7983 */ /* 0x002f280000100a00 */
[----:B--2---:R1:W-:Y:S04]  /*3b030*/  LDGSTS.E [R196+0x18900], [R194.64], P3 ;  /* 0x18900000c2c47fae */ /* 0x0043e80009921844 */
[----:B------:R2:W-:Y:S04]  /*3b040*/  LDGSTS.E [R196+0x18980], [R232.64], P0 ;  /* 0x18980000e8c47fae */ /* 0x0005e80008121844 */
[----:B-1----:R-:W3:Y:S04]  /*3b050*/  LDL.64 R194, [R1+0x2ef8] ;  /* 0x002ef80001c27983 */ /* 0x002ee80000100a00 */
[----:B--2---:R-:W2:Y:S04]  /*3b060*/  LDL.64 R232, [R1+0x28b0] ;  /* 0x0028b00001e87983 */ /* 0x004ea80000100a00 */
[----:B------:R1:W-:Y:S04]  /*3b070*/  LDGSTS.E [R196+0x19100], [R188.64], P3 ;  /* 0x19100000bcc47fae */ /* 0x0003e80009921844 */
[----:B-1----:R-:W2:Y:S04]  /*3b080*/  LDL.64 R188, [R1+0xfe8] ;  /* 0x000fe80001bc7983 */ /* 0x002ea80000100a00 */
[----:B----4-:R1:W-:Y:S04]  /*3b090*/  LDGSTS.E [R196+0x19180], [R190.64], P0 ;  /* 0x19180000bec47fae */ /* 0x0103e80008121844 */
[----:B------:R4:W-:Y:S04]  /*3b0a0*/  LDGSTS.E [R196+0x19900], [R230.64], P3 ;  /* 0x19900000e6c47fae */ /* 0x0009e80009921844 */
[----:B------:R4:W-:Y:S04]  /*3b0b0*/  LDGSTS.E [R196+0x19980], [R228.64], P0 ;  /* 0x19980000e4c47fae */ /* 0x0009e80008121844 */
[----:B-1----:R-:W2:Y:S04]  /*3b0c0*/  LDL.64 R190, [R1+0x3098] ;  /* 0x0030980001be7983 */ /* 0x002ea80000100a00 */
[----:B------:R1:W-:Y:S04]  /*3b0d0*/  LDGSTS.E [R196+0x1a100], [R226.64], P3 ;  /* 0x1a100000e2c47fae */ /* 0x0003e80009921844 */
[----:B------:R1:W-:Y:S04]  /*3b0e0*/  LDGSTS.E [R196+0x1a180], [R198.64], P0 ;  /* 0x1a180000c6c47fae */ /* 0x0003e80008121844 */
[----:B----4-:R-:W4:Y:S04]  /*3b0f0*/  LDL.64 R230, [R1+0x35c8] ;  /* 0x0035c80001e67983 */ /* 0x010f280000100a00 */
        /* <DEDUP_REMOVED lines=31> */
[----:B---3--:R1:W-:Y:S04]  /*3b2f0*/  LDGSTS.E [R196+0x1e100], [R194.64], P3 ;  /* 0x1e100000c2c47fae */ /* 0x0083e80009921844 */
[----:B-1----:R-:W3:Y:S04]  /*3b300*/  LDL.64 R194, [R1+0x29e8] ;  /* 0x0029e80001c27983 */ /* 0x002ee80000100a00 */
[----:B--2---:R1:W-:Y:S04]  /*3b310*/  LDGSTS.E [R196+0x1e180], [R188.64], P0 ;  /* 0x1e180000bcc47fae */ /* 0x0043e80008121844 */
[----:B-1----:R-:W2:Y:S04]  /*3b320*/  LDL.64 R188, [R1+0x30d8] ;  /* 0x0030d80001bc7983 */ /* 0x002ea80000100a00 */
[----:B------:R1:W-:Y:S04]  /*3b330*/  LDGSTS.E [R196+0x1e900], [R190.64], P3 ;  /* 0x1e900000bec47fae */ /* 0x0003e80009921844 */
[----:B-1----:R-:W2:Y:S04]  /*3b340*/  LDL.64 R190, [R1+0x30f8] ;  /* 0x0030f80001be7983 */ /* 0x002ea80000100a00 */
[----:B----4-:R1:W-:Y:S04]  /*3b350*/  LDGSTS.E [R196+0x1e980], [R198.64], P0 ;  /* 0x1e980000c6c47fae */ /* 0x0103e80008121844 */
        /* <DEDUP_REMOVED lines=15> */
[----:B---3--:R1:W-:Y:S04]  /*3b450*/  LDGSTS.E [R197+0xa80], [R194.64], P0 ;  /* 0x00a80000c2c57fae */ /* 0x0083e80008121844 */
[----:B-1----:R-:W3:Y:S04]  /*3b460*/  LDL.64 R194, [R1+0x2cf0] ;  /* 0x002cf00001c27983 */ /* 0x002ee80000100a00 */
[----:B--2---:R1:W-:Y:S04]  /*3b470*/  LDGSTS.E [R197+0x1200], [R188.64], P3 ;  /* 0x01200000bcc57fae */ /* 0x0043e80009921844 */
[----:B------:R2:W-:Y:S04]  /*3b480*/  LDGSTS.E [R197+0x1280], [R226.64], P0 ;  /* 0x01280000e2c57fae */ /* 0x0005e80008121844 */
[----:B------:R2:W-:Y:S04]  /*3b490*/  LDGSTS.E [R197+0x1a00], [R224.64], P3 ;  /* 0x01a00000e0c57fae */ /* 0x0005e80009921844 */
[----:B-1----:R-:W3:Y:S04]  /*3b4a0*/  LDL.64 R188, [R1+0x31a0] ;  /* 0x0031a00001bc7983 */ /* 0x002ee80000100a00 */
[----:B------:R1:W-:Y:S04]  /*3b4b0*/  LDGSTS.E [R197+0x1a80], [R222.64], P0 ;  /* 0x01a80000dec57fae */ /* 0x0003e80008121844 */
[----:B------:R1:W-:Y:S04]  /*3b4c0*/  LDGSTS.E [R197+0x2200], [R190.64], P3 ;  /* 0x02200000bec57fae */ /* 0x0003e80009921844 */
[----:B--2---:R-:W2:Y:S04]  /*3b4d0*/  LDL.64 R226, [R1+0x3270] ;  /* 0x0032700001e27983 */ /* 0x004ea80000100a00 */
[----:B------:R-:W2:Y:S04]  /*3b4e0*/  LDL.64 R224, [R1+0x2da0] ;  /* 0x002da00001e07983 */ /* 0x000ea80000100a00 */
[----:B-1----:R-:W2:Y:S04]  /*3b4f0*/  LDL.64 R190, [R1+0x2d10] ;  /* 0x002d100001be7983 */ /* 0x002ea80000100a00 */
[----:B------:R-:W2:Y:S04]  /*3b500*/  LDL.64 R222, [R1+0x3278] ;  /* 0x0032780001de7983 */ /* 0x000ea80000100a00 */
[----:B----4-:R1:W-:Y:S04]  /*3b510*/  LDGSTS.E [R197+0x2280], [R198.64], P0 ;  /* 0x02280000c6c57fae */ /* 0x0103e80008121844 */
[----:B------:R4:W-:Y:S04]  /*3b520*/  LDGSTS.E [R197+0x2a00], [R220.64], P3 ;  /* 0x02a00000dcc57fae */ /* 0x0009e80009921844 */
        /* <DEDUP_REMOVED lines=25> */
[----:B-1----:R-:W4:Y:S04]  /*3b6c0*/  LDL.64 R202, [R1+0x3230] ;  /* 0x0032300001ca7983 */ /* 0x002f280000100a00 */
[----:B---3--:R1:W-:Y:S04]  /*3b6d0*/  LDGSTS.E [R197+0x5a80], [R194.64], P0 ;  /* 0x05a80000c2c57fae */ /* 0x0083e80008121844 */
[----:B-1----:R-:W3:Y:S04]  /*3b6e0*/  LDL.64 R194, [R1+0x2d80] ;  /* 0x002d800001c27983 */ /* 0x002ee80000100a00 */
[----:B------:R1:W-:Y:S04]  /*3b6f0*/  LDGSTS.E [R197+0x6200], [R188.64], P3 ;  /* 0x06200000bcc57fae */ /* 0x0003e80009921844 */
[----:B-1----:R-:W3:Y:S04]  /*3b700*/  LDL.64 R188, [R1+0x2610] ;  /* 0x0026100001bc7983 */ /* 0x002ee80000100a00 */
[----:B--2---:R1:W-:Y:S04]  /*3b710*/  LDGSTS.E [R197+0x6280], [R190.64], P0 ;  /* 0x06280000bec57fae */ /* 0x0043e80008121844 */
[----:B-1----:R-:W2:Y:S04]  /*3b720*/  LDL.64 R190, [R1+0x34e8] ;  /* 0x0034e80001be7983 */ /* 0x002ea80000100a00 */
[----:B------:R1:W-:Y:S04]  /*3b730*/  LDGSTS.E [R197+0x6a00], [R198.64], P3 ;  /* 0x06a00000c6c57fae */ /* 0x0003e80009921844 */
[----:B-1----:R-:W2:Y:S04]  /*3b740*/  LDL.64 R198, [R1+0x2628] ;  /* 0x0026280001c67983 */ /* 0x002ea80000100a00 */
[----:B------:R1:W-:Y:S04]  /*3b750*/  LDGSTS.E [R197+0x6a80], [R206.64], P0 ;  /* 0x06a80000cec57fae */ /* 0x0003e80008121844 */
[----:B-1----:R-:W2:Y:S04]  /*3b760*/  LDL.64 R206, [R1+0x3538] ;  /* 0x0035380001ce7983 */ /* 0x002ea80000100a00 */
[----:B------:R1:W-:Y:S04]  /*3b770*/  LDGSTS.E [R197+0x7200], [R192.64], P3 ;  /* 0x07200000c0c57fae */ /* 0x0003e80009921844 */
[----:B------:R1:W-:Y:S04]  /*3b780*/  LDGSTS.E [R197+0x7280], [R230.64], P0 ;  /* 0x07280000e6c57fae */ /* 0x0003e80008121844 */
[----:B-1----:R-:W2:Y:S04]  /*3b790*/  LDL.64 R192, [R1+0x3578] ;  /* 0x0035780001c07983 */ /* 0x002ea80000100a00 */
[----:B------:R-:W2:Y:S04]  /*3b7a0*/  LDL.64 R230, [R1+0x35f0] ;  /* 0x0035f00001e67983 */ /* 0x000ea80000100a00 */
[----:B----4-:R1:W-:Y:S04]  /*3b7b0*/  LDGSTS.E [R197+0x7a00], [R204.64], P3 ;  /* 0x07a00000ccc57fae */ /* 0x0103e80009921844 */
[----:B-1----:R-:W2:Y:S04]  /*3b7c0*/  LDL.64 R204, [R1+0x2608] ;  /* 0x0026080001cc7983 */ /* 0x002ea80000100a00 */
[----:B------:R1:W-:Y:S04]  /*3b7d0*/  LDGSTS.E [R197+0x7a80], [R200.64], P0 ;  /* 0x07a80000c8c57fae */ /* 0x0003e80008121844 */
[----:B-1----:R-:W2:Y:S04]  /*3b7e0*/  LDL.64 R200, [R1+0x3590] ;  /* 0x0035900001c87983 */ /* 0x002ea80000100a00 */
[----:B------:R1:W-:Y:S04]  /*3b7f0*/  LDGSTS.E [R197+0x8200], [R184.64], P3 ;  /* 0x08200000b8c57fae */ /* 0x0003e80009921844 */
[----:B------:R1:W-:Y:S04]  /*3b800*/  LDGSTS.E [R197+0x8280], [R228.64], P0 ;  /* 0x08280000e4c57fae */ /* 0x0003e80008121844 */
[----:B-1----:R-:W2:Y:S04]  /*3b810*/  LDL.64 R184, [R1+0x2600] ;  /* 0x0026000001b87983 */ /* 0x002ea80000100a00 */
[----:B------:R1:W-:Y:S04]  /*3b820*/  LDGSTS.E [R197+0x8a00], [R202.64], P3 ;  /* 0x08a00000cac57fae */ /* 0x0003e80009921844 */
[----:B------:R-:W2:Y:S04]  /*3b830*/  LDL.64 R228, [R1+0x3600] ;  /* 0x0036000001e47983 */ /* 0x000ea80000100a00 */
[----:B-1----:R-:W2:Y:S04]  /*3b840*/  LDL.64 R202, [R1+0x35b0] ;  /* 0x0035b00001ca7983 */ /* 0x002ea80000100a00 */
[----:B---3--:R1:W-:Y:S04]  /*3b850*/  LDGSTS.E [R197+0x8a80], [R194.64], P0 ;  /* 0x08a80000c2c57fae */ /* 0x0083e80008121844 */
[----:B------:R3:W-:Y:S04]  /*3b860*/  LDGSTS.E [R197+0x9200], [R226.64], P3 ;  /* 0x09200000e2c57fae */ /* 0x0007e80009921844 */
[----:B------:R3:W-:Y:S04]  /*3b870*/  LDGSTS.E [R197+0x9280], [R224.64], P0 ;  /* 0x09280000e0c57fae */ /* 0x0007e80008121844 */
[----:B-1----:R-:W4:Y:S04]  /*3b880*/  LDL.64 R194, [R1+0x25f8] ;  /* 0x0025f80001c27983 */ /* 0x002f280000100a00 */
[----:B------:R1:W-:Y:S04]  /*3b890*/  LDGSTS.E [R197+0x9a00], [R222.64], P3 ;  /* 0x09a00000dec57fae */ /* 0x0003e80009921844 */
[----:B---3--:R-:W3:Y:S04]  /*3b8a0*/  LDL.64 R226, [R1+0x2338] ;  /* 0x0023380001e27983 */ /* 0x008ee80000100a00 */
[----:B------:R-:W3:Y:S04]  /*3b8b0*/  LDL.64 R224, [R1+0x35d0] ;  /* 0x0035d00001e07983 */ /* 0x000ee80000100a00 */
[----:B-1----:R-:W3:Y:S04]  /*3b8c0*/  LDL.64 R222, [R1+0x2308] ;  /* 0x0023080001de7983 */ /* 0x002ee80000100a00 */
[----:B------:R1:W-:Y:S04]  /*3b8d0*/  LDGSTS.E [R197+0x9a80], [R188.64], P0 ;  /* 0x09a80000bcc57fae */ /* 0x0003e80008121844 */
[----:B-1----:R-:W3:Y:S04]  /*3b8e0*/  LDL.64 R188, [R1+0x35e8] ;  /* 0x0035e80001bc7983 */ /* 0x002ee80000100a00 */
[----:B--2---:R1:W-:Y:S04]  /*3b8f0*/  LDGSTS.E [R197+0xa200], [R190.64], P3 ;  /* 0x0a200000bec57fae */ /* 0x0043e80009921844 */
[----:B------:R2:W-:Y:S04]  /*3b900*/  LDGSTS.E [R197+0xa280], [R220.64], P0 ;  /* 0x0a280000dcc57fae */ /* 0x0005e80008121844 */
[----:B------:R2:W-:Y:S04]  /*3b910*/  LDGSTS.E [R197+0xaa00], [R218.64], P3 ;  /* 0x0aa00000dac57fae */ /* 0x0005e80009921844 */
[----:B-1----:R-:W3:Y:S04]  /*3b920*/  LDL.64 R190, [R1+0x25e8] ;  /* 0x0025e80001be7983 */ /* 0x002ee80000100a00 */
[----:B--2---:R-:W2:Y:S04]  /*3b930*/  LDL.64 R220, [R1+0x3618] ;  /* 0x0036180001dc7983 */ /* 0x004ea80000100a00 */
        /* <DEDUP_REMOVED lines=22> */
[----:B-1----:R-:W2:Y:S04]  /*3baa0*/  LDL.64 R184, [R1+0x25a0] ;  /* 0x0025a00001b87983 */ /* 0x002ea80000100a00 */
[----:B------:R1:W-:Y:S04]  /*3bab0*/  LDGSTS.E [R197+0xda00], [R202.64], P3 ;  /* 0x0da00000cac57fae */ /* 0x0003e80009921844 */
[----:B-1----:R-:W2:Y:S04]  /*3bac0*/  LDL.64 R202, [R1+0x3608] ;  /* 0x0036080001ca7983 */ /* 0x002ea80000100a00 */
[----:B----4-:R1:W-:Y:S04]  /*3bad0*/  LDGSTS.E [R197+0xda80], [R194.64], P0 ;  /* 0x0da80000c2c57fae */ /* 0x0103e80008121844 */
        /* <DEDUP_REMOVED lines=8> */
[----:B------:R1:W-:Y:S04]  /*3bb60*/  LDGSTS.E [R197+0xf200], [R230.64], P3 ;  /* 0x0f200000e6c57fae */ /* 0x0003e80009921844 */
[----:B-1----:R-:W2:Y:S04]  /*3bb70*/  LDL.64 R206, [R1+0x3870] ;  /* 0x0038700001ce7983 */ /* 0x002ea80000100a00 */
[----:B------:R-:W2:Y:S04]  /*3bb80*/  LDL.64 R230, [R1+0x3840] ;  /* 0x0038400001e67983 */ /* 0x000ea80000100a00 */
[----:B------:R1:W-:Y:S04]  /*3bb90*/  LDGSTS.E [R197+0xf280], [R192.64], P0 ;  /* 0x0f280000c0c57fae */ /* 0x0003e80008121844 */
        /* <DEDUP_REMOVED lines=9> */
[----:B------:R1:W-:Y:S04]  /*3bc30*/  LDGSTS.E [R197+0x10a00], [R202.64], P3 ;  /* 0x10a00000cac57fae */ /* 0x0003e80009921844 */
[----:B------:R1:W-:Y:S04]  /*3bc40*/  LDGSTS.E [R197+0x10a80], [R226.64], P0 ;  /* 0x10a80000e2c57fae */ /* 0x0003e80008121844 */
[----:B------:R1:W-:Y:S04]  /*3bc50*/  LDGSTS.E [R197+0x11200], [R224.64], P3 ;  /* 0x11200000e0c57fae */ /* 0x0003e80009921844 */
[----:B-1----:R-:W2:Y:S04]  /*3bc60*/  LDL.64 R202, [R1+0x3ca0] ;  /* 0x003ca00001ca7983 */ /* 0x002ea80000100a00 */
[----:B------:R1:W-:Y:S04]  /*3bc70*/  LDGSTS.E [R197+0x11280], [R222.64], P0 ;  /* 0x11280000dec57fae */ /* 0x0003e80008121844 */
[----:B------:R-:W2:Y:S04]  /*3bc80*/  LDL.64 R226, [R1+0x3cf0] ;  /* 0x003cf00001e27983 */ /* 0x000ea80000100a00 */
[----:B------:R-:W2:Y:S04]  /*3bc90*/  LDL.64 R224, [R1+0x3828] ;  /* 0x0038280001e07983 */ /* 0x000ea80000100a00 */
[----:B-1----:R-:W2:Y:S04]  /*3bca0*/  LDL.64 R222, [R1+0x3cf8] ;  /* 0x003cf80001de7983 */ /* 0x002ea80000100a00 */
[----:B----4-:R1:W-:Y:S04]  /*3bcb0*/  LDGSTS.E [R197+0x11a00], [R194.64], P3 ;  /* 0x11a00000c2c57fae */ /* 0x0103e80009921844 */
[----:B-1----:R-:W4:Y:S04]  /*3bcc0*/  LDL.64 R194, [R1+0x3848] ;  /* 0x0038480001c27983 */ /* 0x002f280000100a00 */
[----:B---3--:R1:W-:Y:S04]  /*3bcd0*/  LDGSTS.E [R197+0x11a80], [R188.64], P0 ;  /* 0x11a80000bcc57fae */ /* 0x0083e80008121844 */
[----:B------:R3:W-:Y:S04]  /*3bce0*/  LDGSTS.E [R197+0x12200], [R220.64], P3 ;  /* 0x12200000dcc57fae */ /* 0x0007e80009921844 */
[----:B------:R3:W-:Y:S04]  /*3bcf0*/  LDGSTS.E [R197+0x12280], [R218.64], P0 ;  /* 0x12280000dac57fae */ /* 0x0007e80008121844 */
[----:B-1----:R-:W4:Y:S04]  /*3bd00*/  LDL.64 R188, [R1+0x3cb0] ;  /* 0x003cb00001bc7983 */ /* 0x002f280000100a00 */
[----:B---3--:R-:W3:Y:S04]  /*3bd10*/  LDL.64 R220, [R1+0x3818] ;  /* 0x0038180001dc7983 */ /* 0x008ee80000100a00 */
[----:B------:R1:W-:Y:S04]  /*3bd20*/  LDGSTS.E [R197+0x12a00], [R190.64], P3 ;  /* 0x12a00000bec57fae */ /* 0x0003e80009921844 */
[----:B------:R2:W-:Y:S04]  /*3bd30*/  LDGSTS.E [R197+0x12a80], [R216.64], P0 ;  /* 0x12a80000d8c57fae */ /* 0x0005e80008121844 */
[----:B------:R2:W-:Y:S04]  /*3bd40*/  LDGSTS.E [R197+0x13200], [R214.64], P3 ;  /* 0x13200000d6c57fae */ /* 0x0005e80009921844 */
[----:B-1----:R-:W3:Y:S04]  /*3bd50*/  LDL.64 R190, [R1+0x3c68] ;  /* 0x003c680001be7983 */ /* 0x002ee80000100a00 */
[----:B------:R-:W3:Y:S04]  /*3bd60*/  LDL.64 R218, [R1+0x3d08] ;  /* 0x003d080001da7983 */ /* 0x000ee80000100a00 */
[----:B--2---:R1:W-:Y:S04]  /*3bd70*/  LDGSTS.E [R197+0x13280], [R198.64], P0 ;  /* 0x13280000c6c57fae */ /* 0x0043e80008121844 */
[----:B------:R2:W-:Y:S04]  /*3bd80*/  LDGSTS.E [R197+0x13a00], [R212.64], P3 ;  /* 0x13a00000d4c57fae */ /* 0x0005e80009921844 */
[----:B------:R2:W-:Y:S04]  /*3bd90*/  LDGSTS.E [R197+0x13a80], [R210.64], P0 ;  /* 0x13a80000d2c57fae */ /* 0x0005e80008121844 */
[----:B-1----:R-:W3:Y:S04]  /*3bda0*/  LDL.64 R198, [R1+0x3cb8] ;  /* 0x003cb80001c67983 */ /* 0x002ee80000100a00 */
[----:B------:R1:W-:Y:S04]  /*3bdb0*/  LDGSTS.E [R197+0x14200], [R208.64], P3 ;  /* 0x14200000d0c57fae */ /* 0x0003e80009921844 */
[----:B------:R1:W-:Y:S04]  /*3bdc0*/  LDGSTS.E [R197+0x14280], [R206.64], P0 ;  /* 0x14280000cec57fae */ /* 0x0003e80008121844 */
[----:B------:R-:W3:Y:S04]  /*3bdd0*/  LDL.64 R216, [R1+0x3d10] ;  /* 0x003d100001d87983 */ /* 0x000ee80000100a00 */
[----:B------:R-:W3:Y:S04]  /*3bde0*/  LDL.64 R214, [R1+0x3810] ;  /* 0x0038100001d67983 */ /* 0x000ee80000100a00 */
[----:B-1----:R-:W3:Y:S04]  /*3bdf0*/  LDL.64 R206, [R1+0x3cc8] ;  /* 0x003cc80001ce7983 */ /* 0x002ee80000100a00 */
[----:B------:R1:W-:Y:S04]  /*3be00*/  LDGSTS.E [R197+0x14a00], [R192.64], P3 ;  /* 0x14a00000c0c57fae */ /* 0x0003e80009921844 */
[----:B--2---:R-:W2:Y:S04]  /*3be10*/  LDL.64 R212, [R1+0x3bd0] ;  /* 0x003bd00001d47983 */ /* 0x004ea80000100a00 */
[----:B------:R-:W2:Y:S04]  /*3be20*/  LDL.64 R210, [R1+0x3d28] ;  /* 0x003d280001d27983 */ /* 0x000ea80000100a00 */
[----:B-1----:R-:W2:Y:S04]  /*3be30*/  LDL.64 R192, [R1+0x3c90] ;  /* 0x003c900001c07983 */ /* 0x002ea80000100a00 */
[----:B------:R1:W-:Y:S04]  /*3be40*/  LDGSTS.E [R197+0x14a80], [R204.64], P0 ;  /* 0x14a80000ccc57fae */ /* 0x0003e80008121844 */
[----:B------:R-:W2:Y:S04]  /*3be50*/  LDL.64 R208, [R1+0x3800] ;  /* 0x0038000001d07983 */ /* 0x000ea80000100a00 */
[----:B-1----:R-:W2:Y:S04]  /*3be60*/  LDL.64 R204, [R1+0x3cd8] ;  /* 0x003cd80001cc7983 */ /* 0x002ea80000100a00 */
[----:B------:R1:W-:Y:S04]  /*3be70*/  LDGSTS.E [R197+0x15200], [R200.64], P3 ;  /* 0x15200000c8c57fae */ /* 0x0003e80009921844 */
[----:B-1----:R-:W2:Y:S04]  /*3be80*/  LDL.64 R200, [R1+0x3ce0] ;  /* 0x003ce00001c87983 */ /* 0x002ea80000100a00 */
[----:B------:R1:W-:Y:S04]  /*3be90*/  LDGSTS.E [R197+0x15280], [R184.64], P0 ;  /* 0x15280000b8c57fae */ /* 0x0003e80008121844 */
[----:B-1----:R-:W2:Y:S04]  /*3bea0*/  LDL.64 R184, [R1+0x3ca8] ;  /* 0x003ca80001b87983 */ /* 0x002ea80000100a00 */
[----:B------:R1:W-:Y:S04]  /*3beb0*/  LDGSTS.E [R197+0x15a00], [R202.64], P3 ;  /* 0x15a00000cac57fae */ /* 0x0003e80009921844 */
[----:B-1----:R-:W2:Y:S04]  /*3bec0*/  LDL.64 R202, [R1+0x3cd0] ;  /* 0x003cd00001ca7983 */ /* 0x002ea80000100a00 */
[----:B----4-:R1:W-:Y:S04]  /*3bed0*/  LDGSTS.E [R197+0x15a80], [R194.64], P0 ;  /* 0x15a80000c2c57fae */ /* 0x0103e80008121844 */
[----:B-1----:R-:W4:Y:S04]  /*3bee0*/  LDL.64 R194, [R1+0x3d00] ;  /* 0x003d000001c27983 */ /* 0x002f280000100a00 */
[----:B------:R1:W-:Y:S04]  /*3bef0*/  LDGSTS.E [R197+0x16200], [R188.64], P3 ;  /* 0x16200000bcc57fae */ /* 0x0003e80009921844 */
[----:B-1----:R-:W4:Y:S04]  /*3bf00*/  LDL.64 R188, [R1+0x3ce8] ;  /* 0x003ce80001bc7983 */ /* 0x002f280000100a00 */
[----:B---3--:R1:W-:Y:S04]  /*3bf10*/  LDGSTS.E [R197+0x16280], [R190.64], P0 ;  /* 0x16280000bec57fae */ /* 0x0083e80008121844 */
[----:B-1----:R-:W3:Y:S04]  /*3bf20*/  LDL.64 R190, [R1+0x3d20] ;  /* 0x003d200001be7983 */ /* 0x002ee80000100a00 */
[----:B------:R1:W-:Y:S04]  /*3bf30*/  LDGSTS.E [R197+0x16a00], [R198.64], P3 ;  /* 0x16a00000c6c57fae */ /* 0x0003e80009921844 */
[----:B------:R1:W-:Y:S04]  /*3bf40*/  LDGSTS.E [R197+0x16a80], [R230.64], P0 ;  /* 0x16a80000e6c57fae */ /* 0x0003e80008121844 */
[----:B-1----:R-:W3:Y:S04]  /*3bf50*/  LDL.64 R198, [R1+0x3d38] ;  /* 0x003d380001c67983 */ /* 0x002ee80000100a00 */
[----:B------:R-:W3:Y:S04]  /*3bf60*/  LDL.64 R230, [R1+0x3d70] ;  /* 0x003d700001e67983 */ /* 0x000ee80000100a00 */
[----:B------:R1:W-:Y:S04]  /*3bf70*/  LDGSTS.E [R197+0x17200], [R206.64], P3 ;  /* 0x17200000cec57fae */ /* 0x0003e80009921844 */
[----:B-1----:R-:W3:Y:S04]  /*3bf80*/  LDL.64 R206, [R1+0x3d18] ;  /* 0x003d180001ce7983 */ /* 0x002ee80000100a00 */
[----:B--2---:R1:W-:Y:S04]  /*3bf90*/  LDGSTS.E [R197+0x17280], [R192.64], P0 ;  /* 0x17280000c0c57fae */ /* 0x0043e80008121844 */
[----:B-1----:R-:W3:Y:S04]  /*3bfa0*/  LDL.64 R192, [R1+0x3d40] ;  /* 0x003d400001c07983 */ /* 0x002ee80000100a00 */
[----:B------:R1:W-:Y:S04]  /*3bfb0*/  LDGSTS.E [R197+0x17a00], [R204.64], P3 ;  /* 0x17a00000ccc57fae */ /* 0x0003e80009921844 */
[----:B------:R1:W-:Y:S04]  /*3bfc0*/  LDGSTS.E [R197+0x17a80], [R228.64], P0 ;  /* 0x17a80000e4c57fae */ /* 0x0003e80008121844 */
[----:B-1----:R-:W3:Y:S04]  /*3bfd0*/  LDL.64 R204, [R1+0x37f8] ;  /* 0x0037f80001cc7983 */ /* 0x002ee80000100a00 */
[----:B------:R1:W-:Y:S04]  /*3bfe0*/  LDGSTS.E [R197+0x18200], [R200.64], P3 ;  /* 0x18200000c8c57fae */ /* 0x0003e80009921844 */
[----:B------:R-:W3:Y:S04]  /*3bff0*/  LDL.64 R228, [R1+0x3d78] ;  /* 0x003d780001e47983 */ /* 0x000ee80000100a00 */
[----:B-1----:R-:W3:Y:S04]  /*3c000*/  LDL.64 R200, [R1+0x3d48] ;  /* 0x003d480001c87983 */ /* 0x002ee80000100a00 */
[----:B------:R1:W-:Y:S04]  /*3c010*/  LDGSTS.E [R197+0x18280], [R184.64], P0 ;  /* 0x18280000b8c57fae */ /* 0x0003e80008121844 */
        /* <DEDUP_REMOVED lines=8> */
[----:B------:R-:W3:Y:S04]  /*3c0a0*/  LDL.64 R222, [R1+0xfa8] ;  /* 0x000fa80001de7983 */ /* 0x000ee80000100a00 */
[----:B----4-:R1:W-:Y:S04]  /*3c0b0*/  LDGSTS.E [R197+0x19a00], [R194.64], P3 ;  /* 0x19a00000c2c57fae */ /* 0x0103e80009921844 */
[----:B------:R4:W-:Y:S04]  /*3c0c0*/  LDGSTS.E [R197+0x19a80], [R220.64], P0 ;  /* 0x19a80000dcc57fae */ /* 0x0009e80008121844 */
[----:B------:R4:W-:Y:S04]  /*3c0d0*/  LDGSTS.E [R197+0x1a200], [R218.64], P3 ;  /* 0x1a200000dac57fae */ /* 0x0009e80009921844 */
[----:B-1----:R-:W2:Y:S04]  /*3c0e0*/  LDL.64 R194, [R1+0x37e8] ;  /* 0x0037e80001c27983 */ /* 0x002ea80000100a00 */
[----:B----4-:R-:W4:Y:S04]  /*3c0f0*/  LDL.64 R220, [R1+0x3640] ;  /* 0x0036400001dc7983 */ /* 0x010f280000100a00 */
[----:B------:R-:W4:Y:S04]  /*3c100*/  LDL.64 R218, [R1+0x1b28] ;  /* 0x001b280001da7983 */ /* 0x000f280000100a00 */
[----:B------:R1:W-:Y:S04]  /*3c110*/  LDGSTS.E [R197+0x1a280], [R188.64], P0 ;  /* 0x1a280000bcc57fae */ /* 0x0003e80008121844 */
[----:B------:R1:W-:Y:S04]  /*3c120*/  LDGSTS.E [R197+0x1aa00], [R216.64], P3 ;  /* 0x1aa00000d8c57fae */ /* 0x0003e80009921844 */
[----:B------:R3:W-:Y:S04]  /*3c130*/  LDGSTS.E [R197+0x1aa80], [R214.64], P0 ;  /* 0x1aa80000d6c57fae */ /* 0x0007e80008121844 */
[----:B-1----:R-:W4:Y:S04]  /*3c140*/  LDL.64 R188, [R1+0x3d60] ;  /* 0x003d600001bc7983 */ /* 0x002f280000100a00 */
[----:B------:R-:W4:Y:S04]  /*3c150*/  LDL.64 R216, [R1+0x3668] ;  /* 0x0036680001d87983 */ /* 0x000f280000100a00 */
[----:B---3--:R1:W-:Y:S04]  /*3c160*/  LDGSTS.E [R197+0x1b200], [R190.64], P3 ;  /* 0x1b200000bec57fae */ /* 0x0083e80009921844 */
[----:B------:R3:W-:Y:S04]  /*3c170*/  LDGSTS.E [R197+0x1b280], [R212.64], P0 ;  /* 0x1b280000d4c57fae */ /* 0x0007e80008121844 */
[----:B------:R3:W-:Y:S04]  /*3c180*/  LDGSTS.E [R197+0x1ba00], [R210.64], P3 ;  /* 0x1ba00000d2c57fae */ /* 0x0007e80009921844 */
[----:B-1----:R-:W4:Y:S04]  /*3c190*/  LDL.64 R190, [R1+0x3d50] ;  /* 0x003d500001be7983 */ /* 0x002f280000100a00 */
[----:B------:R1:W-:Y:S04]  /*3c1a0*/  LDGSTS.E [R197+0x1ba80], [R208.64], P0 ;  /* 0x1ba80000d0c57fae */ /* 0x0003e80008121844 */
[----:B------:R1:W-:Y:S04]  /*3c1b0*/  LDGSTS.E [R197+0x1c200], [R198.64], P3 ;  /* 0x1c200000c6c57fae */ /* 0x0003e80009921844 */
[----:B------:R-:W4:Y:S04]  /*3c1c0*/  LDL.64 R214, [R1+0x1db0] ;  /* 0x001db00001d67983 */ /* 0x000f280000100a00 */
[----:B---3--:R-:W3:Y:S04]  /*3c1d0*/  LDL.64 R212, [R1+0x2ec0] ;  /* 0x002ec00001d47983 */ /* 0x008ee80000100a00 */
[----:B-1----:R-:W3:Y:S04]  /*3c1e0*/  LDL.64 R198, [R1+0x37b8] ;  /* 0x0037b80001c67983 */ /* 0x002ee80000100a00 */
[----:B------:R-:W3:Y:S04]  /*3c1f0*/  LDL.64 R210, [R1+0x3678] ;  /* 0x0036780001d27983 */ /* 0x000ee80000100a00 */
[----:B------:R1:W-:Y:S01]  /*3c200*/  LDGSTS.E [R197+0x1c280], [R206.64], P0 ;  /* 0x1c280000cec57fae */ /* 0x0003e20008121844 */
[----:B------:R-:W-:-:S03]  /*3c210*/  SHF.L.U32 R209, R187, 0x2, RZ ;  /* 0x00000002bbd17819 */ /* 0x000fc600000006ff */
[----:B-1----:R-:W3:Y:S04]  /*3c220*/  LDL.64 R206, [R1+0x30e8] ;  /* 0x0030e80001ce7983 */ /* 0x002ee80000100a00 */
[----:B------:R1:W-:Y:S04]  /*3c230*/  LDGSTS.E [R197+0x1ca00], [R192.64], P3 ;  /* 0x1ca00000c0c57fae */ /* 0x0003e80009921844 */
[----:B-1----:R-:W3:Y:S04]  /*3c240*/  LDL.64 R192, [R1+0x3d68] ;  /* 0x003d680001c07983 */ /* 0x002ee80000100a00 */
[----:B------:R1:W-:Y:S01]  /*3c250*/  LDGSTS.E [R197+0x1ca80], [R204.64], P0 ;  /* 0x1ca80000ccc57fae */ /* 0x0003e20008121844 */
[----:B------:R-:W-:-:S03]  /*3c260*/  LOP3.LUT R187, R209, 0x30, RZ, 0x3c, !PT ;  /* 0x00000030d1bb7812 */ /* 0x000fc600078e3cff */
[----:B-1----:R-:W3:Y:S04]  /*3c270*/  LDL.64 R204, [R1+0x3688] ;  /* 0x0036880001cc7983 */ /* 0x002ee80000100a00 */
[----:B------:R1:W-:Y:S04]  /*3c280*/  LDGSTS.E [R197+0x1d200], [R200.64], P3 ;  /* 0x1d200000c8c57fae */ /* 0x0003e80009921844 */
[----:B-1----:R-:W3:Y:S04]  /*3c290*/  LDL.64 R200, [R1+0x35e0] ;  /* 0x0035e00001c87983 */ /* 0x002ee80000100a00 */
[----:B------:R1:W-:Y:S04]  /*3c2a0*/  LDGSTS.E [R197+0x1d280], [R184.64], P0 ;  /* 0x1d280000b8c57fae */ /* 0x0003e80008121844 */
[----:B-1----:R-:W3:Y:S04]  /*3c2b0*/  LDL.64 R184, [R1+0x3660] ;  /* 0x0036600001b87983 */ /* 0x002ee80000100a00 */
[----:B------:R1:W-:Y:S04]  /*3c2c0*/  LDGSTS.E [R197+0x1da00], [R202.64], P3 ;  /* 0x1da00000cac57fae */ /* 0x0003e80009921844 */
[----:B-1----:R-:W3:Y:S04]  /*3c2d0*/  LDL.64 R202, [R1+0x1b50] ;  /* 0x001b500001ca7983 */ /* 0x002ee80000100a00 */
[----:B--2---:R1:W-:Y:S04]  /*3c2e0*/  LDGSTS.E [R197+0x1da80], [R194.64], P0 ;  /* 0x1da80000c2c57fae */ /* 0x0043e80008121844 */
[----:B-1----:R-:W2:Y:S04]  /*3c2f0*/  LDL.64 R194, [R1+0x3670] ;  /* 0x0036700001c27983 */ /* 0x002ea80000100a00 */
[----:B----4-:R1:W-:Y:S04]  /*3c300*/  LDGSTS.E [R197+0x1e200], [R188.64], P3 ;  /* 0x1e200000bcc57fae */ /* 0x0103e80009921844 */
[----:B-1----:R-:W4:Y:S04]  /*3c310*/  LDL.64 R188, [R1+0x30c8] ;  /* 0x0030c80001bc7983 */ /* 0x002f280000100a00 */
[----:B------:R1:W-:Y:S04]  /*3c320*/  LDGSTS.E [R197+0x1e280], [R190.64], P0 ;  /* 0x1e280000bec57fae */ /* 0x0003e80008121844 */
[----:B------:R1:W-:Y:S04]  /*3c330*/  LDGSTS.E [R197+0x1ea00], [R230.64], P3 ;  /* 0x1ea00000e6c57fae */ /* 0x0003e80009921844 */
[----:B-1----:R-:W4:Y:S04]  /*3c340*/  LDL.64 R190, [R1+0x3680] ;  /* 0x0036800001be7983 */ /* 0x002f280000100a00 */
[----:B------:R-:W4:Y:S04]  /*3c350*/  LDL.64 R230, [R1+0x36c8] ;  /* 0x0036c80001e67983 */ /* 0x000f280000100a00 */
[----:B---3--:R1:W-:Y:S04]  /*3c360*/  LDGSTS.E [R197+0x1ea80], [R198.64], P0 ;  /* 0x1ea80000c6c57fae */ /* 0x0083e80008121844 */
[----:B------:R3:W-:Y:S04]  /*3c370*/  LDGSTS.E [R197+0x1f200], [R228.64], P3 ;  /* 0x1f200000e4c57fae */ /* 0x0007e80009921844 */
[----:B-1----:R-:W4:Y:S04]  /*3c380*/  LDL.64 R198, [R1+0x3100] ;  /* 0x0031000001c67983 */ /* 0x002f280000100a00 */
[----:B---3--:R-:W4:Y:S04]  /*3c390*/  LDL.64 R228, [R1+0x36e0] ;  /* 0x0036e00001e47983 */ /* 0x008f280000100a00 */
[----:B------:R1:W-:Y:S04]  /*3c3a0*/  LDGSTS.E [R197+0x1f280], [R192.64], P0 ;  /* 0x1f280000c0c57fae */ /* 0x0003e80008121844 */
[----:B------:R1:W-:Y:S04]  /*3c3b0*/  LDGSTS.E [R197+0x1fa00], [R226.64], P3 ;  /* 0x1fa00000e2c57fae */ /* 0x0003e80009921844 */
[----:B------:R1:W-:Y:S04]  /*3c3c0*/  LDGSTS.E [R197+0x1fa80], [R224.64], P0 ;  /* 0x1fa80000e0c57fae */ /* 0x0003e80008121844 */
[----:B-1----:R-:W4:Y:S04]  /*3c3d0*/  LDL.64 R192, [R1+0x3690] ;  /* 0x0036900001c07983 */ /* 0x002f280000100a00 */
[----:B------:R-:W4:Y:S04]  /*3c3e0*/  LDL.64 R226, [R1+0x3160] ;  /* 0x0031600001e27983 */ /* 0x000f280000100a00 */
[----:B------:R-:W4:Y:S04]  /*3c3f0*/  LDL.64 R196, [R1+0x22c8] ;  /* 0x0022c80001c47983 */ /* 0x000f280000100a00 */
[----:B------:R-:W4:Y:S04]  /*3c400*/  LDL.64 R224, [R1+0x31b0] ;  /* 0x0031b00001e07983 */ /* 0x000f280000100a00 */
        /* <DEDUP_REMOVED lines=13> */
[----:B------:R-:W4:Y:S04]  /*3c4e0*/  LDL.64 R218, [R1+0x3740] ;  /* 0x0037400001da7983 */ /* 0x000f280000100a00 */
[----:B------:R-:W4:Y:S04]  /*3c4f0*/  LDL.64 R216, [R1+0x2690] ;  /* 0x0026900001d87983 */ /* 0x000f280000100a00 */
[----:B------:R-:W4:Y:S04]  /*3c500*/  LDL.64 R214, [R1+0x3758] ;  /* 0x0037580001d67983 */ /* 0x000f280000100a00 */
[----:B--2---:R1:W-:Y:S04]  /*3c510*/  LDGSTS.E [R187+0x2300], [R194.64], P3 ;  /* 0x02300000c2bb7fae */ /* 0x0043e80009921844 */
[----:B------:R2:W-:Y:S04]  /*3c520*/  LDGSTS.E [R187+0x2380], [R212.64], P0 ;  /* 0x02380000d4bb7fae */ /* 0x0005e80008121844 */
[----:B------:R2:W-:Y:S04]  /*3c530*/  LDGSTS.E [R187+0x2b00], [R210.64], P3 ;  /* 0x02b00000d2bb7fae */ /* 0x0005e80009921844 */
[----:B-1----:R-:W3:Y:S04]  /*3c540*/  LDL.64 R194, [R1+0x2318] ;  /* 0x0023180001c27983 */ /* 0x002ee80000100a00 */
[----:B--2---:R-:W2:Y:S04]  /*3c550*/  LDL.64 R212, [R1+0x3760] ;  /* 0x0037600001d47983 */ /* 0x004ea80000100a00 */
[----:B------:R-:W2:Y:S04]  /*3c560*/  LDL.64 R210, [R1+0x2770] ;  /* 0x0027700001d27983 */ /* 0x000ea80000100a00 */
[----:B----4-:R1:W-:Y:S04]  /*3c570*/  LDGSTS.E [R187+0x2b80], [R188.64], P0 ;  /* 0x02b80000bcbb7fae */ /* 0x0103e80008121844 */
[----:B-1----:R-:W4:Y:S04]  /*3c580*/  LDL.64 R188, [R1+0x36b0] ;  /* 0x0036b00001bc7983 */ /* 0x002f280000100a00 */
        /* <DEDUP_REMOVED lines=17> */
[----:B-1----:R-:W2:Y:S04]  /*3c6a0*/  LDL.64 R202, [R1+0x26f8] ;  /* 0x0026f80001ca7983 */ /* 0x002ea80000100a00 */
[----:B---3--:R1:W-:Y:S04]  /*3c6b0*/  LDGSTS.E [R187+0x5380], [R194.64], P0 ;  /* 0x05380000c2bb7fae */ /* 0x0083e80008121844 */
[----:B-1----:R-:W3:Y:S04]  /*3c6c0*/  LDL.64 R194, [R1+0x3768] ;  /* 0x0037680001c27983 */ /* 0x002ee80000100a00 */
[----:B----4-:R1:W-:Y:S04]  /*3c6d0*/  LDGSTS.E [R187+0x5b00], [R188.64], P3 ;  /* 0x05b00000bcbb7fae */ /* 0x0103e80009921844 */
[----:B-1----:R-:W4:Y:S04]  /*3c6e0*/  LDL.64 R188, [R1+0x2790] ;  /* 0x0027900001bc7983 */ /* 0x002f280000100a00 */
[----:B--2---:R1:W-:Y:S04]  /*3c6f0*/  LDGSTS.E [R187+0x5b80], [R190.64], P0 ;  /* 0x05b80000bebb7fae */ /* 0x0043e80008121844 */
[----:B------:R2:W-:Y:S04]  /*3c700*/  LDGSTS.E [R187+0x6300], [R230.64], P3 ;  /* 0x06300000e6bb7fae */ /* 0x0005e80009921844 */
[----:B------:R1:W-:Y:S04]  /*3c710*/  LDGSTS.E [R187+0x6380], [R204.64], P0 ;  /* 0x06380000ccbb7fae */ /* 0x0003e80008121844 */
[----:B-1----:R-:W4:Y:S04]  /*3c720*/  LDL.64 R190, [R1+0x3510] ;  /* 0x0035100001be7983 */ /* 0x002f280000100a00 */
[----:B------:R1:W-:Y:S04]  /*3c730*/  LDGSTS.E [R187+0x6b00], [R228.64], P3 ;  /* 0x06b00000e4bb7fae */ /* 0x0003e80009921844 */
[----:B------:R-:W4:Y:S04]  /*3c740*/  LDL.64 R204, [R1+0x3778] ;  /* 0x0037780001cc7983 */ /* 0x000f280000100a00 */
[----:B------:R1:W-:Y:S04]  /*3c750*/  LDGSTS.E [R187+0x6b80], [R226.64], P0 ;  /* 0x06b80000e2bb7fae */ /* 0x0003e80008121844 */
[----:B------:R1:W-:Y:S04]  /*3c760*/  LDGSTS.E [R187+0x7300], [R198.64], P3 ;  /* 0x07300000c6bb7fae */ /* 0x0003e80009921844 */
[----:B------:R2:W-:Y:S04]  /*3c770*/  LDGSTS.E [R187+0x7380], [R224.64], P0 ;  /* 0x07380000e0bb7fae */ /* 0x0005e80008121844 */
[----:B--2---:R-:W2:Y:S04]  /*3c780*/  LDL.64 R230, [R1+0x2880] ;  /* 0x0028800001e67983 */ /* 0x004ea80000100a00 */
[----:B-1----:R-:W2:Y:S04]  /*3c790*/  LDL.64 R198, [R1+0x3540] ;  /* 0x0035400001c67983 */ /* 0x002ea80000100a00 */
[----:B------:R-:W2:Y:S04]  /*3c7a0*/  LDL.64 R228, [R1+0x2868] ;  /* 0x0028680001e47983 */ /* 0x000ea80000100a00 */
[----:B------:R-:W2:Y:S04]  /*3c7b0*/  LDL.64 R226, [R1+0x37d8] ;  /* 0x0037d80001e27983 */ /* 0x000ea80000100a00 */
[----:B------:R-:W2:Y:S04]  /*3c7c0*/  LDL.64 R224, [R1+0x37e0] ;  /* 0x0037e00001e07983 */ /* 0x000ea80000100a00 */
[----:B------:R1:W-:Y:S04]  /*3c7d0*/  LDGSTS.E [R187+0x7b00], [R192.64], P3 ;  /* 0x07b00000c0bb7fae */ /* 0x0003e80009921844 */
[----:B------:R1:W-:Y:S04]  /*3c7e0*/  LDGSTS.E [R187+0x7b80], [R196.64], P0 ;  /* 0x07b80000c4bb7fae */ /* 0x0003e80008121844 */
[----:B-1----:R-:W2:Y:S04]  /*3c7f0*/  LDL.64 R192, [R1+0x3780] ;  /* 0x0037800001c07983 */ /* 0x002ea80000100a00 */
[----:B------:R1:W-:Y:S04]  /*3c800*/  LDGSTS.E [R187+0x8300], [R222.64], P3 ;  /* 0x08300000debb7fae */ /* 0x0003e80009921844 */
[----:B------:R-:W2:Y:S04]  /*3c810*/  LDL.64 R196, [R1+0x3568] ;  /* 0x0035680001c47983 */ /* 0x000ea80000100a00 */
[----:B------:R1:W-:Y:S04]  /*3c820*/  LDGSTS.E [R187+0x8380], [R220.64], P0 ;  /* 0x08380000dcbb7fae */ /* 0x0003e80008121844 */
[----:B------:R1:W-:Y:S04]  /*3c830*/  LDGSTS.E [R187+0x8b00], [R218.64], P3 ;  /* 0x08b00000dabb7fae */ /* 0x0003e80009921844 */
[----:B------:R1:W-:Y:S04]  /*3c840*/  LDGSTS.E [R187+0x8b80], [R200.64], P0 ;  /* 0x08b80000c8bb7fae */ /* 0x0003e80008121844 */
[----:B-1----:R-:W2:Y:S04]  /*3c850*/  LDL.64 R222, [R1+0x3648] ;  /* 0x0036480001de7983 */ /* 0x002ea80000100a00 */
[----:B------:R-:W2:Y:S04]  /*3c860*/  LDL.64 R220, [R1+0x37c0] ;  /* 0x0037c00001dc7983 */ /* 0x000ea80000100a00 */
[----:B------:R-:W2:Y:S04]  /*3c870*/  LDL.64 R200, [R1+0x3788] ;  /* 0x0037880001c87983 */ /* 0x000ea80000100a00 */
[----:B------:R-:W2:Y:S04]  /*3c880*/  LDL.64 R218, [R1+0x3658] ;  /* 0x0036580001da7983 */ /* 0x000ea80000100a00 */
        /* <DEDUP_REMOVED lines=8> */
[----:B------:R-:W2:Y:S04]  /*3c910*/  LDL.64 R216, [R1+0x3dd8] ;  /* 0x003dd80001d87983 */ /* 0x000ea80000100a00 */
[----:B------:R-:W2:Y:S04]  /*3c920*/  LDL.64 R214, [R1+0x3cc0] ;  /* 0x003cc00001d67983 */ /* 0x000ea80000100a00 */
[----:B------:R-:W2:Y:S04]  /*3c930*/  LDL.64 R212, [R1+0x3748] ;  /* 0x0037480001d47983 */ /* 0x000ea80000100a00 */
[----:B------:R-:W2:Y:S04]  /*3c940*/  LDL.64 R210, [R1+0x3e48] ;  /* 0x003e480001d27983 */ /* 0x000ea80000100a00 */
[----:B---3--:R1:W-:Y:S04]  /*3c950*/  LDGSTS.E [R187+0xab00], [R194.64], P3 ;  /* 0x0ab00000c2bb7fae */ /* 0x0083e80009921844 */
[----:B-1----:R-:W3:Y:S04]  /*3c960*/  LDL.64 R194, [R1+0x2888] ;  /* 0x0028880001c27983 */ /* 0x002ee80000100a00 */
[----:B----4-:R1:W-:Y:S04]  /*3c970*/  LDGSTS.E [R187+0xab80], [R188.64], P0 ;  /* 0x0ab80000bcbb7fae */ /* 0x0103e80008121844 */
[----:B------:R4:W-:Y:S04]  /*3c980*/  LDGSTS.E [R187+0xb300], [R206.64], P3 ;  /* 0x0b300000cebb7fae */ /* 0x0009e80009921844 */
[----:B-1----:R-:W3:Y:S04]  /*3c990*/  LDL.64 R188, [R1+0x37a0] ;  /* 0x0037a00001bc7983 */ /* 0x002ee80000100a00 */
[----:B----4-:R-:W4:Y:S04]  /*3c9a0*/  LDL.64 R206, [R1+0x3730] ;  /* 0x0037300001ce7983 */ /* 0x010f280000100a00 */
[----:B------:R1:W-:Y:S04]  /*3c9b0*/  LDGSTS.E [R187+0xb380], [R190.64], P0 ;  /* 0x0b380000bebb7fae */ /* 0x0003e80008121844 */
[----:B------:R1:W-:Y:S04]  /*3c9c0*/  LDGSTS.E [R187+0xbb00], [R204.64], P3 ;  /* 0x0bb00000ccbb7fae */ /* 0x0003e80009921844 */
[----:B-1----:R-:W4:Y:S04]  /*3c9d0*/  LDL.64 R190, [R1+0x37d0] ;  /* 0x0037d00001be7983 */ /* 0x002f280000100a00 */
[----:B------:R-:W4:Y:S04]  /*3c9e0*/  LDL.64 R204, [R1+0x2860] ;  /* 0x0028600001cc7983 */ /* 0x000f280000100a00 */
        /* <DEDUP_REMOVED lines=14> */
[----:B------:R1:W-:Y:S04]  /*3cad0*/  LDGSTS.E [R187+0xdb00], [R188.64], P3 ;  /* 0x0db00000bcbb7fae */ /* 0x0003e80009921844 */
[----:B------:R1:W-:Y:S04]  /*3cae0*/  LDGSTS.E [R187+0xdb80], [R230.64], P0 ;  /* 0x0db80000e6bb7fae */ /* 0x0003e80008121844 */
[----:B-1----:R-:W3:Y:S04]  /*3caf0*/  LDL.64 R188, [R1+0x3ea0] ;  /* 0x003ea00001bc7983 */ /* 0x002ee80000100a00 */
[----:B------:R-:W3:Y:S04]  /*3cb00*/  LDL.64 R230, [R1+0x3ed0] ;  /* 0x003ed00001e67983 */ /* 0x000ee80000100a00 */
[----:B----4-:R1:W-:Y:S04]  /*3cb10*/  LDGSTS.E [R187+0xe300], [R190.64], P3 ;  /* 0x0e300000bebb7fae */ /* 0x0103e80009921844 */
[----:B------:R4:W-:Y:S04]  /*3cb20*/  LDGSTS.E [R187+0xe380], [R228.64], P0 ;  /* 0x0e380000e4bb7fae */ /* 0x0009e80008121844 */
[----:B------:R2:W-:Y:S04]  /*3cb30*/  LDGSTS.E [R187+0xeb00], [R226.64], P3 ;  /* 0x0eb00000e2bb7fae */ /* 0x0005e80009921844 */
[----:B-1----:R-:W3:Y:S04]  /*3cb40*/  LDL.64 R190, [R1+0x3720] ;  /* 0x0037200001be7983 */ /* 0x002ee80000100a00 */
[----:B------:R1:W-:Y:S04]  /*3cb50*/  LDGSTS.E [R187+0xeb80], [R204.64], P0 ;  /* 0x0eb80000ccbb7fae */ /* 0x0003e80008121844 */
[----:B------:R2:W-:Y:S04]  /*3cb60*/  LDGSTS.E [R187+0xf300], [R224.64], P3 ;  /* 0x0f300000e0bb7fae */ /* 0x0005e80009921844 */
[----:B----4-:R-:W4:Y:S04]  /*3cb70*/  LDL.64 R228, [R1+0x3ed8] ;  /* 0x003ed80001e47983 */ /* 0x010f280000100a00 */
[----:B-1----:R-:W4:Y:S04]  /*3cb80*/  LDL.64 R204, [R1+0x3eb0] ;  /* 0x003eb00001cc7983 */ /* 0x002f280000100a00 */
[----:B--2---:R1:W-:Y:S04]  /*3cb90*/  LDGSTS.E [R187+0xf380], [R198.64], P0 ;  /* 0x0f380000c6bb7fae */ /* 0x0043e80008121844 */
        /* <DEDUP_REMOVED lines=27> */
[----:B---3--:R1:W-:Y:S04]  /*3cd50*/  LDGSTS.E [R187+0x12b00], [R194.64], P3 ;  /* 0x12b00000c2bb7fae */ /* 0x0083e80009921844 */
[----:B------:R3:W-:Y:S04]  /*3cd60*/  LDGSTS.E [R187+0x12b80], [R206.64], P0 ;  /* 0x12b80000cebb7fae */ /* 0x0007e80008121844 */
[----:B-1----:R-:W2:Y:S04]  /*3cd70*/  LDL.64 R194, [R1+0x3db8] ;  /* 0x003db80001c27983 */ /* 0x002ea80000100a00 */
[----:B---3--:R-:W3:Y:S04]  /*3cd80*/  LDL.64 R206, [R1+0x3f30] ;  /* 0x003f300001ce7983 */ /* 0x008ee80000100a00 */
[----:B------:R1:W-:Y:S04]  /*3cd90*/  LDGSTS.E [R187+0x13300], [R188.64], P3 ;  /* 0x13300000bcbb7fae */ /* 0x0003e80009921844 */
[----:B-1----:R-:W3:Y:S04]  /*3cda0*/  LDL.64 R188, [R1+0x3dc8] ;  /* 0x003dc80001bc7983 */ /* 0x002ee80000100a00 */
[----:B------:R1:W-:Y:S04]  /*3cdb0*/  LDGSTS.E [R187+0x13380], [R190.64], P0 ;  /* 0x13380000bebb7fae */ /* 0x0003e80008121844 */
[----:B-1----:R-:W3:Y:S04]  /*3cdc0*/  LDL.64 R190, [R1+0x3ee0] ;  /* 0x003ee00001be7983 */ /* 0x002ee80000100a00 */
[----:B----4-:R1:W-:Y:S04]  /*3cdd0*/  LDGSTS.E [R187+0x13b00], [R204.64], P3 ;  /* 0x13b00000ccbb7fae */ /* 0x0103e80009921844 */
[----:B-1----:R-:W3:Y:S04]  /*3cde0*/  LDL.64 R204, [R1+0x3ee8] ;  /* 0x003ee80001cc7983 */ /* 0x002ee80000100a00 */
[----:B------:R1:W-:Y:S04]  /*3cdf0*/  LDGSTS.E [R187+0x13b80], [R198.64], P0 ;  /* 0x13b80000c6bb7fae */ /* 0x0003e80008121844 */
        /* <DEDUP_REMOVED lines=12> */
[----:B------:R2:W-:Y:S04]  /*3cec0*/  LDGSTS.E [R187+0x15b00], [R230.64], P3 ;  /* 0x15b00000e6bb7fae */ /* 0x0005e80009921844 */
[----:B-1----:R-:W4:Y:S04]  /*3ced0*/  LDL.64 R194, [R1+0x3e58] ;  /* 0x003e580001c27983 */ /* 0x002f280000100a00 */
[----:B--2---:R-:W2:Y:S04]  /*3cee0*/  LDL.64 R230, [R1+0x36d0] ;  /* 0x0036d00001e67983 */ /* 0x004ea80000100a00 */
[----:B---3--:R1:W-:Y:S04]  /*3cef0*/  LDGSTS.E [R187+0x15b80], [R188.64], P0 ;  /* 0x15b80000bcbb7fae */ /* 0x0083e80008121844 */
[----:B------:R3:W-:Y:S04]  /*3cf00*/  LDGSTS.E [R187+0x16300], [R228.64], P3 ;  /* 0x16300000e4bb7fae */ /* 0x0007e80009921844 */
[----:B------:R3:W-:Y:S04]  /*3cf10*/  LDGSTS.E [R187+0x16380], [R226.64], P0 ;  /* 0x16380000e2bb7fae */ /* 0x0007e80008121844 */
[----:B-1----:R-:W2:Y:S04]  /*3cf20*/  LDL.64 R188, [R1+0x3f38] ;  /* 0x003f380001bc7983 */ /* 0x002ea80000100a00 */
[----:B---3--:R-:W3:Y:S04]  /*3cf30*/  LDL.64 R228, [R1+0x36c0] ;  /* 0x0036c00001e47983 */ /* 0x008ee80000100a00 */
[----:B------:R1:W-:Y:S04]  /*3cf40*/  LDGSTS.E [R187+0x16b00], [R190.64], P3 ;  /* 0x16b00000bebb7fae */ /* 0x0003e80009921844 */
[----:B------:R1:W-:Y:S04]  /*3cf50*/  LDGSTS.E [R187+0x16b80], [R224.64], P0 ;  /* 0x16b80000e0bb7fae */ /* 0x0003e80008121844 */
[----:B------:R-:W3:Y:S04]  /*3cf60*/  LDL.64 R226, [R1+0x3f70] ;  /* 0x003f700001e27983 */ /* 0x000ee80000100a00 */
        /* <DEDUP_REMOVED lines=9> */
[----:B------:R-:W3:Y:S04]  /*3d000*/  LDL.64 R222, [R1+0x3f88] ;  /* 0x003f880001de7983 */ /* 0x000ee80000100a00 */
[----:B------:R1:W-:Y:S04]  /*3d010*/  LDGSTS.E [R187+0x18380], [R192.64], P0 ;  /* 0x18380000c0bb7fae */ /* 0x0003e80008121844 */
[----:B------:R-:W3:Y:S04]  /*3d020*/  LDL.64 R220, [R1+0x3f80] ;  /* 0x003f800001dc7983 */ /* 0x000ee80000100a00 */
[----:B-1----:R-:W3:Y:S04]  /*3d030*/  LDL.64 R218, [R1+0x3f90] ;  /* 0x003f900001da7983 */ /* 0x002ee80000100a00 */
[----:B------:R-:W3:Y:S04]  /*3d040*/  LDL.64 R192, [R1+0x3f48] ;  /* 0x003f480001c07983 */ /* 0x000ee80000100a00 */
[----:B------:R1:W-:Y:S04]  /*3d050*/  LDGSTS.E [R187+0x18b00], [R196.64], P3 ;  /* 0x18b00000c4bb7fae */ /* 0x0003e80009921844 */
[----:B------:R1:W-:Y:S04]  /*3d060*/  LDGSTS.E [R187+0x18b80], [R216.64], P0 ;  /* 0x18b80000d8bb7fae */ /* 0x0003e80008121844 */
[----:B------:R1:W-:Y:S04]  /*3d070*/  LDGSTS.E [R187+0x19300], [R214.64], P3 ;  /* 0x19300000d6bb7fae */ /* 0x0003e80009921844 */
[----:B-1----:R-:W3:Y:S04]  /*3d080*/  LDL.64 R196, [R1+0x3e90] ;  /* 0x003e900001c47983 */ /* 0x002ee80000100a00 */
[----:B------:R1:W-:Y:S04]  /*3d090*/  LDGSTS.E [R187+0x19380], [R200.64], P0 ;  /* 0x19380000c8bb7fae */ /* 0x0003e80008121844 */
[----:B------:R1:W-:Y:S04]  /*3d0a0*/  LDGSTS.E [R187+0x19b00], [R212.64], P3 ;  /* 0x19b00000d4bb7fae */ /* 0x0003e80009921844 */
[----:B------:R1:W-:Y:S04]  /*3d0b0*/  LDGSTS.E [R187+0x19b80], [R210.64], P0 ;  /* 0x19b80000d2bb7fae */ /* 0x0003e80008121844 */
[----:B-1----:R-:W3:Y:S04]  /*3d0c0*/  LDL.64 R200, [R1+0x3f50] ;  /* 0x003f500001c87983 */ /* 0x002ee80000100a00 */
[----:B------:R1:W-:Y:S04]  /*3d0d0*/  LDGSTS.E [R187+0x1a300], [R184.64], P3 ;  /* 0x1a300000b8bb7fae */ /* 0x0003e80009921844 */
[----:B------:R-:W3:Y:S04]  /*3d0e0*/  LDL.64 R216, [R1+0x36a8] ;  /* 0x0036a80001d87983 */ /* 0x000ee80000100a00 */
[----:B------:R-:W3:Y:S04]  /*3d0f0*/  LDL.64 R214, [R1+0x37f0] ;  /* 0x0037f00001d67983 */ /* 0x000ee80000100a00 */
[----:B-1----:R-:W3:Y:S04]  /*3d100*/  LDL.64 R184, [R1+0x3ea8] ;  /* 0x003ea80001b87983 */ /* 0x002ee80000100a00 */
[----:B------:R1:W-:Y:S04]  /*3d110*/  LDGSTS.E [R187+0x1a380], [R202.64], P0 ;  /* 0x1a380000cabb7fae */ /* 0x0003e80008121844 */
[----:B------:R1:W-:Y:S04]  /*3d120*/  LDGSTS.E [R187+0x1ab00], [R206.64], P3 ;  /* 0x1ab00000cebb7fae */ /* 0x0003e80009921844 */
[----:B------:R-:W3:Y:S04]  /*3d130*/  LDL.64 R212, [R1+0x2680] ;  /* 0x0026800001d47983 */ /* 0x000ee80000100a00 */
[----:B-1----:R-:W3:Y:S04]  /*3d140*/  LDL.64 R202, [R1+0x3f58] ;  /* 0x003f580001ca7983 */ /* 0x002ee80000100a00 */
[----:B------:R-:W3:Y:S04]  /*3d150*/  LDL.64 R210, [R1+0x26f0] ;  /* 0x0026f00001d27983 */ /* 0x000ee80000100a00 */
[----:B------:R-:W3:Y:S04]  /*3d160*/  LDL.64 R206, [R1+0x3820] ;  /* 0x0038200001ce7983 */ /* 0x000ee80000100a00 */
[----:B----4-:R1:W-:Y:S04]  /*3d170*/  LDGSTS.E [R187+0x1ab80], [R194.64], P0 ;  /* 0x1ab80000c2bb7fae */ /* 0x0103e80008121844 */
[----:B-1----:R-:W4:Y:S04]  /*3d180*/  LDL.64 R194, [R1+0x3f60] ;  /* 0x003f600001c27983 */ /* 0x002f280000100a00 */
[----:B--2---:R1:W-:Y:S04]  /*3d190*/  LDGSTS.E [R187+0x1b300], [R188.64], P3 ;  /* 0x1b300000bcbb7fae */ /* 0x0043e80009921844 */
[----:B-1----:R-:W2:Y:S04]  /*3d1a0*/  LDL.64 R188, [R1+0x3f68] ;  /* 0x003f680001bc7983 */ /* 0x002ea80000100a00 */
[----:B---3--:R1:W-:Y:S04]  /*3d1b0*/  LDGSTS.E [R187+0x1b380], [R190.64], P0 ;  /* 0x1b380000bebb7fae */ /* 0x0083e80008121844 */
        /* <DEDUP_REMOVED lines=14> */
[----:B------:R1:W-:Y:S04]  /*3d2a0*/  LDGSTS.E [R187+0x1d380], [R230.64], P0 ;  /* 0x1d380000e6bb7fae */ /* 0x0003e80008121844 */
[----:B-1----:R-:W3:Y:S01]  /*3d2b0*/  LDL.64 R202, [R1+0x3850] ;  /* 0x0038500001ca7983 */ /* 0x002ee20000100a00 */
[----:B------:R-:W-:-:S03]  /*3d2c0*/  LOP3.LUT R209, R209, 0x40, RZ, 0x3c, !PT ;  /* 0x00000040d1d17812 */ /* 0x000fc600078e3cff */
[----:B------:R-:W3:Y:S04]  /*3d2d0*/  LDL.64 R230, [R1+0x2918] ;  /* 0x0029180001e67983 */ /* 0x000ee80000100a00 */
[----:B----4-:R1:W-:Y:S04]  /*3d2e0*/  LDGSTS.E [R187+0x1db00], [R194.64], P3 ;  /* 0x1db00000c2bb7fae */ /* 0x0103e80009921844 */
[----:B------:R4:W-:Y:S04]  /*3d2f0*/  LDGSTS.E [R187+0x1db80], [R228.64], P0 ;  /* 0x1db80000e4bb7fae */ /* 0x0009e80008121844 */
[----:B------:R4:W-:Y:S04]  /*3d300*/  LDGSTS.E [R187+0x1e300], [R226.64], P3 ;  /* 0x1e300000e2bb7fae */ /* 0x0009e80009921844 */
[----:B-1----:R-:W3:Y:S04]  /*3d310*/  LDL.64 R194, [R1+0x27f0] ;  /* 0x0027f00001c27983 */ /* 0x002ee80000100a00 */
[----:B----4-:R-:W4:Y:S04]  /*3d320*/  LDL.64 R228, [R1+0x38a0] ;  /* 0x0038a00001e47983 */ /* 0x010f280000100a00 */
[----:B------:R-:W4:Y:S04]  /*3d330*/  LDL.64 R226, [R1+0x38a8] ;  /* 0x0038a80001e27983 */ /* 0x000f280000100a00 */
        /* <DEDUP_REMOVED lines=8> */
[----:B------:R1:W-:Y:S04]  /*3d3c0*/  LDGSTS.E [R187+0x1fb00], [R218.64], P3 ;  /* 0x1fb00000dabb7fae */ /* 0x0003e80009921844 */
[----:B------:R1:W-:Y:S04]  /*3d3d0*/  LDGSTS.E [R187+0x1fb80], [R216.64], P0 ;  /* 0x1fb80000d8bb7fae */ /* 0x0003e80008121844 */
[----:B---3--:R-:W2:Y:S04]  /*3d3e0*/  LDL.64 R222, [R1+0x2930] ;  /* 0x0029300001de7983 */ /* 0x008ea80000100a00 */
[----:B------:R-:W2:Y:S04]  /*3d3f0*/  LDL.64 R220, [R1+0x38b8] ;  /* 0x0038b80001dc7983 */ /* 0x000ea80000100a00 */
[----:B------:R1:W-:Y:S04]  /*3d400*/  LDGSTS.E [R209+0x400], [R198.64], P3 ;  /* 0x00400000c6d17fae */ /* 0x0003e80009921844 */
[----:B-1----:R-:W2:Y:S04]  /*3d410*/  LDL.64 R218, [R1+0x29f0] ;  /* 0x0029f00001da7983 */ /* 0x002ea80000100a00 */
[----:B------:R-:W2:Y:S04]  /*3d420*/  LDL.64 R216, [R1+0x38c0] ;  /* 0x0038c00001d87983 */ /* 0x000ea80000100a00 */
[----:B------:R-:W2:Y:S04]  /*3d430*/  LDL.64 R198, [R1+0x3880] ;  /* 0x0038800001c67983 */ /* 0x000ea80000100a00 */
[----:B------:R1:W-:Y:S04]  /*3d440*/  LDGSTS.E [R209+0x480], [R192.64], P0 ;  /* 0x00480000c0d17fae */ /* 0x0003e80008121844 */
[----:B------:R1:W-:Y:S04]  /*3d450*/  LDGSTS.E [R209+0xc00], [R214.64], P3 ;  /* 0x00c00000d6d17fae */ /* 0x0003e80009921844 */
[----:B------:R1:W-:Y:S04]  /*3d460*/  LDGSTS.E [R209+0xc80], [R212.64], P0 ;  /* 0x00c80000d4d17fae */ /* 0x0003e80008121844 */
[----:B-1----:R-:W2:Y:S04]  /*3d470*/  LDL.64 R192, [R1+0x2890] ;  /* 0x0028900001c07983 */ /* 0x002ea80000100a00 */
[----:B------:R-:W2:Y:S04]  /*3d480*/  LDL.64 R214, [R1+0x2a00] ;  /* 0x002a000001d67983 */ /* 0x000ea80000100a00 */
        /* <DEDUP_REMOVED lines=8> */
[----:B------:R1:W-:Y:S04]  /*3d510*/  LDGSTS.E [R209+0x2400], [R184.64], P3 ;  /* 0x02400000b8d17fae */ /* 0x0003e80009921844 */
[----:B------:R1:W-:Y:S04]  /*3d520*/  LDGSTS.E [R209+0x2480], [R204.64], P0 ;  /* 0x02480000ccd17fae */ /* 0x0003e80008121844 */
[----:B------:R-:W2:Y:S04]  /*3d530*/  LDL.64 R206, [R1+0x2a08] ;  /* 0x002a080001ce7983 */ /* 0x000ea80000100a00 */
[----:B-1----:R-:W2:Y:S04]  /*3d540*/  LDL.64 R184, [R1+0x3890] ;  /* 0x0038900001b87983 */ /* 0x002ea80000100a00 */
[----:B------:R1:W-:Y:S04]  /*3d550*/  LDGSTS.E [R209+0x2c00], [R202.64], P3 ;  /* 0x02c00000cad17fae */ /* 0x0003e80009921844 */
[----:B------:R-:W2:Y:S04]  /*3d560*/  LDL.64 R204, [R1+0x38e8] ;  /* 0x0038e80001cc7983 */ /* 0x000ea80000100a00 */
[----:B-1----:R-:W2:Y:S04]  /*3d570*/  LDL.64 R202, [R1+0x3898] ;  /* 0x0038980001ca7983 */ /* 0x002ea80000100a00 */
[----:B------:R1:W-:Y:S04]  /*3d580*/  LDGSTS.E [R209+0x2c80], [R194.64], P0 ;  /* 0x02c80000c2d17fae */ /* 0x0003e80008121844 */
[----:B-1----:R-:W3:Y:S04]  /*3d590*/  LDL.64 R194, [R1+0x2920] ;  /* 0x0029200001c27983 */ /* 0x002ee80000100a00 */
[----:B----4-:R1:W-:Y:S04]  /*3d5a0*/  LDGSTS.E [R209+0x3400], [R188.64], P3 ;  /* 0x03400000bcd17fae */ /* 0x0103e80009921844 */
[----:B-1----:R-:W4:Y:S04]  /*3d5b0*/  LDL.64 R188, [R1+0x2928] ;  /* 0x0029280001bc7983 */ /* 0x002f280000100a00 */
[----:B--2---:R1:W-:Y:S04]  /*3d5c0*/  LDGSTS.E [R209+0x3480], [R190.64], P0 ;  /* 0x03480000bed17fae */ /* 0x0043e80008121844 */
[----:B-1----:R-:W2:Y:S04]  /*3d5d0*/  LDL.64 R190, [R1+0x29f8] ;  /* 0x0029f80001be7983 */ /* 0x002ea80000100a00 */
[----:B------:R1:W-:Y:S04]  /*3d5e0*/  LDGSTS.E [R209+0x3c00], [R198.64], P3 ;  /* 0x03c00000c6d17fae */ /* 0x0003e80009921844 */
        /* <DEDUP_REMOVED lines=17> */
[----:B---3--:R1:W-:Y:S04]  /*3d700*/  LDGSTS.E [R209+0x5c80], [R194.64], P0 ;  /* 0x05c80000c2d17fae */ /* 0x0083e80008121844 */
[----:B------:R3:W-:Y:S04]  /*3d710*/  LDGSTS.E [R209+0x6400], [R226.64], P3 ;  /* 0x06400000e2d17fae */ /* 0x0007e80009921844 */
[----:B-1----:R-:W2:Y:S04]  /*3d720*/  LDL.64 R194, [R1+0x2a80] ;  /* 0x002a800001c27983 */ /* 0x002ea80000100a00 */
[----:B---3--:R-:W3:Y:S04]  /*3d730*/  LDL.64 R226, [R1+0x2be8] ;  /* 0x002be80001e27983 */ /* 0x008ee80000100a00 */
[----:B----4-:R1:W-:Y:S04]  /*3d740*/  LDGSTS.E [R209+0x6480], [R188.64], P0 ;  /* 0x06480000bcd17fae */ /* 0x0103e80008121844 */
[----:B------:R4:W-:Y:S04]  /*3d750*/  LDGSTS.E [R209+0x6c00], [R224.64], P3 ;  /* 0x06c00000e0d17fae */ /* 0x0009e80009921844 */
[----:B------:R2:W-:Y:S04]  /*3d760*/  LDGSTS.E [R209+0x6c80], [R222.64], P0 ;  /* 0x06c80000ded17fae */ /* 0x0005e80008121844 */
[----:B-1----:R-:W3:Y:S04]  /*3d770*/  LDL.64 R188, [R1+0x38f8] ;  /* 0x0038f80001bc7983 */ /* 0x002ee80000100a00 */
[----:B------:R1:W-:Y:S04]  /*3d780*/  LDGSTS.E [R209+0x7400], [R220.64], P3 ;  /* 0x07400000dcd17fae */ /* 0x0003e80009921844 */
[----:B------:R1:W-:Y:S04]  /*3d790*/  LDGSTS.E [R209+0x7480], [R218.64], P0 ;  /* 0x07480000dad17fae */ /* 0x0003e80008121844 */
[----:B------:R1:W-:Y:S04]  /*3d7a0*/  LDGSTS.E [R209+0x7c00], [R216.64], P3 ;  /* 0x07c00000d8d17fae */ /* 0x0003e80009921844 */
[----:B--2---:R2:W-:Y:S04]  /*3d7b0*/  LDGSTS.E [R209+0x7c80], [R190.64], P0 ;  /* 0x07c80000bed17fae */ /* 0x0045e80008121844 */
[----:B----4-:R-:W2:Y:S04]  /*3d7c0*/  LDL.64 R224, [R1+0x2be0] ;  /* 0x002be00001e07983 */ /* 0x010ea80000100a00 */
[----:B------:R-:W2:Y:S04]  /*3d7d0*/  LDL.64 R222, [R1+0x3940] ;  /* 0x0039400001de7983 */ /* 0x000ea80000100a00 */
[----:B--2---:R-:W2:Y:S04]  /*3d7e0*/  LDL.64 R190, [R1+0x2ad8] ;  /* 0x002ad80001be7983 */ /* 0x004ea80000100a00 */
[----:B-1----:R-:W2:Y:S04]  /*3d7f0*/  LDL.64 R220, [R1+0x2b70] ;  /* 0x002b700001dc7983 */ /* 0x002ea80000100a00 */
[----:B------:R-:W2:Y:S04]  /*3d800*/  LDL.64 R218, [R1+0x3938] ;  /* 0x0039380001da7983 */ /* 0x000ea80000100a00 */
[----:B------:R1:W-:Y:S04]  /*3d810*/  LDGSTS.E [R209+0x8400], [R198.64], P3 ;  /* 0x08400000c6d17fae */ /* 0x0003e80009921844 */
[----:B------:R1:W-:Y:S04]  /*3d820*/  LDGSTS.E [R209+0x8480], [R214.64], P0 ;  /* 0x08480000d6d17fae */ /* 0x0003e80008121844 */
        /* <DEDUP_REMOVED lines=10> */
[----:B------:R-:W2:Y:S04]  /*3d8d0*/  LDL.64 R210, [R1+0x3650] ;  /* 0x0036500001d27983 */ /* 0x000ea80000100a00 */
[----:B------:R-:W2:Y:S04]  /*3d8e0*/  LDL.64 R206, [R1+0x3de0] ;  /* 0x003de00001ce7983 */ /* 0x000ea80000100a00 */
        /* <DEDUP_REMOVED lines=8> */
[----:B-1----:R-:W2:Y:S04]  /*3d970*/  LDL.64 R202, [R1+0x3920] ;  /* 0x0039200001ca7983 */ /* 0x002ea80000100a00 */
[----:B------:R1:W-:Y:S04]  /*3d980*/  LDGSTS.E [R209+0xac80], [R194.64], P0 ;  /* 0x0ac80000c2d17fae */ /* 0x0003e80008121844 */
[----:B-1----:R-:W4:Y:S04]  /*3d990*/  LDL.64 R194, [R1+0x3948] ;  /* 0x0039480001c27983 */ /* 0x002f280000100a00 */
[----:B---3--:R1:W-:Y:S04]  /*3d9a0*/  LDGSTS.E [R209+0xb400], [R188.64], P3 ;  /* 0x0b400000bcd17fae */ /* 0x0083e80009921844 */
        /* <DEDUP_REMOVED lines=19> */
[----:B-1----:R-:W2:Y:S04]  /*3dae0*/  LDL.64 R202, [R1+0x3e98] ;  /* 0x003e980001ca7983 */ /* 0x002ea80000100a00 */
[----:B------:R-:W2:Y:S04]  /*3daf0*/  LDL.64 R230, [R1+0x3580] ;  /* 0x0035800001e67983 */ /* 0x000ea80000100a00 */
[----:B------:R-:W2:Y:S04]  /*3db00*/  LDL.64 R228, [R1+0x4040] ;  /* 0x0040400001e47983 */ /* 0x000ea80000100a00 */
        /* <DEDUP_REMOVED lines=8> */
[----:B----4-:R-:W4:Y:S04]  /*3db90*/  LDL.64 R224, [R1+0x4068] ;  /* 0x0040680001e07983 */ /* 0x010f280000100a00 */
[----:B---3--:R3:W-:Y:S04]  /*3dba0*/  LDGSTS.E [R209+0xfc00], [R188.64], P3 ;  /* 0x0fc00000bcd17fae */ /* 0x0087e80009921844 */
[----:B------:R-:W4:Y:S04]  /*3dbb0*/  LDL.64 R222, [R1+0x3550] ;  /* 0x0035500001de7983 */ /* 0x000f280000100a00 */
[----:B-1----:R-:W4:Y:S04]  /*3dbc0*/  LDL.64 R220, [R1+0x4070] ;  /* 0x0040700001dc7983 */ /* 0x002f280000100a00 */
[----:B---3--:R-:W3:Y:S04]  /*3dbd0*/  LDL.64 R188, [R1+0x3fb0] ;  /* 0x003fb00001bc7983 */ /* 0x008ee80000100a00 */
[----:B------:R-:W4:Y:S04]  /*3dbe0*/  LDL.64 R218, [R1+0x3548] ;  /* 0x0035480001da7983 */ /* 0x000f280000100a00 */
[----:B------:R-:W4:Y:S04]  /*3dbf0*/  LDL.64 R216, [R1+0x4078] ;  /* 0x0040780001d87983 */ /* 0x000f280000100a00 */
[----:B--2---:R1:W-:Y:S04]  /*3dc00*/  LDGSTS.E [R209+0xfc80], [R190.64], P0 ;  /* 0x0fc80000bed17fae */ /* 0x0043e80008121844 */
[----:B------:R2:W-:Y:S04]  /*3dc10*/  LDGSTS.E [R209+0x10400], [R214.64], P3 ;  /* 0x10400000d6d17fae */ /* 0x0005e80009921844 */
[----:B------:R2:W-:Y:S04]  /*3dc20*/  LDGSTS.E [R209+0x10480], [R212.64], P0 ;  /* 0x10480000d4d17fae */ /* 0x0005e80008121844 */
[----:B-1----:R-:W4:Y:S04]  /*3dc30*/  LDL.64 R190, [R1+0x35a8] ;  /* 0x0035a80001be7983 */ /* 0x002f280000100a00 */
[----:B--2---:R-:W4:Y:S04]  /*3dc40*/  LDL.64 R214, [R1+0x3528] ;  /* 0x0035280001d67983 */ /* 0x004f280000100a00 */
[----:B------:R-:W4:Y:S04]  /*3dc50*/  LDL.64 R212, [R1+0x4088] ;  /* 0x0040880001d47983 */ /* 0x000f280000100a00 */
[----:B------:R1:W-:Y:S04]  /*3dc60*/  LDGSTS.E [R209+0x10c00], [R198.64], P3 ;  /* 0x10c00000c6d17fae */ /* 0x0003e80009921844 */
[----:B------:R1:W-:Y:S04]  /*3dc70*/  LDGSTS.E [R209+0x10c80], [R210.64], P0 ;  /* 0x10c80000d2d17fae */ /* 0x0003e80008121844 */
[----:B------:R1:W-:Y:S04]  /*3dc80*/  LDGSTS.E [R209+0x11400], [R206.64], P3 ;  /* 0x11400000ced17fae */ /* 0x0003e80009921844 */
[----:B-1----:R-:W4:Y:S04]  /*3dc90*/  LDL.64 R198, [R1+0x3fd0] ;  /* 0x003fd00001c67983 */ /* 0x002f280000100a00 */
[----:B------:R-:W4:Y:S04]  /*3dca0*/  LDL.64 R210, [R1+0x4090] ;  /* 0x0040900001d27983 */ /* 0x000f280000100a00 */
[----:B------:R-:W4:Y:S04]  /*3dcb0*/  LDL.64 R206, [R1+0x3508] ;  /* 0x0035080001ce7983 */ /* 0x000f280000100a00 */
[----:B------:R1:W-:Y:S04]  /*3dcc0*/  LDGSTS.E [R209+0x11480], [R192.64], P0 ;  /* 0x11480000c0d17fae */ /* 0x0003e80008121844 */
[----:B-1----:R-:W4:Y:S04]  /*3dcd0*/  LDL.64 R192, [R1+0x35a0] ;  /* 0x0035a00001c07983 */ /* 0x002f280000100a00 */
[----:B------:R1:W-:Y:S04]  /*3dce0*/  LDGSTS.E [R209+0x11c00], [R196.64], P3 ;  /* 0x11c00000c4d17fae */ /* 0x0003e80009921844 */
[----:B------:R1:W-:Y:S04]  /*3dcf0*/  LDGSTS.E [R209+0x11c80], [R204.64], P0 ;  /* 0x11c80000ccd17fae */ /* 0x0003e80008121844 */
[----:B-1----:R-:W4:Y:S04]  /*3dd00*/  LDL.64 R196, [R1+0x3ff0] ;  /* 0x003ff00001c47983 */ /* 0x002f280000100a00 */
[----:B------:R1:W-:Y:S04]  /*3dd10*/  LDGSTS.E [R209+0x12400], [R200.64], P3 ;  /* 0x12400000c8d17fae */ /* 0x0003e80009921844 */
[----:B------:R-:W4:Y:S04]  /*3dd20*/  LDL.64 R204, [R1+0x40a0] ;  /* 0x0040a00001cc7983 */ /* 0x000f280000100a00 */
[----:B-1----:R-:W4:Y:S04]  /*3dd30*/  LDL.64 R200, [R1+0x4020] ;  /* 0x0040200001c87983 */ /* 0x002f280000100a00 */
[----:B------:R1:W-:Y:S04]  /*3dd40*/  LDGSTS.E [R209+0x12480], [R184.64], P0 ;  /* 0x12480000b8d17fae */ /* 0x0003e80008121844 */
[----:B-1----:R-:W4:Y:S04]  /*3dd50*/  LDL.64 R184, [R1+0x3570] ;  /* 0x0035700001b87983 */ /* 0x002f280000100a00 */
[----:B------:R1:W-:Y:S04]  /*3dd60*/  LDGSTS.E [R209+0x12c00], [R202.64], P3 ;  /* 0x12c00000cad17fae */ /* 0x0003e80009921844 */
[----:B-1----:R-:W4:Y:S04]  /*3dd70*/  LDL.64 R202, [R1+0x3560] ;  /* 0x0035600001ca7983 */ /* 0x002f280000100a00 */
[----:B------:R1:W-:Y:S04]  /*3dd80*/  LDGSTS.E [R209+0x12c80], [R194.64], P0 ;  /* 0x12c80000c2d17fae */ /* 0x0003e80008121844 */
[----:B-1----:R-:W2:Y:S04]  /*3dd90*/  LDL.64 R194, [R1+0x3530] ;  /* 0x0035300001c27983 */ /* 0x002ea80000100a00 */
[----:B---3--:R1:W-:Y:S04]  /*3dda0*/  LDGSTS.E [R209+0x13400], [R188.64], P3 ;  /* 0x13400000bcd17fae */ /* 0x0083e80009921844 */
[----:B-1----:R-:W3:Y:S04]  /*3ddb0*/  LDL.64 R188, [R1+0x4080] ;  /* 0x0040800001bc7983 */ /* 0x002ee80000100a00 */
[----:B----4-:R1:W-:Y:S04]  /*3ddc0*/  LDGSTS.E [R209+0x13480], [R190.64], P0 ;  /* 0x13480000bed17fae */ /* 0x0103e80008121844 */
        /* <DEDUP_REMOVED lines=34> */
[----:B------:R3:W-:Y:S04]  /*3dff0*/  LDGSTS.E [R209+0x17c80], [R214.64], P0 ;  /* 0x17c80000d6d17fae */ /* 0x0007e80008121844 */
[----:B------:R3:W-:Y:S04]  /*3e000*/  LDGSTS.E [R209+0x18400], [R212.64], P3 ;  /* 0x18400000d4d17fae */ /* 0x0007e80009921844 */
[----:B-1----:R-:W2:Y:S04]  /*3e010*/  LDL.64 R188, [R1+0x40b8] ;  /* 0x0040b80001bc7983 */ /* 0x002ea80000100a00 */
[----:B---3--:R-:W3:Y:S04]  /*3e020*/  LDL.64 R214, [R1+0x40f8] ;  /* 0x0040f80001d67983 */ /* 0x008ee80000100a00 */
[----:B------:R-:W3:Y:S04]  /*3e030*/  LDL.64 R212, [R1+0x4100] ;  /* 0x0041000001d47983 */ /* 0x000ee80000100a00 */
[----:B----4-:R1:W-:Y:S04]  /*3e040*/  LDGSTS.E [R209+0x18480], [R190.64], P0 ;  /* 0x18480000bed17fae */ /* 0x0103e80008121844 */
[----:B------:R4:W-:Y:S04]  /*3e050*/  LDGSTS.E [R209+0x18c00], [R210.64], P3 ;  /* 0x18c00000d2d17fae */ /* 0x0009e80009921844 */
[----:B------:R4:W-:Y:S04]  /*3e060*/  LDGSTS.E [R209+0x18c80], [R206.64], P0 ;  /* 0x18c80000ced17fae */ /* 0x0009e80008121844 */
[----:B-1----:R-:W3:Y:S04]  /*3e070*/  LDL.64 R190, [R1+0x34d0] ;  /* 0x0034d00001be7983 */ /* 0x002ee80000100a00 */
[----:B----4-:R-:W4:Y:S04]  /*3e080*/  LDL.64 R210, [R1+0x3488] ;  /* 0x0034880001d27983 */ /* 0x010f280000100a00 */
[----:B------:R-:W4:Y:S04]  /*3e090*/  LDL.64 R206, [R1+0x2688] ;  /* 0x0026880001ce7983 */ /* 0x000f280000100a00 */
        /* <DEDUP_REMOVED lines=16> */
[----:B------:R1:W-:Y:S04]  /*3e1a0*/  LDGSTS.E [R209+0x1b400], [R188.64], P3 ;  /* 0x1b400000bcd17fae */ /* 0x0003e80009921844 */
[----:B-1----:R-:W2:Y:S04]  /*3e1b0*/  LDL.64 R188, [R1+0x3950] ;  /* 0x0039500001bc7983 */ /* 0x002ea80000100a00 */
[----:B---3--:R1:W-:Y:S04]  /*3e1c0*/  LDGSTS.E [R209+0x1b480], [R190.64], P0 ;  /* 0x1b480000bed17fae */ /* 0x0083e80008121844 */
[----:B-1----:R-:W3:Y:S04]  /*3e1d0*/  LDL.64 R190, [R1+0x2698] ;  /* 0x0026980001be7983 */ /* 0x002ee80000100a00 */
[----:B----4-:R1:W-:Y:S04]  /*3e1e0*/  LDGSTS.E [R209+0x1bc00], [R198.64], P3 ;  /* 0x1bc00000c6d17fae */ /* 0x0103e80009921844 */
[----:B-1----:R-:W4:Y:S04]  /*3e1f0*/  LDL.64 R198, [R1+0x3970] ;  /* 0x0039700001c67983 */ /* 0x002f280000100a00 */
[----:B------:R1:W-:Y:S04]  /*3e200*/  LDGSTS.E [R209+0x1bc80], [R192.64], P0 ;  /* 0x1bc80000c0d17fae */ /* 0x0003e80008121844 */
[----:B------:R1:W-:Y:S04]  /*3e210*/  LDGSTS.E [R209+0x1c400], [R232.64], P3 ;  /* 0x1c400000e8d17fae */ /* 0x0003e80009921844 */
[----:B-1----:R-:W4:Y:S01]  /*3e220*/  LDL.64 R192, [R1+0x3980] ;  /* 0x0039800001c07983 */ /* 0x002f220000100a00 */
[----:B------:R-:W-:-:S03]  /*3e230*/  LOP3.LUT R187, R186, 0x50, RZ, 0x3c, !PT ;  /* 0x00000050babb7812 */ /* 0x000fc600078e3cff */
        /* <DEDUP_REMOVED lines=27> */
[----:B------:R2:W-:Y:S04]  /*3e3f0*/  LDGSTS.E [R209+0x1fc80], [R210.64], P0 ;  /* 0x1fc80000d2d17fae */ /* 0x0005e80008121844 */
[----:B-1----:R-:W4:Y:S04]  /*3e400*/  LDL.64 R194, [R1+0x39a0] ;  /* 0x0039a00001c27983 */ /* 0x002f280000100a00 */
[----:B--2---:R-:W2:Y:S04]  /*3e410*/  LDL.64 R212, [R1+0x2940] ;  /* 0x0029400001d47983 */ /* 0x004ea80000100a00 */
[----:B------:R-:W2:Y:S04]  /*3e420*/  LDL.64 R210, [R1+0x2978] ;  /* 0x0029780001d27983 */ /* 0x000ea80000100a00 */
[----:B------:R-:W2:Y:S04]  /*3e430*/  LDL.64 R208, [R1+0x3a40] ;  /* 0x003a400001d07983 */ /* 0x000ea80000100a00 */
[----:B------:R1:W-:Y:S04]  /*3e440*/  LDGSTS.E [R187+0x500], [R188.64], P3 ;  /* 0x00500000bcbb7fae */ /* 0x0003e80009921844 */
[----:B------:R1:W-:Y:S04]  /*3e450*/  LDGSTS.E [R187+0x580], [R206.64], P0 ;  /* 0x00580000cebb7fae */ /* 0x0003e80008121844 */
[----:B------:R1:W-:Y:S04]  /*3e460*/  LDGSTS.E [R187+0xd00], [R204.64], P3 ;  /* 0x00d00000ccbb7fae */ /* 0x0003e80009921844 */
[----:B-1----:R-:W2:Y:S04]  /*3e470*/  LDL.64 R188, [R1+0x2780] ;  /* 0x0027800001bc7983 */ /* 0x002ea80000100a00 */
[----:B------:R-:W2:Y:S04]  /*3e480*/  LDL.64 R206, [R1+0x3a50] ;  /* 0x003a500001ce7983 */ /* 0x000ea80000100a00 */
[----:B------:R-:W2:Y:S04]  /*3e490*/  LDL.64 R204, [R1+0x2990] ;  /* 0x0029900001cc7983 */ /* 0x000ea80000100a00 */
[----:B---3--:R1:W-:Y:S04]  /*3e4a0*/  LDGSTS.E [R187+0xd80], [R190.64], P0 ;  /* 0x00d80000bebb7fae */ /* 0x0083e80008121844 */
[----:B-1----:R-:W3:Y:S04]  /*3e4b0*/  LDL.64 R190, [R1+0x39b0] ;  /* 0x0039b00001be7983 */ /* 0x002ee80000100a00 */
[----:B----4-:R1:W-:Y:S04]  /*3e4c0*/  LDGSTS.E [R187+0x1500], [R198.64], P3 ;  /* 0x01500000c6bb7fae */ /* 0x0103e80009921844 */
[----:B------:R4:W-:Y:S04]  /*3e4d0*/  LDGSTS.E [R187+0x1580], [R202.64], P0 ;  /* 0x01580000cabb7fae */ /* 0x0009e80008121844 */
[----:B-1----:R-:W3:Y:S04]  /*3e4e0*/  LDL.64 R198, [R1+0x2798] ;  /* 0x0027980001c67983 */ /* 0x002ee80000100a00 */
[----:B----4-:R-:W3:Y:S04]  /*3e4f0*/  LDL.64 R202, [R1+0x3a70] ;  /* 0x003a700001ca7983 */ /* 0x010ee80000100a00 */
        /* <DEDUP_REMOVED lines=9> */
[----:B-1----:R-:W4:Y:S04]  /*3e590*/  LDL.64 R194, [R1+0x2980] ;  /* 0x0029800001c27983 */ /* 0x002f280000100a00 */
[----:B--2---:R1:W-:Y:S04]  /*3e5a0*/  LDGSTS.E [R187+0x2d80], [R188.64], P0 ;  /* 0x02d80000bcbb7fae */ /* 0x0043e80008121844 */
[----:B-1----:R-:W2:Y:S04]  /*3e5b0*/  LDL.64 R188, [R1+0x3a60] ;  /* 0x003a600001bc7983 */ /* 0x002ea80000100a00 */
[----:B---3--:R1:W-:Y:S04]  /*3e5c0*/  LDGSTS.E [R187+0x3500], [R190.64], P3 ;  /* 0x03500000bebb7fae */ /* 0x0083e80009921844 */
[----:B-1----:R-:W3:Y:S04]  /*3e5d0*/  LDL.64 R190, [R1+0x29a0] ;  /* 0x0029a00001be7983 */ /* 0x002ee80000100a00 */
[----:B------:R1:W-:Y:S04]  /*3e5e0*/  LDGSTS.E [R187+0x3580], [R198.64], P0 ;  /* 0x03580000c6bb7fae */ /* 0x0003e80008121844 */
[----:B------:R1:W-:Y:S04]  /*3e5f0*/  LDGSTS.E [R187+0x3d00], [R232.64], P3 ;  /* 0x03d00000e8bb7fae */ /* 0x0003e80009921844 */
[----:B-1----:R-:W3:Y:S04]  /*3e600*/  LDL.64 R198, [R1+0x2a18] ;  /* 0x002a180001c67983 */ /* 0x002ee80000100a00 */
[----:B------:R-:W3:Y:S04]  /*3e610*/  LDL.64 R232, [R1+0x2d08] ;  /* 0x002d080001e87983 */ /* 0x000ee80000100a00 */
        /* <DEDUP_REMOVED lines=8> */
[----:B-1----:R-:W3:Y:S04]  /*3e6a0*/  LDL.64 R196, [R1+0x2b80] ;  /* 0x002b800001c47983 */ /* 0x002ee80000100a00 */
[----:B------:R1:W-:Y:S04]  /*3e6b0*/  LDGSTS.E [R187+0x5500], [R200.64], P3 ;  /* 0x05500000c8bb7fae */ /* 0x0003e80009921844 */
[----:B------:R1:W-:Y:S04]  /*3e6c0*/  LDGSTS.E [R187+0x5580], [R224.64], P0 ;  /* 0x05580000e0bb7fae */ /* 0x0003e80008121844 */
[----:B------:R1:W-:Y:S04]  /*3e6d0*/  LDGSTS.E [R187+0x5d00], [R222.64], P3 ;  /* 0x05d00000debb7fae */ /* 0x0003e80009921844 */
[----:B------:R1:W-:Y:S04]  /*3e6e0*/  LDGSTS.E [R187+0x5d80], [R220.64], P0 ;  /* 0x05d80000dcbb7fae */ /* 0x0003e80008121844 */
[----:B------:R1:W-:Y:S04]  /*3e6f0*/  LDGSTS.E [R187+0x6500], [R218.64], P3 ;  /* 0x06500000dabb7fae */ /* 0x0003e80009921844 */
[----:B------:R1:W-:Y:S04]  /*3e700*/  LDGSTS.E [R187+0x6580], [R216.64], P0 ;  /* 0x06580000d8bb7fae */ /* 0x0003e80008121844 */
[----:B-1----:R-:W3:Y:S04]  /*3e710*/  LDL.64 R200, [R1+0x3a90] ;  /* 0x003a900001c87983 */ /* 0x002ee80000100a00 */
[----:B------:R1:W-:Y:S04]  /*3e720*/  LDGSTS.E [R187+0x6d00], [R214.64], P3 ;  /* 0x06d00000d6bb7fae */ /* 0x0003e80009921844 */
[----:B------:R1:W-:Y:S04]  /*3e730*/  LDGSTS.E [R187+0x6d80], [R212.64], P0 ;  /* 0x06d80000d4bb7fae */ /* 0x0003e80008121844 */
[----:B------:R1:W-:Y:S04]  /*3e740*/  LDGSTS.E [R187+0x7500], [R184.64], P3 ;  /* 0x07500000b8bb7fae */ /* 0x0003e80009921844 */
[----:B------:R1:W-:Y:S04]  /*3e750*/  LDGSTS.E [R187+0x7580], [R210.64], P0 ;  /* 0x07580000d2bb7fae */ /* 0x0003e80008121844 */
[----:B------:R1:W-:Y:S04]  /*3e760*/  LDGSTS.E [R187+0x7d00], [R208.64], P3 ;  /* 0x07d00000d0bb7fae */ /* 0x0003e80009921844 */
[----:B-1----:R-:W3:Y:S04]  /*3e770*/  LDL.64 R184, [R1+0x2c08] ;  /* 0x002c080001b87983 */ /* 0x002ee80000100a00 */
[----:B------:R-:W3:Y:S04]  /*3e780*/  LDL.64 R226, [R1+0x3ae0] ;  /* 0x003ae00001e27983 */ /* 0x000ee80000100a00 */
        /* <DEDUP_REMOVED lines=16> */
[----:B-1----:R-:W2:Y:S04]  /*3e890*/  LDL.64 R188, [R1+0x2c88] ;  /* 0x002c880001bc7983 */ /* 0x002ea80000100a00 */
[----:B---3--:R1:W-:Y:S04]  /*3e8a0*/  LDGSTS.E [R187+0x8d80], [R190.64], P0 ;  /* 0x08d80000bebb7fae */ /* 0x0083e80008121844 */
[----:B------:R3:W-:Y:S04]  /*3e8b0*/  LDGSTS.E [R187+0x9500], [R202.64], P3 ;  /* 0x09500000cabb7fae */ /* 0x0007e80009921844 */
[----:B-1----:R-:W4:Y:S04]  /*3e8c0*/  LDL.64 R190, [R1+0x3ab0] ;  /* 0x003ab00001be7983 */ /* 0x002f280000100a00 */
[----:B---3--:R-:W4:Y:S04]  /*3e8d0*/  LDL.64 R202, [R1+0x33b0] ;  /* 0x0033b00001ca7983 */ /* 0x008f280000100a00 */
        /* <DEDUP_REMOVED lines=11> */
[----:B-1----:R-:W3:Y:S04]  /*3e990*/  LDL.64 R194, [R1+0xfb8] ;  /* 0x000fb80001c27983 */ /* 0x002ee80000100a00 */
[----:B--2---:R1:W-:Y:S04]  /*3e9a0*/  LDGSTS.E [R187+0xad80], [R188.64], P0 ;  /* 0x0ad80000bcbb7fae */ /* 0x0043e80008121844 */
[----:B-1----:R-:W2:Y:S04]  /*3e9b0*/  LDL.64 R188, [R1+0x3db0] ;  /* 0x003db00001bc7983 */ /* 0x002ea80000100a00 */
[----:B----4-:R1:W-:Y:S04]  /*3e9c0*/  LDGSTS.E [R187+0xb500], [R190.64], P3 ;  /* 0x0b500000bebb7fae */ /* 0x0103e80009921844 */
[----:B------:R4:W-:Y:S04]  /*3e9d0*/  LDGSTS.E [R187+0xb580], [R232.64], P0 ;  /* 0x0b580000e8bb7fae */ /* 0x0009e80008121844 */
[----:B-1----:R-:W2:Y:S04]  /*3e9e0*/  LDL.64 R190, [R1+0x3de8] ;  /* 0x003de80001be7983 */ /* 0x002ea80000100a00 */
        /* <DEDUP_REMOVED lines=9> */
[----:B-1----:R-:W4:Y:S04]  /*3ea80*/  LDL.64 R192, [R1+0x3e20] ;  /* 0x003e200001c07983 */ /* 0x002f280000100a00 */
[----:B------:R-:W4:Y:S04]  /*3ea90*/  LDL.64 R226, [R1+0x3300] ;  /* 0x0033000001e27983 */ /* 0x000f280000100a00 */
        /* <DEDUP_REMOVED lines=28> */
[----:B---3--:R1:W-:Y:S04]  /*3ec60*/  LDGSTS.E [R187+0x10580], [R194.64], P0 ;  /* 0x10580000c2bb7fae */ /* 0x0083e80008121844 */
[----:B-1----:R-:W3:Y:S04]  /*3ec70*/  LDL.64 R194, [R1+0x3f98] ;  /* 0x003f980001c27983 */ /* 0x002ee80000100a00 */
[----:B--2---:R1:W-:Y:S04]  /*3ec80*/  LDGSTS.E [R187+0x10d00], [R188.64], P3 ;  /* 0x10d00000bcbb7fae */ /* 0x0043e80009921844 */
[----:B------:R2:W-:Y:S04]  /*3ec90*/  LDGSTS.E [R187+0x10d80], [R202.64], P0 ;  /* 0x10d80000cabb7fae */ /* 0x0005e80008121844 */
[----:B-1----:R-:W3:Y:S04]  /*3eca0*/  LDL.64 R188, [R1+0x3350] ;  /* 0x0033500001bc7983 */ /* 0x002ee80000100a00 */
[----:B--2---:R-:W2:Y:S04]  /*3ecb0*/  LDL.64 R202, [R1+0x4198] ;  /* 0x0041980001ca7983 */ /* 0x004ea80000100a00 */
[----:B------:R1:W-:Y:S04]  /*3ecc0*/  LDGSTS.E [R187+0x11500], [R190.64], P3 ;  /* 0x11500000bebb7fae */ /* 0x0003e80009921844 */
[----:B-1----:R-:W2:Y:S04]  /*3ecd0*/  LDL.64 R190, [R1+0x3338] ;  /* 0x0033380001be7983 */ /* 0x002ea80000100a00 */
[----:B----4-:R1:W-:Y:S04]  /*3ece0*/  LDGSTS.E [R187+0x11580], [R198.64], P0 ;  /* 0x11580000c6bb7fae */ /* 0x0103e80008121844 */
        /* <DEDUP_REMOVED lines=19> */
[----:B--2---:R-:W2:Y:S04]  /*3ee20*/  LDL.64 R230, [R1+0x1d60] ;  /* 0x001d600001e67983 */ /* 0x004ea80000100a00 */
[----:B------:R-:W2:Y:S04]  /*3ee30*/  LDL.64 R228, [R1+0x41c8] ;  /* 0x0041c80001e47983 */ /* 0x000ea80000100a00 */
[----:B----4-:R1:W-:Y:S04]  /*3ee40*/  LDGSTS.E [R187+0x14500], [R198.64], P3 ;  /* 0x14500000c6bb7fae */ /* 0x0103e80009921844 */
[----:B------:R4:W-:Y:S04]  /*3ee50*/  LDGSTS.E [R187+0x14580], [R226.64], P0 ;  /* 0x14580000e2bb7fae */ /* 0x0009e80008121844 */
[----:B-1----:R-:W2:Y:S04]  /*3ee60*/  LDL.64 R198, [R1+0x1dd0] ;  /* 0x001dd00001c67983 */ /* 0x002ea80000100a00 */
[----:B----4-:R-:W4:Y:S04]  /*3ee70*/  LDL.64 R226, [R1+0x4298] ;  /* 0x0042980001e27983 */ /* 0x010f280000100a00 */
        /* <DEDUP_REMOVED lines=31> */
[----:B------:R3:W-:Y:S04]  /*3f070*/  LDGSTS.E [R187+0x18d00], [R202.64], P3 ;  /* 0x18d00000cabb7fae */ /* 0x0007e80009921844 */
[----:B-1----:R-:W4:Y:S04]  /*3f080*/  LDL.64 R194, [R1+0x41b8] ;  /* 0x0041b80001c27983 */ /* 0x002f280000100a00 */
[----:B---3--:R-:W3:Y:S04]  /*3f090*/  LDL.64 R202, [R1+0x1bb8] ;  /* 0x001bb80001ca7983 */ /* 0x008ee80000100a00 */
[----:B------:R1:W-:Y:S04]  /*3f0a0*/  LDGSTS.E [R187+0x18d80], [R188.64], P0 ;  /* 0x18d80000bcbb7fae */ /* 0x0003e80008121844 */
[----:B-1----:R-:W3:Y:S04]  /*3f0b0*/  LDL.64 R188, [R1+0x41c0] ;  /* 0x0041c00001bc7983 */ /* 0x002ee80000100a00 */
[----:B------:R1:W-:Y:S04]  /*3f0c0*/  LDGSTS.E [R187+0x19500], [R190.64], P3 ;  /* 0x19500000bebb7fae */ /* 0x0003e80009921844 */
[----:B-1----:R-:W3:Y:S04]  /*3f0d0*/  LDL.64 R190, [R1+0x1d08] ;  /* 0x001d080001be7983 */ /* 0x002ee80000100a00 */
[----:B--2---:R1:W-:Y:S04]  /*3f0e0*/  LDGSTS.E [R187+0x19580], [R198.64], P0 ;  /* 0x19580000c6bb7fae */ /* 0x0043e80008121844 */
[----:B-1----:R-:W2:Y:S04]  /*3f0f0*/  LDL.64 R198, [R1+0x1ce0] ;  /* 0x001ce00001c67983 */ /* 0x002ea80000100a00 */
[----:B----4-:R1:W-:Y:S04]  /*3f100*/  LDGSTS.E [R187+0x19d00], [R192.64], P3 ;  /* 0x19d00000c0bb7fae */ /* 0x0103e80009921844 */
        /* <DEDUP_REMOVED lines=15> */
[----:B---3--:R-:W3:Y:S04]  /*3f200*/  LDL.64 R230, [R1+0x39b8] ;  /* 0x0039b80001e67983 */ /* 0x008ee80000100a00 */
[----:B------:R-:W3:Y:S04]  /*3f210*/  LDL.64 R228, [R1+0x39c8] ;  /* 0x0039c80001e47983 */ /* 0x000ee80000100a00 */
[----:B------:R1:W-:Y:S04]  /*3f220*/  LDGSTS.E [R187+0x1bd80], [R190.64], P0 ;  /* 0x1bd80000bebb7fae */ /* 0x0003e80008121844 */
[----:B------:R1:W-:Y:S04]  /*3f230*/  LDGSTS.E [R187+0x1c500], [R226.64], P3 ;  /* 0x1c500000e2bb7fae */ /* 0x0003e80009921844 */
[----:B-1----:R-:W3:Y:S04]  /*3f240*/  LDL.64 R190, [R1+0x3978] ;  /* 0x0039780001be7983 */ /* 0x002ee80000100a00 */
[----:B------:R-:W3:Y:S04]  /*3f250*/  LDL.64 R226, [R1+0x39d8] ;  /* 0x0039d80001e27983 */ /* 0x000ee80000100a00 */
[----:B--2---:R1:W-:Y:S04]  /*3f260*/  LDGSTS.E [R187+0x1c580], [R198.64], P0 ;  /* 0x1c580000c6bb7fae */ /* 0x0043e80008121844 */
        /* <DEDUP_REMOVED lines=12> */
[----:B--2---:R-:W2:Y:S04]  /*3f330*/  LDL.64 R224, [R1+0x28a0] ;  /* 0x0028a00001e07983 */ /* 0x004ea80000100a00 */
[----:B------:R-:W2:Y:S04]  /*3f340*/  LDL.64 R222, [R1+0x39e8] ;  /* 0x0039e80001de7983 */ /* 0x000ea80000100a00 */
[----:B------:R1:W-:Y:S04]  /*3f350*/  LDGSTS.E [R187+0x1f500], [R196.64], P3 ;  /* 0x1f500000c4bb7fae */ /* 0x0003e80009921844 */
[----:B------:R1:W-:Y:S04]  /*3f360*/  LDGSTS.E [R187+0x1f580], [R206.64], P0 ;  /* 0x1f580000cebb7fae */ /* 0x0003e80008121844 */
[----:B------:R1:W-:Y:S02]  /*3f370*/  LDGSTS.E [R187+0x1fd00], [R204.64], P3 ;  /* 0x1fd00000ccbb7fae */ /* 0x0003e40009921844 */
[----:B-1----:R-:W-:-:S02]  /*3f380*/  LOP3.LUT R197, R186, 0x60, RZ, 0x3c, !PT ;  /* 0x00000060bac57812 */ /* 0x002fc400078e3cff */
[----:B------:R1:W-:Y:S04]  /*3f390*/  LDGSTS.E [R187+0x1fd80], [R202.64], P0 ;  /* 0x1fd80000cabb7fae */ /* 0x0003e80008121844 */
[----:B------:R-:W2:Y:S04]  /*3f3a0*/  LDL.64 R220, [R1+0x28b8] ;  /* 0x0028b80001dc7983 */ /* 0x000ea80000100a00 */
[----:B------:R-:W2:Y:S04]  /*3f3b0*/  LDL.64 R218, [R1+0x39f8] ;  /* 0x0039f80001da7983 */ /* 0x000ea80000100a00 */
[----:B-1----:R-:W2:Y:S04]  /*3f3c0*/  LDL.64 R186, [R1+0x2720] ;  /* 0x0027200001ba7983 */ /* 0x002ea80000100a00 */
[----:B------:R-:W2:Y:S04]  /*3f3d0*/  LDL.64 R216, [R1+0x2938] ;  /* 0x0029380001d87983 */ /* 0x000ea80000100a00 */
[----:B------:R-:W2:Y:S04]  /*3f3e0*/  LDL.64 R214, [R1+0x3a08] ;  /* 0x003a080001d67983 */ /* 0x000ea80000100a00 */
[----:B------:R1:W-:Y:S04]  /*3f3f0*/  LDGSTS.E [R197+0x600], [R184.64], P3 ;  /* 0x00600000b8c57fae */ /* 0x0003e80009921844 */
[----:B------:R1:W-:Y:S04]  /*3f400*/  LDGSTS.E [R197+0x680], [R200.64], P0 ;  /* 0x00680000c8c57fae */ /* 0x0003e80008121844 */
[----:B------:R-:W2:Y:S04]  /*3f410*/  LDL.64 R212, [R1+0x3a18] ;  /* 0x003a180001d47983 */ /* 0x000ea80000100a00 */
[----:B-1----:R-:W2:Y:S04]  /*3f420*/  LDL.64 R184, [R1+0x3998] ;  /* 0x0039980001b87983 */ /* 0x002ea80000100a00 */
[----:B------:R-:W2:Y:S04]  /*3f430*/  LDL.64 R210, [R1+0x2a10] ;  /* 0x002a100001d27983 */ /* 0x000ea80000100a00 */
[----:B------:R-:W2:Y:S04]  /*3f440*/  LDL.64 R208, [R1+0x3a28] ;  /* 0x003a280001d07983 */ /* 0x000ea80000100a00 */
[----:B------:R-:W2:Y:S04]  /*3f450*/  LDL.64 R206, [R1+0x2970] ;  /* 0x0029700001ce7983 */ /* 0x000ea80000100a00 */
[----:B------:R-:W2:Y:S04]  /*3f460*/  LDL.64 R204, [R1+0x3a38] ;  /* 0x003a380001cc7983 */ /* 0x000ea80000100a00 */
[----:B------:R-:W2:Y:S04]  /*3f470*/  LDL.64 R202, [R1+0x2988] ;  /* 0x0029880001ca7983 */ /* 0x000ea80000100a00 */
[----:B------:R-:W2:Y:S04]  /*3f480*/  LDL.64 R200, [R1+0x3a58] ;  /* 0x003a580001c87983 */ /* 0x000ea80000100a00 */
[----:B----4-:R1:W-:Y:S04]  /*3f490*/  LDGSTS.E [R197+0xe00], [R194.64], P3 ;  /* 0x00e00000c2c57fae */ /* 0x0103e80009921844 */
[----:B-1----:R-:W4:Y:S04]  /*3f4a0*/  LDL.64 R194, [R1+0x39a8] ;  /* 0x0039a80001c27983 */ /* 0x002f280000100a00 */
[----:B------:R1:W-:Y:S04]  /*3f4b0*/  LDGSTS.E [R197+0xe80], [R188.64], P0 ;  /* 0x00e80000bcc57fae */ /* 0x0003e80008121844 */
[----:B-1----:R-:W4:Y:S04]  /*3f4c0*/  LDL.64 R188, [R1+0x2808] ;  /* 0x0028080001bc7983 */ /* 0x002f280000100a00 */
[----:B---3--:R1:W-:Y:S04]  /*3f4d0*/  LDGSTS.E [R197+0x1600], [R190.64], P3 ;  /* 0x01600000bec57fae */ /* 0x0083e80009921844 */
[----:B-1----:R-:W3:Y:S04]  /*3f4e0*/  LDL.64 R190, [R1+0x2818] ;  /* 0x0028180001be7983 */ /* 0x002ee80000100a00 */
[----:B------:R1:W-:Y:S04]  /*3f4f0*/  LDGSTS.E [R197+0x1680], [R198.64], P0 ;  /* 0x01680000c6c57fae */ /* 0x0003e80008121844 */
[----:B-1----:R-:W3:Y:S04]  /*3f500*/  LDL.64 R198, [R1+0x2960] ;  /* 0x0029600001c67983 */ /* 0x002ee80000100a00 */
[----:B------:R1:W-:Y:S04]  /*3f510*/  LDGSTS.E [R197+0x1e00], [R192.64], P3 ;  /* 0x01e00000c0c57fae */ /* 0x0003e80009921844 */
[----:B-1----:R-:W3:Y:S04]  /*3f520*/  LDL.64 R192, [R1+0x3a48] ;  /* 0x003a480001c07983 */ /* 0x002ee80000100a00 */
[----:B--2---:R1:W-:Y:S04]  /*3f530*/  LDGSTS.E [R197+0x1e80], [R186.64], P0 ;  /* 0x01e80000bac57fae */ /* 0x0043e80008121844 */
        /* <DEDUP_REMOVED lines=33> */
[----:B---3--:R-:W3:Y:S04]  /*3f750*/  LDL.64 R226, [R1+0x2e58] ;  /* 0x002e580001e27983 */ /* 0x008ee80000100a00 */
[----:B------:R-:W3:Y:S04]  /*3f760*/  LDL.64 R224, [R1+0x3ad8] ;  /* 0x003ad80001e07983 */ /* 0x000ee80000100a00 */
[----:B-1----:R-:W3:Y:S04]  /*3f770*/  LDL.64 R192, [R1+0x3a88] ;  /* 0x003a880001c07983 */ /* 0x002ee80000100a00 */
        /* <DEDUP_REMOVED lines=10> */
[----:B------:R1:W-:Y:S04]  /*3f820*/  LDGSTS.E [R197+0x8680], [R184.64], P0 ;  /* 0x08680000b8c57fae */ /* 0x0003e80008121844 */
[----:B------:R-:W3:Y:S04]  /*3f830*/  LDL.64 R208, [R1+0x2ed8] ;  /* 0x002ed80001d07983 */ /* 0x000ee80000100a00 */
[----:B------:R-:W3:Y:S04]  /*3f840*/  LDL.64 R206, [R1+0x3b28] ;  /* 0x003b280001ce7983 */ /* 0x000ee80000100a00 */
[----:B-1----:R-:W3:Y:S04]  /*3f850*/  LDL.64 R184, [R1+0x2cf8] ;  /* 0x002cf80001b87983 */ /* 0x002ee80000100a00 */
[----:B------:R-:W3:Y:S04]  /*3f860*/  LDL.64 R204, [R1+0x2b08] ;  /* 0x002b080001cc7983 */ /* 0x000ee80000100a00 */
[----:B------:R-:W3:Y:S04]  /*3f870*/  LDL.64 R202, [R1+0x3b38] ;  /* 0x003b380001ca7983 */ /* 0x000ee80000100a00 */
[----:B------:R-:W3:Y:S04]  /*3f880*/  LDL.64 R200, [R1+0x2310] ;  /* 0x0023100001c87983 */ /* 0x000ee80000100a00 */
[----:B--2---:R1:W-:Y:S04]  /*3f890*/  LDGSTS.E [R197+0x8e00], [R194.64], P3 ;  /* 0x08e00000c2c57fae */ /* 0x0043e80009921844 */
[----:B-1----:R-:W2:Y:S04]  /*3f8a0*/  LDL.64 R194, [R1+0x3ab8] ;  /* 0x003ab80001c27983 */ /* 0x002ea80000100a00 */
[----:B----4-:R1:W-:Y:S04]  /*3f8b0*/  LDGSTS.E [R197+0x8e80], [R188.64], P0 ;  /* 0x08e80000bcc57fae */ /* 0x0103e80008121844 */
[----:B-1----:R-:W4:Y:S04]  /*3f8c0*/  LDL.64 R188, [R1+0x3ac8] ;  /* 0x003ac80001bc7983 */ /* 0x002f280000100a00 */
[----:B------:R1:W-:Y:S04]  /*3f8d0*/  LDGSTS.E [R197+0x9600], [R190.64], P3 ;  /* 0x09600000bec57fae */ /* 0x0003e80009921844 */
[----:B-1----:R-:W4:Y:S04]  /*3f8e0*/  LDL.64 R190, [R1+0x3b08] ;  /* 0x003b080001be7983 */ /* 0x002f280000100a00 */
[----:B------:R1:W-:Y:S04]  /*3f8f0*/  LDGSTS.E [R197+0x9680], [R198.64], P0 ;  /* 0x09680000c6c57fae */ /* 0x0003e80008121844 */
[----:B-1----:R-:W4:Y:S04]  /*3f900*/  LDL.64 R198, [R1+0x2820] ;  /* 0x0028200001c67983 */ /* 0x002f280000100a00 */
[----:B---3--:R1:W-:Y:S04]  /*3f910*/  LDGSTS.E [R197+0x9e00], [R192.64], P3 ;  /* 0x09e00000c0c57fae */ /* 0x0083e80009921844 */
[----:B-1----:R-:W4:Y:S04]  /*3f920*/  LDL.64 R192, [R1+0x3b48] ;  /* 0x003b480001c07983 */ /* 0x002f280000100a00 */
        /* <DEDUP_REMOVED lines=10> */
[----:B--2---:R1:W-:Y:S04]  /*3f9d0*/  LDGSTS.E [R197+0xb600], [R194.64], P3 ;  /* 0x0b600000c2c57fae */ /* 0x0043e80009921844 */
[----:B------:R2:W-:Y:S04]  /*3f9e0*/  LDGSTS.E [R197+0xb680], [R228.64], P0 ;  /* 0x0b680000e4c57fae */ /* 0x0005e80008121844 */
[----:B-1----:R-:W3:Y:S04]  /*3f9f0*/  LDL.64 R194, [R1+0x3dc0] ;  /* 0x003dc00001c27983 */ /* 0x002ee80000100a00 */
[----:B--2---:R-:W2:Y:S04]  /*3fa00*/  LDL.64 R228, [R1+0x3fc0] ;  /* 0x003fc00001e47983 */ /* 0x004ea80000100a00 */
[----:B----4-:R1:W-:Y:S04]  /*3fa10*/  LDGSTS.E [R197+0xbe00], [R188.64], P3 ;  /* 0x0be00000bcc57fae */ /* 0x0103e80009921844 */
[----:B------:R4:W-:Y:S04]  /*3fa20*/  LDGSTS.E [R197+0xbe80], [R226.64], P0 ;  /* 0x0be80000e2c57fae */ /* 0x0009e80008121844 */
[----:B------:R4:W-:Y:S04]  /*3fa30*/  LDGSTS.E [R197+0xc600], [R224.64], P3 ;  /* 0x0c600000e0c57fae */ /* 0x0009e80009921844 */
[----:B-1----:R-:W2:Y:S04]  /*3fa40*/  LDL.64 R188, [R1+0x33a8] ;  /* 0x0033a80001bc7983 */ /* 0x002ea80000100a00 */
        /* <DEDUP_REMOVED lines=8> */
[----:B-1----:R-:W2:Y:S04]  /*3fad0*/  LDL.64 R190, [R1+0x3df0] ;  /* 0x003df00001be7983 */ /* 0x002ea80000100a00 */
[----:B------:R1:W-:Y:S04]  /*3fae0*/  LDGSTS.E [R197+0xe680], [R208.64], P0 ;  /* 0x0e680000d0c57fae */ /* 0x0003e80008121844 */
[----:B------:R1:W-:Y:S04]  /*3faf0*/  LDGSTS.E [R197+0xee00], [R206.64], P3 ;  /* 0x0ee00000cec57fae */ /* 0x0003e80009921844 */
[----:B------:R1:W-:Y:S04]  /*3fb00*/  LDGSTS.E [R197+0xee80], [R204.64], P0 ;  /* 0x0ee80000ccc57fae */ /* 0x0003e80008121844 */
[----:B------:R1:W-:Y:S04]  /*3fb10*/  LDGSTS.E [R197+0xf600], [R202.64], P3 ;  /* 0x0f600000cac57fae */ /* 0x0003e80009921844 */
[----:B----4-:R-:W4:Y:S04]  /*3fb20*/  LDL.64 R226, [R1+0x3fe0] ;  /* 0x003fe00001e27983 */ /* 0x010f280000100a00 */
[----:B------:R-:W4:Y:S04]  /*3fb30*/  LDL.64 R224, [R1+0x3310] ;  /* 0x0033100001e07983 */ /* 0x000f280000100a00 */
[----:B------:R1:W-:Y:S04]  /*3fb40*/  LDGSTS.E [R197+0xf680], [R198.64], P0 ;  /* 0x0f680000c6c57fae */ /* 0x0003e80008121844 */
[----:B------:R-:W4:Y:S04]  /*3fb50*/  LDL.64 R222, [R1+0x4000] ;  /* 0x0040000001de7983 */ /* 0x000f280000100a00 */
[----:B------:R-:W4:Y:S04]  /*3fb60*/  LDL.64 R220, [R1+0x32f8] ;  /* 0x0032f80001dc7983 */ /* 0x000f280000100a00 */
[----:B-1----:R-:W4:Y:S04]  /*3fb70*/  LDL.64 R198, [R1+0x3390] ;  /* 0x0033900001c67983 */ /* 0x002f280000100a00 */
[----:B------:R-:W4:Y:S04]  /*3fb80*/  LDL.64 R218, [R1+0x4030] ;  /* 0x0040300001da7983 */ /* 0x000f280000100a00 */
        /* <DEDUP_REMOVED lines=13> */
[----:B------:R-:W4:Y:S04]  /*3fc60*/  LDL.64 R200, [R1+0x4170] ;  /* 0x0041700001c87983 */ /* 0x000f280000100a00 */
        /* <DEDUP_REMOVED lines=8> */
[----:B----4-:R1:W-:Y:S04]  /*3fcf0*/  LDGSTS.E [R197+0x11680], [R198.64], P0 ;  /* 0x11680000c6c57fae */ /* 0x0103e80008121844 */
        /* <DEDUP_REMOVED lines=10> */
[----:B------:R-:W3:Y:S04]  /*3fda0*/  LDL.64 R230, [R1+0x1d88] ;  /* 0x001d880001e67983 */ /* 0x000ee80000100a00 */
[----:B------:R1:W-:Y:S04]  /*3fdb0*/  LDGSTS.E [R197+0x12e80], [R184.64], P0 ;  /* 0x12e80000b8c57fae */ /* 0x0003e80008121844 */
[----:B------:R1:W-:Y:S04]  /*3fdc0*/  LDGSTS.E [R197+0x13600], [R228.64], P3 ;  /* 0x13600000e4c57fae */ /* 0x0003e80009921844 */
[----:B-1----:R-:W3:Y:S04]  /*3fdd0*/  LDL.64 R184, [R1+0x1df8] ;  /* 0x001df80001b87983 */ /* 0x002ee80000100a00 */
[----:B------:R-:W3:Y:S04]  /*3fde0*/  LDL.64 R228, [R1+0x1d70] ;  /* 0x001d700001e47983 */ /* 0x000ee80000100a00 */
        /* <DEDUP_REMOVED lines=9> */
[----:B--2---:R2:W-:Y:S04]  /*3fe80*/  LDGSTS.E [R197+0x15680], [R188.64], P0 ;  /* 0x15680000bcc57fae */ /* 0x0045e80008121844 */
[----:B------:R1:W-:Y:S04]  /*3fe90*/  LDGSTS.E [R197+0x15e00], [R212.64], P3 ;  /* 0x15e00000d4c57fae */ /* 0x0003e80009921844 */
[----:B------:R1:W-:Y:S04]  /*3fea0*/  LDGSTS.E [R197+0x15e80], [R210.64], P0 ;  /* 0x15e80000d2c57fae */ /* 0x0003e80008121844 */
[----:B--2---:R-:W2:Y:S04]  /*3feb0*/  LDL.64 R188, [R1+0x1de0] ;  /* 0x001de00001bc7983 */ /* 0x004ea80000100a00 */
[----:B------:R1:W-:Y:S04]  /*3fec0*/  LDGSTS.E [R197+0x16600], [R208.64], P3 ;  /* 0x16600000d0c57fae */ /* 0x0003e80009921844 */
[----:B------:R1:W-:Y:S04]  /*3fed0*/  LDGSTS.E [R197+0x16680], [R206.64], P0 ;  /* 0x16680000cec57fae */ /* 0x0003e80008121844 */
[----:B------:R1:W-:Y:S04]  /*3fee0*/  LDGSTS.E [R197+0x16e00], [R204.64], P3 ;  /* 0x16e00000ccc57fae */ /* 0x0003e80009921844 */
        /* <DEDUP_REMOVED lines=16> */
[----:B------:R1:W-:Y:S04]  /*3fff0*/  LDGSTS.E [R197+0x17e80], [R192.64], P0 ;  /* 0x17e80000c0c57fae */ /* 0x0003e80008121844 */
[----:B------:R-:W3:Y:S04]  /*40000*/  LDL.64 R206, [R1+0x4368] ;  /* 0x0043680001ce7983 */ /* 0x000ee80000100a00 */
[----:B------:R-:W3:Y:S04]  /*40010*/  LDL.64 R204, [R1+0x1c08] ;  /* 0x001c080001cc7983 */ /* 0x000ee80000100a00 */
[----:B-1----:R-:W3:Y:S04]  /*40020*/  LDL.64 R192, [R1+0x1da0] ;  /* 0x001da00001c07983 */ /* 0x002ee80000100a00 */
[----:B------:R-:W3:Y:S04]  /*40030*/  LDL.64 R202, [R1+0x4370] ;  /* 0x0043700001ca7983 */ /* 0x000ee80000100a00 */
[----:B------:R-:W3:Y:S04]  /*40040*/  LDL.64 R200, [R1+0x1bc8] ;  /* 0x001bc80001c87983 */ /* 0x000ee80000100a00 */
[----:B------:R1:W-:Y:S04]  /*40050*/  LDGSTS.E [R197+0x18600], [R186.64], P3 ;  /* 0x18600000bac57fae */ /* 0x0003e80009921844 */
[----:B-1----:R-:W3:Y:S04]  /*40060*/  LDL.64 R186, [R1+0x4318] ;  /* 0x0043180001ba7983 */ /* 0x002ee80000100a00 */
[----:B------:R1:W-:Y:S04]  /*40070*/  LDGSTS.E [R197+0x18680], [R184.64], P0 ;  /* 0x18680000b8c57fae */ /* 0x0003e80008121844 */
[----:B-1----:R-:W3:Y:S04]  /*40080*/  LDL.64 R184, [R1+0x4328] ;  /* 0x0043280001b87983 */ /* 0x002ee80000100a00 */
[----:B----4-:R1:W-:Y:S04]  /*40090*/  LDGSTS.E [R197+0x18e00], [R194.64], P3 ;  /* 0x18e00000c2c57fae */ /* 0x0103e80009921844 */
        /* <DEDUP_REMOVED lines=24> */
[----:B----4-:R1:W-:Y:S04]  /*40220*/  LDGSTS.E [R197+0x1d600], [R194.64], P3 ;  /* 0x1d600000c2c57fae */ /* 0x0103e80009921844 */
[----:B------:R4:W-:Y:S04]  /*40230*/  LDGSTS.E [R197+0x1d680], [R212.64], P0 ;  /* 0x1d680000d4c57fae */ /* 0x0009e80008121844 */
[----:B------:R1:W-:Y:S04]  /*40240*/  LDGSTS.E [R197+0x1de00], [R210.64], P3 ;  /* 0x1de00000d2c57fae */ /* 0x0003e80009921844 */
[----:B------:R1:W-:Y:S04]  /*40250*/  LDGSTS.E [R197+0x1de80], [R208.64], P0 ;  /* 0x1de80000d0c57fae */ /* 0x0003e80008121844 */
[----:B------:R1:W-:Y:S04]  /*40260*/  LDGSTS.E [R197+0x1e600], [R206.64], P3 ;  /* 0x1e600000cec57fae */ /* 0x0003e80009921844 */
[----:B------:R2:W-:Y:S04]  /*40270*/  LDGSTS.E [R197+0x1e680], [R204.64], P0 ;  /* 0x1e680000ccc57fae */ /* 0x0005e80008121844 */
[----:B------:R2:W-:Y:S04]  /*40280*/  LDGSTS.E [R197+0x1ee00], [R202.64], P3 ;  /* 0x1ee00000cac57fae */ /* 0x0005e80009921844 */
[----:B-1----:R-:W3:Y:S04]  /*40290*/  LDL.64 R194, [R1+0x3470] ;  /* 0x0034700001c27983 */ /* 0x002ee80000100a00 */
[----:B--2---:R1:W-:Y:S04]  /*402a0*/  LDGSTS.E [R197+0x1ee80], [R188.64], P0 ;  /* 0x1ee80000bcc57fae */ /* 0x0043e80008121844 */
[----:B-1----:R-:W2:Y:S04]  /*402b0*/  LDL.64 R188, [R1+0x3b70] ;  /* 0x003b700001bc7983 */ /* 0x002ea80000100a00 */
[----:B---3--:R1:W-:Y:S04]  /*402c0*/  LDGSTS.E [R197+0x1f600], [R190.64], P3 ;  /* 0x1f600000bec57fae */ /* 0x0083e80009921844 */
[----:B------:R3:W-:Y:S04]  /*402d0*/  LDGSTS.E [R197+0x1f680], [R200.64], P0 ;  /* 0x1f680000c8c57fae */ /* 0x0007e80008121844 */
[----:B-1----:R-:W2:Y:S04]  /*402e0*/  LDL.64 R190, [R1+0x3468] ;  /* 0x0034680001be7983 */ /* 0x002ea80000100a00 */
[----:B------:R1:W-:Y:S04]  /*402f0*/  STL.64 [R1+0x6b40], R238 ;  /* 0x006b40ee01007387 */ /* 0x0003e80000100a00 */
[----:B------:R-:W2:Y:S04]  /*40300*/  LDL.64 R234, [R1+0x3b78] ;  /* 0x003b780001ea7983 */ /* 0x000ea80000100a00 */
[----:B------:R-:W2:Y:S04]  /*40310*/  LDL.64 R232, [R1+0x3460] ;  /* 0x0034600001e87983 */ /* 0x000ea80000100a00 */
[----:B------:R-:W2:Y:S04]  /*40320*/  LDL.64 R230, [R1+0x3458] ;  /* 0x0034580001e67983 */ /* 0x000ea80000100a00 */
[----:B------:R-:W2:Y:S04]  /*40330*/  LDL.64 R228, [R1+0x3450] ;  /* 0x0034500001e47983 */ /* 0x000ea80000100a00 */
[----:B------:R-:W2:Y:S04]  /*40340*/  LDL.64 R226, [R1+0x3b90] ;  /* 0x003b900001e27983 */ /* 0x000ea80000100a00 */
[----:B------:R1:W-:Y:S04]  /*40350*/  LDGSTS.E [R197+0x1fe00], [R198.64], P3 ;  /* 0x1fe00000c6c57fae */ /* 0x0003e80009921844 */
[----:B------:R1:W-:Y:S04]  /*40360*/  LDGSTS.E [R197+0x1fe80], [R238.64], P0 ;  /* 0x1fe80000eec57fae */ /* 0x0003e80008121844 */
[----:B------:R-:W2:Y:S04]  /*40370*/  LDL.64 R224, [R1+0x3448] ;  /* 0x0034480001e07983 */ /* 0x000ea80000100a00 */
[----:B------:R-:W2:Y:S04]  /*40380*/  LDL.64 R222, [R1+0x3b98] ;  /* 0x003b980001de7983 */ /* 0x000ea80000100a00 */
[----:B------:R-:W2:Y:S04]  /*40390*/  LDL.64 R220, [R1+0x3440] ;  /* 0x0034400001dc7983 */ /* 0x000ea80000100a00 */
[----:B------:R1:W-:Y:S04]  /*403a0*/  LDGSTS.E [R252+0x700], [R192.64], P3 ;  /* 0x00700000c0fc7fae */ /* 0x0003e80009921844 */
[----:B------:R-:W2:Y:S04]  /*403b0*/  LDL.64 R218, [R1+0x3ba0] ;  /* 0x003ba00001da7983 */ /* 0x000ea80000100a00 */
[----:B------:R-:W2:Y:S04]  /*403c0*/  LDL.64 R216, [R1+0x3438] ;  /* 0x0034380001d87983 */ /* 0x000ea80000100a00 */
[----:B-1----:R-:W2:Y:S04]  /*403d0*/  LDL.64 R192, [R1+0x3b80] ;  /* 0x003b800001c07983 */ /* 0x002ea80000100a00 */
[----:B------:R-:W2:Y:S04]  /*403e0*/  LDL.64 R214, [R1+0x3430] ;  /* 0x0034300001d67983 */ /* 0x000ea80000100a00 */
[----:B----4-:R-:W4:Y:S04]  /*403f0*/  LDL.64 R212, [R1+0x3bb0] ;  /* 0x003bb00001d47983 */ /* 0x010f280000100a00 */
[----:B------:R-:W4:Y:S04]  /*40400*/  LDL.64 R210, [R1+0x3428] ;  /* 0x0034280001d27983 */ /* 0x000f280000100a00 */
[----:B------:R-:W4:Y:S04]  /*40410*/  LDL.64 R208, [R1+0x3bb8] ;  /* 0x003bb80001d07983 */ /* 0x000f280000100a00 */
[----:B------:R1:W-:Y:S04]  /*40420*/  LDGSTS.E [R252+0x780], [R186.64], P0 ;  /* 0x00780000bafc7fae */ /* 0x0003e80008121844 */
[----:B------:R-:W4:Y:S04]  /*40430*/  LDL.64 R206, [R1+0x3420] ;  /* 0x0034200001ce7983 */ /* 0x000f280000100a00 */
[----:B------:R-:W4:Y:S04]  /*40440*/  LDL.64 R204, [R1+0x3c10] ;  /* 0x003c100001cc7983 */ /* 0x000f280000100a00 */
[----:B-1----:R-:W4:Y:S04]  /*40450*/  LDL.64 R186, [R1+0x3b88] ;  /* 0x003b880001ba7983 */ /* 0x002f280000100a00 */
[----:B------:R-:W4:Y:S04]  /*40460*/  LDL.64 R202, [R1+0x3480] ;  /* 0x0034800001ca7983 */ /* 0x000f280000100a00 */
[----:B---3--:R-:W4:Y:S04]  /*40470*/  LDL.64 R200, [R1+0x3418] ;  /* 0x0034180001c87983 */ /* 0x008f280000100a00 */
[----:B------:R-:W4:Y:S04]  /*40480*/  LDL.64 R198, [R1+0x3bc8] ;  /* 0x003bc80001c67983 */ /* 0x000f280000100a00 */
[----:B------:R-:W4:Y:S04]  /*40490*/  LDL.64 R196, [R1+0x3410] ;  /* 0x0034100001c47983 */ /* 0x000f280000100a00 */
[----:B------:R1:W-:Y:S04]  /*404a0*/  LDGSTS.E [R252+0xf00], [R184.64], P3 ;  /* 0x00f00000b8fc7fae */ /* 0x0003e80009921844 */
[----:B-1----:R-:W4:Y:S04]  /*404b0*/  LDL.64 R184, [R1+0x3ba8] ;  /* 0x003ba80001b87983 */ /* 0x002f280000100a00 */
[----:B------:R1:W-:Y:S04]  /*404c0*/  LDGSTS.E [R252+0xf80], [R194.64], P0 ;  /* 0x00f80000c2fc7fae */ /* 0x0003e80008121844 */
[----:B-1----:R-:W3:Y:S04]  /*404d0*/  LDL.64 R194, [R1+0x3bd8] ;  /* 0x003bd80001c27983 */ /* 0x002ee80000100a00 */
[----:B--2---:R1:W-:Y:S04]  /*404e0*/  LDGSTS.E [R252+0x1700], [R188.64], P3 ;  /* 0x01700000bcfc7fae */ /* 0x0043e80009921844 */
[----:B-1----:R-:W2:Y:S04]  /*404f0*/  LDL.64 R188, [R1+0x3bc0] ;  /* 0x003bc00001bc7983 */ /* 0x002ea80000100a00 */
[----:B------:R1:W-:Y:S04]  /*40500*/  LDGSTS.E [R252+0x1780], [R190.64], P0 ;  /* 0x01780000befc7fae */ /* 0x0003e80008121844 */
[----:B------:R4:W-:Y:S04]  /*40510*/  LDGSTS.E [R252+0x1f00], [R234.64], P3 ;  /* 0x01f00000eafc7fae */ /* 0x0009e80009921844 */
[----:B-1----:R-:W3:Y:S04]  /*40520*/  LDL.64 R190, [R1+0x3408] ;  /* 0x0034080001be7983 */ /* 0x002ee80000100a00 */
[----:B------:R1:W-:Y:S04]  /*40530*/  LDGSTS.E [R252+0x1f80], [R232.64], P0 ;  /* 0x01f80000e8fc7fae */ /* 0x0003e80008121844 */
[----:B------:R1:W-:Y:S04]  /*40540*/  LDGSTS.E [R252+0x2700], [R192.64], P3 ;  /* 0x02700000c0fc7fae */ /* 0x0003e80009921844 */
[----:B------:R4:W-:Y:S04]  /*40550*/  LDGSTS.E [R252+0x2780], [R230.64], P0 ;  /* 0x02780000e6fc7fae */ /* 0x0009e80008121844 */
[----:B-1----:R-:W3:Y:S04]  /*40560*/  LDL.64 R192, [R1+0x3be0] ;  /* 0x003be00001c07983 */ /* 0x002ee80000100a00 */
[----:B----4-:R1:W-:Y:S04]  /*40570*/  LDGSTS.E [R252+0x2f00], [R186.64], P3 ;  /* 0x02f00000bafc7fae */ /* 0x0103e80009921844 */
        /* <DEDUP_REMOVED lines=17> */
[----:B------:R-:W3:Y:S04]  /*40690*/  LDL.LU.64 R238, [R1+0x1ce8] ;  /* 0x001ce80001ee7983 */ /* 0x000ee80000300a00 */
[----:B------:R-:W3:Y:S04]  /*406a0*/  LDL.64 R236, [R1+0x3bf0] ;  /* 0x003bf00001ec7983 */ /* 0x000ee80000100a00 */
[----:B------:R-:W3:Y:S04]  /*406b0*/  LDL.64 R234, [R1+0x33f0] ;  /* 0x0033f00001ea7983 */ /* 0x000ee80000100a00 */
[----:B------:R-:W3:Y:S04]  /*406c0*/  LDL.64 R232, [R1+0x33e8] ;  /* 0x0033e80001e87983 */ /* 0x000ee80000100a00 */
[----:B------:R-:W3:Y:S04]  /*406d0*/  LDL.64 R230, [R1+0x33e0] ;  /* 0x0033e00001e67983 */ /* 0x000ee80000100a00 */
[----:B----4-:R-:W4:Y:S04]  /*406e0*/  LDL.64 R228, [R1+0x3c08] ;  /* 0x003c080001e47983 */ /* 0x010f280000100a00 */
        /* <DEDUP_REMOVED lines=17> */
[----:B------:R1:W-:Y:S04]  /*40800*/  LDGSTS.E [R252+0x7780], [R196.64], P0 ;  /* 0x07780000c4fc7fae */ /* 0x0003e80008121844 */
[----:B---3--:R3:W-:Y:S04]  /*40810*/  LDGSTS.E [R252+0x7f00], [R194.64], P3 ;  /* 0x07f00000c2fc7fae */ /* 0x0087e80009921844 */
[----:B--2---:R-:W2:Y:S04]  /*40820*/  LDL.64 R200, [R1+0x3c50] ;  /* 0x003c500001c87983 */ /* 0x004ea80000100a00 */
[----:B------:R-:W2:Y:S04]  /*40830*/  LDL.64 R198, [R1+0x33d0] ;  /* 0x0033d00001c67983 */ /* 0x000ea80000100a00 */
[----:B------:R3:W-:Y:S04]  /*40840*/  LDGSTS.E [R252+0x7f80], [R190.64], P0 ;  /* 0x07f80000befc7fae */ /* 0x0007e80008121844 */
[----:B-1----:R-:W2:Y:S04]  /*40850*/  LDL.64 R196, [R1+0x3c58] ;  /* 0x003c580001c47983 */ /* 0x002ea80000100a00 */
[----:B---3--:R-:W3:Y:S04]  /*40860*/  LDL.64 R194, [R1+0x33c8] ;  /* 0x0033c80001c27983 */ /* 0x008ee80000100a00 */
[----:B------:R-:W2:Y:S04]  /*40870*/  LDL.64 R190, [R1+0x3bf8] ;  /* 0x003bf80001be7983 */ /* 0x000ea80000100a00 */
[----:B------:R1:W-:Y:S04]  /*40880*/  LDGSTS.E [R252+0x8700], [R192.64], P3 ;  /* 0x08700000c0fc7fae */ /* 0x0003e80009921844 */
[----:B-1----:R-:W3:Y:S04]  /*40890*/  LDL.64 R192, [R1+0x3c00] ;  /* 0x003c000001c07983 */ /* 0x002ee80000100a00 */
[----:B------:R1:W-:Y:S04]  /*408a0*/  LDGSTS.E [R252+0x8780], [R186.64], P0 ;  /* 0x08780000bafc7fae */ /* 0x0003e80008121844 */
[----:B-1----:R-:W3:Y:S04]  /*408b0*/  LDL.64 R186, [R1+0x3c28] ;  /* 0x003c280001ba7983 */ /* 0x002ee80000100a00 */
[----:B------:R1:W-:Y:S04]  /*408c0*/  LDGSTS.E [R252+0x8f00], [R184.64], P3 ;  /* 0x08f00000b8fc7fae */ /* 0x0003e80009921844 */
[----:B-1----:R-:W3:Y:S04]  /*408d0*/  LDL.64 R184, [R1+0x33d8] ;  /* 0x0033d80001b87983 */ /* 0x002ee80000100a00 */
        /* <DEDUP_REMOVED lines=28> */
[----:B------:R-:W2:Y:S04]  /*40aa0*/  LDL.64 R186, [R1+0x33b8] ;  /* 0x0033b80001ba7983 */ /* 0x000ea80000100a00 */
[----:B---3--:R-:W3:Y:S04]  /*40ab0*/  LDL.64 R230, [R1+0x3e78] ;  /* 0x003e780001e67983 */ /* 0x008ee80000100a00 */
        /* <DEDUP_REMOVED lines=22> */
[----:B-1----:R-:W3:Y:S04]  /*40c20*/  LDL.64 R196, [R1+0x31e0] ;  /* 0x0031e00001c47983 */ /* 0x002ee80000100a00 */
[----:B------:R-:W3:Y:S04]  /*40c30*/  LDL.64 R194, [R1+0x4148] ;  /* 0x0041480001c27983 */ /* 0x000ee80000100a00 */
[----:B------:R1:W-:Y:S04]  /*40c40*/  LDGSTS.E [R252+0xff00], [R188.64], P3 ;  /* 0x0ff00000bcfc7fae */ /* 0x0003e80009921844 */
[----:B-1----:R-:W3:Y:S04]  /*40c50*/  LDL.64 R188, [R1+0x3388] ;  /* 0x0033880001bc7983 */ /* 0x002ee80000100a00 */
[----:B----4-:R1:W-:Y:S04]  /*40c60*/  LDGSTS.E [R252+0xff80], [R190.64], P0 ;  /* 0x0ff80000befc7fae */ /* 0x0103e80008121844 */
        /* <DEDUP_REMOVED lines=10> */
[----:B------:R-:W3:Y:S04]  /*40d10*/  LDL.64 R234, [R1+0x4398] ;  /* 0x0043980001ea7983 */ /* 0x000ee80000100a00 */
        /* <DEDUP_REMOVED lines=26> */
[----:B------:R-:W3:Y:S04]  /*40ec0*/  LDL.64 R218, [R1+0x1df0] ;  /* 0x001df00001da7983 */ /* 0x000ee80000100a00 */
[----:B------:R-:W3:Y:S04]  /*40ed0*/  LDL.64 R216, [R1+0x42f0] ;  /* 0x0042f00001d87983 */ /* 0x000ee80000100a00 */
[----:B------:R-:W3:Y:S04]  /*40ee0*/  LDL.64 R214, [R1+0x4300] ;  /* 0x0043000001d67983 */ /* 0x000ee80000100a00 */
[----:B-1----:R-:W3:Y:S04]  /*40ef0*/  LDL.64 R194, [R1+0x1d80] ;  /* 0x001d800001c27983 */ /* 0x002ee80000100a00 */
[----:B------:R-:W3:Y:S04]  /*40f00*/  LDL.64 R196, [R1+0x4320] ;  /* 0x0043200001c47983 */ /* 0x000ee80000100a00 */
[----:B------:R-:W3:Y:S04]  /*40f10*/  LDL.64 R198, [R1+0x1d68] ;  /* 0x001d680001c67983 */ /* 0x000ee80000100a00 */
[----:B------:R-:W3:Y:S04]  /*40f20*/  LDL.64 R200, [R1+0x4330] ;  /* 0x0043300001c87983 */ /* 0x000ee80000100a00 */
[----:B----4-:R1:W-:Y:S04]  /*40f30*/  LDGSTS.E [R252+0x16f80], [R192.64], P0 ;  /* 0x16f80000c0fc7fae */ /* 0x0103e80008121844 */
[----:B--2---:R2:W-:Y:S04]  /*40f40*/  LDGSTS.E [R252+0x17700], [R186.64], P3 ;  /* 0x17700000bafc7fae */ /* 0x0045e80009921844 */
[----:B------:R-:W4:Y:S04]  /*40f50*/  LDL.64 R202, [R1+0x1d20] ;  /* 0x001d200001ca7983 */ /* 0x000f280000100a00 */
[----:B-1----:R-:W4:Y:S04]  /*40f60*/  LDL.64 R192, [R1+0x4310] ;  /* 0x0043100001c07983 */ /* 0x002f280000100a00 */
[----:B--2---:R-:W2:Y:S04]  /*40f70*/  LDL.64 R186, [R1+0x1dd8] ;  /* 0x001dd80001ba7983 */ /* 0x004ea80000100a00 */
[----:B------:R-:W2:Y:S04]  /*40f80*/  LDL.64 R204, [R1+0x4340] ;  /* 0x0043400001cc7983 */ /* 0x000ea80000100a00 */
[----:B------:R1:W-:Y:S04]  /*40f90*/  LDGSTS.E [R252+0x17780], [R184.64], P0 ;  /* 0x17780000b8fc7fae */ /* 0x0003e80008121844 */
[----:B------:R-:W2:Y:S04]  /*40fa0*/  LDL.64 R208, [R1+0x1cc0] ;  /* 0x001cc00001d07983 */ /* 0x000ea80000100a00 */
[----:B------:R-:W2:Y:S04]  /*40fb0*/  LDL.64 R210, [R1+0x4390] ;  /* 0x0043900001d27983 */ /* 0x000ea80000100a00 */
[----:B-1----:R-:W2:Y:S04]  /*40fc0*/  LDL.64 R184, [R1+0x42e0] ;  /* 0x0042e00001b87983 */ /* 0x002ea80000100a00 */
        /* <DEDUP_REMOVED lines=9> */
[----:B------:R1:W-:Y:S04]  /*41060*/  LDGSTS.E [R252+0x17f80], [R190.64], P0 ;  /* 0x17f80000befc7fae */ /* 0x0003e80008121844 */
[----:B-1----:R-:W4:Y:S04]  /*41070*/  LDL.64 R190, [R1+0x1d98] ;  /* 0x001d980001be7983 */ /* 0x002f280000100a00 */
[----:B------:R1:W-:Y:S04]  /*41080*/  LDGSTS.E [R252+0x18700], [R206.64], P3 ;  /* 0x18700000cefc7fae */ /* 0x0003e80009921844 */
[----:B-1----:R-:W4:Y:S04]  /*41090*/  LDL.64 R206, [R1+0x4388] ;  /* 0x0043880001ce7983 */ /* 0x002f280000100a00 */
[----:B------:R1:W-:Y:S04]  /*410a0*/  LDGSTS.E [R252+0x18780], [R218.64], P0 ;  /* 0x18780000dafc7fae */ /* 0x0003e80008121844 */
[----:B-1----:R-:W4:Y:S04]  /*410b0*/  LDL.64 R218, [R1+0x1bc0] ;  /* 0x001bc00001da7983 */ /* 0x002f280000100a00 */
[----:B--2---:R1:W-:Y:S04]  /*410c0*/  LDGSTS.E [R252+0x18f00], [R184.64], P3 ;  /* 0x18f00000b8fc7fae */ /* 0x0043e80009921844 */
[----:B------:R2:W-:Y:S04]  /*410d0*/  LDGSTS.E [R252+0x18f80], [R186.64], P0 ;  /* 0x18f80000bafc7fae */ /* 0x0005e80008121844 */
[----:B------:R2:W-:Y:S04]  /*410e0*/  LDGSTS.E [R252+0x19700], [R216.64], P3 ;  /* 0x19700000d8fc7fae */ /* 0x0005e80009921844 */
[----:B-1----:R-:W4:Y:S04]  /*410f0*/  LDL.LU.64 R184, [R1+0x6c18] ;  /* 0x006c180001b87983 */ /* 0x002f280000300a00 */
[----:B--2---:R-:W4:Y:S04]  /*41100*/  LDL.LU.64 R186, [R1+0x6c10] ;  /* 0x006c100001ba7983 */ /* 0x004f280000300a00 */
[----:B------:R-:W4:Y:S04]  /*41110*/  LDL.64 R216, [R1+0x43c0] ;  /* 0x0043c00001d87983 */ /* 0x000f280000100a00 */
[----:B---3--:R1:W-:Y:S04]  /*41120*/  LDGSTS.E [R252+0x19780], [R188.64], P0 ;  /* 0x19780000bcfc7fae */ /* 0x0083e80008121844 */
[----:B------:R3:W-:Y:S04]  /*41130*/  LDGSTS.E [R252+0x19f00], [R214.64], P3 ;  /* 0x19f00000d6fc7fae */ /* 0x0007e80009921844 */
[----:B-1----:R-:W2:Y:S04]  /*41140*/  LDL.LU.64 R188, [R1+0x6c08] ;  /* 0x006c080001bc7983 */ /* 0x002ea80000300a00 */
[----:B---3--:R-:W3:Y:S04]  /*41150*/  LDL.64 R214, [R1+0x1bb0] ;  /* 0x001bb00001d67983 */ /* 0x008ee80000100a00 */
[----:B----4-:R1:W-:Y:S04]  /*41160*/  LDGSTS.E [R252+0x19f80], [R190.64], P0 ;  /* 0x19f80000befc7fae */ /* 0x0103e80008121844 */
[----:B------:R4:W-:Y:S04]  /*41170*/  LDGSTS.E [R252+0x1a700], [R192.64], P3 ;  /* 0x1a700000c0fc7fae */ /* 0x0009e80009921844 */
[----:B------:R1:W-:Y:S04]  /*41180*/  LDGSTS.E [R252+0x1a780], [R194.64], P0 ;  /* 0x1a780000c2fc7fae */ /* 0x0003e80008121844 */
[----:B------:R1:W-:Y:S04]  /*41190*/  LDGSTS.E [R252+0x1af00], [R196.64], P3 ;  /* 0x1af00000c4fc7fae */ /* 0x0003e80009921844 */
[----:B------:R1:W-:Y:S04]  /*411a0*/  LDGSTS.E [R252+0x1af80], [R198.64], P0 ;  /* 0x1af80000c6fc7fae */ /* 0x0003e80008121844 */
[----:B------:R4:W-:Y:S04]  /*411b0*/  LDGSTS.E [R252+0x1b700], [R200.64], P3 ;  /* 0x1b700000c8fc7fae */ /* 0x0009e80009921844 */
[----:B------:R4:W-:Y:S04]  /*411c0*/  LDGSTS.E [R252+0x1b780], [R202.64], P0 ;  /* 0x1b780000cafc7fae */ /* 0x0009e80008121844 */
[----:B-1----:R-:W2:Y:S04]  /*411d0*/  LDL.LU.64 R190, [R1+0x6c00] ;  /* 0x006c000001be7983 */ /* 0x002ea80000300a00 */
[----:B------:R1:W-:Y:S04]  /*411e0*/  LDGSTS.E [R252+0x1bf00], [R204.64], P3 ;  /* 0x1bf00000ccfc7fae */ /* 0x0003e80009921844 */
[----:B----4-:R-:W4:Y:S04]  /*411f0*/  LDL.LU.64 R192, [R1+0x6bf8] ;  /* 0x006bf80001c07983 */ /* 0x010f280000300a00 */
[----:B------:R1:W-:Y:S04]  /*41200*/  LDGSTS.E [R252+0x1bf80], [R238.64], P0 ;  /* 0x1bf80000eefc7fae */ /* 0x0003e80008121844 */
[----:B------:R-:W2:Y:S04]  /*41210*/  LDL.LU.64 R194, [R1+0x6bf0] ;  /* 0x006bf00001c27983 */ /* 0x000ea80000300a00 */
        /* <DEDUP_REMOVED lines=9> */
[----:B-1----:R-:W2:Y:S04]  /*412b0*/  LDL.LU.64 R204, [R1+0x6bc8] ;  /* 0x006bc80001cc7983 */ /* 0x002ea80000300a00 */
[----:B------:R1:W-:Y:S04]  /*412c0*/  LDGSTS.E [R252+0x1d780], [R232.64], P0 ;  /* 0x1d780000e8fc7fae */ /* 0x0003e80008121844 */
[----:B------:R-:W2:Y:S04]  /*412d0*/  LDL.LU.64 R206, [R1+0x6bc0] ;  /* 0x006bc00001ce7983 */ /* 0x000ea80000300a00 */
[----:B------:R1:W-:Y:S04]  /*412e0*/  LDGSTS.E [R252+0x1df00], [R230.64], P3 ;  /* 0x1df00000e6fc7fae */ /* 0x0003e80009921844 */
[----:B------:R-:W2:Y:S04]  /*412f0*/  LDL.LU.64 R208, [R1+0x6bb8] ;  /* 0x006bb80001d07983 */ /* 0x000ea80000300a00 */
[----:B------:R1:W-:Y:S04]  /*41300*/  LDGSTS.E [R252+0x1df80], [R228.64], P0 ;  /* 0x1df80000e4fc7fae */ /* 0x0003e80008121844 */
[----:B------:R-:W2:Y:S04]  /*41310*/  LDL.LU.64 R210, [R1+0x6bb0] ;  /* 0x006bb00001d27983 */ /* 0x000ea80000300a00 */
[----:B------:R1:W-:Y:S04]  /*41320*/  LDGSTS.E [R252+0x1e700], [R212.64], P3 ;  /* 0x1e700000d4fc7fae */ /* 0x0003e80009921844 */
[----:B------:R1:W-:Y:S04]  /*41330*/  LDGSTS.E [R252+0x1e780], [R226.64], P0 ;  /* 0x1e780000e2fc7fae */ /* 0x0003e80008121844 */
[----:B------:R1:W-:Y:S04]  /*41340*/  LDGSTS.E [R252+0x1ef00], [R224.64], P3 ;  /* 0x1ef00000e0fc7fae */ /* 0x0003e80009921844 */
[----:B-1----:R-:W2:Y:S04]  /*41350*/  LDL.LU.64 R212, [R1+0x300] ;  /* 0x0003000001d47983 */ /* 0x002ea80000300a00 */
[----:B------:R1:W-:Y:S04]  /*41360*/  LDGSTS.E [R252+0x1ef80], [R222.64], P0 ;  /* 0x1ef80000defc7fae */ /* 0x0003e80008121844 */
[----:B------:R1:W-:Y:S04]  /*41370*/  LDGSTS.E [R252+0x1f700], [R220.64], P3 ;  /* 0x1f700000dcfc7fae */ /* 0x0003e80009921844 */
[----:B------:R1:W-:Y:S01]  /*41380*/  LDGSTS.E [R252+0x1f780], [R218.64], P0 ;  /* 0x1f780000dafc7fae */ /* 0x0003e20008121844 */
[----:B------:R-:W-:-:S03]  /*41390*/  IMAD.WIDE R72, R241, 0x4, R72 ;  /* 0x00000004f1487825 */ /* 0x000fc600078e0248 */
[----:B------:R-:W4:Y:S01]  /*413a0*/  LDL.LU.64 R232, [R1+0x2f8] ;  /* 0x0002f80001e87983 */ /* 0x000f220000300a00 */
[----:B------:R-:W-:-:S03]  /*413b0*/  IMAD.WIDE R70, R241, 0x4, R70 ;  /* 0x00000004f1467825 */ /* 0x000fc600078e0246 */
[----:B------:R-:W4:Y:S04]  /*413c0*/  LDL.LU.64 R230, [R1+0x2f0] ;  /* 0x0002f00001e67983 */ /* 0x000f280000300a00 */
[----:B------:R3:W-:Y:S04]  /*413d0*/  LDGSTS.E [R252+0x1ff00], [R216.64], P3 ;  /* 0x1ff00000d8fc7fae */ /* 0x0007e80009921844 */
[----:B------:R-:W4:Y:S04]  /*413e0*/  LDL.LU.64 R226, [R1+0x2e8] ;  /* 0x0002e80001e27983 */ /* 0x000f280000300a00 */
[----:B-1----:R-:W4:Y:S01]  /*413f0*/  LDL.LU.64 R218, [R1+0x280] ;  /* 0x0002800001da7983 */ /* 0x002f220000300a00 */
[----:B------:R-:W-:-:S03]  /*41400*/  IMAD.WIDE R68, R241, 0x4, R68 ;  /* 0x00000004f1447825 */ /* 0x000fc600078e0244 */
[----:B------:R-:W4:Y:S04]  /*41410*/  LDL.LU.64 R220, [R1+0x278] ;  /* 0x0002780001dc7983 */ /* 0x000f280000300a00 */
[----:B------:R-:W4:Y:S04]  /*41420*/  LDL.LU.64 R224, [R1+0x270] ;  /* 0x0002700001e07983 */ /* 0x000f280000300a00 */
[----:B------:R-:W-:Y:S04]  /*41430*/  STL.64 [R1+0xf48], R72 ;  /* 0x000f484801007387 */ /* 0x000fe80000100a00 */
[----:B------:R-:W-:Y:S04]  /*41440*/  STL.64 [R1+0xf50], R70 ;  /* 0x000f504601007387 */ /* 0x000fe80000100a00 */
[----:B------:R-:W4:Y:S04]  /*41450*/  LDL.LU.64 R228, [R1+0x268] ;  /* 0x0002680001e47983 */ /* 0x000f280000300a00 */
[----:B------:R-:W-:Y:S04]  /*41460*/  STL.64 [R1+0xf58], R68 ;  /* 0x000f584401007387 */ /* 0x000fe80000100a00 */
[----:B---3--:R1:W-:Y:S04]  /*41470*/  LDGSTS.E [R252+0x1ff80], [R214.64], P0 ;  /* 0x1ff80000d6fc7fae */ /* 0x0083e80008121844 */
[----:B------:R-:W0:Y:S04]  /*41480*/  LDGDEPBAR ;  /* 0x00000000000079af */ /* 0x000e280000000000 */
[----:B-1----:R-:W1:Y:S01]  /*41490*/  S2R R252, SR_TID.X ;  /* 0x0000000000fc7919 */ /* 0x002e620000002100 */
[----:B------:R-:W-:-:S05]  /*414a0*/  IMAD.WIDE R214, R241, 0x4, R66 ;  /* 0x00000004f1d67825 */ /* 0x000fca00078e0242 */
[----:B------:R3:W-:Y:S01]  /*414b0*/  STL.64 [R1+0xf60], R214 ;  /* 0x000f60d601007387 */ /* 0x0007e20000100a00 */
[----:B-1----:R-:W-:-:S05]  /*414c0*/  LOP3.LUT R252, R252, 0x1f, RZ, 0xc0, !PT ;  /* 0x0000001ffcfc7812 */ /* 0x002fca00078ec0ff */
[----:B------:R-:W-:Y:S01]  /*414d0*/  IMAD.SHL.U32 R67, R252, 0x4, RZ ;  /* 0x00000004fc437824 */ /* 0x000fe200078e00ff */
[----:B------:R-:W-:Y:S06]  /*414e0*/  BAR.SYNC.DEFER_BLOCKING 0x0 ;  /* 0x0000000000007b1d */ /* 0x000fec0000010000 */
[----:B------:R-:W-:Y:S01]  /*414f0*/  @!PT LDS RZ, [RZ] ;  /* 0x00000000fffff984 */ /* 0x000fe20000000800 */
[----:B------:R-:W-:Y:S01]  /*41500*/  @!PT LDS RZ, [RZ] ;  /* 0x00000000fffff984 */ /* 0x000fe20000000800 */
[----:B------:R-:W-:Y:S01]  /*41510*/  @!PT LDS RZ, [RZ] ;  /* 0x00000000fffff984 */ /* 0x000fe20000000800 */
[----:B------:R4:W-:Y:S04]  /*41520*/  LDGSTS.E [R67+0x48000], [R72.64], !P5 ;  /* 0x4800000048437fae */ /* 0x0009e8000e921844 */
[----:B------:R1:W-:Y:S04]  /*41530*/  LDGSTS.E [R67+0x48080], [R70.64], !P5 ;  /* 0x4808000046437fae */ /* 0x0003e8000e921844 */
[----:B------:R1:W-:Y:S04]  /*41540*/  LDGSTS.E [R67+0x48100], [R68.64], !P5 ;  /* 0x4810000044437fae */ /* 0x0003e8000e921844 */
[----:B------:R3:W-:Y:S01]  /*41550*/  LDGSTS.E [R67+0x48180], [R214.64], !P5 ;  /* 0x48180000d6437fae */ /* 0x0007e2000e921844 */
[----:B--2---:R-:W-:-:S03]  /*41560*/  IMAD.WIDE R222, R241, 0x4, R212 ;  /* 0x00000004f1de7825 */ /* 0x004fc600078e02d4 */
[----:B------:R-:W2:Y:S04]  /*41570*/  LDL.LU.64 R212, [R1+0x200] ;  /* 0x0002000001d47983 */ /* 0x000ea80000300a00 */
[----:B---3--:R-:W3:Y:S04]  /*41580*/  LDL.LU.64 R214, [R1+0x1f8] ;  /* 0x0001f80001d67983 */ /* 0x008ee80000300a00 */
[----:B------:R-:W3:Y:S04]  /*41590*/  LDL.LU.64 R216, [R1+0x1f0] ;  /* 0x0001f00001d87983 */ /* 0x000ee80000300a00 */
[----:B------:R-:W-:Y:S04]  /*415a0*/  STL.64 [R1+0x8f0], R222 ;  /* 0x0008f0de01007387 */ /* 0x000fe80000100a00 */
[----:B------:R-:W3:Y:S01]  /*415b0*/  LDL.LU.64 R234, [R1+0x1e8] ;  /* 0x0001e80001ea7983 */ /* 0x000ee20000300a00 */
[----:B----4-:R-:W-:-:S03]  /*415c0*/  IMAD.WIDE R72, R241, 0x4, R232 ;  /* 0x00000004f1487825 */ /* 0x010fc600078e02e8 */
[----:B------:R4:W-:Y:S01]  /*415d0*/  LDGSTS.E [R67+0x48800], [R222.64], !P4 ;  /* 0x48800000de437fae */ /* 0x0009e2000e121844 */
[----:B-1----:R-:W-:-:S04]  /*415e0*/  IMAD.WIDE R70, R241, 0x4, R230 ;  /* 0x00000004f1467825 */ /* 0x002fc800078e02e6 */
[C---:B------:R-:W-:Y:S01]  /*415f0*/  IMAD.WIDE R68, R241.reuse, 0x4, R226 ;  /* 0x00000004f1447825 */ /* 0x040fe200078e02e2 */
[----:B------:R1:W-:Y:S03]  /*41600*/  STL.64 [R1+0x8e8], R72 ;  /* 0x0008e84801007387 */ /* 0x0003e60000100a00 */
[C---:B------:R-:W-:Y:S01]  /*41610*/  IMAD.WIDE R226, R241.reuse, 0x4, R218 ;  /* 0x00000004f1e27825 */ /* 0x040fe200078e02da */
[----:B------:R1:W-:Y:S04]  /*41620*/  STL.64 [R1+0x8e0], R70 ;  /* 0x0008e04601007387 */ /* 0x0003e80000100a00 */
[----:B------:R1:W-:Y:S04]  /*41630*/  LDGSTS.E [R67+0x48880], [R72.64], !P4 ;  /* 0x4888000048437fae */ /* 0x0003e8000e121844 */
[----:B------:R4:W-:Y:S04]  /*41640*/  STL.64 [R1+0x8d8], R68 ;  /* 0x0008d84401007387 */ /* 0x0009e80000100a00 */
[----:B------:R4:W-:Y:S01]  /*41650*/  LDGSTS.E [R67+0x48900], [R70.64], !P4 ;  /* 0x4890000046437fae */ /* 0x0009e2000e121844 */
[----:B-1----:R-:W-:-:S03]  /*41660*/  IMAD.WIDE R72, R241, 0x4, R220 ;  /* 0x00000004f1487825 */ /* 0x002fc600078e02dc */
[----:B------:R-:W3:Y:S04]  /*41670*/  LDL.LU.64 R218, [R1+0x180] ;  /* 0x0001800001da7983 */ /* 0x000ee80000300a00 */
[----:B------:R1:W-:Y:S01]  /*41680*/  LDGSTS.E [R67+0x48980], [R68.64], !P4 ;  /* 0x4898000044437fae */ /* 0x0003e2000e121844 */
[----:B----4-:R-:W-:-:S03]  /*41690*/  IMAD.WIDE R70, R241, 0x4, R224 ;  /* 0x00000004f1467825 */ /* 0x010fc600078e02e0 */
[----:B------:R-:W3:Y:S04]  /*416a0*/  LDL.LU.64 R220, [R1+0x178] ;  /* 0x0001780001dc7983 */ /* 0x000ee80000300a00 */
[----:B------:R1:W-:Y:S02]  /*416b0*/  STL.64 [R1+0x8d0], R226 ;  /* 0x0008d0e201007387 */ /* 0x0003e40000100a00 */
[C---:B-1----:R-:W-:Y:S02]  /*416c0*/  IMAD.WIDE R68, R241.reuse, 0x4, R228 ;  /* 0x00000004f1447825 */ /* 0x042fe400078e02e4 */
[----:B------:R-:W3:Y:S04]  /*416d0*/  LDL.LU.64 R222, [R1+0x170] ;  /* 0x0001700001de7983 */ /* 0x000ee80000300a00 */
[----:B------:R1:W-:Y:S04]  /*416e0*/  STL.64 [R1+0x8c8], R72 ;  /* 0x0008c84801007387 */ /* 0x0003e80000100a00 */
[----:B------:R-:W3:Y:S04]  /*416f0*/  LDL.LU.64 R224, [R1+0x168] ;  /* 0x0001680001e07983 */ /* 0x000ee80000300a00 */
[----:B------:R1:W-:Y:S04]  /*41700*/  STL.64 [R1+0x8c0], R70 ;  /* 0x0008c04601007387 */ /* 0x0003e80000100a00 */
[----:B------:R1:W-:Y:S04]  /*41710*/  LDGSTS.E [R67+0x49000], [R226.64], !P1 ;  /* 0x49000000e2437fae */ /* 0x0003e8000c921844 */
[----:B------:R2:W-:Y:S04]  /*41720*/  STL.64 [R1+0x8b8], R68 ;  /* 0x0008b84401007387 */ /* 0x0005e80000100a00 */
[----:B------:R2:W-:Y:S04]  /*41730*/  LDGSTS.E [R67+0x49080], [R72.64], !P1 ;  /* 0x4908000048437fae */ /* 0x0005e8000c921844 */
[----:B-1----:R-:W3:Y:S04]  /*41740*/  LDL.LU.64 R226, [R1+0x100] ;  /* 0x0001000001e27983 */ /* 0x002ee80000300a00 */
[----:B------:R-:W3:Y:S04]  /*41750*/  LDL.LU.64 R228, [R1+0xf8] ;  /* 0x0000f80001e47983 */ /* 0x000ee80000300a00 */
[----:B------:R-:W3:Y:S04]  /*41760*/  LDL.LU.64 R230, [R1+0xf0] ;  /* 0x0000f00001e67983 */ /* 0x000ee80000300a00 */
[----:B------:R-:W3:Y:S04]  /*41770*/  LDL.LU.64 R232, [R1+0xe8] ;  /* 0x0000e80001e87983 */ /* 0x000ee80000300a00 */
[----:B------:R1:W-:Y:S04]  /*41780*/  LDGSTS.E [R67+0x49100], [R70.64], !P1 ;  /* 0x4910000046437fae */ /* 0x0003e8000c921844 */
[----:B------:R1:W-:Y:S01]  /*41790*/  LDGSTS.E [R67+0x49180], [R68.64], !P1 ;  /* 0x4918000044437fae */ /* 0x0003e2000c921844 */
[----:B--2---:R-:W-:-:S04]  /*417a0*/  IMAD.WIDE R212, R241, 0x4, R212 ;  /* 0x00000004f1d47825 */ /* 0x004fc800078e02d4 */
[C---:B---3--:R-:W-:Y:S01]  /*417b0*/  IMAD.WIDE R214, R241.reuse, 0x4, R214 ;  /* 0x00000004f1d67825 */ /* 0x048fe200078e02d6 */
[----:B------:R2:W-:Y:S03]  /*417c0*/  STL.64 [R1+0x8b0], R212 ;  /* 0x0008b0d401007387 */ /* 0x0005e60000100a00 */
[C---:B------:R-:W-:Y:S01]  /*417d0*/  IMAD.WIDE R216, R241.reuse, 0x4, R216 ;  /* 0x00000004f1d87825 */ /* 0x040fe200078e02d8 */
[----:B------:R2:W-:Y:S04]  /*417e0*/  LDGSTS.E [R67+0x49800], [R212.64], !P2 ;  /* 0x49800000d4437fae */ /* 0x0005e8000d121844 */
[----:B------:R3:W-:Y:S01]  /*417f0*/  LDGSTS.E [R67+0x49880], [R214.64], !P2 ;  /* 0x49880000d6437fae */ /* 0x0007e2000d121844 */
[----:B------:R-:W-:-:S03]  /*41800*/  IMAD.WIDE R72, R241, 0x4, R234 ;  /* 0x00000004f1487825 */ /* 0x000fc600078e02ea */
[----:B------:R1:W-:Y:S04]  /*41810*/  LDGSTS.E [R67+0x49900], [R216.64], !P2 ;  /* 0x49900000d8437fae */ /* 0x0003e8000d121844 */
[----:B------:R-:W4:Y:S04]  /*41820*/  LDL.LU.64 R234, [R1+0x80] ;  /* 0x0000800001ea7983 */ /* 0x000f280000300a00 */
[----:B------:R3:W-:Y:S04]  /*41830*/  STL.64 [R1+0x8a8], R214 ;  /* 0x0008a8d601007387 */ /* 0x0007e80000100a00 */
[----:B------:R-:W4:Y:S04]  /*41840*/  LDL.LU.64 R236, [R1+0x78] ;  /* 0x0000780001ec7983 */ /* 0x000f280000300a00 */
[----:B------:R2:W-:Y:S04]  /*41850*/  STL.64 [R1+0x8a0], R216 ;  /* 0x0008a0d801007387 */ /* 0x0005e80000100a00 */
[----:B-1----:R-:W4:Y:S04]  /*41860*/  LDL.LU.64 R70, [R1+0x70] ;  /* 0x0000700001467983 */ /* 0x002f280000300a00 */
[----:B------:R1:W-:Y:S04]  /*41870*/  STL.64 [R1+0x898], R72 ;  /* 0x0008984801007387 */ /* 0x0003e80000100a00 */
[----:B------:R-:W4:Y:S04]  /*41880*/  LDL.LU.64 R68, [R1+0x68] ;  /* 0x0000680001447983 */ /* 0x000f280000300a00 */
[----:B--2---:R-:W2:Y:S04]  /*41890*/  LDL.LU.64 R212, [R1+0x6ba8] ;  /* 0x006ba80001d47983 */ /* 0x004ea80000300a00 */
[----:B---3--:R-:W3:Y:S04]  /*418a0*/  LDL.LU.64 R214, [R1+0x6ba0] ;  /* 0x006ba00001d67983 */ /* 0x008ee80000300a00 */
[----:B------:R-:W2:Y:S04]  /*418b0*/  LDL.LU.64 R216, [R1+0x6b98] ;  /* 0x006b980001d87983 */ /* 0x000ea80000300a00 */
[----:B------:R1:W-:Y:S04]  /*418c0*/  LDGSTS.E [R67+0x49980], [R72.64], !P2 ;  /* 0x4998000048437fae */ /* 0x0003e8000d121844 */
[----:B-1----:R-:W2:Y:S01]  /*418d0*/  LDL.LU.64 R72, [R1] ;  /* 0x0000000001487983 */ /* 0x002ea20000300a00 */
[----:B------:R-:W-:Y:S01]  /*418e0*/  IMAD.WIDE R218, R241, 0x4, R218 ;  /* 0x00000004f1da7825 */ /* 0x000fe200078e02da */
[----:B------:R-:W-:-:S02]  /*418f0*/  ISETP.GE.U32.AND P3, PT, R240, 0x7fffff6c, PT ;  /* 0x7fffff6cf000780c */ /* 0x000fc40003f66070 */
[----:B------:R-:W1:Y:S01]  /*41900*/  S2R R252, SR_TID.X ;  /* 0x0000000000fc7919 */ /* 0x000e620000002100 */
[----:B------:R-:W-:-:S04]  /*41910*/  IMAD.WIDE R220, R241, 0x4, R220 ;  /* 0x00000004f1dc7825 */ /* 0x000fc800078e02dc */
[C---:B------:R-:W-:Y:S01]  /*41920*/  IMAD.WIDE R222, R241.reuse, 0x4, R222 ;  /* 0x00000004f1de7825 */ /* 0x040fe200078e02de */
[----:B------:R1:W-:Y:S03]  /*41930*/  STL.64 [R1+0x890], R218 ;  /* 0x000890da01007387 */ /* 0x0003e60000100a00 */
[----:B------:R-:W-:Y:S01]  /*41940*/  IMAD.WIDE R224, R241, 0x4, R224 ;  /* 0x00000004f1e07825 */ /* 0x000fe200078e02e0 */
[----:B------:R1:W-:Y:S01]  /*41950*/  STL.64 [R1+0x888], R220 ;  /* 0x000888dc01007387 */ /* 0x0003e20000100a00 */
[----:B------:R-:W-:-:S03]  /*41960*/  ISETP.GE.U32.AND P0, PT, R0, 0x7fffff68, PT ;  /* 0x7fffff680000780c */ /* 0x000fc60003f06070 */
[----:B------:R1:W-:Y:S01]  /*41970*/  LDGSTS.E [R67+0x4a000], [R218.64], !P6 ;  /* 0x4a000000da437fae */ /* 0x0003e2000f121844 */
[----:B------:R-:W-:-:S03]  /*41980*/  IMAD.WIDE R226, R241, 0x4, R226 ;  /* 0x00000004f1e27825 */ /* 0x000fc600078e02e2 */
[----:B------:R1:W-:Y:S01]  /*41990*/  LDGSTS.E [R67+0x4a080], [R220.64], !P6 ;  /* 0x4a080000dc437fae */ /* 0x0003e2000f121844 */
[----:B------:R-:W-:-:S03]  /*419a0*/  IMAD.WIDE R228, R241, 0x4, R228 ;  /* 0x00000004f1e47825 */ /* 0x000fc600078e02e4 */
[----:B------:R1:W-:Y:S04]  /*419b0*/  LDGSTS.E [R67+0x4a100], [R222.64], !P6 ;  /* 0x4a100000de437fae */ /* 0x0003e8000f121844 */
[----:B-1----:R-:W3:Y:S01]  /*419c0*/  LDL.LU.64 R218, [R1+0x6b90] ;  /* 0x006b900001da7983 */ /* 0x002ee20000300a00 */
[----:B------:R-:W-:-:S03]  /*419d0*/  IMAD.MOV.U32 R240, RZ, RZ, c[0x0][0x180] ;  /* 0x00006000fff07624 */ /* 0x000fc600078e00ff */
[----:B------:R1:W-:Y:S01]  /*419e0*/  STL.64 [R1+0x880], R222 ;  /* 0x000880de01007387 */ /* 0x0003e20000100a00 */
[----:B------:R-:W-:-:S03]  /*419f0*/  IMAD.WIDE R230, R241, 0x4, R230 ;  /* 0x00000004f1e67825 */ /* 0x000fc600078e02e6 */
[----:B------:R-:W3:Y:S01]  /*41a00*/  LDL.LU.64 R220, [R1+0x6b88] ;  /* 0x006b880001dc7983 */ /* 0x000ee20000300a00 */
[----:B------:R-:W-:-:S03]  /*41a10*/  IMAD.WIDE R232, R241, 0x4, R232 ;  /* 0x00000004f1e87825 */ /* 0x000fc600078e02e8 */
[----:B------:R1:W-:Y:S04]  /*41a20*/  STL.64 [R1+0x878], R224 ;  /* 0x000878e001007387 */ /* 0x0003e80000100a00 */
[----:B-1----:R-:W3:Y:S04]  /*41a30*/  LDL.LU.64 R222, [R1+0x6b80] ;  /* 0x006b800001de7983 */ /* 0x002ee80000300a00 */
[----:B------:R1:W-:Y:S01]  /*41a40*/  LDGSTS.E [R67+0x4a180], [R224.64], !P6 ;  /* 0x4a180000e0437fae */ /* 0x0003e2000f121844 */
[----:B------:R-:W-:-:S03]  /*41a50*/  IADD3 R0, R240, -0x5d, RZ ;  /* 0xffffffa3f0007810 */ /* 0x000fc60007ffe0ff */
[----:B------:R1:W-:Y:S04]  /*41a60*/  LDGSTS.E [R67+0x4a800], [R226.64], !P3 ;  /* 0x4a800000e2437fae */ /* 0x0003e8000d921844 */
[----:B------:R1:W-:Y:S04]  /*41a70*/  LDGSTS.E [R67+0x4a880], [R228.64], !P3 ;  /* 0x4a880000e4437fae */ /* 0x0003e8000d921844 */
[----:B-1----:R-:W3:Y:S04]  /*41a80*/  LDL.LU.64 R224, [R1+0x6b78] ;  /* 0x006b780001e07983 */ /* 0x002ee80000300a00 */
[----:B------:R1:W-:Y:S04]  /*41a90*/  STL.64 [R1+0x870], R226 ;  /* 0x000870e201007387 */ /* 0x0003e80000100a00 */
[----:B------:R1:W-:Y:S01]  /*41aa0*/  STL.64 [R1+0x868], R228 ;  /* 0x000868e401007387 */ /* 0x0003e20000100a00 */
[----:B------:R-:W-:-:S03]  /*41ab0*/  ISETP.GE.U32.AND P5, PT, R0, 0x7fffff64, PT ;  /* 0x7fffff640000780c */ /* 0x000fc60003fa6070 */
[----:B------:R1:W-:Y:S04]  /*41ac0*/  LDGSTS.E [R67+0x4a900], [R230.64], !P3 ;  /* 0x4a900000e6437fae */ /* 0x0003e8000d921844 */
[----:B-1----:R-:W3:Y:S04]  /*41ad0*/  LDL.LU.64 R226, [R1+0x6b70] ;  /* 0x006b700001e27983 */ /* 0x002ee80000300a00 */
[----:B------:R1:W-:Y:S04]  /*41ae0*/  STL.64 [R1+0x860], R230 ;  /* 0x000860e601007387 */ /* 0x0003e80000100a00 */
[----:B------:R-:W3:Y:S01]  /*41af0*/  LDL.LU.64 R228, [R1+0x6b68] ;  /* 0x006b680001e47983 */ /* 0x000ee20000300a00 */
[----:B------:R-:W-:-:S03]  /*41b00*/  IADD3 R0, R240, -0x61, RZ ;  /* 0xffffff9ff0007810 */ /* 0x000fc60007ffe0ff */
[----:B------:R1:W-:Y:S04]  /*41b10*/  STL.64 [R1+0x858], R232 ;  /* 0x000858e801007387 */ /* 0x0003e80000100a00 */
[----:B-1----:R-:W3:Y:S04]  /*41b20*/  LDL.LU.64 R230, [R1+0x6b60] ;  /* 0x006b600001e67983 */ /* 0x002ee80000300a00 */
[----:B------:R1:W-:Y:S01]  /*41b30*/  LDGSTS.E [R67+0x4a980], [R232.64], !P3 ;  /* 0x4a980000e8437fae */ /* 0x0003e2000d921844 */
[----:B------:R-:W-:Y:S02]  /*41b40*/  ISETP.GE.U32.AND P4, PT, R0, 0x7fffff60, PT ;  /* 0x7fffff600000780c */ /* 0x000fe40003f86070 */
[----:B------:R-:W-:-:S02]  /*41b50*/  IADD3 R0, R240, -0x65, RZ ;  /* 0xffffff9bf0007810 */ /* 0x000fc40007ffe0ff */
[----:B------:R-:W-:Y:S01]  /*41b60*/  LOP3.LUT R252, R252, 0x1f, RZ, 0xc0, !PT ;  /* 0x0000001ffcfc7812 */ /* 0x000fe200078ec0ff */
[----:B-1----:R-:W3:Y:S01]  /*41b70*/  LDL.LU.64 R232, [R1+0x6b58] ;  /* 0x006b580001e87983 */ /* 0x002ee20000300a00 */
[----:B------:R-:W-:Y:S02]  /*41b80*/  ISETP.GE.U32.AND P1, PT, R0, 0x7fffff5c, PT ;  /* 0x7fffff5c0000780c */ /* 0x000fe40003f26070 */
[----:B------:R-:W-:Y:S01]  /*41b90*/  IADD3 R0, R240, -0x69, RZ ;  /* 0xffffff97f0007810 */ /* 0x000fe20007ffe0ff */
[----:B------:R-:W-:-:S03]  /*41ba0*/  IMAD.WIDE R64, R241, 0x4, R64 ;  /* 0x00000004f1407825 */ /* 0x000fc600078e0240 */
[----:B------:R-:W-:Y:S01]  /*41bb0*/  ISETP.GE.U32.AND P2, PT, R0, 0x7fffff58, PT ;  /* 0x7fffff580000780c */ /* 0x000fe20003f46070 */
[----:B------:R-:W-:-:S04]  /*41bc0*/  IMAD.WIDE R62, R241, 0x4, R62 ;  /* 0x00000004f13e7825 */ /* 0x000fc800078e023e */
        /* <DEDUP_REMOVED lines=21> */
[----:B----4-:R-:W-:-:S04]  /*41d20*/  IMAD.WIDE R234, R241, 0x4, R234 ;  /* 0x00000004f1ea7825 */ /* 0x010fc800078e02ea */
[C---:B------:R-:W-:Y:S01]  /*41d30*/  IMAD.WIDE R236, R241.reuse, 0x4, R236 ;  /* 0x00000004f1ec7825 */ /* 0x040fe200078e02ec */
[----:B------:R1:W-:Y:S04]  /*41d40*/  STL.64 [R1+0x850], R234 ;  /* 0x000850ea01007387 */ /* 0x0003e80000100a00 */
[----:B------:R-:W-:Y:S01]  /*41d50*/  STL.64 [R1+0x848], R236 ;  /* 0x000848ec01007387 */ /* 0x000fe20000100a00 */
[----:B------:R-:W-:-:S03]  /*41d60*/  IMAD.WIDE R70, R241, 0x4, R70 ;  /* 0x00000004f1467825 */ /* 0x000fc600078e0246 */
[----:B------:R1:W-:Y:S04]  /*41d70*/  LDGSTS.E [R67+0x4b000], [R234.64], !P0 ;  /* 0x4b000000ea437fae */ /* 0x0003e8000c121844 */
[----:B------:R4:W-:Y:S01]  /*41d80*/  LDGSTS.E [R67+0x4b080], [R236.64], !P0 ;  /* 0x4b080000ec437fae */ /* 0x0009e2000c121844 */
[----:B------:R-:W-:-:S03]  /*41d90*/  IMAD.WIDE R68, R241, 0x4, R68 ;  /* 0x00000004f1447825 */ /* 0x000fc600078e0244 */
[----:B------:R4:W-:Y:S04]  /*41da0*/  LDGSTS.E [R67+0x4b100], [R70.64], !P0 ;  /* 0x4b10000046437fae */ /* 0x0009e8000c121844 */
[----:B-1----:R-:W3:Y:S04]  /*41db0*/  LDL.LU.64 R234, [R1+0x6b50] ;  /* 0x006b500001ea7983 */ /* 0x002ee80000300a00 */
[----:B------:R4:W-:Y:S04]  /*41dc0*/  STL.64 [R1+0x840], R70 ;  /* 0x0008404601007387 */ /* 0x0009e80000100a00 */
[----:B------:R2:W-:Y:S04]  /*41dd0*/  STL.64 [R1+0x838], R68 ;  /* 0x0008384401007387 */ /* 0x0005e80000100a00 */
[----:B------:R2:W-:Y:S01]  /*41de0*/  LDGSTS.E [R67+0x4b180], [R68.64], !P0 ;  /* 0x4b18000044437fae */ /* 0x0005e2000c121844 */
[----:B----4-:R-:W-:-:S03]  /*41df0*/  IMAD.WIDE R70, R241, 0x4, R248 ;  /* 0x00000004f1467825 */ /* 0x010fc600078e02f8 */
[----:B------:R-:W4:Y:S01]  /*41e00*/  LDL.LU.64 R236, [R1+0x6b48] ;  /* 0x006b480001ec7983 */ /* 0x000f220000300a00 */
[----:B--2---:R-:W-:-:S04]  /*41e10*/  IMAD.WIDE R68, R241, 0x4, R72 ;  /* 0x00000004f1447825 */ /* 0x004fc800078e0248 */
[C---:B------:R-:W-:Y:S01]  /*41e20*/  IMAD.WIDE R72, R241.reuse, 0x4, R250 ;  /* 0x00000004f1487825 */ /* 0x040fe200078e02fa */
[----:B------:R-:W-:Y:S01]  /*41e30*/  MOV R248, R68 ;  /* 0x0000004400f87202 */ /* 0x000fe20000000f00 */
[----:B------:R1:W-:Y:S02]  /*41e40*/  STL.64 [R1+0x830], R68 ;  /* 0x0008304401007387 */ /* 0x0003e40000100a00 */
[----:B------:R-:W-:Y:S02]  /*41e50*/  IMAD.SHL.U32 R251, R252, 0x4, RZ ;  /* 0x00000004fcfb7824 */ /* 0x000fe400078e00ff */
[----:B------:R-:W-:Y:S01]  /*41e60*/  IMAD.MOV.U32 R249, RZ, RZ, R69 ;  /* 0x000000fffff97224 */ /* 0x000fe200078e0045 */
[----:B------:R-:W-:Y:S04]  /*41e70*/  STL.64 [R1+0x828], R72 ;  /* 0x0008284801007387 */ /* 0x000fe80000100a00 */
[----:B------:R2:W-:Y:S01]  /*41e80*/  LDGSTS.E [R251+0x4b800], [R248.64], !P5 ;  /* 0x4b800000f8fb7fae */ /* 0x0005e2000e921844 */
[----:B-1----:R-:W-:-:S03]  /*41e90*/  IMAD.WIDE R68, R241, 0x4, R246 ;  /* 0x00000004f1447825 */ /* 0x002fc600078e02f6 */
[----:B------:R1:W-:Y:S04]  /*41ea0*/  LDGSTS.E [R251+0x4b880], [R72.64], !P5 ;  /* 0x4b88000048fb7fae */ /* 0x0003e8000e921844 */
[----:B------:R-:W-:Y:S04]  /*41eb0*/  STL.64 [R1+0x820], R70 ;  /* 0x0008204601007387 */ /* 0x000fe80000100a00 */
        /* <DEDUP_REMOVED lines=25> */
[----:B------:R1:W-:Y:S04]  /*42050*/  STL.64 [R1+0x7b8], R42 ;  /* 0x0007b82a01007387 */ /* 0x0003e80000100a00 */
[----:B------:R1:W-:Y:S04]  /*42060*/  LDGSTS.E [R251+0x4d180], [R42.64], !P2 ;  /* 0x4d1800002afb7fae */ /* 0x0003e8000d121844 */
[----:B------:R-:W-:Y:S04]  /*42070*/  STL.64 [R1+0x7b0], R40 ;  /* 0x0007b02801007387 */ /* 0x000fe80000100a00 */
[----:B------:R-:W-:Y:S01]  /*42080*/  STL.64 [R1+0x7a8], R38 ;  /* 0x0007a82601007387 */ /* 0x000fe20000100a00 */
[----:B-1----:R-:W-:-:S05]  /*42090*/  IMAD.WIDE R42, R241, 0x4, R36 ;  /* 0x00000004f12a7825 */ /* 0x002fca00078e0224 */
        /* <DEDUP_REMOVED lines=10> */
[----:B------:R-:W3:Y:S04]  /*42140*/  LDL.LU.64 R246, [R1+0x360] ;  /* 0x0003600001f67983 */ /* 0x000ee80000300a00 */
[----:B--2---:R-:W2:Y:S01]  /*42150*/  LDL.LU.64 R248, [R1+0x358] ;  /* 0x0003580001f87983 */ /* 0x004ea20000300a00 */
[----:B------:R-:W-:-:S03]  /*42160*/  IMAD.WIDE R16, R241, 0x4, R16 ;  /* 0x00000004f1107825 */ /* 0x000fc600078e0210 */
[----:B------:R-:W4:Y:S01]  /*42170*/  LDL.LU.64 R68, [R1+0x350] ;  /* 0x0003500001447983 */ /* 0x000f220000300a00 */
[----:B------:R-:W-:-:S03]  /*42180*/  IMAD.WIDE R14, R241, 0x4, R14 ;  /* 0x00000004f10e7825 */ /* 0x000fc600078e020e */
[----:B------:R-:W4:Y:S01]  /*42190*/  LDL.LU.64 R70, [R1+0x348] ;  /* 0x0003480001467983 */ /* 0x000f220000300a00 */
[----:B------:R-:W-:-:S04]  /*421a0*/  IMAD.WIDE R12, R241, 0x4, R12 ;  /* 0x00000004f10c7825 */ /* 0x000fc800078e020c */
[C---:B------:R-:W-:Y:S01]  /*421b0*/  IMAD.WIDE R10, R241.reuse, 0x4, R10 ;  /* 0x00000004f10a7825 */ /* 0x040fe200078e020a */
[----:B------:R-:W-:Y:S04]  /*421c0*/  STL.64 [R1+0x928], R16 ;  /* 0x0009281001007387 */ /* 0x000fe80000100a00 */
[----:B------:R-:W-:Y:S04]  /*421d0*/  STL.64 [R1+0x930], R14 ;  /* 0x0009300e01007387 */ /* 0x000fe80000100a00 */
[----:B------:R-:W-:Y:S04]  /*421e0*/  STL.64 [R1+0x938], R12 ;  /* 0x0009380c01007387 */ /* 0x000fe80000100a00 */
[----:B------:R-:W-:Y:S04]  /*421f0*/  STL.64 [R1+0x940], R10 ;  /* 0x0009400a01007387 */ /* 0x000fe80000100a00 */
[----:B------:R-:W4:Y:S01]  /*42200*/  LDL.LU.64 R72, [R1+0x2e0] ;  /* 0x0002e00001487983 */ /* 0x000f220000300a00 */
[----:B------:R-:W-:Y:S01]  /*42210*/  IADD3 R0, R240, -0x6d, RZ ;  /* 0xffffff93f0007810 */ /* 0x000fe20007ffe0ff */
[----:B------:R-:W-:-:S02]  /*42220*/  IMAD.WIDE R8, R241, 0x4, R8 ;  /* 0x00000004f1087825 */ /* 0x000fc400078e0208 */
[----:B------:R-:W4:Y:S01]  /*42230*/  LDL.LU.64 R58, [R1+0x2d8] ;  /* 0x0002d800013a7983 */ /* 0x000f220000300a00 */
[----:B------:R-:W-:Y:S02]  /*42240*/  ISETP.GE.U32.AND P6, PT, R0, 0x7fffff54, PT ;  /* 0x7fffff540000780c */ /* 0x000fe40003fc6070 */
[----:B------:R-:W-:Y:S01]  /*42250*/  IADD3 R0, R240, -0x71, RZ ;  /* 0xffffff8ff0007810 */ /* 0x000fe20007ffe0ff */
[C---:B------:R-:W-:Y:S01]  /*42260*/  IMAD.WIDE R6, R241.reuse, 0x4, R6 ;  /* 0x00000004f1067825 */ /* 0x040fe200078e0206 */
[----:B------:R-:W4:Y:S02]  /*42270*/  LDL.LU.64 R60, [R1+0x2d0] ;  /* 0x0002d000013c7983 */ /* 0x000f240000300a00 */
[----:B------:R-:W-:Y:S02]  /*42280*/  ISETP.GE.U32.AND P3, PT, R0, 0x7fffff50, PT ;  /* 0x7fffff500000780c */ /* 0x000fe40003f66070 */
[----:B------:R-:W-:Y:S01]  /*42290*/  IADD3 R0, R240, -0x75, RZ ;  /* 0xffffff8bf0007810 */ /* 0x000fe20007ffe0ff */
[----:B------:R-:W-:Y:S01]  /*422a0*/  IMAD.WIDE R4, R241, 0x4, R4 ;  /* 0x00000004f1047825 */ /* 0x000fe200078e0204 */
[----:B------:R-:W4:Y:S02]  /*422b0*/  LDL.LU.64 R62, [R1+0x2c8] ;  /* 0x0002c800013e7983 */ /* 0x000f240000300a00 */
[----:B------:R-:W-:-:S02]  /*422c0*/  ISETP.GE.U32.AND P0, PT, R0, 0x7fffff4c, PT ;  /* 0x7fffff4c0000780c */ /* 0x000fc40003f06070 */
[----:B------:R-:W-:Y:S01]  /*422d0*/  IADD3 R0, R240, -0x79, RZ ;  /* 0xffffff87f0007810 */ /* 0x000fe20007ffe0ff */
[----:B------:R1:W-:Y:S03]  /*422e0*/  LDGSTS.E [R251+0x4d800], [R40.64], !P6 ;  /* 0x4d80000028fb7fae */ /* 0x0003e6000f121844 */
[----:B------:R-:W-:Y:S01]  /*422f0*/  ISETP.GE.U32.AND P5, PT, R0, 0x7fffff48, PT ;  /* 0x7fffff480000780c */ /* 0x000fe20003fa6070 */
[----:B------:R1:W-:Y:S01]  /*42300*/  LDGSTS.E [R251+0x4d880], [R38.64], !P6 ;  /* 0x4d88000026fb7fae */ /* 0x0003e2000f121844 */
[----:B------:R-:W-:-:S03]  /*42310*/  IADD3 R0, R240, -0x7d, RZ ;  /* 0xffffff83f0007810 */ /* 0x000fc60007ffe0ff */
[----:B------:R1:W-:Y:S01]  /*42320*/  LDGSTS.E [R251+0x4d900], [R42.64], !P6 ;  /* 0x4d9000002afb7fae */ /* 0x0003e2000f121844 */
        /* <DEDUP_REMOVED lines=9> */
[----:B------:R-:W-:-:S03]  /*423c0*/  IMAD.WIDE R2, R241, 0x4, R2 ;  /* 0x00000004f1027825 */ /* 0x000fc600078e0202 */
[----:B------:R1:W-:Y:S04]  /*423d0*/  LDGSTS.E [R251+0x4e980], [R18.64], !P0 ;  /* 0x4e98000012fb7fae */ /* 0x0003e8000c121844 */
[----:B------:R1:W-:Y:S01]  /*423e0*/  LDGSTS.E [R251+0x4f000], [R16.64], !P5 ;  /* 0x4f00000010fb7fae */ /* 0x0003e2000e921844 */
[----:B------:R-:W-:-:S03]  /*423f0*/  IADD3 R0, R240, -0x42, RZ ;  /* 0xffffffbef0007810 */ /* 0x000fc60007ffe0ff */
[----:B------:R1:W-:Y:S04]  /*42400*/  LDGSTS.E [R251+0x4f080], [R14.64], !P5 ;  /* 0x4f0800000efb7fae */ /* 0x0003e8000e921844 */
[----:B------:R1:W-:Y:S04]  /*42410*/  LDGSTS.E [R251+0x4f100], [R12.64], !P5 ;  /* 0x4f1000000cfb7fae */ /* 0x0003e8000e921844 */
[----:B------:R1:W-:Y:S04]  /*42420*/  LDGSTS.E [R251+0x4f180], [R10.64], !P5 ;  /* 0x4f1800000afb7fae */ /* 0x0003e8000e921844 */
[----:B------:R3:W-:Y:S04]  /*42430*/  STL.64 [R1+0x948], R8 ;  /* 0x0009480801007387 */ /* 0x0007e80000100a00 */
[----:B------:R3:W-:Y:S01]  /*42440*/  LDGSTS.E [R251+0x4f800], [R8.64], !P4 ;  /* 0x4f80000008fb7fae */ /* 0x0007e2000e121844 */
[----:B------:R-:W-:-:S03]  /*42450*/  ISETP.GE.U32.AND P1, PT, R0, 0x7fffff7f, PT ;  /* 0x7fffff7f0000780c */ /* 0x000fc60003f26070 */
[----:B------:R2:W-:Y:S04]  /*42460*/  STL.64 [R1+0x950], R6 ;  /* 0x0009500601007387 */ /* 0x0005e80000100a00 */
[----:B------:R4:W-:Y:S04]  /*42470*/  STL.64 [R1+0x958], R4 ;  /* 0x0009580401007387 */ /* 0x0009e80000100a00 */
[----:B------:R2:W-:Y:S04]  /*42480*/  LDGSTS.E [R251+0x4f880], [R6.64], !P4 ;  /* 0x4f88000006fb7fae */ /* 0x0005e8000e121844 */
[----:B------:R1:W-:Y:S04]  /*42490*/  STL.64 [R1+0xf40], R2 ;  /* 0x000f400201007387 */ /* 0x0003e80000100a00 */
[----:B------:R-:W4:Y:S01]  /*424a0*/  LDL.LU.64 R64, [R1+0x260] ;  /* 0x0002600001407983 */ /* 0x000f220000300a00 */
[----:B------:R-:W-:-:S03]  /*424b0*/  LOP3.LUT R53, R67, 0x20, RZ, 0x3c, !PT ;  /* 0x0000002043357812 */ /* 0x000fc600078e3cff */
[----:B------:R4:W-:Y:S04]  /*424c0*/  LDGSTS.E [R251+0x4f900], [R4.64], !P4 ;  /* 0x4f90000004fb7fae */ /* 0x0009e8000e121844 */
[----:B------:R1:W-:Y:S01]  /*424d0*/  LDGSTS.E [R251+0x4f980], [R2.64], !P4 ;  /* 0x4f98000002fb7fae */ /* 0x0003e2000e121844 */
[----:B---3--:R-:W-:-:S03]  /*424e0*/  IMAD.WIDE R8, R241, 0x4, R246 ;  /* 0x00000004f1087825 */ /* 0x008fc600078e02f6 */
[----:B------:R-:W3:Y:S01]  /*424f0*/  LDL.LU.64 R246, [R1+0x258] ;  /* 0x0002580001f67983 */ /* 0x000ee20000300a00 */
[----:B--2---:R-:W-:-:S03]  /*42500*/  IMAD.WIDE R6, R241, 0x4, R248 ;  /* 0x00000004f1067825 */ /* 0x004fc600078e02f8 */
[----:B------:R2:W-:Y:S01]  /*42510*/  STL.64 [R1+0x768], R8 ;  /* 0x0007680801007387 */ /* 0x0005e20000100a00 */
[----:B----4-:R-:W-:-:S03]  /*42520*/  IMAD.WIDE R4, R241, 0x4, R68 ;  /* 0x00000004f1047825 */ /* 0x010fc600078e0244 */
[----:B------:R-:W4:Y:S01]  /*42530*/  LDL.LU.64 R248, [R1+0x250] ;  /* 0x0002500001f87983 */ /* 0x000f220000300a00 */
[----:B-1----:R-:W-:-:S03]  /*42540*/  IMAD.WIDE R2, R241, 0x4, R70 ;  /* 0x00000004f1027825 */ /* 0x002fc600078e0246 */
[----:B------:R1:W-:Y:S04]  /*42550*/  STL.64 [R1+0x760], R6 ;  /* 0x0007600601007387 */ /* 0x0003e80000100a00 */
[----:B------:R-:W4:Y:S04]  /*42560*/  LDL.LU.64 R66, [R1+0x248] ;  /* 0x0002480001427983 */ /* 0x000f280000300a00 */
[----:B------:R1:W-:Y:S04]  /*42570*/  STL.64 [R1+0x758], R4 ;  /* 0x0007580401007387 */ /* 0x0003e80000100a00 */
[----:B------:R1:W-:Y:S04]  /*42580*/  STL.64 [R1+0x750], R2 ;  /* 0x0007500201007387 */ /* 0x0003e80000100a00 */
[----:B------:R-:W4:Y:S04]  /*42590*/  LDL.LU.64 R68, [R1+0x1e0] ;  /* 0x0001e00001447983 */ /* 0x000f280000300a00 */
[----:B------:R2:W-:Y:S04]  /*425a0*/  LDGSTS.E [R53+0x48200], [R8.64], !P1 ;  /* 0x4820000008357fae */ /* 0x0005e8000c921844 */
[----:B------:R-:W4:Y:S01]  /*425b0*/  LDL.LU.64 R70, [R1+0x1d8] ;  /* 0x0001d80001467983 */ /* 0x000f220000300a00 */
[----:B------:R-:W-:Y:S01]  /*425c0*/  IADD3 R0, R240, -0x46, RZ ;  /* 0xffffffbaf0007810 */ /* 0x000fe20007ffe0ff */
[----:B------:R-:W-:-:S02]  /*425d0*/  IMAD.MOV.U32 R37, RZ, RZ, c[0x0][0x180] ;  /* 0x00006000ff257624 */ /* 0x000fc400078e00ff */
[----:B------:R1:W-:Y:S01]  /*425e0*/  LDGSTS.E [R53+0x48280], [R6.64], !P1 ;  /* 0x4828000006357fae */ /* 0x0003e2000c921844 */
[----:B--2---:R-:W-:Y:S01]  /*425f0*/  IMAD.WIDE R8, R241, 0x4, R72 ;  /* 0x00000004f1087825 */ /* 0x004fe200078e0248 */
[----:B------:R-:W-:Y:S02]  /*42600*/  ISETP.GE.U32.AND P2, PT, R0, 0x7fffff7b, PT ;  /* 0x7fffff7b0000780c */ /* 0x000fe40003f46070 */
[----:B------:R-:W4:Y:S01]  /*42610*/  LDL.LU.64 R72, [R1+0x1d0] ;  /* 0x0001d00001487983 */ /* 0x000f220000300a00 */
[----:B------:R-:W-:-:S03]  /*42620*/  IADD3 R0, R37, -0x4a, RZ ;  /* 0xffffffb625007810 */ /* 0x000fc60007ffe0ff */
[----:B------:R1:W-:Y:S02]  /*42630*/  LDGSTS.E [R53+0x48300], [R4.64], !P1 ;  /* 0x4830000004357fae */ /* 0x0003e4000c921844 */
[----:B-1----:R-:W-:Y:S02]  /*42640*/  IMAD.WIDE R6, R241, 0x4, R58 ;  /* 0x00000004f1067825 */ /* 0x002fe400078e023a */
[----:B------:R1:W-:Y:S01]  /*42650*/  LDGSTS.E [R53+0x48380], [R2.64], !P1 ;  /* 0x4838000002357fae */ /* 0x0003e2000c921844 */
[----:B------:R-:W-:-:S03]  /*42660*/  ISETP.GE.U32.AND P6, PT, R0, 0x7fffff77, PT ;  /* 0x7fffff770000780c */ /* 0x000fc60003fc6070 */
[----:B------:R1:W-:Y:S01]  /*42670*/  STL.64 [R1+0x748], R8 ;  /* 0x0007480801007387 */ /* 0x0003e20000100a00 */
[----:B------:R-:W-:-:S03]  /*42680*/  IMAD.WIDE R4, R241, 0x4, R60 ;  /* 0x00000004f1047825 */ /* 0x000fc600078e023c */
[----:B------:R3:W-:Y:S01]  /*42690*/  STL.64 [R1+0x740], R6 ;  /* 0x0007400601007387 */ /* 0x0007e20000100a00 */
[----:B-1----:R-:W-:-:S03]  /*426a0*/  IMAD.WIDE R2, R241, 0x4, R62 ;  /* 0x00000004f1027825 */ /* 0x002fc600078e023e */
[----:B------:R1:W-:Y:S04]  /*426b0*/  LDGSTS.E [R53+0x48a00], [R8.64], !P2 ;  /* 0x48a0000008357fae */ /* 0x0003e8000d121844 */
[----:B------:R4:W-:Y:S04]  /*426c0*/  STL.64 [R1+0x738], R4 ;  /* 0x0007380401007387 */ /* 0x0009e80000100a00 */
[----:B------:R1:W-:Y:S04]  /*426d0*/  STL.64 [R1+0x730], R2 ;  /* 0x0007300201007387 */ /* 0x0003e80000100a00 */
[----:B------:R3:W-:Y:S04]  /*426e0*/  LDGSTS.E [R53+0x48a80], [R6.64], !P2 ;  /* 0x48a8000006357fae */ /* 0x0007e8000d121844 */
[----:B------:R-:W4:Y:S04]  /*426f0*/  LDL.LU.64 R50, [R1+0x1c8] ;  /* 0x0001c80001327983 */ /* 0x000f280000300a00 */
[----:B------:R4:W-:Y:S04]  /*42700*/  LDGSTS.E [R53+0x48b00], [R4.64], !P2 ;  /* 0x48b0000004357fae */ /* 0x0009e8000d121844 */
[----:B------:R-:W4:Y:S04]  /*42710*/  LDL.LU.64 R54, [R1+0x160] ;  /* 0x0001600001367983 */ /* 0x000f280000300a00 */
[----:B------:R1:W-:Y:S04]  /*42720*/  LDGSTS.E [R53+0x48b80], [R2.64], !P2 ;  /* 0x48b8000002357fae */ /* 0x0003e8000d121844 */
[----:B------:R-:W4:Y:S04]  /*42730*/  LDL.LU.64 R56, [R1+0x158] ;  /* 0x0001580001387983 */ /* 0x000f280000300a00 */
[----:B------:R-:W4:Y:S01]  /*42740*/  LDL.LU.64 R58, [R1+0x150] ;  /* 0x00015000013a7983 */ /* 0x000f220000300a00 */
[----:B-1----:R-:W-:-:S05]  /*42750*/  IMAD.WIDE R8, R241, 0x4, R64 ;  /* 0x00000004f1087825 */ /* 0x002fca00078e0240 */
[----:B------:R1:W-:Y:S04]  /*42760*/  STL.64 [R1+0x728], R8 ;  /* 0x0007280801007387 */ /* 0x0003e80000100a00 */
[----:B------:R-:W4:Y:S04]  /*42770*/  LDL.LU.64 R60, [R1+0x148] ;  /* 0x00014800013c7983 */ /* 0x000f280000300a00 */
[----:B------:R1:W-:Y:S01]  /*42780*/  LDGSTS.E [R53+0x49200], [R8.64], !P6 ;  /* 0x4920000008357fae */ /* 0x0003e2000f121844 */
[----:B---3--:R-:W-:-:S04]  /*42790*/  IMAD.WIDE R6, R241, 0x4, R246 ;  /* 0x00000004f1067825 */ /* 0x008fc800078e02f6 */
[C---:B----4-:R-:W-:Y:S01]  /*427a0*/  IMAD.WIDE R4, R241.reuse, 0x4, R248 ;  /* 0x00000004f1047825 */ /* 0x050fe200078e02f8 */
[----:B------:R3:W-:Y:S03]  /*427b0*/  STL.64 [R1+0x720], R6 ;  /* 0x0007200601007387 */ /* 0x0007e60000100a00 */
[C---:B------:R-:W-:Y:S01]  /*427c0*/  IMAD.WIDE R2, R241.reuse, 0x4, R66 ;  /* 0x00000004f1027825 */ /* 0x040fe200078e0242 */
[----:B------:R4:W-:Y:S04]  /*427d0*/  STL.64 [R1+0x718], R4 ;  /* 0x0007180401007387 */ /* 0x0009e80000100a00 */
[----:B------:R4:W-:Y:S04]  /*427e0*/  STL.64 [R1+0x710], R2 ;  /* 0x0007100201007387 */ /* 0x0009e80000100a00 */
[----:B------:R-:W2:Y:S01]  /*427f0*/  LDL.LU.64 R62, [R1+0xe0] ;  /* 0x0000e000013e7983 */ /* 0x000ea20000300a00 */
[----:B-1----:R-:W-:-:S03]  /*42800*/  IMAD.WIDE R8, R241, 0x4, R68 ;  /* 0x00000004f1087825 */ /* 0x002fc600078e0244 */
[----:B------:R3:W-:Y:S04]  /*42810*/  LDGSTS.E [R53+0x49280], [R6.64], !P6 ;  /* 0x4928000006357fae */ /* 0x0007e8000f121844 */
[----:B------:R-:W2:Y:S04]  /*42820*/  LDL.LU.64 R64, [R1+0xd8] ;  /* 0x0000d80001407983 */ /* 0x000ea80000300a00 */
[----:B------:R-:W2:Y:S01]  /*42830*/  LDL.LU.64 R246, [R1+0xd0] ;  /* 0x0000d00001f67983 */ /* 0x000ea20000300a00 */
[----:B---3--:R-:W-:-:S03]  /*42840*/  IMAD.WIDE R6, R241, 0x4, R70 ;  /* 0x00000004f1067825 */ /* 0x008fc600078e0246 */
[----:B------:R-:W3:Y:S04]  /*42850*/  LDL.LU.64 R248, [R1+0xc8] ;  /* 0x0000c80001f87983 */ /* 0x000ee80000300a00 */
[----:B------:R4:W-:Y:S04]  /*42860*/  LDGSTS.E [R53+0x49300], [R4.64], !P6 ;  /* 0x4930000004357fae */ /* 0x0009e8000f121844 */
[----:B------:R-:W3:Y:S04]  /*42870*/  LDL.LU.64 R66, [R1+0x60] ;  /* 0x0000600001427983 */ /* 0x000ee80000300a00 */
[----:B------:R1:W-:Y:S01]  /*42880*/  STL.64 [R1+0x708], R8 ;  /* 0x0007080801007387 */ /* 0x0003e20000100a00 */
[----:B----4-:R-:W-:-:S03]  /*42890*/  IMAD.WIDE R4, R241, 0x4, R72 ;  /* 0x00000004f1047825 */ /* 0x010fc600078e0248 */
[----:B------:R-:W4:Y:S04]  /*428a0*/  LDL.LU.64 R68, [R1+0x58] ;  /* 0x0000580001447983 */ /* 0x000f280000300a00 */
[----:B------:R1:W-:Y:S04]  /*428b0*/  STL.64 [R1+0x700], R6 ;  /* 0x0007000601007387 */ /* 0x0003e80000100a00 */
[----:B------:R-:W4:Y:S04]  /*428c0*/  LDL.LU.64 R70, [R1+0x50] ;  /* 0x0000500001467983 */ /* 0x000f280000300a00 */
[----:B------:R1:W-:Y:S04]  /*428d0*/  STL.64 [R1+0x6f8], R4 ;  /* 0x0006f80401007387 */ /* 0x0003e80000100a00 */
[----:B------:R-:W4:Y:S01]  /*428e0*/  LDL.LU.64 R72, [R1+0x48] ;  /* 0x0000480001487983 */ /* 0x000f220000300a00 */
[----:B------:R-:W-:-:S03]  /*428f0*/  IADD3 R0, R37, -0x4e, RZ ;  /* 0xffffffb225007810 */ /* 0x000fc60007ffe0ff */
[----:B------:R1:W-:Y:S01]  /*42900*/  LDGSTS.E [R53+0x49380], [R2.64], !P6 ;  /* 0x4938000002357fae */ /* 0x0003e2000f121844 */
[----:B------:R-:W-:Y:S02]  /*42910*/  ISETP.GE.U32.AND P3, PT, R0, 0x7fffff73, PT ;  /* 0x7fffff730000780c */ /* 0x000fe40003f66070 */
[----:B------:R-:W-:-:S04]  /*42920*/  IADD3 R0, R37, -0x52, RZ ;  /* 0xffffffae25007810 */ /* 0x000fc80007ffe0ff */
[----:B------:R-:W-:Y:S02]  /*42930*/  ISETP.GE.U32.AND P0, PT, R0, 0x7fffff6f, PT ;  /* 0x7fffff6f0000780c */ /* 0x000fe40003f06070 */
[----:B------:R-:W-:Y:S01]  /*42940*/  IADD3 R0, R37, -0x56, RZ ;  /* 0xffffffaa25007810 */ /* 0x000fe20007ffe0ff */
[----:B-1----:R-:W-:-:S03]  /*42950*/  IMAD.WIDE R2, R241, 0x4, R50 ;  /* 0x00000004f1027825 */ /* 0x002fc600078e0232 */
[----:B------:R-:W-:Y:S01]  /*42960*/  ISETP.GE.U32.AND P5, PT, R0, 0x7fffff6b, PT ;  /* 0x7fffff6b0000780c */ /* 0x000fe20003fa6070 */
[----:B------:R1:W-:Y:S01]  /*42970*/  LDGSTS.E [R53+0x49a00], [R8.64], !P3 ;  /* 0x49a0000008357fae */ /* 0x0003e2000d921844 */
[----:B------:R-:W-:-:S03]  /*42980*/  IADD3 R0, R37, -0x5a, RZ ;  /* 0xffffffa625007810 */ /* 0x000fc60007ffe0ff */
[----:B------:R1:W-:Y:S01]  /*42990*/  LDGSTS.E [R53+0x49a80], [R6.64], !P3 ;  /* 0x49a8000006357fae */ /* 0x0003e2000d921844 */
[----:B------:R-:W-:-:S03]  /*429a0*/  ISETP.GE.U32.AND P4, PT, R0, 0x7fffff67, PT ;  /* 0x7fffff670000780c */ /* 0x000fc60003f86070 */
[----:B------:R1:W-:Y:S02]  /*429b0*/  LDGSTS.E [R53+0x49b00], [R4.64], !P3 ;  /* 0x49b0000004357fae */ /* 0x0003e4000d921844 */
[C---:B-1----:R-:W-:Y:S02]  /*429c0*/  IMAD.WIDE R8, R241.reuse, 0x4, R54 ;  /* 0x00000004f1087825 */ /* 0x042fe400078e0236 */
[----:B------:R1:W-:Y:S02]  /*429d0*/  STL.64 [R1+0x6f0], R2 ;  /* 0x0006f00201007387 */ /* 0x0003e40000100a00 */
[C---:B------:R-:W-:Y:S02]  /*429e0*/  IMAD.WIDE R6, R241.reuse, 0x4, R56 ;  /* 0x00000004f1067825 */ /* 0x040fe400078e0238 */
[----:B------:R1:W-:Y:S02]  /*429f0*/  LDGSTS.E [R53+0x49b80], [R2.64], !P3 ;  /* 0x49b8000002357fae */ /* 0x0003e4000d921844 */
[----:B------:R-:W-:-:S02]  /*42a00*/  IMAD.WIDE R4, R241, 0x4, R58 ;  /* 0x00000004f1047825 */ /* 0x000fc400078e023a */
[----:B------:R2:W-:Y:S01]  /*42a10*/  STL.64 [R1+0x6e8], R8 ;  /* 0x0006e80801007387 */ /* 0x0005e20000100a00 */
[----:B------:R-:W-:-:S03]  /*42a20*/  IADD3 R0, R37, -0x5e, RZ ;  /* 0xffffffa225007810 */ /* 0x000fc60007ffe0ff */
[----:B------:R2:W-:Y:S04]  /*42a30*/  LDGSTS.E [R53+0x4a200], [R8.64], !P0 ;  /* 0x4a20000008357fae */ /* 0x0005e8000c121844 */
[----:B------:R1:W-:Y:S04]  /*42a40*/  STL.64 [R1+0x6e0], R6 ;  /* 0x0006e00601007387 */ /* 0x0003e80000100a00 */
[----:B------:R1:W-:Y:S01]  /*42a50*/  LDGSTS.E [R53+0x4a280], [R6.64], !P0 ;  /* 0x4a28000006357fae */ /* 0x0003e2000c121844 */
[----:B------:R-:W-:-:S03]  /*42a60*/  ISETP.GE.U32.AND P1, PT, R0, 0x7fffff63, PT ;  /* 0x7fffff630000780c */ /* 0x000fc60003f26070 */
[----:B------:R1:W-:Y:S04]  /*42a70*/  STL.64 [R1+0x6d8], R4 ;  /* 0x0006d80401007387 */ /* 0x0003e80000100a00 */
[----:B------:R1:W-:Y:S01]  /*42a80*/  LDGSTS.E [R53+0x4a300], [R4.64], !P0 ;  /* 0x4a30000004357fae */ /* 0x0003e2000c121844 */
[----:B------:R-:W-:Y:S01]  /*42a90*/  IADD3 R0, R37, -0x62, RZ ;  /* 0xffffff9e25007810 */ /* 0x000fe20007ffe0ff */
[----:B-1----:R-:W-:-:S05]  /*42aa0*/  IMAD.WIDE R2, R241, 0x4, R60 ;  /* 0x00000004f1027825 */ /* 0x002fca00078e023c */
[----:B------:R3:W-:Y:S04]  /*42ab0*/  STL.64 [R1+0x6d0], R2 ;  /* 0x0006d00201007387 */ /* 0x0007e80000100a00 */
[----:B------:R3:W-:Y:S01]  /*42ac0*/  LDGSTS.E [R53+0x4a380], [R2.64], !P0 ;  /* 0x4a38000002357fae */ /* 0x0007e2000c121844 */
[----:B------:R-:W-:Y:S02]  /*42ad0*/  ISETP.GE.U32.AND P2, PT, R0, 0x7fffff5f, PT ;  /* 0x7fffff5f0000780c */ /* 0x000fe40003f46070 */
[----:B------:R-:W-:-:S04]  /*42ae0*/  IADD3 R0, R37, -0x66, RZ ;  /* 0xffffff9a25007810 */ /* 0x000fc80007ffe0ff */
[----:B------:R-:W-:Y:S02]  /*42af0*/  ISETP.GE.U32.AND P6, PT, R0, 0x7fffff5b, PT ;  /* 0x7fffff5b0000780c */ /* 0x000fe40003fc6070 */
[----:B------:R-:W-:-:S04]  /*42b00*/  IADD3 R0, R37, -0x6a, RZ ;  /* 0xffffff9625007810 */ /* 0x000fc80007ffe0ff */
[----:B------:R-:W-:Y:S02]  /*42b10*/  ISETP.GE.U32.AND P3, PT, R0, 0x7fffff57, PT ;  /* 0x7fffff570000780c */ /* 0x000fe40003f66070 */
[----:B------:R-:W-:-:S04]  /*42b20*/  IADD3 R0, R37, -0x6e, RZ ;  /* 0xffffff9225007810 */ /* 0x000fc80007ffe0ff */
[----:B------:R-:W-:Y:S02]  /*42b30*/  ISETP.GE.U32.AND P0, PT, R0, 0x7fffff53, PT ;  /* 0x7fffff530000780c */ /* 0x000fe40003f06070 */
[----:B------:R-:W-:Y:S01]  /*42b40*/  IADD3 R0, R37, -0x72, RZ ;  /* 0xffffff8e25007810 */ /* 0x000fe20007ffe0ff */
[----:B--2---:R-:W-:-:S04]  /*42b50*/  IMAD.WIDE R8, R241, 0x4, R62 ;  /* 0x00000004f1087825 */ /* 0x004fc800078e023e */
[C---:B------:R-:W-:Y:S01]  /*42b60*/  IMAD.WIDE R6, R241.reuse, 0x4, R64 ;  /* 0x00000004f1067825 */ /* 0x040fe200078e0240 */
[----:B------:R1:W-:Y:S03]  /*42b70*/  STL.64 [R1+0x6c8], R8 ;  /* 0x0006c80801007387 */ /* 0x0003e60000100a00 */
[C---:B------:R-:W-:Y:S01]  /*42b80*/  IMAD.WIDE R4, R241.reuse, 0x4, R246 ;  /* 0x00000004f1047825 */ /* 0x040fe200078e02f6 */
[----:B------:R1:W-:Y:S03]  /*42b90*/  LDGSTS.E [R53+0x4aa00], [R8.64], !P5 ;  /* 0x4aa0000008357fae */ /* 0x0003e6000e921844 */
[C---:B---3--:R-:W-:Y:S01]  /*42ba0*/  IMAD.WIDE R2, R241.reuse, 0x4, R248 ;  /* 0x00000004f1027825 */ /* 0x048fe200078e02f8 */
[----:B------:R4:W-:Y:S04]  /*42bb0*/  STL.64 [R1+0x6c0], R6 ;  /* 0x0006c00601007387 */ /* 0x0009e80000100a00 */
[----:B------:R4:W-:Y:S01]  /*42bc0*/  LDGSTS.E [R53+0x4aa80], [R6.64], !P5 ;  /* 0x4aa8000006357fae */ /* 0x0009e2000e921844 */
[----:B-1----:R-:W-:-:S03]  /*42bd0*/  IMAD.WIDE R8, R241, 0x4, R66 ;  /* 0x00000004f1087825 */ /* 0x002fc600078e0242 */
[----:B------:R1:W-:Y:S04]  /*42be0*/  STL.64 [R1+0x6b8], R4 ;  /* 0x0006b80401007387 */ /* 0x0003e80000100a00 */
[----:B------:R1:W-:Y:S01]  /*42bf0*/  LDGSTS.E [R53+0x4ab00], [R4.64], !P5 ;  /* 0x4ab0000004357fae */ /* 0x0003e2000e921844 */
[----:B----4-:R-:W-:-:S03]  /*42c00*/  IMAD.WIDE R6, R241, 0x4, R68 ;  /* 0x00000004f1067825 */ /* 0x010fc600078e0244 */
[----:B------:R2:W-:Y:S04]  /*42c10*/  STL.64 [R1+0x6b0], R2 ;  /* 0x0006b00201007387 */ /* 0x0005e80000100a00 */
[----:B------:R2:W-:Y:S01]  /*42c20*/  LDGSTS.E [R53+0x4ab80], [R2.64], !P5 ;  /* 0x4ab8000002357fae */ /* 0x0005e2000e921844 */
[----:B-1----:R-:W-:-:S03]  /*42c30*/  IMAD.WIDE R4, R241, 0x4, R70 ;  /* 0x00000004f1047825 */ /* 0x002fc600078e0246 */
[----:B------:R1:W-:Y:S04]  /*42c40*/  STL.64 [R1+0x6a8], R8 ;  /* 0x0006a80801007387 */ /* 0x0003e80000100a00 */
        /* <DEDUP_REMOVED lines=41> */
[----:B------:R1:W-:Y:S01]  /*42ee0*/  STL.64 [R1+0x638], R4 ;  /* 0x0006380401007387 */ /* 0x0003e20000100a00 */
[----:B------:R-:W-:-:S03]  /*42ef0*/  ISETP.GE.U32.AND P5, PT, R0, 0x7fffff4f, PT ;  /* 0x7fffff4f0000780c */ /* 0x000fc60003fa6070 */
        /* <DEDUP_REMOVED lines=42> */
[----:B------:R3:W-:Y:S01]  /*431a0*/  STL.64 [R1+0x5b0], R6 ;  /* 0x0005b00601007387 */ /* 0x0007e20000100a00 */
[----:B--2---:R-:W-:-:S03]  /*431b0*/  IMAD.WIDE R2, R241, 0x4, R124 ;  /* 0x00000004f1027825 */ /* 0x004fc600078e027c */
[----:B------:R2:W-:Y:S04]  /*431c0*/  STL.64 [R1+0x5a8], R4 ;  /* 0x0005a80401007387 */ /* 0x0005e80000100a00 */
[----:B------:R2:W-:Y:S04]  /*431d0*/  STL.64 [R1+0x5a0], R2 ;  /* 0x0005a00201007387 */ /* 0x0005e80000100a00 */
[----:B------:R-:W4:Y:S04]  /*431e0*/  LDL.LU.64 R54, [R1+0x340] ;  /* 0x0003400001367983 */ /* 0x000f280000300a00 */
[----:B------:R-:W4:Y:S04]  /*431f0*/  LDL.LU.64 R56, [R1+0x338] ;  /* 0x0003380001387983 */ /* 0x000f280000300a00 */
[----:B------:R-:W4:Y:S04]  /*43200*/  LDL.LU.64 R58, [R1+0x330] ;  /* 0x00033000013a7983 */ /* 0x000f280000300a00 */
[----:B------:R-:W4:Y:S01]  /*43210*/  LDL.LU.64 R66, [R1+0x328] ;  /* 0x0003280001427983 */ /* 0x000f220000300a00 */
[----:B------:R-:W-:-:S04]  /*43220*/  IADD3 R0, R37, -0x76, RZ ;  /* 0xffffff8a25007810 */ /* 0x000fc80007ffe0ff */
[----:B------:R-:W-:Y:S02]  /*43230*/  ISETP.GE.U32.AND P4, PT, R0, 0x7fffff4b, PT ;  /* 0x7fffff4b0000780c */ /* 0x000fe40003f86070 */
[----:B------:R-:W-:-:S04]  /*43240*/  IADD3 R0, R37, -0x7a, RZ ;  /* 0xffffff8625007810 */ /* 0x000fc80007ffe0ff */
[----:B------:R-:W-:-:S07]  /*43250*/  ISETP.GE.U32.AND P1, PT, R0, 0x7fffff47, PT ;  /* 0x7fffff470000780c */ /* 0x000fce0003f26070 */
[----:B------:R1:W-:Y:S04]  /*43260*/  LDGSTS.E [R53+0x4ea00], [R8.64], !P4 ;  /* 0x4ea0000008357fae */ /* 0x0003e8000e121844 */
[----:B------:R3:W-:Y:S04]  /*43270*/  LDGSTS.E [R53+0x4ea80], [R6.64], !P4 ;  /* 0x4ea8000006357fae */ /* 0x0007e8000e121844 */
[----:B------:R2:W-:Y:S01]  /*43280*/  LDGSTS.E [R53+0x4eb00], [R4.64], !P4 ;  /* 0x4eb0000004357fae */ /* 0x0005e2000e121844 */
[----:B-1----:R-:W-:-:S03]  /*43290*/  IMAD.WIDE R8, R241, 0x4, R126 ;  /* 0x00000004f1087825 */ /* 0x002fc600078e027e */
[----:B------:R1:W-:Y:S01]  /*432a0*/  LDGSTS.E [R53+0x4eb80], [R2.64], !P4 ;  /* 0x4eb8000002357fae */ /* 0x0003e2000e121844 */
[----:B---3--:R-:W-:-:S03]  /*432b0*/  IMAD.WIDE R6, R241, 0x4, R128 ;  /* 0x00000004f1067825 */ /* 0x008fc600078e0280 */
[----:B------:R3:W-:Y:S01]  /*432c0*/  STL.64 [R1+0x598], R8 ;  /* 0x0005980801007387 */ /* 0x0007e20000100a00 */
[----:B--2---:R-:W-:-:S03]  /*432d0*/  IMAD.WIDE R4, R241, 0x4, R130 ;  /* 0x00000004f1047825 */ /* 0x004fc600078e0282 */
[----:B------:R2:W-:Y:S01]  /*432e0*/  STL.64 [R1+0x590], R6 ;  /* 0x0005900601007387 */ /* 0x0005e20000100a00 */
[----:B-1----:R-:W-:-:S03]  /*432f0*/  IMAD.WIDE R2, R241, 0x4, R132 ;  /* 0x00000004f1027825 */ /* 0x002fc600078e0284 */
[----:B------:R1:W-:Y:S01]  /*43300*/  STL.64 [R1+0x578], R4 ;  /* 0x0005780401007387 */ /* 0x0003e20000100a00 */
[----:B------:R-:W-:-:S03]  /*43310*/  IADD3 R0, R37, -0x7e, RZ ;  /* 0xffffff8225007810 */ /* 0x000fc60007ffe0ff */
[----:B------:R1:W-:Y:S01]  /*43320*/  STL.64 [R1+0x570], R2 ;  /* 0x0005700201007387 */ /* 0x0003e20000100a00 */
[----:B------:R-:W-:-:S03]  /*43330*/  ISETP.GE.U32.AND P2, PT, R0, 0x7fffff43, PT ;  /* 0x7fffff430000780c */ /* 0x000fc60003f46070 */
[----:B------:R3:W-:Y:S04]  /*43340*/  LDGSTS.E [R53+0x4f200], [R8.64], !P1 ;  /* 0x4f20000008357fae */ /* 0x0007e8000c921844 */
[----:B------:R-:W4:Y:S04]  /*43350*/  LDL.LU.64 R68, [R1+0x2c0] ;  /* 0x0002c00001447983 */ /* 0x000f280000300a00 */
[----:B------:R2:W-:Y:S01]  /*43360*/  LDGSTS.E [R53+0x4f280], [R6.64], !P1 ;  /* 0x4f28000006357fae */ /* 0x0005e2000c921844 */
[----:B---3--:R-:W-:-:S03]  /*43370*/  IMAD.WIDE R8, R241, 0x4, R134 ;  /* 0x00000004f1087825 */ /* 0x008fc600078e0286 */
[----:B------:R1:W-:Y:S04]  /*43380*/  LDGSTS.E [R53+0x4f300], [R4.64], !P1 ;  /* 0x4f30000004357fae */ /* 0x0003e8000c921844 */
[----:B------:R-:W2:Y:S02]  /*43390*/  LDL.LU.64 R70, [R1+0x2b8] ;  /* 0x0002b80001467983 */ /* 0x000ea40000300a00 */
[C---:B--2---:R-:W-:Y:S02]  /*433a0*/  IMAD.WIDE R6, R241.reuse, 0x4, R136 ;  /* 0x00000004f1067825 */ /* 0x044fe400078e0288 */
[----:B------:R2:W-:Y:S02]  /*433b0*/  LDGSTS.E [R53+0x4f380], [R2.64], !P1 ;  /* 0x4f38000002357fae */ /* 0x0005e4000c921844 */
[----:B-1----:R-:W-:-:S02]  /*433c0*/  IMAD.WIDE R4, R241, 0x4, R138 ;  /* 0x00000004f1047825 */ /* 0x002fc400078e028a */
[----:B------:R-:W2:Y:S04]  /*433d0*/  LDL.LU.64 R72, [R1+0x2b0] ;  /* 0x0002b00001487983 */ /* 0x000ea80000300a00 */
[----:B------:R-:W2:Y:S02]  /*433e0*/  LDL.LU.64 R60, [R1+0x2a8] ;  /* 0x0002a800013c7983 */ /* 0x000ea40000300a00 */
[C---:B--2---:R-:W-:Y:S02]  /*433f0*/  IMAD.WIDE R2, R241.reuse, 0x4, R140 ;  /* 0x00000004f1027825 */ /* 0x044fe400078e028c */
[----:B------:R4:W-:Y:S04]  /*43400*/  STL.64 [R1+0x508], R8 ;  /* 0x0005080801007387 */ /* 0x0009e80000100a00 */
[----:B------:R1:W-:Y:S04]  /*43410*/  STL.64 [R1+0x8f8], R6 ;  /* 0x0008f80601007387 */ /* 0x0003e80000100a00 */
[----:B------:R2:W-:Y:S04]  /*43420*/  STL.64 [R1+0x908], R4 ;  /* 0x0009080401007387 */ /* 0x0005e80000100a00 */
[----:B------:R1:W-:Y:S04]  /*43430*/  STL.64 [R1+0x918], R2 ;  /* 0x0009180201007387 */ /* 0x0003e80000100a00 */
[----:B------:R-:W2:Y:S04]  /*43440*/  LDL.LU.64 R62, [R1+0x240] ;  /* 0x00024000013e7983 */ /* 0x000ea80000300a00 */
[----:B------:R-:W2:Y:S04]  /*43450*/  LDL.LU.64 R64, [R1+0x238] ;  /* 0x0002380001407983 */ /* 0x000ea80000300a00 */
[----:B------:R4:W-:Y:S04]  /*43460*/  LDGSTS.E [R53+0x4fa00], [R8.64], !P2 ;  /* 0x4fa0000008357fae */ /* 0x0009e8000d121844 */
[----:B------:R-:W2:Y:S04]  /*43470*/  LDL.LU.64 R246, [R1+0x230] ;  /* 0x0002300001f67983 */ /* 0x000ea80000300a00 */
[----:B------:R1:W-:Y:S04]  /*43480*/  LDGSTS.E [R53+0x4fa80], [R6.64], !P2 ;  /* 0x4fa8000006357fae */ /* 0x0003e8000d121844 */
[----:B------:R-:W2:Y:S04]  /*43490*/  LDL.LU.64 R248, [R1+0x228] ;  /* 0x0002280001f87983 */ /* 0x000ea80000300a00 */
[----:B------:R2:W-:Y:S04]  /*434a0*/  LDGSTS.E [R53+0x4fb00], [R4.64], !P2 ;  /* 0x4fb0000004357fae */ /* 0x0005e8000d121844 */
[----:B------:R1:W-:Y:S01]  /*434b0*/  LDGSTS.E [R53+0x4fb80], [R2.64], !P2 ;  /* 0x4fb8000002357fae */ /* 0x0003e2000d121844 */
[----:B----4-:R-:W-:-:S04]  /*434c0*/  IMAD.WIDE R8, R241, 0x4, R54 ;  /* 0x00000004f1087825 */ /* 0x010fc800078e0236 */
[C---:B-1----:R-:W-:Y:S01]  /*434d0*/  IMAD.WIDE R6, R241.reuse, 0x4, R56 ;  /* 0x00000004f1067825 */ /* 0x042fe200078e0238 */
[----:B------:R1:W-:Y:S03]  /*434e0*/  STL.64 [R1+0x500], R8 ;  /* 0x0005000801007387 */ /* 0x0003e60000100a00 */
[C---:B--2---:R-:W-:Y:S01]  /*434f0*/  IMAD.WIDE R4, R241.reuse, 0x4, R58 ;  /* 0x00000004f1047825 */ /* 0x044fe200078e023a */
[----:B------:R2:W-:Y:S03]  /*43500*/  STL.64 [R1+0x4d8], R6 ;  /* 0x0004d80601007387 */ /* 0x0005e60000100a00 */
[----:B------:R-:W-:Y:S01]  /*43510*/  IMAD.WIDE R2, R241, 0x4, R66 ;  /* 0x00000004f1027825 */ /* 0x000fe200078e0242 */
[----:B------:R2:W-:Y:S04]  /*43520*/  STL.64 [R1+0x4d0], R4 ;  /* 0x0004d00401007387 */ /* 0x0005e80000100a00 */
[----:B------:R4:W-:Y:S04]  /*43530*/  STL.64 [R1+0x488], R2 ;  /* 0x0004880201007387 */ /* 0x0009e80000100a00 */
[----:B------:R-:W3:Y:S04]  /*43540*/  LDL.LU.64 R66, [R1+0x1c0] ;  /* 0x0001c00001427983 */ /* 0x000ee80000300a00 */
[----:B------:R-:W1:Y:S01]  /*43550*/  S2R R250, SR_TID.X ;  /* 0x0000000000fa7919 */ /* 0x000e620000002100 */
[----:B------:R-:W-:-:S04]  /*43560*/  IADD3 R0, R37, -0x43, RZ ;  /* 0xffffffbd25007810 */ /* 0x000fc80007ffe0ff */
[----:B------:R-:W-:Y:S02]  /*43570*/  ISETP.GE.U32.AND P6, PT, R0, 0x7fffff7e, PT ;  /* 0x7fffff7e0000780c */ /* 0x000fe40003fc6070 */
[----:B------:R-:W-:-:S04]  /*43580*/  IADD3 R0, R37, -0x47, RZ ;  /* 0xffffffb925007810 */ /* 0x000fc80007ffe0ff */
[----:B------:R-:W-:Y:S02]  /*43590*/  ISETP.GE.U32.AND P3, PT, R0, 0x7fffff7a, PT ;  /* 0x7fffff7a0000780c */ /* 0x000fe40003f66070 */
[----:B-1----:R-:W-:-:S05]  /*435a0*/  LOP3.LUT R250, R250, 0x1f, RZ, 0xc0, !PT ;  /* 0x0000001ffafa7812 */ /* 0x002fca00078ec0ff */
[----:B------:R-:W-:-:S05]  /*435b0*/  IMAD.SHL.U32 R250, R250, 0x4, RZ ;  /* 0x00000004fafa7824 */ /* 0x000fca00078e00ff */
[----:B------:R-:W-:-:S05]  /*435c0*/  LOP3.LUT R250, R250, 0x40, RZ, 0x3c, !PT ;  /* 0x00000040fafa7812 */ /* 0x000fca00078e3cff */
[----:B------:R1:W-:Y:S04]  /*435d0*/  LDGSTS.E [R250+0x48400], [R8.64], !P6 ;  /* 0x4840000008fa7fae */ /* 0x0003e8000f121844 */
[----:B------:R2:W-:Y:S04]  /*435e0*/  LDGSTS.E [R250+0x48480], [R6.64], !P6 ;  /* 0x4848000006fa7fae */ /* 0x0005e8000f121844 */
[----:B------:R2:W-:Y:S01]  /*435f0*/  LDGSTS.E [R250+0x48500], [R4.64], !P6 ;  /* 0x4850000004fa7fae */ /* 0x0005e2000f121844 */
[----:B-1----:R-:W-:-:S03]  /*43600*/  IMAD.WIDE R8, R241, 0x4, R68 ;  /* 0x00000004f1087825 */ /* 0x002fc600078e0244 */
[----:B------:R4:W-:Y:S01]  /*43610*/  LDGSTS.E [R250+0x48580], [R2.64], !P6 ;  /* 0x4858000002fa7fae */ /* 0x0009e2000f121844 */
[----:B--2---:R-:W-:-:S03]  /*43620*/  IMAD.WIDE R6, R241, 0x4, R70 ;  /* 0x00000004f1067825 */ /* 0x004fc600078e0246 */
[----:B------:R-:W2:Y:S04]  /*43630*/  LDL.LU.64 R68, [R1+0x1b8] ;  /* 0x0001b80001447983 */ /* 0x000ea80000300a00 */
[----:B------:R-:W-:Y:S01]  /*43640*/  STL.64 [R1+0x480], R8 ;  /* 0x0004800801007387 */ /* 0x000fe20000100a00 */
[----:B------:R-:W-:-:S03]  /*43650*/  IMAD.WIDE R4, R241, 0x4, R72 ;  /* 0x00000004f1047825 */ /* 0x000fc600078e0248 */
[----:B------:R-:W2:Y:S01]  /*43660*/  LDL.LU.64 R70, [R1+0x1b0] ;  /* 0x0001b00001467983 */ /* 0x000ea20000300a00 */
[----:B----4-:R-:W-:-:S03]  /*43670*/  IMAD.WIDE R2, R241, 0x4, R60 ;  /* 0x00000004f1027825 */ /* 0x010fc600078e023c */
[----:B------:R-:W-:Y:S04]  /*43680*/  STL.64 [R1+0x80], R6 ;  /* 0x0000800601007387 */ /* 0x000fe80000100a00 */
[----:B------:R1:W-:Y:S04]  /*43690*/  LDGSTS.E [R250+0x48c00], [R8.64], !P3 ;  /* 0x48c0000008fa7fae */ /* 0x0003e8000d921844 */
[----:B------:R-:W4:Y:S04]  /*436a0*/  LDL.LU.64 R72, [R1+0x1a8] ;  /* 0x0001a80001487983 */ /* 0x000f280000300a00 */
[----:B------:R1:W-:Y:S04]  /*436b0*/  LDGSTS.E [R250+0x48c80], [R6.64], !P3 ;  /* 0x48c8000006fa7fae */ /* 0x0003e8000d921844 */
[----:B------:R1:W-:Y:S04]  /*436c0*/  STL.64 [R1+0x78], R4 ;  /* 0x0000780401007387 */ /* 0x0003e80000100a00 */
[----:B------:R1:W-:Y:S04]  /*436d0*/  LDGSTS.E [R250+0x48d00], [R4.64], !P3 ;  /* 0x48d0000004fa7fae */ /* 0x0003e8000d921844 */
[----:B------:R1:W-:Y:S04]  /*436e0*/  STL.64 [R1+0x70], R2 ;  /* 0x0000700201007387 */ /* 0x0003e80000100a00 */
[----:B------:R1:W-:Y:S02]  /*436f0*/  LDGSTS.E [R250+0x48d80], [R2.64], !P3 ;  /* 0x48d8000002fa7fae */ /* 0x0003e4000d921844 */
[----:B-1----:R-:W-:-:S04]  /*43700*/  IMAD.WIDE R4, R241, 0x4, R62 ;  /* 0x00000004f1047825 */ /* 0x002fc800078e023e */
[C---:B------:R-:W-:Y:S01]  /*43710*/  IMAD.WIDE R2, R241.reuse, 0x4, R64 ;  /* 0x00000004f1027825 */ /* 0x040fe200078e0240 */
[----:B------:R1:W-:Y:S03]  /*43720*/  STL.64 [R1+0x68], R4 ;  /* 0x0000680401007387 */ /* 0x0003e60000100a00 */
[C---:B------:R-:W-:Y:S01]  /*43730*/  IMAD.WIDE R242, R241.reuse, 0x4, R246 ;  /* 0x00000004f1f27825 */ /* 0x040fe200078e02f6 */
[----:B------:R1:W-:Y:S03]  /*43740*/  STL.64 [R1+0x60], R2 ;  /* 0x0000600201007387 */ /* 0x0003e60000100a00 */
[C---:B------:R-:W-:Y:S01]  /*43750*/  IMAD.WIDE R140, R241.reuse, 0x4, R248 ;  /* 0x00000004f18c7825 */ /* 0x040fe200078e02f8 */
[----:B------:R-:W4:Y:S04]  /*43760*/  LDL.LU.64 R54, [R1+0x140] ;  /* 0x0001400001367983 */ /* 0x000f280000300a00 */
[----:B------:R-:W4:Y:S04]  /*43770*/  LDL.LU.64 R56, [R1+0x138] ;  /* 0x0001380001387983 */ /* 0x000f280000300a00 */
[----:B------:R-:W4:Y:S04]  /*43780*/  LDL.LU.64 R58, [R1+0x130] ;  /* 0x00013000013a7983 */ /* 0x000f280000300a00 */
[----:B------:R-:W4:Y:S04]  /*43790*/  LDL.LU.64 R60, [R1+0x128] ;  /* 0x00012800013c7983 */ /* 0x000f280000300a00 */
[----:B------:R1:W-:Y:S04]  /*437a0*/  STL.64 [R1+0x6b10], R242 ;  /* 0x006b10f201007387 */ /* 0x0003e80000100a00 */
[----:B------:R-:W-:Y:S04]  /*437b0*/  STL.64 [R1+0x6b18], R140 ;  /* 0x006b188c01007387 */ /* 0x000fe80000100a00 */
[----:B------:R-:W4:Y:S04]  /*437c0*/  LDL.LU.64 R62, [R1+0xc0] ;  /* 0x0000c000013e7983 */ /* 0x000f280000300a00 */
[----:B------:R-:W4:Y:S04]  /*437d0*/  LDL.LU.64 R64, [R1+0xb8] ;  /* 0x0000b80001407983 */ /* 0x000f280000300a00 */
[----:B------:R-:W4:Y:S04]  /*437e0*/  LDL.LU.64 R246, [R1+0xb0] ;  /* 0x0000b00001f67983 */ /* 0x000f280000300a00 */
[----:B------:R-:W4:Y:S01]  /*437f0*/  LDL.LU.64 R248, [R1+0xa8] ;  /* 0x0000a80001f87983 */ /* 0x000f220000300a00 */
[----:B---3--:R-:W-:-:S03]  /*43800*/  IMAD.WIDE R138, R241, 0x4, R66 ;  /* 0x00000004f18a7825 */ /* 0x008fc600078e0242 */
[----:B------:R-:W3:Y:S01]  /*43810*/  LDL.LU.64 R66, [R1+0x40] ;  /* 0x0000400001427983 */ /* 0x000ee20000300a00 */
[----:B--2---:R-:W-:-:S03]  /*43820*/  IMAD.WIDE R136, R241, 0x4, R68 ;  /* 0x00000004f1887825 */ /* 0x004fc600078e0244 */
[----:B------:R-:W2:Y:S01]  /*43830*/  LDL.LU.64 R68, [R1+0x38] ;  /* 0x0000380001447983 */ /* 0x000ea20000300a00 */
[----:B------:R-:W-:-:S03]  /*43840*/  IMAD.WIDE R134, R241, 0x4, R70 ;  /* 0x00000004f1867825 */ /* 0x000fc600078e0246 */
[----:B------:R-:W2:Y:S01]  /*43850*/  LDL.LU.64 R70, [R1+0x30] ;  /* 0x0000300001467983 */ /* 0x000ea20000300a00 */
[----:B----4-:R-:W-:-:S03]  /*43860*/  IMAD.WIDE R132, R241, 0x4, R72 ;  /* 0x00000004f1847825 */ /* 0x010fc600078e0248 */
[----:B------:R-:W4:Y:S04]  /*43870*/  LDL.LU.64 R72, [R1+0x28] ;  /* 0x0000280001487983 */ /* 0x000f280000300a00 */
[----:B------:R-:W-:Y:S04]  /*43880*/  STL.64 [R1+0x6b20], R138 ;  /* 0x006b208a01007387 */ /* 0x000fe80000100a00 */
[----:B------:R-:W-:Y:S04]  /*43890*/  STL.64 [R1+0x6b28], R136 ;  /* 0x006b288801007387 */ /* 0x000fe80000100a00 */
[----:B------:R-:W-:Y:S04]  /*438a0*/  STL.64 [R1+0x6b30], R134 ;  /* 0x006b308601007387 */ /* 0x000fe80000100a00 */
[----:B------:R1:W-:Y:S01]  /*438b0*/  STL.64 [R1+0x6b38], R132 ;  /* 0x006b388401007387 */ /* 0x0003e20000100a00 */
[----:B------:R-:W-:-:S04]  /*438c0*/  IMAD.WIDE R126, R241, 0x4, R58 ;  /* 0x00000004f17e7825 */ /* 0x000fc800078e023a */
[----:B------:R-:W-:-:S04]  /*438d0*/  IMAD.WIDE R124, R241, 0x4, R60 ;  /* 0x00000004f17c7825 */ /* 0x000fc800078e023c */
[C---:B------:R-:W-:Y:S02]  /*438e0*/  IMAD.WIDE R120, R241.reuse, 0x4, R64 ;  /* 0x00000004f1787825 */ /* 0x040fe400078e0240 */
[----:B------:R-:W4:Y:S02]  /*438f0*/  LDL.LU.64 R64, [R1+0x320] ;  /* 0x0003200001407983 */ /* 0x000f240000300a00 */
[----:B------:R-:W-:-:S04]  /*43900*/  IMAD.WIDE R118, R241, 0x4, R246 ;  /* 0x00000004f1767825 */ /* 0x000fc800078e02f6 */
[----:B------:R-:W-:-:S04]  /*43910*/  IMAD.WIDE R116, R241, 0x4, R248 ;  /* 0x00000004f1747825 */ /* 0x000fc800078e02f8 */
[C---:B---3--:R-:W-:Y:S02]  /*43920*/  IMAD.WIDE R114, R241.reuse, 0x4, R66 ;  /* 0x00000004f1727825 */ /* 0x048fe400078e0242 */
[----:B------:R-:W3:Y:S04]  /*43930*/  LDL.LU.64 R66, [R1+0x318] ;  /* 0x0003180001427983 */ /* 0x000ee80000300a00 */
[----:B------:R-:W3:Y:S04]  /*43940*/  LDL.LU.64 R58, [R1+0x310] ;  /* 0x00031000013a7983 */ /* 0x000ee80000300a00 */
[----:B------:R-:W3:Y:S04]  /*43950*/  LDL.LU.64 R60, [R1+0x308] ;  /* 0x00030800013c7983 */ /* 0x000ee80000300a00 */
[----:B------:R-:W3:Y:S04]  /*43960*/  LDL.LU.64 R246, [R1+0x2a0] ;  /* 0x0002a00001f67983 */ /* 0x000ee80000300a00 */
[----:B------:R-:W3:Y:S01]  /*43970*/  LDL.LU.64 R248, [R1+0x298] ;  /* 0x0002980001f87983 */ /* 0x000ee20000300a00 */
[----:B------:R-:W-:-:S04]  /*43980*/  IMAD.WIDE R122, R241, 0x4, R62 ;  /* 0x00000004f17a7825 */ /* 0x000fc800078e023e */
[----:B------:R-:W-:-:S04]  /*43990*/  IMAD.WIDE R128, R241, 0x4, R56 ;  /* 0x00000004f1807825 */ /* 0x000fc800078e0238 */
[C---:B--2---:R-:W-:Y:S02]  /*439a0*/  IMAD.WIDE R112, R241.reuse, 0x4, R68 ;  /* 0x00000004f1707825 */ /* 0x044fe400078e0244 */
[----:B------:R-:W2:Y:S02]  /*439b0*/  LDL.LU.64 R68, [R1+0x290] ;  /* 0x0002900001447983 */ /* 0x000ea40000300a00 */
[C---:B------:R-:W-:Y:S02]  /*439c0*/  IMAD.WIDE R110, R241.reuse, 0x4, R70 ;  /* 0x00000004f16e7825 */ /* 0x040fe400078e0246 */
[----:B------:R-:W2:Y:S02]  /*439d0*/  LDL.LU.64 R70, [R1+0x288] ;  /* 0x0002880001467983 */ /* 0x000ea40000300a00 */
[C---:B----4-:R-:W-:Y:S02]  /*439e0*/  IMAD.WIDE R108, R241.reuse, 0x4, R72 ;  /* 0x00000004f16c7825 */ /* 0x050fe400078e0248 */
[----:B------:R-:W4:Y:S04]  /*439f0*/  LDL.LU.64 R72, [R1+0x220] ;  /* 0x0002200001487983 */ /* 0x000f280000300a00 */
[----:B------:R-:W4:Y:S01]  /*43a00*/  LDL.LU.64 R62, [R1+0x218] ;  /* 0x00021800013e7983 */ /* 0x000f220000300a00 */
[----:B------:R-:W-:-:S03]  /*43a10*/  IMAD.WIDE R106, R241, 0x4, R64 ;  /* 0x00000004f16a7825 */ /* 0x000fc600078e0240 */
[----:B------:R-:W4:Y:S01]  /*43a20*/  LDL.LU.64 R64, [R1+0x210] ;  /* 0x0002100001407983 */ /* 0x000f220000300a00 */
[----:B---3--:R-:W-:-:S03]  /*43a30*/  IMAD.WIDE R104, R241, 0x4, R66 ;  /* 0x00000004f1687825 */ /* 0x008fc600078e0242 */
[----:B------:R-:W3:Y:S01]  /*43a40*/  LDL.LU.64 R66, [R1+0x208] ;  /* 0x0002080001427983 */ /* 0x000ee20000300a00 */
[----:B------:R-:W-:-:S03]  /*43a50*/  IMAD.WIDE R102, R241, 0x4, R58 ;  /* 0x00000004f1667825 */ /* 0x000fc600078e023a */
[----:B------:R-:W3:Y:S04]  /*43a60*/  LDL.LU.64 R56, [R1+0x1a0] ;  /* 0x0001a00001387983 */ /* 0x000ee80000300a00 */
[----:B------:R-:W3:Y:S01]  /*43a70*/  LDL.LU.64 R58, [R1+0x198] ;  /* 0x00019800013a7983 */ /* 0x000ee20000300a00 */
[----:B------:R-:W-:-:S03]  /*43a80*/  IMAD.WIDE R98, R241, 0x4, R246 ;  /* 0x00000004f1627825 */ /* 0x000fc600078e02f6 */
[----:B------:R-:W3:Y:S01]  /*43a90*/  LDL.LU.64 R246, [R1+0x190] ;  /* 0x0001900001f67983 */ /* 0x000ee20000300a00 */
[----:B------:R-:W-:-:S03]  /*43aa0*/  IMAD.WIDE R96, R241, 0x4, R248 ;  /* 0x00000004f1607825 */ /* 0x000fc600078e02f8 */
[----:B------:R-:W3:Y:S01]  /*43ab0*/  LDL.LU.64 R248, [R1+0x188] ;  /* 0x0001880001f87983 */ /* 0x000ee20000300a00 */
[----:B------:R-:W-:-:S03]  /*43ac0*/  IMAD.WIDE R130, R241, 0x4, R54 ;  /* 0x00000004f1827825 */ /* 0x000fc600078e0236 */
[----:B------:R-:W3:Y:S01]  /*43ad0*/  LDL.LU.64 R54, [R1+0x120] ;  /* 0x0001200001367983 */ /* 0x000ee20000300a00 */
[----:B------:R-:W-:-:S04]  /*43ae0*/  IMAD.WIDE R100, R241, 0x4, R60 ;  /* 0x00000004f1647825 */ /* 0x000fc800078e023c */
[----:B--2---:R-:W-:-:S04]  /*43af0*/  IMAD.WIDE R94, R241, 0x4, R68 ;  /* 0x00000004f15e7825 */ /* 0x004fc800078e0244 */
[----:B------:R-:W-:-:S04]  /*43b00*/  IMAD.WIDE R92, R241, 0x4, R70 ;  /* 0x00000004f15c7825 */ /* 0x000fc800078e0246 */
[C---:B----4-:R-:W-:Y:S02]  /*43b10*/  IMAD.WIDE R90, R241.reuse, 0x4, R72 ;  /* 0x00000004f15a7825 */ /* 0x050fe400078e0248 */
[----:B------:R-:W2:Y:S04]  /*43b20*/  LDL.LU.64 R72, [R1+0x118] ;  /* 0x0001180001487983 */ /* 0x000ea80000300a00 */
[----:B------:R-:W4:Y:S01]  /*43b30*/  LDL.LU.64 R70, [R1+0x110] ;  /* 0x0001100001467983 */ /* 0x000f220000300a00 */
[----:B------:R-:W-:-:S03]  /*43b40*/  IMAD.WIDE R88, R241, 0x4, R62 ;  /* 0x00000004f1587825 */ /* 0x000fc600078e023e */
[----:B------:R-:W2:Y:S01]  /*43b50*/  LDL.LU.64 R68, [R1+0x108] ;  /* 0x0001080001447983 */ /* 0x000ea20000300a00 */
[----:B------:R-:W-:-:S04]  /*43b60*/  IMAD.WIDE R86, R241, 0x4, R64 ;  /* 0x00000004f1567825 */ /* 0x000fc800078e0240 */
[C---:B---3--:R-:W-:Y:S02]  /*43b70*/  IMAD.WIDE R84, R241.reuse, 0x4, R66 ;  /* 0x00000004f1547825 */ /* 0x048fe400078e0242 */
[----:B------:R-:W3:Y:S04]  /*43b80*/  LDL.LU.64 R66, [R1+0xa0] ;  /* 0x0000a00001427983 */ /* 0x000ee80000300a00 */
[----:B------:R-:W2:Y:S01]  /*43b90*/  LDL.LU.64 R64, [R1+0x98] ;  /* 0x0000980001407983 */ /* 0x000ea20000300a00 */
[----:B------:R-:W-:-:S03]  /*43ba0*/  IMAD.WIDE R82, R241, 0x4, R56 ;  /* 0x00000004f1527825 */ /* 0x000fc600078e0238 */
[----:B------:R-:W2:Y:S01]  /*43bb0*/  LDL.LU.64 R62, [R1+0x90] ;  /* 0x00009000013e7983 */ /* 0x000ea20000300a00 */
[----:B------:R-:W-:-:S03]  /*43bc0*/  IMAD.WIDE R80, R241, 0x4, R58 ;  /* 0x00000004f1507825 */ /* 0x000fc600078e023a */
[----:B------:R-:W2:Y:S01]  /*43bd0*/  LDL.LU.64 R60, [R1+0x88] ;  /* 0x00008800013c7983 */ /* 0x000ea20000300a00 */
[----:B------:R-:W-:-:S03]  /*43be0*/  IMAD.WIDE R78, R241, 0x4, R246 ;  /* 0x00000004f14e7825 */ /* 0x000fc600078e02f6 */
[----:B------:R-:W2:Y:S01]  /*43bf0*/  LDL.LU.64 R58, [R1+0x20] ;  /* 0x00002000013a7983 */ /* 0x000ea20000300a00 */
[----:B------:R-:W-:-:S03]  /*43c00*/  IMAD.WIDE R76, R241, 0x4, R248 ;  /* 0x00000004f14c7825 */ /* 0x000fc600078e02f8 */
[----:B------:R-:W2:Y:S04]  /*43c10*/  LDL.LU.64 R56, [R1+0x18] ;  /* 0x0000180001387983 */ /* 0x000ea80000300a00 */
[----:B------:R-:W2:Y:S04]  /*43c20*/  LDL.LU.64 R246, [R1+0x10] ;  /* 0x0000100001f67983 */ /* 0x000ea80000300a00 */
[----:B------:R-:W2:Y:S04]  /*43c30*/  LDL.LU.64 R248, [R1+0x8] ;  /* 0x0000080001f87983 */ /* 0x000ea80000300a00 */
[----:B------:R-:W-:Y:S04]  /*43c40*/  STL [R1+0x9a0], RZ ;  /* 0x0009a0ff01007387 */ /* 0x000fe80000100800 */
        /* <DEDUP_REMOVED lines=1711> */
[----:B------:R-:W3:Y:S01]  /*4a740*/  LDL.LU.64 R48, [R1+0xf68] ;  /* 0x000f680001307983 */ /* 0x000ee20000300a00 */
[----:B------:R-:W-:-:S03]  /*4a750*/  IMAD.WIDE R74, R241, 0x4, R54 ;  /* 0x00000004f14a7825 */ /* 0x000fc600078e0236 */
[----:B------:R-:W3:Y:S01]  /*4a760*/  LDL.LU.64 R46, [R1+0xf70] ;  /* 0x000f7000012e7983 */ /* 0x000ee20000300a00 */
[----:B--2---:R-:W-:-:S03]  /*4a770*/  IMAD.WIDE R54, R241, 0x4, R246 ;  /* 0x00000004f1367825 */ /* 0x004fc600078e02f6 */
[----:B------:R-:W4:Y:S04]  /*4a780*/  LDL.LU.64 R40, [R1+0xf78] ;  /* 0x000f780001287983 */ /* 0x000f280000300a00 */
[----:B------:R-:W4:Y:S04]  /*4a790*/  LDL.LU.64 R38, [R1+0xf80] ;  /* 0x000f800001267983 */ /* 0x000f280000300a00 */
[----:B------:R-:W4:Y:S04]  /*4a7a0*/  LDL.LU.64 R44, [R1+0xf88] ;  /* 0x000f8800012c7983 */ /* 0x000f280000300a00 */
[----:B------:R-:W4:Y:S04]  /*4a7b0*/  LDL.LU.64 R42, [R1+0xf90] ;  /* 0x000f9000012a7983 */ /* 0x000f280000300a00 */
[----:B------:R-:W4:Y:S01]  /*4a7c0*/  LDL.LU.64 R246, [R1+0xf98] ;  /* 0x000f980001f67983 */ /* 0x000f220000300a00 */
[----:B------:R-:W-:-:S03]  /*4a7d0*/  IMAD.WIDE R52, R241, 0x4, R248 ;  /* 0x00000004f1347825 */ /* 0x000fc600078e02f8 */
[----:B------:R-:W-:Y:S04]  /*4a7e0*/  STL [R1+0x2380], RZ ;  /* 0x002380ff01007387 */ /* 0x000fe80000100800 */
[----:B------:R-:W-:Y:S04]  /*4a7f0*/  STL [R1+0x2384], RZ ;  /* 0x002384ff01007387 */ /* 0x000fe80000100800 */
[----:B------:R-:W-:Y:S04]  /*4a800*/  STL [R1+0x2388], RZ ;  /* 0x002388ff01007387 */ /* 0x000fe80000100800 */
[----:B------:R-:W-:Y:S04]  /*4a810*/  STL [R1+0x238c], RZ ;  /* 0x00238cff01007387 */ /* 0x000fe80000100800 */
[----:B------:R-:W4:Y:S04]  /*4a820*/  LDL.LU.64 R248, [R1+0xfa0] ;  /* 0x000fa00001f87983 */ /* 0x000f280000300a00 */
        /* <DEDUP_REMOVED lines=17> */
[----:B------:R-:W4:Y:S04]  /*4a940*/  LDL.LU.64 R32, [R1+0x1f40] ;  /* 0x001f400001207983 */ /* 0x000f280000300a00 */
[----:B------:R-:W4:Y:S04]  /*4a950*/  LDL.LU.64 R30, [R1+0x1ba0] ;  /* 0x001ba000011e7983 */ /* 0x000f280000300a00 */
[----:B------:R-:W4:Y:S04]  /*4a960*/  LDL.LU.64 R26, [R1+0x1f48] ;  /* 0x001f4800011a7983 */ /* 0x000f280000300a00 */
[----:B------:R-:W4:Y:S01]  /*4a970*/  LDL.LU.64 R28, [R1+0xfc8] ;  /* 0x000fc800011c7983 */ /* 0x000f220000300a00 */
[----:B------:R-:W-:-:S04]  /*4a980*/  IADD3 R0, R37, -0x4b, RZ ;  /* 0xffffffb525007810 */ /* 0x000fc80007ffe0ff */
[----:B------:R-:W-:Y:S02]  /*4a990*/  ISETP.GE.U32.AND P0, PT, R0, 0x7fffff76, PT ;  /* 0x7fffff760000780c */ /* 0x000fe40003f06070 */
[----:B------:R-:W-:-:S04]  /*4a9a0*/  IADD3 R0, R37, -0x4f, RZ ;  /* 0xffffffb125007810 */ /* 0x000fc80007ffe0ff */
[----:B------:R-:W-:Y:S02]  /*4a9b0*/  ISETP.GE.U32.AND P5, PT, R0, 0x7fffff72, PT ;  /* 0x7fffff720000780c */ /* 0x000fe40003fa6070 */
[----:B------:R-:W-:-:S04]  /*4a9c0*/  IADD3 R0, R37, -0x53, RZ ;  /* 0xffffffad25007810 */ /* 0x000fc80007ffe0ff */
[----:B------:R-:W-:Y:S01]  /*4a9d0*/  ISETP.GE.U32.AND P4, PT, R0, 0x7fffff6e, PT ;  /* 0x7fffff6e0000780c */ /* 0x000fe20003f86070 */
[----:B------:R1:W-:Y:S01]  /*4a9e0*/  LDGSTS.E [R250+0x49400], [R4.64], !P0 ;  /* 0x4940000004fa7fae */ /* 0x0003e2000c121844 */
[----:B------:R-:W-:-:S03]  /*4a9f0*/  IADD3 R0, R37, -0x57, RZ ;  /* 0xffffffa925007810 */ /* 0x000fc60007ffe0ff */
[----:B------:R1:W-:Y:S01]  /*4aa00*/  LDGSTS.E [R250+0x49480], [R2.64], !P0 ;  /* 0x4948000002fa7fae */ /* 0x0003e2000c121844 */
[----:B------:R-:W-:Y:S02]  /*4aa10*/  ISETP.GE.U32.AND P1, PT, R0, 0x7fffff6a, PT ;  /* 0x7fffff6a0000780c */ /* 0x000fe40003f26070 */
[C---:B------:R-:W-:Y:S01]  /*4aa20*/  IADD3 R0, R37.reuse, -0x5b, RZ ;  /* 0xffffffa525007810 */ /* 0x040fe20007ffe0ff */
[----:B------:R1:W-:Y:S03]  /*4aa30*/  LDGSTS.E [R250+0x49500], [R242.64], !P0 ;  /* 0x49500000f2fa7fae */ /* 0x0003e6000c121844 */
        /* <DEDUP_REMOVED lines=17> */
[----:B------:R1:W-:Y:S04]  /*4ab50*/  LDGSTS.E [R250+0x4a500], [R126.64], !P4 ;  /* 0x4a5000007efa7fae */ /* 0x0003e8000e121844 */
[----:B------:R1:W-:Y:S01]  /*4ab60*/  LDGSTS.E [R250+0x4a580], [R124.64], !P4 ;  /* 0x4a5800007cfa7fae */ /* 0x0003e2000e121844 */
[----:B------:R-:W-:Y:S02]  /*4ab70*/  ISETP.GE.U32.AND P4, PT, R0, 0x7fffff52, PT ;  /* 0x7fffff520000780c */ /* 0x000fe40003f86070 */
[----:B------:R-:W-:Y:S01]  /*4ab80*/  IADD3 R0, R37, -0x73, RZ ;  /* 0xffffff8d25007810 */ /* 0x000fe20007ffe0ff */
[----:B------:R1:W-:Y:S01]  /*4ab90*/  LDGSTS.E [R250+0x4ac00], [R122.64], !P1 ;  /* 0x4ac000007afa7fae */ /* 0x0003e2000c921844 */
[----:B------:R-:W-:-:S03]  /*4aba0*/  IMAD.WIDE R142, R241, 0x4, R142 ;  /* 0x00000004f18e7825 */ /* 0x000fc600078e028e */
[----:B------:R1:W-:Y:S01]  /*4abb0*/  LDGSTS.E [R250+0x4ac80], [R120.64], !P1 ;  /* 0x4ac8000078fa7fae */ /* 0x0003e2000c921844 */
[----:B------:R-:W-:-:S03]  /*4abc0*/  IMAD.WIDE R144, R241, 0x4, R144 ;  /* 0x00000004f1907825 */ /* 0x000fc600078e0290 */
[----:B------:R1:W-:Y:S01]  /*4abd0*/  LDGSTS.E [R250+0x4ad00], [R118.64], !P1 ;  /* 0x4ad0000076fa7fae */ /* 0x0003e2000c921844 */
[----:B------:R-:W-:-:S03]  /*4abe0*/  IMAD.WIDE R146, R241, 0x4, R146 ;  /* 0x00000004f1927825 */ /* 0x000fc600078e0292 */
[----:B------:R1:W-:Y:S01]  /*4abf0*/  LDGSTS.E [R250+0x4ad80], [R116.64], !P1 ;  /* 0x4ad8000074fa7fae */ /* 0x0003e2000c921844 */
[----:B------:R-:W-:Y:S01]  /*4ac00*/  ISETP.GE.U32.AND P1, PT, R0, 0x7fffff4e, PT ;  /* 0x7fffff4e0000780c */ /* 0x000fe20003f26070 */
[----:B------:R-:W-:Y:S02]  /*4ac10*/  IMAD.WIDE R148, R241, 0x4, R148 ;  /* 0x00000004f1947825 */ /* 0x000fe400078e0294 */
[----:B------:R1:W-:Y:S01]  /*4ac20*/  LDGSTS.E [R250+0x4b400], [R114.64], !P2 ;  /* 0x4b40000072fa7fae */ /* 0x0003e2000d121844 */
[----:B------:R-:W-:Y:S01]  /*4ac30*/  IADD3 R0, R37, -0x77, RZ ;  /* 0xffffff8925007810 */ /* 0x000fe20007ffe0ff */
[C---:B------:R-:W-:Y:S02]  /*4ac40*/  IMAD.WIDE R150, R241.reuse, 0x4, R150 ;  /* 0x00000004f1967825 */ /* 0x040fe400078e0296 */
[----:B------:R1:W-:Y:S02]  /*4ac50*/  LDGSTS.E [R250+0x4b480], [R112.64], !P2 ;  /* 0x4b48000070fa7fae */ /* 0x0003e4000d121844 */
[----:B------:R-:W-:-:S02]  /*4ac60*/  IMAD.WIDE R152, R241, 0x4, R152 ;  /* 0x00000004f1987825 */ /* 0x000fc400078e0298 */
[----:B------:R1:W-:Y:S02]  /*4ac70*/  LDGSTS.E [R250+0x4b500], [R110.64], !P2 ;  /* 0x4b5000006efa7fae */ /* 0x0003e4000d121844 */
[C---:B------:R-:W-:Y:S02]  /*4ac80*/  IMAD.WIDE R154, R241.reuse, 0x4, R154 ;  /* 0x00000004f19a7825 */ /* 0x040fe400078e029a */
[----:B------:R1:W-:Y:S01]  /*4ac90*/  LDGSTS.E [R250+0x4b580], [R108.64], !P2 ;  /* 0x4b5800006cfa7fae */ /* 0x0003e2000d121844 */
[----:B------:R-:W-:Y:S01]  /*4aca0*/  ISETP.GE.U32.AND P2, PT, R0, 0x7fffff4a, PT ;  /* 0x7fffff4a0000780c */ /* 0x000fe20003f46070 */
[----:B------:R-:W-:Y:S02]  /*4acb0*/  IMAD.WIDE R156, R241, 0x4, R156 ;  /* 0x00000004f19c7825 */ /* 0x000fe400078e029c */
[----:B------:R1:W-:Y:S01]  /*4acc0*/  LDGSTS.E [R250+0x4bc00], [R142.64], !P6 ;  /* 0x4bc000008efa7fae */ /* 0x0003e2000f121844 */
[----:B------:R-:W-:Y:S01]  /*4acd0*/  IADD3 R0, R37, -0x7b, RZ ;  /* 0xffffff8525007810 */ /* 0x000fe20007ffe0ff */
[----:B------:R-:W-:-:S02]  /*4ace0*/  IMAD.WIDE R158, R241, 0x4, R158 ;  /* 0x00000004f19e7825 */ /* 0x000fc400078e029e */
[----:B------:R1:W-:Y:S02]  /*4acf0*/  LDGSTS.E [R250+0x4bc80], [R144.64], !P6 ;  /* 0x4bc8000090fa7fae */ /* 0x0003e4000f121844 */
[C---:B------:R-:W-:Y:S02]  /*4ad00*/  IMAD.WIDE R160, R241.reuse, 0x4, R160 ;  /* 0x00000004f1a07825 */ /* 0x040fe400078e02a0 */
[----:B------:R1:W-:Y:S02]  /*4ad10*/  LDGSTS.E [R250+0x4bd00], [R146.64], !P6 ;  /* 0x4bd0000092fa7fae */ /* 0x0003e4000f121844 */
[C---:B------:R-:W-:Y:S02]  /*4ad20*/  IMAD.WIDE R162, R241.reuse, 0x4, R162 ;  /* 0x00000004f1a27825 */ /* 0x040fe400078e02a2 */
[----:B------:R1:W-:Y:S01]  /*4ad30*/  LDGSTS.E [R250+0x4bd80], [R148.64], !P6 ;  /* 0x4bd8000094fa7fae */ /* 0x0003e2000f121844 */
[----:B------:R-:W-:Y:S01]  /*4ad40*/  ISETP.GE.U32.AND P6, PT, R0, 0x7fffff46, PT ;  /* 0x7fffff460000780c */ /* 0x000fe20003fc6070 */
[----:B------:R-:W-:-:S02]  /*4ad50*/  IMAD.WIDE R164, R241, 0x4, R164 ;  /* 0x00000004f1a47825 */ /* 0x000fc400078e02a4 */
[----:B------:R1:W-:Y:S01]  /*4ad60*/  LDGSTS.E [R250+0x4c400], [R150.64], !P3 ;  /* 0x4c40000096fa7fae */ /* 0x0003e2000d921844 */
[----:B------:R-:W-:Y:S01]  /*4ad70*/  IADD3 R0, R37, -0x7f, RZ ;  /* 0xffffff8125007810 */ /* 0x000fe20007ffe0ff */
[C---:B------:R-:W-:Y:S02]  /*4ad80*/  IMAD.WIDE R166, R241.reuse, 0x4, R166 ;  /* 0x00000004f1a67825 */ /* 0x040fe400078e02a6 */
[----:B------:R1:W-:Y:S02]  /*4ad90*/  LDGSTS.E [R250+0x4c480], [R152.64], !P3 ;  /* 0x4c48000098fa7fae */ /* 0x0003e4000d921844 */
        /* <DEDUP_REMOVED lines=15> */
[----:B------:R1:W-:Y:S02]  /*4ae90*/  LDGSTS.E [R250+0x4d400], [R166.64], !P5 ;  /* 0x4d400000a6fa7fae */ /* 0x0003e4000e921844 */
[----:B------:R-:W-:-:S02]  /*4aea0*/  IMAD.WIDE R182, R241, 0x4, R182 ;  /* 0x00000004f1b67825 */ /* 0x000fc400078e02b6 */
        /* <DEDUP_REMOVED lines=37> */
[----:B------:R-:W-:-:S03]  /*4b100*/  ISETP.GE.U32.AND P1, PT, R0, 0x7fffff71, PT ;  /* 0x7fffff710000780c */ /* 0x000fc60003f26070 */
[----:B------:R1:W-:Y:S01]  /*4b110*/  LDGSTS.E [R250+0x4f480], [R200.64], !P6 ;  /* 0x4f480000c8fa7fae */ /* 0x0003e2000f121844 */
[----:B------:R-:W-:-:S03]  /*4b120*/  IADD3 R0, R37, -0x54, RZ ;  /* 0xffffffac25007810 */ /* 0x000fc60007ffe0ff */
[----:B------:R1:W-:Y:S04]  /*4b130*/  LDGSTS.E [R250+0x4f500], [R202.64], !P6 ;  /* 0x4f500000cafa7fae */ /* 0x0003e8000f121844 */
[----:B------:R1:W-:Y:S04]  /*4b140*/  LDGSTS.E [R250+0x4f580], [R204.64], !P6 ;  /* 0x4f580000ccfa7fae */ /* 0x0003e8000f121844 */
[----:B------:R1:W-:Y:S04]  /*4b150*/  LDGSTS.E [R250+0x4fc00], [R206.64], !P3 ;  /* 0x4fc00000cefa7fae */ /* 0x0003e8000d921844 */
[----:B------:R1:W-:Y:S01]  /*4b160*/  LDGSTS.E [R250+0x4fc80], [R208.64], !P3 ;  /* 0x4fc80000d0fa7fae */ /* 0x0003e2000d921844 */
[----:B------:R-:W-:-:S03]  /*4b170*/  ISETP.GE.U32.AND P2, PT, R0, 0x7fffff6d, PT ;  /* 0x7fffff6d0000780c */ /* 0x000fc60003f46070 */
[----:B------:R3:W-:Y:S01]  /*4b180*/  LDGSTS.E [R250+0x4fd00], [R210.64], !P3 ;  /* 0x4fd00000d2fa7fae */ /* 0x0007e2000d921844 */
[----:B------:R-:W-:-:S03]  /*4b190*/  IADD3 R0, R37, -0x58, RZ ;  /* 0xffffffa825007810 */ /* 0x000fc60007ffe0ff */
[----:B------:R3:W-:Y:S01]  /*4b1a0*/  LDGSTS.E [R250+0x4fd80], [R212.64], !P3 ;  /* 0x4fd80000d4fa7fae */ /* 0x0007e2000d921844 */
[----:B------:R-:W-:Y:S02]  /*4b1b0*/  ISETP.GE.U32.AND P6, PT, R0, 0x7fffff69, PT ;  /* 0x7fffff690000780c */ /* 0x000fe40003fc6070 */
[----:B------:R-:W-:Y:S01]  /*4b1c0*/  IADD3 R0, R37, -0x5c, RZ ;  /* 0xffffffa425007810 */ /* 0x000fe20007ffe0ff */
[----:B------:R-:W-:Y:S01]  /*4b1d0*/  IMAD.WIDE R72, R241, 0x4, R72 ;  /* 0x00000004f1487825 */ /* 0x000fe200078e0248 */
[----:B------:R-:W-:Y:S01]  /*4b1e0*/  IADD3 R240, R240, -0x40, RZ ;  /* 0xffffffc0f0f07810 */ /* 0x000fe20007ffe0ff */
[----:B-1----:R-:W2:Y:S01]  /*4b1f0*/  LDL.LU.64 R4, [R1+0x2320] ;  /* 0x0023200001047983 */ /* 0x002ea20000300a00 */
[----:B---3--:R-:W-:Y:S01]  /*4b200*/  LOP3.LUT R250, R251, 0x60, RZ, 0x3c, !PT ;  /* 0x00000060fbfa7812 */ /* 0x008fe200078e3cff */
[----:B----4-:R-:W-:Y:S01]  /*4b210*/  IMAD.WIDE R70, R241, 0x4, R70 ;  /* 0x00000004f1467825 */ /* 0x010fe200078e0246 */
[----:B------:R-:W-:Y:S01]  /*4b220*/  ISETP.GE.U32.AND P3, PT, R0, 0x7fffff65, PT ;  /* 0x7fffff650000780c */ /* 0x000fe20003f66070 */
[----:B------:R-:W3:Y:S04]  /*4b230*/  LDL.LU.64 R6, [R1+0x1ba8] ;  /* 0x001ba80001067983 */ /* 0x000ee80000300a00 */
[----:B------:R1:W-:Y:S04]  /*4b240*/  LDGSTS.E [R250+0x48600], [R106.64], !P0 ;  /* 0x486000006afa7fae */ /* 0x0003e8000c121844 */
[----:B------:R1:W-:Y:S04]  /*4b250*/  LDGSTS.E [R250+0x48680], [R104.64], !P0 ;  /* 0x4868000068fa7fae */ /* 0x0003e8000c121844 */
[----:B------:R1:W-:Y:S04]  /*4b260*/  LDGSTS.E [R250+0x48700], [R102.64], !P0 ;  /* 0x4870000066fa7fae */ /* 0x0003e8000c121844 */
        /* <DEDUP_REMOVED lines=9> */
[----:B------:R1:W-:Y:S04]  /*4b300*/  LDGSTS.E [R250+0x49680], [R88.64], !P4 ;  /* 0x4968000058fa7fae */ /* 0x0003e8000e121844 */
[----:B------:R1:W-:Y:S01]  /*4b310*/  LDGSTS.E [R250+0x49700], [R86.64], !P4 ;  /* 0x4970000056fa7fae */ /* 0x0003e2000e121844 */
[----:B------:R-:W-:-:S03]  /*4b320*/  IMAD.WIDE R68, R241, 0x4, R68 ;  /* 0x00000004f1447825 */ /* 0x000fc600078e0244 */
[----:B------:R1:W-:Y:S01]  /*4b330*/  LDGSTS.E [R250+0x49780], [R84.64], !P4 ;  /* 0x4978000054fa7fae */ /* 0x0003e2000e121844 */
[----:B------:R-:W-:-:S03]  /*4b340*/  IMAD.WIDE R66, R241, 0x4, R66 ;  /* 0x00000004f1427825 */ /* 0x000fc600078e0242 */
[----:B------:R1:W-:Y:S01]  /*4b350*/  LDGSTS.E [R250+0x49e00], [R82.64], !P1 ;  /* 0x49e0000052fa7fae */ /* 0x0003e2000c921844 */
[----:B------:R-:W-:-:S03]  /*4b360*/  ISETP.GE.U32.AND P5, PT, R0, 0x7fffff5d, PT ;  /* 0x7fffff5d0000780c */ /* 0x000fc60003fa6070 */
[----:B------:R1:W-:Y:S01]  /*4b370*/  LDGSTS.E [R250+0x49e80], [R80.64], !P1 ;  /* 0x49e8000050fa7fae */ /* 0x0003e2000c921844 */
[----:B------:R-:W-:-:S03]  /*4b380*/  IMAD.WIDE R64, R241, 0x4, R64 ;  /* 0x00000004f1407825 */ /* 0x000fc600078e0240 */
[----:B------:R1:W-:Y:S01]  /*4b390*/  LDGSTS.E [R250+0x49f00], [R78.64], !P1 ;  /* 0x49f000004efa7fae */ /* 0x0003e2000c921844 */
[----:B------:R-:W-:Y:S01]  /*4b3a0*/  IADD3 R0, R37, -0x68, RZ ;  /* 0xffffff9825007810 */ /* 0x000fe20007ffe0ff */
        /* <DEDUP_REMOVED lines=21> */
[----:B------:R-:W-:Y:S02]  /*4b500*/  IMAD.WIDE R220, R241, 0x4, R220 ;  /* 0x00000004f1dc7825 */ /* 0x000fe400078e02dc */
[----:B------:R1:W-:Y:S04]  /*4b510*/  LDGSTS.E [R250+0x4b680], [R56.64], !P3 ;  /* 0x4b68000038fa7fae */ /* 0x0003e8000d921844 */
[----:B------:R1:W-:Y:S04]  /*4b520*/  LDGSTS.E [R250+0x4b700], [R54.64], !P3 ;  /* 0x4b70000036fa7fae */ /* 0x0003e8000d921844 */
[----:B------:R1:W-:Y:S01]  /*4b530*/  LDGSTS.E [R250+0x4b780], [R52.64], !P3 ;  /* 0x4b78000034fa7fae */ /* 0x0003e2000d921844 */
[----:B------:R-:W-:-:S02]  /*4b540*/  ISETP.GE.AND P3, PT, R252, R240, PT ;  /* 0x000000f0fc00720c */ /* 0x000fc40003f66270 */
[----:B------:R-:W-:Y:S01]  /*4b550*/  LOP3.LUT R252, R252, 0x20, RZ, 0xfc, !PT ;  /* 0x00000020fcfc7812 */ /* 0x000fe200078efcff */
[----:B------:R1:W-:Y:S01]  /*4b560*/  LDGSTS.E [R250+0x4be00], [R214.64], !P0 ;  /* 0x4be00000d6fa7fae */ /* 0x0003e2000c121844 */
[----:B------:R-:W-:-:S03]  /*4b570*/  ISETP.GE.U32.AND P2, PT, R0, 0x7fffff51, PT ;  /* 0x7fffff510000780c */ /* 0x000fc60003f46070 */
[----:B------:R1:W-:Y:S01]  /*4b580*/  LDGSTS.E [R250+0x4be80], [R216.64], !P0 ;  /* 0x4be80000d8fa7fae */ /* 0x0003e2000c121844 */
[----:B------:R-:W-:Y:S01]  /*4b590*/  IADD3 R0, R37, -0x74, RZ ;  /* 0xffffff8c25007810 */ /* 0x000fe20007ffe0ff */
[C---:B------:R-:W-:Y:S02]  /*4b5a0*/  IMAD.WIDE R222, R241.reuse, 0x4, R222 ;  /* 0x00000004f1de7825 */ /* 0x040fe400078e02de */
[----:B------:R1:W-:Y:S02]  /*4b5b0*/  LDGSTS.E [R250+0x4bf00], [R218.64], !P0 ;  /* 0x4bf00000dafa7fae */ /* 0x0003e4000c121844 */
[C---:B------:R-:W-:Y:S02]  /*4b5c0*/  IMAD.WIDE R224, R241.reuse, 0x4, R224 ;  /* 0x00000004f1e07825 */ /* 0x040fe400078e02e0 */
[----:B------:R1:W-:Y:S01]  /*4b5d0*/  LDGSTS.E [R250+0x4bf80], [R220.64], !P0 ;  /* 0x4bf80000dcfa7fae */ /* 0x0003e2000c121844 */
[----:B------:R-:W-:Y:S01]  /*4b5e0*/  ISETP.GE.AND P0, PT, R252, R240, PT ;  /* 0x000000f0fc00720c */ /* 0x000fe20003f06270 */
[C---:B------:R-:W-:Y:S01]  /*4b5f0*/  IMAD.WIDE R226, R241.reuse, 0x4, R226 ;  /* 0x00000004f1e27825 */ /* 0x040fe200078e02e2 */
[----:B------:R-:W-:Y:S01]  /*4b600*/  MOV R240, 0x3f ;  /* 0x0000003f00f07802 */ /* 0x000fe20000000f00 */
[----:B------:R1:W-:Y:S01]  /*4b610*/  LDGSTS.E [R250+0x4c600], [R222.64], !P5 ;  /* 0x4c600000defa7fae */ /* 0x0003e2000e921844 */
[----:B------:R-:W-:Y:S01]  /*4b620*/  ISETP.GE.U32.AND P6, PT, R0, 0x7fffff4d, PT ;  /* 0x7fffff4d0000780c */ /* 0x000fe20003fc6070 */
[----:B------:R-:W-:Y:S01]  /*4b630*/  IMAD.WIDE R228, R241, 0x4, R228 ;  /* 0x00000004f1e47825 */ /* 0x000fe200078e02e4 */
[----:B------:R-:W-:Y:S01]  /*4b640*/  IADD3 R0, R37, -0x78, RZ ;  /* 0xffffff8825007810 */ /* 0x000fe20007ffe0ff */
[----:B------:R1:W-:Y:S01]  /*4b650*/  LDGSTS.E [R250+0x4c680], [R224.64], !P5 ;  /* 0x4c680000e0fa7fae */ /* 0x0003e2000e921844 */
[----:B------:R-:W-:-:S02]  /*4b660*/  IADD3 R240, R240, c[0x0][0x180], RZ ;  /* 0x00006000f0f07a10 */ /* 0x000fc40007ffe0ff */
[----:B------:R-:W-:Y:S01]  /*4b670*/  SEL R2, RZ, 0x4, P3 ;  /* 0x00000004ff027807 */ /* 0x000fe20001800000 */
[----:B------:R1:W-:Y:S01]  /*4b680*/  LDGSTS.E [R250+0x4c700], [R226.64], !P5 ;  /* 0x4c700000e2fa7fae */ /* 0x0003e2000e921844 */
[----:B------:R-:W-:Y:S02]  /*4b690*/  ISETP.GE.U32.AND P3, PT, R0, 0x7fffff49, PT ;  /* 0x7fffff490000780c */ /* 0x000fe40003f66070 */
[----:B------:R-:W-:Y:S01]  /*4b6a0*/  SEL R0, RZ, 0x4, P0 ;  /* 0x00000004ff007807 */ /* 0x000fe20000000000 */
[----:B------:R1:W-:Y:S01]  /*4b6b0*/  LDGSTS.E [R250+0x4c780], [R228.64], !P5 ;  /* 0x4c780000e4fa7fae */ /* 0x0003e2000e921844 */
[----:B------:R-:W-:-:S03]  /*4b6c0*/  ISETP.GT.AND P5, PT, R240, 0x7f, PT ;  /* 0x0000007ff000780c */ /* 0x000fc60003fa4270 */
[----:B------:R-:W4:Y:S04]  /*4b6d0*/  LDL.LU.64 R8, [R1+0x2328] ;  /* 0x0023280001087983 */ /* 0x000f280000300a00 */
[----:B------:R-:W4:Y:S01]  /*4b6e0*/  LDL.LU.64 R10, [R1+0x1e60] ;  /* 0x001e6000010a7983 */ /* 0x000f220000300a00 */
[----:B------:R-:W-:-:S03]  /*4b6f0*/  SEL R0, R0, RZ, P5 ;  /* 0x000000ff00007207 */ /* 0x000fc60002800000 */
[----:B------:R-:W4:Y:S01]  /*4b700*/  LDL.LU.64 R12, [R1+0x2630] ;  /* 0x00263000010c7983 */ /* 0x000f220000300a00 */
[----:B------:R-:W-:-:S03]  /*4b710*/  SEL R2, R2, RZ, P5 ;  /* 0x000000ff02027207 */ /* 0x000fc60002800000 */
[----:B------:R-:W4:Y:S01]  /*4b720*/  LDL.LU.64 R14, [R1+0x1e78] ;  /* 0x001e7800010e7983 */ /* 0x000f220000300a00 */
[----:B------:R-:W-:-:S03]  /*4b730*/  ISETP.NE.U32.AND P5, PT, R0, RZ, PT ;  /* 0x000000ff0000720c */ /* 0x000fc60003fa5070 */
[----:B------:R-:W4:Y:S01]  /*4b740*/  LDL.LU.64 R16, [R1+0x2638] ;  /* 0x0026380001107983 */ /* 0x000f220000300a00 */
[C---:B------:R-:W-:Y:S02]  /*4b750*/  IADD3 R3, R37.reuse, -0x7c, RZ ;  /* 0xffffff8425037810 */ /* 0x040fe40007ffe0ff */
[----:B------:R-:W-:Y:S01]  /*4b760*/  IADD3 R0, R37, -0x80, RZ ;  /* 0xffffff8025007810 */ /* 0x000fe20007ffe0ff */
[----:B------:R-:W4:Y:S01]  /*4b770*/  LDL.LU.64 R18, [R1+0x1e90] ;  /* 0x001e900001127983 */ /* 0x000f220000300a00 */
[----:B------:R-:W-:-:S03]  /*4b780*/  IMAD.WIDE R36, R241, 0x4, R246 ;  /* 0x00000004f1247825 */ /* 0x000fc600078e02f6 */
[----:B------:R-:W4:Y:S01]  /*4b790*/  LDL.LU.64 R246, [R1+0x26b0] ;  /* 0x0026b00001f67983 */ /* 0x000f220000300a00 */
[----:B------:R-:W-:-:S03]  /*4b7a0*/  IMAD.WIDE R34, R241, 0x4, R248 ;  /* 0x00000004f1227825 */ /* 0x000fc600078e02f8 */
[----:B------:R-:W4:Y:S04]  /*4b7b0*/  LDL.LU.64 R20, [R1+0x1eb0] ;  /* 0x001eb00001147983 */ /* 0x000f280000300a00 */
[----:B------:R-:W4:Y:S01]  /*4b7c0*/  LDL.LU.64 R248, [R1+0x26c8] ;  /* 0x0026c80001f87983 */ /* 0x000f220000300a00 */
[----:B------:R-:W-:-:S03]  /*4b7d0*/  IMAD.MOV.U32 R252, RZ, RZ, c[0x0][0x18c] ;  /* 0x00006300fffc7624 */ /* 0x000fc600078e00ff */
[----:B------:R-:W4:Y:S01]  /*4b7e0*/  LDL.LU.64 R22, [R1+0x1ed0] ;  /* 0x001ed00001167983 */ /* 0x000f220000300a00 */
[----:B------:R-:W-:-:S03]  /*4b7f0*/  IMAD.SHL.U32 R252, R252, 0x40, RZ ;  /* 0x00000040fcfc7824 */ /* 0x000fc600078e00ff */
[----:B------:R-:W4:Y:S01]  /*4b800*/  LDL.LU.64 R24, [R1+0x2740] ;  /* 0x0027400001187983 */ /* 0x000f220000300a00 */
[----:B------:R-:W-:-:S04]  /*4b810*/  IMAD.WIDE R230, R241, 0x4, R230 ;  /* 0x00000004f1e67825 */ /* 0x000fc800078e02e6 */
[C---:B------:R-:W-:Y:S01]  /*4b820*/  IMAD.WIDE R232, R241.reuse, 0x4, R232 ;  /* 0x00000004f1e87825 */ /* 0x040fe200078e02e8 */
[----:B------:R1:W-:Y:S03]  /*4b830*/  LDGSTS.E [R250+0x4ce00], [R230.64], !P4 ;  /* 0x4ce00000e6fa7fae */ /* 0x0003e6000e121844 */
[C---:B------:R-:W-:Y:S01]  /*4b840*/  IMAD.WIDE R234, R241.reuse, 0x4, R234 ;  /* 0x00000004f1ea7825 */ /* 0x040fe200078e02ea */
[----:B------:R1:W-:Y:S03]  /*4b850*/  LDGSTS.E [R250+0x4ce80], [R232.64], !P4 ;  /* 0x4ce80000e8fa7fae */ /* 0x0003e6000e121844 */
[----:B------:R-:W-:Y:S01]  /*4b860*/  IMAD.WIDE R50, R241, 0x4, R236 ;  /* 0x00000004f1327825 */ /* 0x000fe200078e02ec */
[----:B------:R1:W-:Y:S03]  /*4b870*/  LDGSTS.E [R250+0x4cf00], [R234.64], !P4 ;  /* 0x4cf00000eafa7fae */ /* 0x0003e6000e121844 */
[----:B------:R-:W-:Y:S01]  /*4b880*/  IMAD.WIDE R242, R252, 0x4, R32 ;  /* 0x00000004fcf27825 */ /* 0x000fe200078e0220 */
[----:B------:R1:W-:Y:S04]  /*4b890*/  LDGSTS.E [R250+0x4cf80], [R50.64], !P4 ;  /* 0x4cf8000032fa7fae */ /* 0x0003e8000e121844 */
[----:B------:R-:W4:Y:S01]  /*4b8a0*/  LDL.LU.64 R32, [R1+0x1ee8] ;  /* 0x001ee80001207983 */ /* 0x000f220000300a00 */
[----:B------:R-:W-:-:S02]  /*4b8b0*/  ISETP.GE.U32.AND P0, PT, R3, 0x7fffff45, PT ;  /* 0x7fffff450300780c */ /* 0x000fc40003f06070 */
[----:B------:R-:W-:Y:S01]  /*4b8c0*/  ISETP.NE.U32.AND P4, PT, R2, RZ, PT ;  /* 0x000000ff0200720c */ /* 0x000fe20003f85070 */
[C---:B------:R-:W-:Y:S02]  /*4b8d0*/  IMAD.WIDE R2, R252.reuse, 0x4, R30 ;  /* 0x00000004fc027825 */ /* 0x040fe400078e021e */
[----:B------:R-:W4:Y:S02]  /*4b8e0*/  LDL.LU.64 R30, [R1+0x2748] ;  /* 0x00274800011e7983 */ /* 0x000f240000300a00 */
[C---:B------:R-:W-:Y:S02]  /*4b8f0*/  IMAD.WIDE R132, R252.reuse, 0x4, R26 ;  /* 0x00000004fc847825 */ /* 0x040fe400078e021a */
[----:B------:R1:W-:Y:S04]  /*4b900*/  STL.64 [R1+0x90], R2 ;  /* 0x0000900201007387 */ /* 0x0003e80000100a00 */
[----:B------:R-:W4:Y:S04]  /*4b910*/  LDL.LU.64 R26, [R1+0x1f00] ;  /* 0x001f0000011a7983 */ /* 0x000f280000300a00 */
[----:B------:R2:W-:Y:S01]  /*4b920*/  STL.64 [R1+0xfc0], R132 ;  /* 0x000fc08401007387 */ /* 0x0005e20000100a00 */
[----:B-1----:R-:W-:-:S03]  /*4b930*/  IMAD.WIDE R2, R252, 0x4, R28 ;  /* 0x00000004fc027825 */ /* 0x002fc600078e021c */
[----:B------:R-:W4:Y:S04]  /*4b940*/  LDL.LU.64 R28, [R1+0x2768] ;  /* 0x00276800011c7983 */ /* 0x000f280000300a00 */
[----:B------:R-:W-:Y:S04]  /*4b950*/  STL.64 [R1+0x88], R242 ;  /* 0x000088f201007387 */ /* 0x000fe80000100a00 */
[----:B------:R4:W-:Y:S01]  /*4b960*/  STL.64 [R1+0xfc8], R2 ;  /* 0x000fc80201007387 */ /* 0x0009e20000100a00 */
[----:B--2---:R-:W-:-:S05]  /*4b970*/  IMAD.WIDE R132, R252, 0x4, R4 ;  /* 0x00000004fc847825 */ /* 0x004fca00078e0204 */
[----:B------:R-:W-:Y:S01]  /*4b980*/  STL.64 [R1+0x1ba0], R132 ;  /* 0x001ba08401007387 */ /* 0x000fe20000100a00 */
[----:B---3--:R-:W-:-:S05]  /*4b990*/  IMAD.WIDE R4, R252, 0x4, R6 ;  /* 0x00000004fc047825 */ /* 0x008fca00078e0206 */
[----:B------:R1:W-:Y:S01]  /*4b9a0*/  STL.64 [R1+0x1ba8], R4 ;  /* 0x001ba80401007387 */ /* 0x0003e20000100a00 */
[----:B----4-:R-:W-:-:S04]  /*4b9b0*/  IMAD.WIDE R2, R252, 0x4, R8 ;  /* 0x00000004fc027825 */ /* 0x010fc800078e0208 */
[C---:B------:R-:W-:Y:S01]  /*4b9c0*/  IMAD.WIDE R6, R252.reuse, 0x4, R10 ;  /* 0x00000004fc067825 */ /* 0x040fe200078e020a */
[----:B------:R2:W-:Y:S03]  /*4b9d0*/  STL.64 [R1+0x1f40], R2 ;  /* 0x001f400201007387 */ /* 0x0005e60000100a00 */
[C---:B-1----:R-:W-:Y:S01]  /*4b9e0*/  IMAD.WIDE R4, R252.reuse, 0x4, R12 ;  /* 0x00000004fc047825 */ /* 0x042fe200078e020c */
[----:B------:R1:W-:Y:S04]  /*4b9f0*/  STL.64 [R1+0x1f48], R6 ;  /* 0x001f480601007387 */ /* 0x0003e80000100a00 */
[----:B------:R3:W-:Y:S01]  /*4ba00*/  STL.64 [R1+0x2320], R4 ;  /* 0x0023200401007387 */ /* 0x0007e20000100a00 */
[----:B--2---:R-:W-:-:S04]  /*4ba10*/  IMAD.WIDE R2, R252, 0x4, R14 ;  /* 0x00000004fc027825 */ /* 0x004fc800078e020e */
[C---:B-1----:R-:W-:Y:S01]  /*4ba20*/  IMAD.WIDE R6, R252.reuse, 0x4, R16 ;  /* 0x00000004fc067825 */ /* 0x042fe200078e0210 */
[----:B------:R1:W-:Y:S03]  /*4ba30*/  STL.64 [R1+0x2328], R2 ;  /* 0x0023280201007387 */ /* 0x0003e60000100a00 */
[C---:B---3--:R-:W-:Y:S01]  /*4ba40*/  IMAD.WIDE R4, R252.reuse, 0x4, R18 ;  /* 0x00000004fc047825 */ /* 0x048fe200078e0212 */
[----:B------:R-:W-:Y:S03]  /*4ba50*/  STL.64 [R1+0x2630], R6 ;  /* 0x0026300601007387 */ /* 0x000fe60000100a00 */
[C---:B-1----:R-:W-:Y:S02]  /*4ba60*/  IMAD.WIDE R2, R252.reuse, 0x4, R246 ;  /* 0x00000004fc027825 */ /* 0x042fe400078e02f6 */
[----:B------:R-:W2:Y:S04]  /*4ba70*/  LDL.LU.64 R246, [R1+0x1f18] ;  /* 0x001f180001f67983 */ /* 0x000ea80000300a00 */
[----:B------:R1:W-:Y:S04]  /*4ba80*/  STL.64 [R1+0x2638], R4 ;  /* 0x0026380401007387 */ /* 0x0003e80000100a00 */
[----:B------:R3:W-:Y:S04]  /*4ba90*/  STL.64 [R1+0x26b0], R2 ;  /* 0x0026b00201007387 */ /* 0x0007e80000100a00 */
[----:B------:R-:W4:Y:S01]  /*4baa0*/  LDL.LU.64 R236, [R1+0x27c0] ;  /* 0x0027c00001ec7983 */ /* 0x000f220000300a00 */
[----:B-1----:R-:W-:-:S04]  /*4bab0*/  IMAD.WIDE R4, R252, 0x4, R20 ;  /* 0x00000004fc047825 */ /* 0x002fc800078e0214 */
[C---:B---3--:R-:W-:Y:S01]  /*4bac0*/  IMAD.WIDE R2, R252.reuse, 0x4, R248 ;  /* 0x00000004fc027825 */ /* 0x048fe200078e02f8 */
[----:B------:R1:W-:Y:S04]  /*4bad0*/  STL.64 [R1+0x26b8], R4 ;  /* 0x0026b80401007387 */ /* 0x0003e80000100a00 */
[----:B------:R-:W3:Y:S04]  /*4bae0*/  LDL.LU.64 R132, [R1+0x1f30] ;  /* 0x001f300001847983 */ /* 0x000ee80000300a00 */
[----:B------:R1:W-:Y:S04]  /*4baf0*/  STL.64 [R1+0x2730], R2 ;  /* 0x0027300201007387 */ /* 0x0003e80000100a00 */
[----:B------:R-:W3:Y:S04]  /*4bb00*/  LDL.LU.64 R134, [R1+0x27d8] ;  /* 0x0027d80001867983 */ /* 0x000ee80000300a00 */
[----:B------:R-:W3:Y:S04]  /*4bb10*/  LDL.LU.64 R136, [R1+0x1f38] ;  /* 0x001f380001887983 */ /* 0x000ee80000300a00 */
[----:B------:R-:W3:Y:S04]  /*4bb20*/  LDL.LU.64 R138, [R1+0x2840] ;  /* 0x00284000018a7983 */ /* 0x000ee80000300a00 */
[----:B------:R-:W3:Y:S04]  /*4bb30*/  LDL.LU.64 R140, [R1+0x1f58] ;  /* 0x001f5800018c7983 */ /* 0x000ee80000300a00 */
[----:B------:R-:W3:Y:S01]  /*4bb40*/  LDL.LU.64 R248, [R1+0x2870] ;  /* 0x0028700001f87983 */ /* 0x000ee20000300a00 */
[----:B-1----:R-:W-:-:S03]  /*4bb50*/  IMAD.WIDE R4, R252, 0x4, R22 ;  /* 0x00000004fc047825 */ /* 0x002fc600078e0216 */
[----:B------:R-:W3:Y:S01]  /*4bb60*/  LDL.LU.64 R22, [R1+0x1f68] ;  /* 0x001f680001167983 */ /* 0x000ee20000300a00 */
[----:B------:R-:W-:-:S03]  /*4bb70*/  IMAD.WIDE R2, R252, 0x4, R24 ;  /* 0x00000004fc027825 */ /* 0x000fc600078e0218 */
[----:B------:R1:W-:Y:S04]  /*4bb80*/  STL.64 [R1+0x2738], R4 ;  /* 0x0027380401007387 */ /* 0x0003e80000100a00 */
[----:B------:R-:W3:Y:S04]  /*4bb90*/  LDL.LU.64 R24, [R1+0x28e8] ;  /* 0x0028e80001187983 */ /* 0x000ee80000300a00 */
[----:B------:R1:W-:Y:S02]  /*4bba0*/  STL.64 [R1+0x27b0], R2 ;  /* 0x0027b00201007387 */ /* 0x0003e40000100a00 */
[----:B-1----:R-:W-:-:S02]  /*4bbb0*/  IMAD.WIDE R4, R252, 0x4, R32 ;  /* 0x00000004fc047825 */ /* 0x002fc400078e0220 */
[----:B------:R-:W3:Y:S04]  /*4bbc0*/  LDL.LU.64 R32, [R1+0x1f78] ;  /* 0x001f780001207983 */ /* 0x000ee80000300a00 */
[----:B------:R1:W-:Y:S01]  /*4bbd0*/  STL.64 [R1+0x27b8], R4 ;  /* 0x0027b80401007387 */ /* 0x0003e20000100a00 */
[----:B------:R-:W-:-:S03]  /*4bbe0*/  IMAD.WIDE R2, R252, 0x4, R30 ;  /* 0x00000004fc027825 */ /* 0x000fc600078e021e */
[----:B------:R-:W3:Y:S04]  /*4bbf0*/  LDL.LU.64 R30, [R1+0x29b0] ;  /* 0x0029b000011e7983 */ /* 0x000ee80000300a00 */
[----:B------:R1:W-:Y:S02]  /*4bc00*/  STL.64 [R1+0x2830], R2 ;  /* 0x0028300201007387 */ /* 0x0003e40000100a00 */
[C---:B-1----:R-:W-:Y:S02]  /*4bc10*/  IMAD.WIDE R4, R252.reuse, 0x4, R26 ;  /* 0x00000004fc047825 */ /* 0x042fe400078e021a */
[----:B------:R-:W3:Y:S04]  /*4bc20*/  LDL.LU.64 R26, [R1+0x1f90] ;  /* 0x001f9000011a7983 */ /* 0x000ee80000300a00 */
[----:B------:R1:W-:Y:S01]  /*4bc30*/  STL.64 [R1+0x2838], R4 ;  /* 0x0028380401007387 */ /* 0x0003e20000100a00 */
[----:B------:R-:W-:-:S03]  /*4bc40*/  IMAD.WIDE R2, R252, 0x4, R28 ;  /* 0x00000004fc027825 */ /* 0x000fc600078e021c */
[----:B------:R-:W3:Y:S04]  /*4bc50*/  LDL.LU.64 R244, [R1+0x29d0] ;  /* 0x0029d00001f47983 */ /* 0x000ee80000300a00 */
[----:B-1----:R-:W3:Y:S04]  /*4bc60*/  LDL.LU.64 R4, [R1+0x1fa8] ;  /* 0x001fa80001047983 */ /* 0x002ee80000300a00 */
[----:B------:R2:W-:Y:S04]  /*4bc70*/  STL.64 [R1+0x28d0], R2 ;  /* 0x0028d00201007387 */ /* 0x0005e80000100a00 */
[----:B------:R-:W3:Y:S04]  /*4bc80*/  LDL.LU.64 R6, [R1+0x29e0] ;  /* 0x0029e00001067983 */ /* 0x000ee80000300a00 */
[----:B------:R-:W3:Y:S04]  /*4bc90*/  LDL.LU.64 R8, [R1+0x1fc0] ;  /* 0x001fc00001087983 */ /* 0x000ee80000300a00 */
[----:B------:R-:W3:Y:S04]  /*4bca0*/  LDL.LU.64 R10, [R1+0x2a30] ;  /* 0x002a3000010a7983 */ /* 0x000ee80000300a00 */
[----:B------:R-:W3:Y:S04]  /*4bcb0*/  LDL.LU.64 R12, [R1+0x22a0] ;  /* 0x0022a000010c7983 */ /* 0x000ee80000300a00 */
[----:B------:R-:W3:Y:S04]  /*4bcc0*/  LDL.LU.64 R14, [R1+0x2a38] ;  /* 0x002a3800010e7983 */ /* 0x000ee80000300a00 */
[----:B------:R-:W3:Y:S04]  /*4bcd0*/  LDL.LU.64 R16, [R1+0x2298] ;  /* 0x0022980001107983 */ /* 0x000ee80000300a00 */
[----:B------:R-:W3:Y:S04]  /*4bce0*/  LDL.LU.64 R18, [R1+0x2a48] ;  /* 0x002a480001127983 */ /* 0x000ee80000300a00 */
[----:B------:R-:W3:Y:S04]  /*4bcf0*/  LDL.LU.64 R28, [R1+0x1fb8] ;  /* 0x001fb800011c7983 */ /* 0x000ee80000300a00 */
[----:B------:R-:W3:Y:S01]  /*4bd00*/  LDL.LU.64 R20, [R1+0x2a50] ;  /* 0x002a500001147983 */ /* 0x000ee20000300a00 */
[----:B--2---:R-:W-:-:S03]  /*4bd10*/  IMAD.WIDE R2, R252, 0x4, R246 ;  /* 0x00000004fc027825 */ /* 0x004fc600078e02f6 */
[----:B------:R-:W2:Y:S04]  /*4bd20*/  LDL.LU.64 R246, [R1+0x25c0] ;  /* 0x0025c00001f67983 */ /* 0x000ea80000300a00 */
[----:B------:R4:W-:Y:S02]  /*4bd30*/  STL.64 [R1+0x28d8], R2 ;  /* 0x0028d80201007387 */ /* 0x0009e40000100a00 */
[----:B----4-:R-:W-:-:S05]  /*4bd40*/  IMAD.WIDE R2, R252, 0x4, R236 ;  /* 0x00000004fc027825 */ /* 0x010fca00078e02ec */
[----:B------:R1:W-:Y:S01]  /*4bd50*/  STL.64 [R1+0x2950], R2 ;  /* 0x0029500201007387 */ /* 0x0003e20000100a00 */
[----:B---3--:R-:W-:-:S04]  /*4bd60*/  IMAD.WIDE R236, R252, 0x4, R132 ;  /* 0x00000004fcec7825 */ /* 0x008fc800078e0284 */
[C---:B------:R-:W-:Y:S01]  /*4bd70*/  IMAD.WIDE R132, R252.reuse, 0x4, R134 ;  /* 0x00000004fc847825 */ /* 0x040fe200078e0286 */
[----:B------:R-:W-:Y:S03]  /*4bd80*/  STL.64 [R1+0x2958], R236 ;  /* 0x002958ec01007387 */ /* 0x000fe60000100a00 */
[C---:B-1----:R-:W-:Y:S01]  /*4bd90*/  IMAD.WIDE R2, R252.reuse, 0x4, R136 ;  /* 0x00000004fc027825 */ /* 0x042fe200078e0288 */
[----:B------:R1:W-:Y:S03]  /*4bda0*/  STL.64 [R1+0x2a20], R132 ;  /* 0x002a208401007387 */ /* 0x0003e60000100a00 */
[C---:B------:R-:W-:Y:S01]  /*4bdb0*/  IMAD.WIDE R134, R252.reuse, 0x4, R138 ;  /* 0x00000004fc867825 */ /* 0x040fe200078e028a */
[----:B------:R3:W-:Y:S04]  /*4bdc0*/  STL.64 [R1+0x2a28], R2 ;  /* 0x002a280201007387 */ /* 0x0007e80000100a00 */
[----:B------:R-:W-:Y:S01]  /*4bdd0*/  STL.64 [R1+0x2a88], R134 ;  /* 0x002a888601007387 */ /* 0x000fe20000100a00 */
[----:B-1----:R-:W-:-:S04]  /*4bde0*/  IMAD.WIDE R132, R252, 0x4, R140 ;  /* 0x00000004fc847825 */ /* 0x002fc800078e028c */
[C---:B---3--:R-:W-:Y:S02]  /*4bdf0*/  IMAD.WIDE R2, R252.reuse, 0x4, R248 ;  /* 0x00000004fc027825 */ /* 0x048fe400078e02f8 */
[----:B------:R-:W3:Y:S04]  /*4be00*/  LDL.LU.64 R248, [R1+0x2a60] ;  /* 0x002a600001f87983 */ /* 0x000ee80000300a00 */
[----:B------:R1:W-:Y:S04]  /*4be10*/  STL.64 [R1+0x2a90], R132 ;  /* 0x002a908401007387 */ /* 0x0003e80000100a00 */
[----:B------:R4:W-:Y:S01]  /*4be20*/  STL.64 [R1+0x2b10], R2 ;  /* 0x002b100201007387 */ /* 0x0009e20000100a00 */
[----:B-1----:R-:W-:-:S03]  /*4be30*/  IMAD.WIDE R132, R252, 0x4, R22 ;  /* 0x00000004fc847825 */ /* 0x002fc600078e0216 */
[----:B------:R-:W3:Y:S01]  /*4be40*/  LDL.LU.64 R22, [R1+0x1fa0] ;  /* 0x001fa00001167983 */ /* 0x000ee20000300a00 */
[----:B----4-:R-:W-:-:S03]  /*4be50*/  IMAD.WIDE R2, R252, 0x4, R24 ;  /* 0x00000004fc027825 */ /* 0x010fc600078e0218 */
[----:B------:R1:W-:Y:S04]  /*4be60*/  STL.64 [R1+0x2b18], R132 ;  /* 0x002b188401007387 */ /* 0x0003e80000100a00 */
[----:B------:R-:W4:Y:S04]  /*4be70*/  LDL.LU.64 R24, [R1+0x2a98] ;  /* 0x002a980001187983 */ /* 0x000f280000300a00 */
[----:B------:R1:W-:Y:S02]  /*4be80*/  STL.64 [R1+0x2b90], R2 ;  /* 0x002b900201007387 */ /* 0x0003e40000100a00 */
[----:B-1----:R-:W-:-:S02]  /*4be90*/  IMAD.WIDE R132, R252, 0x4, R32 ;  /* 0x00000004fc847825 */ /* 0x002fc400078e0220 */
[----:B------:R-:W4:Y:S04]  /*4bea0*/  LDL.LU.64 R32, [R1+0x26c0] ;  /* 0x0026c00001207983 */ /* 0x000f280000300a00 */
[----:B------:R1:W-:Y:S01]  /*4beb0*/  STL.64 [R1+0x2b98], R132 ;  /* 0x002b988401007387 */ /* 0x0003e20000100a00 */
[----:B------:R-:W-:-:S03]  /*4bec0*/  IMAD.WIDE R2, R252, 0x4, R30 ;  /* 0x00000004fc027825 */ /* 0x000fc600078e021e */
[----:B------:R-:W4:Y:S04]  /*4bed0*/  LDL.LU.64 R30, [R1+0x2aa0] ;  /* 0x002aa000011e7983 */ /* 0x000f280000300a00 */
[----:B------:R1:W-:Y:S02]  /*4bee0*/  STL.64 [R1+0x2c10], R2 ;  /* 0x002c100201007387 */ /* 0x0003e40000100a00 */
[C---:B-1----:R-:W-:Y:S02]  /*4bef0*/  IMAD.WIDE R132, R252.reuse, 0x4, R26 ;  /* 0x00000004fc847825 */ /* 0x042fe400078e021a */
[----:B------:R-:W4:Y:S02]  /*4bf00*/  LDL.LU.64 R26, [R1+0x1f88] ;  /* 0x001f8800011a7983 */ /* 0x000f240000300a00 */
[----:B------:R-:W-:-:S02]  /*4bf10*/  IMAD.WIDE R2, R252, 0x4, R244 ;  /* 0x00000004fc027825 */ /* 0x000fc400078e02f4 */
[----:B------:R1:W-:Y:S04]  /*4bf20*/  STL.64 [R1+0x2c18], R132 ;  /* 0x002c188401007387 */ /* 0x0003e80000100a00 */
[----:B------:R1:W-:Y:S02]  /*4bf30*/  STL.64 [R1+0x2c90], R2 ;  /* 0x002c900201007387 */ /* 0x0003e40000100a00 */
[----:B-1----:R-:W-:-:S04]  /*4bf40*/  IMAD.WIDE R132, R252, 0x4, R4 ;  /* 0x00000004fc847825 */ /* 0x002fc800078e0204 */
[C---:B------:R-:W-:Y:S01]  /*4bf50*/  IMAD.WIDE R4, R252.reuse, 0x4, R6 ;  /* 0x00000004fc047825 */ /* 0x040fe200078e0206 */
[----:B------:R-:W-:Y:S03]  /*4bf60*/  STL.64 [R1+0x2c98], R132 ;  /* 0x002c988401007387 */ /* 0x000fe60000100a00 */
[C---:B------:R-:W-:Y:S01]  /*4bf70*/  IMAD.WIDE R2, R252.reuse, 0x4, R8 ;  /* 0x00000004fc027825 */ /* 0x040fe200078e0208 */
[----:B------:R1:W-:Y:S03]  /*4bf80*/  STL.64 [R1+0x2d28], R4 ;  /* 0x002d280401007387 */ /* 0x0003e60000100a00 */
[C---:B------:R-:W-:Y:S01]  /*4bf90*/  IMAD.WIDE R6, R252.reuse, 0x4, R10 ;  /* 0x00000004fc067825 */ /* 0x040fe200078e020a */
[----:B------:R1:W-:Y:S04]  /*4bfa0*/  STL.64 [R1+0x2d58], R2 ;  /* 0x002d580201007387 */ /* 0x0003e80000100a00 */
[----:B------:R1:W-:Y:S02]  /*4bfb0*/  STL.64 [R1+0x2e38], R6 ;  /* 0x002e380601007387 */ /* 0x0003e40000100a00 */
[----:B-1----:R-:W-:-:S04]  /*4bfc0*/  IMAD.WIDE R4, R252, 0x4, R12 ;  /* 0x00000004fc047825 */ /* 0x002fc800078e020c */
[C---:B------:R-:W-:Y:S01]  /*4bfd0*/  IMAD.WIDE R2, R252.reuse, 0x4, R14 ;  /* 0x00000004fc027825 */ /* 0x040fe200078e020e */
[----:B------:R-:W-:Y:S03]  /*4bfe0*/  STL.64 [R1+0x2e48], R4 ;  /* 0x002e480401007387 */ /* 0x000fe60000100a00 */
[C---:B------:R-:W-:Y:S01]  /*4bff0*/  IMAD.WIDE R6, R252.reuse, 0x4, R16 ;  /* 0x00000004fc067825 */ /* 0x040fe200078e0210 */
[----:B------:R1:W-:Y:S04]  /*4c000*/  STL.64 [R1+0x2f10], R2 ;  /* 0x002f100201007387 */ /* 0x0003e80000100a00 */
[----:B------:R-:W-:Y:S01]  /*4c010*/  STL.64 [R1+0x2f20], R6 ;  /* 0x002f200601007387 */ /* 0x000fe20000100a00 */
[----:B-1----:R-:W-:-:S03]  /*4c020*/  IMAD.WIDE R2, R252, 0x4, R28 ;  /* 0x00000004fc027825 */ /* 0x002fc600078e021c */
[----:B------:R-:W4:Y:S01]  /*4c030*/  LDL.LU.64 R28, [R1+0x2ab0] ;  /* 0x002ab000011c7983 */ /* 0x000f220000300a00 */
[----:B------:R-:W-:-:S05]  /*4c040*/  IMAD.WIDE R4, R252, 0x4, R18 ;  /* 0x00000004fc047825 */ /* 0x000fca00078e0212 */
[----:B------:R1:W-:Y:S04]  /*4c050*/  STL.64 [R1+0x2fe0], R4 ;  /* 0x002fe00401007387 */ /* 0x0003e80000100a00 */
[----:B------:R2:W-:Y:S04]  /*4c060*/  STL.64 [R1+0x2fe8], R2 ;  /* 0x002fe80201007387 */ /* 0x0005e80000100a00 */
[----:B------:R-:W4:Y:S01]  /*4c070*/  LDL.LU.64 R236, [R1+0x2758] ;  /* 0x0027580001ec7983 */ /* 0x000f220000300a00 */
[----:B-1----:R-:W-:-:S05]  /*4c080*/  IMAD.WIDE R4, R252, 0x4, R20 ;  /* 0x00000004fc047825 */ /* 0x002fca00078e0214 */
[----:B------:R3:W-:Y:S04]  /*4c090*/  STL.64 [R1+0x30b0], R4 ;  /* 0x0030b00401007387 */ /* 0x0007e80000100a00 */
[----:B------:R-:W4:Y:S01]  /*4c0a0*/  LDL.LU.64 R132, [R1+0x2ac0] ;  /* 0x002ac00001847983 */ /* 0x000f220000300a00 */
[----:B--2---:R-:W-:-:S05]  /*4c0b0*/  IMAD.WIDE R2, R252, 0x4, R246 ;  /* 0x00000004fc027825 */ /* 0x004fca00078e02f6 */
[----:B------:R1:W-:Y:S04]  /*4c0c0*/  STL.64 [R1+0x30b8], R2 ;  /* 0x0030b80201007387 */ /* 0x0003e80000100a00 */
[----:B------:R-:W2:Y:S04]  /*4c0d0*/  LDL.LU.64 R134, [R1+0x1f70] ;  /* 0x001f700001867983 */ /* 0x000ea80000300a00 */
[----:B------:R-:W2:Y:S04]  /*4c0e0*/  LDL.LU.64 R136, [R1+0x2ac8] ;  /* 0x002ac80001887983 */ /* 0x000ea80000300a00 */
[----:B------:R-:W2:Y:S04]  /*4c0f0*/  LDL.LU.64 R138, [R1+0x27c8] ;  /* 0x0027c800018a7983 */ /* 0x000ea80000300a00 */
[----:B------:R-:W2:Y:S04]  /*4c100*/  LDL.LU.64 R140, [R1+0x2c48] ;  /* 0x002c4800018c7983 */ /* 0x000ea80000300a00 */
[----:B------:R-:W2:Y:S01]  /*4c110*/  LDL.LU.64 R246, [R1+0x1f60] ;  /* 0x001f600001f67983 */ /* 0x000ea20000300a00 */
[----:B---3--:R-:W-:-:S03]  /*4c120*/  IMAD.WIDE R4, R252, 0x4, R248 ;  /* 0x00000004fc047825 */ /* 0x008fc600078e02f8 */
[----:B------:R-:W3:Y:S04]  /*4c130*/  LDL.LU.64 R248, [R1+0x2c50] ;  /* 0x002c500001f87983 */ /* 0x000ee80000300a00 */
[----:B------:R4:W-:Y:S01]  /*4c140*/  STL.64 [R1+0x3178], R4 ;  /* 0x0031780401007387 */ /* 0x0009e20000100a00 */
[----:B-1----:R-:W-:-:S03]  /*4c150*/  IMAD.WIDE R2, R252, 0x4, R22 ;  /* 0x00000004fc027825 */ /* 0x002fc600078e0216 */
[----:B------:R-:W3:Y:S04]  /*4c160*/  LDL.LU.64 R22, [R1+0x27e8] ;  /* 0x0027e80001167983 */ /* 0x000ee80000300a00 */
[----:B------:R1:W-:Y:S01]  /*4c170*/  STL.64 [R1+0x3188], R2 ;  /* 0x0031880201007387 */ /* 0x0003e20000100a00 */
[----:B----4-:R-:W-:-:S03]  /*4c180*/  IMAD.WIDE R4, R252, 0x4, R24 ;  /* 0x00000004fc047825 */ /* 0x010fc600078e0218 */
[----:B------:R-:W4:Y:S04]  /*4c190*/  LDL.LU.64 R24, [R1+0x2c40] ;  /* 0x002c400001187983 */ /* 0x000f280000300a00 */
[----:B------:R1:W-:Y:S02]  /*4c1a0*/  STL.64 [R1+0x3210], R4 ;  /* 0x0032100401007387 */ /* 0x0003e40000100a00 */
[C---:B-1----:R-:W-:Y:S02]  /*4c1b0*/  IMAD.WIDE R2, R252.reuse, 0x4, R32 ;  /* 0x00000004fc027825 */ /* 0x042fe400078e0220 */
[----:B------:R-:W4:Y:S04]  /*4c1c0*/  LDL.LU.64 R32, [R1+0x1f50] ;  /* 0x001f500001207983 */ /* 0x000f280000300a00 */
[----:B------:R1:W-:Y:S01]  /*4c1d0*/  STL.64 [R1+0x3220], R2 ;  /* 0x0032200201007387 */ /* 0x0003e20000100a00 */
[----:B------:R-:W-:-:S03]  /*4c1e0*/  IMAD.WIDE R4, R252, 0x4, R30 ;  /* 0x00000004fc047825 */ /* 0x000fc600078e021e */
[----:B------:R-:W4:Y:S04]  /*4c1f0*/  LDL.LU.64 R30, [R1+0x2c38] ;  /* 0x002c3800011e7983 */ /* 0x000f280000300a00 */
[----:B------:R1:W-:Y:S02]  /*4c200*/  STL.64 [R1+0x3290], R4 ;  /* 0x0032900401007387 */ /* 0x0003e40000100a00 */
[C---:B-1----:R-:W-:Y:S02]  /*4c210*/  IMAD.WIDE R2, R252.reuse, 0x4, R26 ;  /* 0x00000004fc027825 */ /* 0x042fe400078e021a */
[----:B------:R-:W4:Y:S04]  /*4c220*/  LDL.LU.64 R244, [R1+0x25c8] ;  /* 0x0025c80001f47983 */ /* 0x000f280000300a00 */
[----:B------:R-:W4:Y:S04]  /*4c230*/  LDL.LU.64 R4, [R1+0x2c30] ;  /* 0x002c300001047983 */ /* 0x000f280000300a00 */
[----:B------:R1:W-:Y:S04]  /*4c240*/  STL.64 [R1+0x3298], R2 ;  /* 0x0032980201007387 */ /* 0x0003e80000100a00 */
[----:B------:R-:W4:Y:S04]  /*4c250*/  LDL.LU.64 R6, [R1+0x1f10] ;  /* 0x001f100001067983 */ /* 0x000f280000300a00 */
[----:B------:R-:W4:Y:S04]  /*4c260*/  LDL.LU.64 R8, [R1+0x2c28] ;  /* 0x002c280001087983 */ /* 0x000f280000300a00 */
[----:B------:R-:W4:Y:S04]  /*4c270*/  LDL.LU.64 R10, [R1+0x25d0] ;  /* 0x0025d000010a7983 */ /* 0x000f280000300a00 */
[----:B------:R-:W4:Y:S04]  /*4c280*/  LDL.LU.64 R12, [R1+0x2c20] ;  /* 0x002c2000010c7983 */ /* 0x000f280000300a00 */
[----:B------:R-:W4:Y:S04]  /*4c290*/  LDL.LU.64 R14, [R1+0x1ef8] ;  /* 0x001ef800010e7983 */ /* 0x000f280000300a00 */
[----:B------:R-:W4:Y:S04]  /*4c2a0*/  LDL.LU.64 R16, [R1+0x2bf8] ;  /* 0x002bf80001107983 */ /* 0x000f280000300a00 */
[----:B------:R-:W4:Y:S04]  /*4c2b0*/  LDL.LU.64 R18, [R1+0x25d8] ;  /* 0x0025d80001127983 */ /* 0x000f280000300a00 */
[----:B------:R-:W4:Y:S04]  /*4c2c0*/  LDL.LU.64 R26, [R1+0x2bf0] ;  /* 0x002bf000011a7983 */ /* 0x000f280000300a00 */
[----:B------:R-:W4:Y:S01]  /*4c2d0*/  LDL.LU.64 R20, [R1+0x1ee0] ;  /* 0x001ee00001147983 */ /* 0x000f220000300a00 */
[----:B-1----:R-:W-:-:S03]  /*4c2e0*/  IMAD.WIDE R2, R252, 0x4, R28 ;  /* 0x00000004fc027825 */ /* 0x002fc600078e021c */
[----:B------:R-:W4:Y:S04]  /*4c2f0*/  LDL.LU.64 R28, [R1+0x2c58] ;  /* 0x002c5800011c7983 */ /* 0x000f280000300a00 */
[----:B------:R1:W-:Y:S02]  /*4c300*/  STL.64 [R1+0x32a0], R2 ;  /* 0x0032a00201007387 */ /* 0x0003e40000100a00 */
[----:B-1----:R-:W-:-:S05]  /*4c310*/  IMAD.WIDE R2, R252, 0x4, R236 ;  /* 0x00000004fc027825 */ /* 0x002fca00078e02ec */
[----:B------:R1:W-:Y:S01]  /*4c320*/  STL.64 [R1+0x32a8], R2 ;  /* 0x0032a80201007387 */ /* 0x0003e20000100a00 */
[----:B------:R-:W-:-:S05]  /*4c330*/  IMAD.WIDE R236, R252, 0x4, R132 ;  /* 0x00000004fcec7825 */ /* 0x000fca00078e0284 */
[----:B------:R-:W-:Y:S01]  /*4c340*/  STL.64 [R1+0x32b0], R236 ;  /* 0x0032b0ec01007387 */ /* 0x000fe20000100a00 */
[----:B--2---:R-:W-:-:S04]  /*4c350*/  IMAD.WIDE R132, R252, 0x4, R134 ;  /* 0x00000004fc847825 */ /* 0x004fc800078e0286 */
[C---:B-1----:R-:W-:Y:S01]  /*4c360*/  IMAD.WIDE R2, R252.reuse, 0x4, R136 ;  /* 0x00000004fc027825 */ /* 0x042fe200078e0288 */
[----:B------:R1:W-:Y:S03]  /*4c370*/  STL.64 [R1+0x32b8], R132 ;  /* 0x0032b88401007387 */ /* 0x0003e60000100a00 */
[C---:B------:R-:W-:Y:S01]  /*4c380*/  IMAD.WIDE R134, R252.reuse, 0x4, R138 ;  /* 0x00000004fc867825 */ /* 0x040fe200078e028a */
[----:B------:R2:W-:Y:S04]  /*4c390*/  STL.64 [R1+0x32c0], R2 ;  /* 0x0032c00201007387 */ /* 0x0005e80000100a00 */
[----:B------:R-:W-:Y:S01]  /*4c3a0*/  STL.64 [R1+0x32c8], R134 ;  /* 0x0032c88601007387 */ /* 0x000fe20000100a00 */
[----:B-1----:R-:W-:-:S04]  /*4c3b0*/  IMAD.WIDE R132, R252, 0x4, R140 ;  /* 0x00000004fc847825 */ /* 0x002fc800078e028c */
[C---:B--2---:R-:W-:Y:S02]  /*4c3c0*/  IMAD.WIDE R2, R252.reuse, 0x4, R246 ;  /* 0x00000004fc027825 */ /* 0x044fe400078e02f6 */
[----:B------:R-:W2:Y:S04]  /*4c3d0*/  LDL.LU.64 R246, [R1+0x2848] ;  /* 0x0028480001f67983 */ /* 0x000ea80000300a00 */
[----:B------:R3:W-:Y:S04]  /*4c3e0*/  STL.64 [R1+0x4288], R132 ;  /* 0x0042888401007387 */ /* 0x0007e80000100a00 */
[----:B------:R1:W-:Y:S01]  /*4c3f0*/  STL.64 [R1+0x4280], R2 ;  /* 0x0042800201007387 */ /* 0x0003e20000100a00 */
        /* <DEDUP_REMOVED lines=15> */
[----:B-1----:R-:W-:-:S05]  /*4c4f0*/  IMAD.WIDE R2, R252, 0x4, R244 ;  /* 0x00000004fc027825 */ /* 0x002fca00078e02f4 */
[----:B------:R1:W-:Y:S01]  /*4c500*/  STL.64 [R1+0x4250], R2 ;  /* 0x0042500201007387 */ /* 0x0003e20000100a00 */
[----:B------:R-:W-:-:S04]  /*4c510*/  IMAD.WIDE R132, R252, 0x4, R4 ;  /* 0x00000004fc847825 */ /* 0x000fc800078e0204 */
[C---:B------:R-:W-:Y:S01]  /*4c520*/  IMAD.WIDE R4, R252.reuse, 0x4, R6 ;  /* 0x00000004fc047825 */ /* 0x040fe200078e0206 */
[----:B------:R-:W-:Y:S03]  /*4c530*/  STL.64 [R1+0x4248], R132 ;  /* 0x0042488401007387 */ /* 0x000fe60000100a00 */
[C---:B-1----:R-:W-:Y:S01]  /*4c540*/  IMAD.WIDE R2, R252.reuse, 0x4, R8 ;  /* 0x00000004fc027825 */ /* 0x042fe200078e0208 */
[----:B------:R1:W-:Y:S03]  /*4c550*/  STL.64 [R1+0x4240], R4 ;  /* 0x0042400401007387 */ /* 0x0003e60000100a00 */
[C---:B------:R-:W-:Y:S01]  /*4c560*/  IMAD.WIDE R6, R252.reuse, 0x4, R10 ;  /* 0x00000004fc067825 */ /* 0x040fe200078e020a */
[----:B------:R1:W-:Y:S04]  /*4c570*/  STL.64 [R1+0x4238], R2 ;  /* 0x0042380201007387 */ /* 0x0003e80000100a00 */
[----:B------:R1:W-:Y:S02]  /*4c580*/  STL.64 [R1+0x4230], R6 ;  /* 0x0042300601007387 */ /* 0x0003e40000100a00 */
[----:B-1----:R-:W-:-:S04]  /*4c590*/  IMAD.WIDE R4, R252, 0x4, R12 ;  /* 0x00000004fc047825 */ /* 0x002fc800078e020c */
[C---:B------:R-:W-:Y:S01]  /*4c5a0*/  IMAD.WIDE R2, R252.reuse, 0x4, R14 ;  /* 0x00000004fc027825 */ /* 0x040fe200078e020e */
[----:B------:R1:W-:Y:S03]  /*4c5b0*/  STL.64 [R1+0x4228], R4 ;  /* 0x0042280401007387 */ /* 0x0003e60000100a00 */
[C---:B------:R-:W-:Y:S01]  /*4c5c0*/  IMAD.WIDE R6, R252.reuse, 0x4, R16 ;  /* 0x00000004fc067825 */ /* 0x040fe200078e0210 */
[----:B------:R1:W-:Y:S04]  /*4c5d0*/  STL.64 [R1+0x4220], R2 ;  /* 0x0042200201007387 */ /* 0x0003e80000100a00 */
[----:B------:R-:W-:Y:S01]  /*4c5e0*/  STL.64 [R1+0x4218], R6 ;  /* 0x0042180601007387 */ /* 0x000fe20000100a00 */
[----:B-1----:R-:W-:-:S04]  /*4c5f0*/  IMAD.WIDE R4, R252, 0x4, R18 ;  /* 0x00000004fc047825 */ /* 0x002fc800078e0212 */
[C---:B------:R-:W-:Y:S02]  /*4c600*/  IMAD.WIDE R2, R252.reuse, 0x4, R26 ;  /* 0x00000004fc027825 */ /* 0x040fe400078e021a */
[----:B------:R-:W4:Y:S04]  /*4c610*/  LDL.LU.64 R26, [R1+0x1ea0] ;  /* 0x001ea000011a7983 */ /* 0x000f280000300a00 */
[----:B------:R1:W-:Y:S04]  /*4c620*/  STL.64 [R1+0x4210], R4 ;  /* 0x0042100401007387 */ /* 0x0003e80000100a00 */
[----:B------:R1:W-:Y:S04]  /*4c630*/  STL.64 [R1+0x4208], R2 ;  /* 0x0042080201007387 */ /* 0x0003e80000100a00 */
[----:B------:R-:W4:Y:S01]  /*4c640*/  LDL.LU.64 R236, [R1+0x2c68] ;  /* 0x002c680001ec7983 */ /* 0x000f220000300a00 */
[----:B-1----:R-:W-:-:S04]  /*4c650*/  IMAD.WIDE R4, R252, 0x4, R20 ;  /* 0x00000004fc047825 */ /* 0x002fc800078e0214 */
[C---:B------:R-:W-:Y:S01]  /*4c660*/  IMAD.WIDE R2, R252.reuse, 0x4, R28 ;  /* 0x00000004fc027825 */ /* 0x040fe200078e021c */
[----:B------:R2:W-:Y:S04]  /*4c670*/  STL.64 [R1+0x4200], R4 ;  /* 0x0042000401007387 */ /* 0x0005e80000100a00 */
[----:B------:R-:W4:Y:S04]  /*4c680*/  LDL.LU.64 R132, [R1+0x2878] ;  /* 0x0028780001847983 */ /* 0x000f280000300a00 */
[----:B------:R3:W-:Y:S04]  /*4c690*/  STL.64 [R1+0x41f8], R2 ;  /* 0x0041f80201007387 */ /* 0x0007e80000100a00 */
[----:B------:R-:W4:Y:S04]  /*4c6a0*/  LDL.LU.64 R134, [R1+0x2bc8] ;  /* 0x002bc80001867983 */ /* 0x000f280000300a00 */
[----:B------:R-:W4:Y:S04]  /*4c6b0*/  LDL.LU.64 R136, [R1+0x1e80] ;  /* 0x001e800001887983 */ /* 0x000f280000300a00 */
[----:B------:R-:W4:Y:S04]  /*4c6c0*/  LDL.LU.64 R138, [R1+0x2c70] ;  /* 0x002c7000018a7983 */ /* 0x000f280000300a00 */
[----:B------:R-:W4:Y:S04]  /*4c6d0*/  LDL.LU.64 R140, [R1+0x28e0] ;  /* 0x0028e000018c7983 */ /* 0x000f280000300a00 */
[----:B------:R-:W4:Y:S01]  /*4c6e0*/  LDL.LU.64 R28, [R1+0x2bc0] ;  /* 0x002bc000011c7983 */ /* 0x000f220000300a00 */
[----:B--2---:R-:W-:-:S03]  /*4c6f0*/  IMAD.WIDE R4, R252, 0x4, R246 ;  /* 0x00000004fc047825 */ /* 0x004fc600078e02f6 */
[----:B------:R-:W2:Y:S04]  /*4c700*/  LDL.LU.64 R246, [R1+0x1e68] ;  /* 0x001e680001f67983 */ /* 0x000ea80000300a00 */
        /* <DEDUP_REMOVED lines=15> */
[----:B-1----:R-:W4:Y:S04]  /*4c800*/  LDL.LU.64 R4, [R1+0x2648] ;  /* 0x0026480001047983 */ /* 0x002f280000300a00 */
        /* <DEDUP_REMOVED lines=27> */
[----:B------:R3:W-:Y:S01]  /*4c9c0*/  STL.64 [R1+0x62b8], R2 ;  /* 0x0062b80201007387 */ /* 0x0007e20000100a00 */
        /* <DEDUP_REMOVED lines=47> */
[----:B-1----:R-:W-:-:S03]  /*4ccc0*/  IMAD.WIDE R4, R252, 0x4, R28 ;  /* 0x00000004fc047825 */ /* 0x002fc600078e021c */
[----:B------:R-:W4:Y:S04]  /*4ccd0*/  LDL.LU.64 R28, [R1+0x2b28] ;  /* 0x002b2800011c7983 */ /* 0x000f280000300a00 */
        /* <DEDUP_REMOVED lines=43> */
[----:B------:R2:W-:Y:S01]  /*4cf90*/  STL.64 [R1+0x61c0], R2 ;  /* 0x0061c00201007387 */ /* 0x0005e20000100a00 */
        /* <DEDUP_REMOVED lines=50> */
[----:B------:R-:W-:-:S03]  /*4d2c0*/  IMAD.WIDE R2, R252, 0x4, R28 ;  /* 0x00000004fc027825 */ /* 0x000fc600078e021c */
        /* <DEDUP_REMOVED lines=41> */
[----:B------:R1:W-:Y:S02]  /*4d560*/  STL.64 [R1+0x2a30], R2 ;  /* 0x002a300201007387 */ /* 0x0003e40000100a00 */
[----:B-1----:R-:W-:-:S02]  /*4d570*/  IMAD.WIDE R132, R252, 0x4, R26 ;  /* 0x00000004fc847825 */ /* 0x002fc400078e021a */
        /* <DEDUP_REMOVED lines=14> */
[----:B----4-:R-:W-:-:S05]  /*4d660*/  IMAD.WIDE R2, R252, 0x4, R244 ;  /* 0x00000004fc027825 */ /* 0x010fca00078e02f4 */
[----:B------:R4:W-:Y:S01]  /*4d670*/  STL.64 [R1+0x2ba0], R2 ;  /* 0x002ba00201007387 */ /* 0x0009e20000100a00 */
[----:B-1----:R-:W-:-:S04]  /*4d680*/  IMAD.WIDE R132, R252, 0x4, R4 ;  /* 0x00000004fc847825 */ /* 0x002fc800078e0204 */
[C---:B------:R-:W-:Y:S01]  /*4d690*/  IMAD.WIDE R4, R252.reuse, 0x4, R6 ;  /* 0x00000004fc047825 */ /* 0x040fe200078e0206 */
[----:B------:R-:W-:Y:S03]  /*4d6a0*/  STL.64 [R1+0x2ba8], R132 ;  /* 0x002ba88401007387 */ /* 0x000fe60000100a00 */
[C---:B----4-:R-:W-:Y:S01]  /*4d6b0*/  IMAD.WIDE R2, R252.reuse, 0x4, R8 ;  /* 0x00000004fc027825 */ /* 0x050fe200078e0208 */
[----:B------:R1:W-:Y:S03]  /*4d6c0*/  STL.64 [R1+0x2c20], R4 ;  /* 0x002c200401007387 */ /* 0x0003e60000100a00 */
[C---:B------:R-:W-:Y:S01]  /*4d6d0*/  IMAD.WIDE R6, R252.reuse, 0x4, R10 ;  /* 0x00000004fc067825 */ /* 0x040fe200078e020a */
[----:B------:R4:W-:Y:S04]  /*4d6e0*/  STL.64 [R1+0x2c28], R2 ;  /* 0x002c280201007387 */ /* 0x0009e80000100a00 */
[----:B------:R4:W-:Y:S01]  /*4d6f0*/  STL.64 [R1+0x2ca0], R6 ;  /* 0x002ca00601007387 */ /* 0x0009e20000100a00 */
[----:B-1----:R-:W-:-:S04]  /*4d700*/  IMAD.WIDE R4, R252, 0x4, R12 ;  /* 0x00000004fc047825 */ /* 0x002fc800078e020c */
[C---:B----4-:R-:W-:Y:S01]  /*4d710*/  IMAD.WIDE R2, R252.reuse, 0x4, R14 ;  /* 0x00000004fc027825 */ /* 0x050fe200078e020e */
[----:B------:R1:W-:Y:S03]  /*4d720*/  STL.64 [R1+0x2ca8], R4 ;  /* 0x002ca80401007387 */ /* 0x0003e60000100a00 */
[C---:B------:R-:W-:Y:S01]  /*4d730*/  IMAD.WIDE R6, R252.reuse, 0x4, R16 ;  /* 0x00000004fc067825 */ /* 0x040fe200078e0210 */
[----:B------:R4:W-:Y:S04]  /*4d740*/  STL.64 [R1+0x2d20], R2 ;  /* 0x002d200201007387 */ /* 0x0009e80000100a00 */
[----:B------:R-:W-:Y:S01]  /*4d750*/  STL.64 [R1+0x2d40], R6 ;  /* 0x002d400601007387 */ /* 0x000fe20000100a00 */
[----:B-1----:R-:W-:-:S04]  /*4d760*/  IMAD.WIDE R4, R252, 0x4, R18 ;  /* 0x00000004fc047825 */ /* 0x002fc800078e0212 */
[C---:B----4-:R-:W-:Y:S02]  /*4d770*/  IMAD.WIDE R2, R252.reuse, 0x4, R24 ;  /* 0x00000004fc027825 */ /* 0x050fe400078e0218 */
        /* <DEDUP_REMOVED lines=28> */
[----:B------:R1:W-:Y:S04]  /*4d940*/  STL.64 [R1+0x3040], R4 ;  /* 0x0030400401007387 */ /* 0x0003e80000100a00 */
[----:B------:R-:W3:Y:S01]  /*4d950*/  LDL.LU.64 R244, [R1+0x1f80] ;  /* 0x001f800001f47983 */ /* 0x000ee20000300a00 */
[----:B-1----:R-:W-:-:S03]  /*4d960*/  IMAD.WIDE R2, R252, 0x4, R22 ;  /* 0x00000004fc027825 */ /* 0x002fc600078e0216 */
[----:B------:R-:W3:Y:S04]  /*4d970*/  LDL.LU.64 R4, [R1+0x2ff0] ;  /* 0x002ff00001047983 */ /* 0x000ee80000300a00 */
        /* <DEDUP_REMOVED lines=61> */
[----:B------:R-:W3:Y:S04]  /*4dd50*/  LDL.LU.64 R22, [R1+0x2de0] ;  /* 0x002de00001167983 */ /* 0x000ee80000300a00 */
[----:B------:R1:W-:Y:S04]  /*4dd60*/  STL.64 [R1+0x6130], R4 ;  /* 0x0061300401007387 */ /* 0x0003e80000100a00 */
[----:B------:R4:W-:Y:S04]  /*4dd70*/  STL.64 [R1+0x6128], R2 ;  /* 0x0061280201007387 */ /* 0x0009e80000100a00 */
[----:B------:R-:W3:Y:S01]  /*4dd80*/  LDL.LU.64 R236, [R1+0x2f78] ;  /* 0x002f780001ec7983 */ /* 0x000ee20000300a00 */
[----:B-1----:R-:W-:-:S04]  /*4dd90*/  IMAD.WIDE R4, R252, 0x4, R20 ;  /* 0x00000004fc047825 */ /* 0x002fc800078e0214 */
[C---:B----4-:R-:W-:Y:S01]  /*4dda0*/  IMAD.WIDE R2, R252.reuse, 0x4, R24 ;  /* 0x00000004fc027825 */ /* 0x050fe200078e0218 */
        /* <DEDUP_REMOVED lines=13> */
[----:B------:R1:W-:Y:S02]  /*4de80*/  STL.64 [R1+0x6108], R2 ;  /* 0x0061080201007387 */ /* 0x0003e40000100a00 */
[C---:B-1----:R-:W-:Y:S02]  /*4de90*/  IMAD.WIDE R4, R252.reuse, 0x4, R26 ;  /* 0x00000004fc047825 */ /* 0x042fe400078e021a */
[----:B------:R-:W4:Y:S04]  /*4dea0*/  LDL.LU.64 R26, [R1+0x1e30] ;  /* 0x001e3000011a7983 */ /* 0x000f280000300a00 */
[----:B------:R2:W-:Y:S01]  /*4deb0*/  STL.64 [R1+0x6100], R4 ;  /* 0x0061000401007387 */ /* 0x0005e20000100a00 */
[----:B------:R-:W-:-:S03]  /*4dec0*/  IMAD.WIDE R2, R252, 0x4, R28 ;  /* 0x00000004fc027825 */ /* 0x000fc600078e021c */
[----:B------:R-:W4:Y:S04]  /*4ded0*/  LDL.LU.64 R28, [R1+0x3030] ;  /* 0x00303000011c7983 */ /* 0x000f280000300a00 */
[----:B------:R-:W-:Y:S01]  /*4dee0*/  STL.64 [R1+0x60f8], R2 ;  /* 0x0060f80201007387 */ /* 0x000fe20000100a00 */
[----:B--2---:R-:W-:-:S03]  /*4def0*/  IMAD.WIDE R4, R252, 0x4, R246 ;  /* 0x00000004fc047825 */ /* 0x004fc600078e02f6 */
[----:B------:R-:W2:Y:S04]  /*4df00*/  LDL.LU.64 R246, [R1+0x2e10] ;  /* 0x002e100001f67983 */ /* 0x000ea80000300a00 */
[----:B------:R1:W-:Y:S04]  /*4df10*/  STL.64 [R1+0x60f0], R4 ;  /* 0x0060f00401007387 */ /* 0x0003e80000100a00 */
[----:B------:R-:W2:Y:S04]  /*4df20*/  LDL.LU.64 R244, [R1+0x2f60] ;  /* 0x002f600001f47983 */ /* 0x000ea80000300a00 */
[----:B-1----:R-:W2:Y:S01]  /*4df30*/  LDL.LU.64 R4, [R1+0x1e18] ;  /* 0x001e180001047983 */ /* 0x002ea20000300a00 */
[----:B---3--:R-:W-:-:S05]  /*4df40*/  IMAD.WIDE R2, R252, 0x4, R248 ;  /* 0x00000004fc027825 */ /* 0x008fca00078e02f8 */
        /* <DEDUP_REMOVED lines=10> */
[----:B-1----:R-:W-:-:S03]  /*4dff0*/  IMAD.WIDE R2, R252, 0x4, R22 ;  /* 0x00000004fc027825 */ /* 0x002fc600078e0216 */
[----:B------:R-:W3:Y:S04]  /*4e000*/  LDL.LU.64 R22, [R1+0x2e28] ;  /* 0x002e280001167983 */ /* 0x000ee80000300a00 */
[----:B------:R1:W-:Y:S02]  /*4e010*/  STL.64 [R1+0x60e0], R2 ;  /* 0x0060e00201007387 */ /* 0x0003e40000100a00 */
[----:B-1----:R-:W-:-:S05]  /*4e020*/  IMAD.WIDE R2, R252, 0x4, R236 ;  /* 0x00000004fc027825 */ /* 0x002fca00078e02ec */
[----:B------:R1:W-:Y:S01]  /*4e030*/  STL.64 [R1+0x60d8], R2 ;  /* 0x0060d80201007387 */ /* 0x0003e20000100a00 */
[----:B----4-:R-:W-:-:S04]  /*4e040*/  IMAD.WIDE R236, R252, 0x4, R132 ;  /* 0x00000004fcec7825 */ /* 0x010fc800078e0284 */
        /* <DEDUP_REMOVED lines=23> */
[----:B------:R1:W-:Y:S01]  /*4e1c0*/  STL.64 [R1+0x6088], R2 ;  /* 0x0060880201007387 */ /* 0x0003e20000100a00 */
[----:B--2---:R-:W-:-:S03]  /*4e1d0*/  IMAD.WIDE R132, R252, 0x4, R246 ;  /* 0x00000004fc847825 */ /* 0x004fc600078e02f6 */
[----:B------:R-:W2:Y:S04]  /*4e1e0*/  LDL.LU.64 R246, [R1+0x1b70] ;  /* 0x001b700001f67983 */ /* 0x000ea80000300a00 */
[----:B------:R1:W-:Y:S02]  /*4e1f0*/  STL.64 [R1+0x6080], R132 ;  /* 0x0060808401007387 */ /* 0x0003e40000100a00 */
[----:B-1----:R-:W-:-:S05]  /*4e200*/  IMAD.WIDE R2, R252, 0x4, R244 ;  /* 0x00000004fc027825 */ /* 0x002fca00078e02f4 */
[----:B------:R1:W-:Y:S01]  /*4e210*/  STL.64 [R1+0x6078], R2 ;  /* 0x0060780201007387 */ /* 0x0003e20000100a00 */
[----:B------:R-:W-:-:S05]  /*4e220*/  IMAD.WIDE R132, R252, 0x4, R4 ;  /* 0x00000004fc847825 */ /* 0x000fca00078e0204 */
[----:B------:R-:W-:Y:S01]  /*4e230*/  STL.64 [R1+0x6070], R132 ;  /* 0x0060708401007387 */ /* 0x000fe20000100a00 */
[----:B---3--:R-:W-:-:S04]  /*4e240*/  IMAD.WIDE R4, R252, 0x4, R6 ;  /* 0x00000004fc047825 */ /* 0x008fc800078e0206 */
[C---:B-1----:R-:W-:Y:S01]  /*4e250*/  IMAD.WIDE R2, R252.reuse, 0x4, R8 ;  /* 0x00000004fc027825 */ /* 0x042fe200078e0208 */
[----:B------:R1:W-:Y:S03]  /*4e260*/  STL.64 [R1+0x6068], R4 ;  /* 0x0060680401007387 */ /* 0x0003e60000100a00 */
[C---:B------:R-:W-:Y:S01]  /*4e270*/  IMAD.WIDE R6, R252.reuse, 0x4, R10 ;  /* 0x00000004fc067825 */ /* 0x040fe200078e020a */
[----:B------:R3:W-:Y:S04]  /*4e280*/  STL.64 [R1+0x6060], R2 ;  /* 0x0060600201007387 */ /* 0x0007e80000100a00 */
[----:B------:R3:W-:Y:S01]  /*4e290*/  STL.64 [R1+0x6058], R6 ;  /* 0x0060580601007387 */ /* 0x0007e20000100a00 */
[----:B-1----:R-:W-:-:S04]  /*4e2a0*/  IMAD.WIDE R4, R252, 0x4, R12 ;  /* 0x00000004fc047825 */ /* 0x002fc800078e020c */
[C---:B---3--:R-:W-:Y:S01]  /*4e2b0*/  IMAD.WIDE R2, R252.reuse, 0x4, R14 ;  /* 0x00000004fc027825 */ /* 0x048fe200078e020e */
        /* <DEDUP_REMOVED lines=8> */
[----:B------:R1:W-:Y:S04]  /*4e340*/  STL.64 [R1+0x6030], R2 ;  /* 0x0060300201007387 */ /* 0x0003e80000100a00 */
[----:B------:R-:W3:Y:S01]  /*4e350*/  LDL.LU.64 R236, [R1+0x2e50] ;  /* 0x002e500001ec7983 */ /* 0x000ee20000300a00 */
[----:B-1----:R-:W-:-:S04]  /*4e360*/  IMAD.WIDE R4, R252, 0x4, R20 ;  /* 0x00000004fc047825 */ /* 0x002fc800078e0214 */
[C---:B------:R-:W-:Y:S01]  /*4e370*/  IMAD.WIDE R2, R252.reuse, 0x4, R22 ;  /* 0x00000004fc027825 */ /* 0x040fe200078e0216 */
        /* <DEDUP_REMOVED lines=19> */
[----:B------:R-:W-:Y:S01]  /*4e4b0*/  STL.64 [R1+0x6000], R2 ;  /* 0x0060000201007387 */ /* 0x000fe20000100a00 */
[----:B------:R-:W-:-:S03]  /*4e4c0*/  IMAD.WIDE R4, R252, 0x4, R28 ;  /* 0x00000004fc047825 */ /* 0x000fc600078e021c */
[----:B------:R-:W4:Y:S04]  /*4e4d0*/  LDL.LU.64 R28, [R1+0x3098] ;  /* 0x00309800011c7983 */ /* 0x000f280000300a00 */
[----:B------:R1:W-:Y:S04]  /*4e4e0*/  STL.64 [R1+0x5ff8], R4 ;  /* 0x005ff80401007387 */ /* 0x0003e80000100a00 */
[----:B------:R-:W4:Y:S04]  /*4e4f0*/  LDL.LU.64 R244, [R1+0x2e88] ;  /* 0x002e880001f47983 */ /* 0x000f280000300a00 */
[----:B-1----:R-:W4:Y:S01]  /*4e500*/  LDL.LU.64 R4, [R1+0x2ed0] ;  /* 0x002ed00001047983 */ /* 0x002f220000300a00 */
[----:B--2---:R-:W-:-:S05]  /*4e510*/  IMAD.WIDE R2, R252, 0x4, R246 ;  /* 0x00000004fc027825 */ /* 0x004fca00078e02f6 */
[----:B------:R3:W-:Y:S04]  /*4e520*/  STL.64 [R1+0x5ff0], R2 ;  /* 0x005ff00201007387 */ /* 0x0007e80000100a00 */
[----:B------:R-:W2:Y:S04]  /*4e530*/  LDL.LU.64 R6, [R1+0xfe0] ;  /* 0x000fe00001067983 */ /* 0x000ea80000300a00 */
[----:B------:R-:W2:Y:S04]  /*4e540*/  LDL.LU.64 R8, [R1+0x2fd0] ;  /* 0x002fd00001087983 */ /* 0x000ea80000300a00 */
[----:B------:R-:W2:Y:S04]  /*4e550*/  LDL.LU.64 R10, [R1+0x29c8] ;  /* 0x0029c800010a7983 */ /* 0x000ea80000300a00 */
[----:B------:R-:W2:Y:S04]  /*4e560*/  LDL.LU.64 R12, [R1+0x30c0] ;  /* 0x0030c000010c7983 */ /* 0x000ea80000300a00 */
[----:B------:R-:W2:Y:S04]  /*4e570*/  LDL.LU.64 R14, [R1+0x29e8] ;  /* 0x0029e800010e7983 */ /* 0x000ea80000300a00 */
[----:B------:R-:W2:Y:S04]  /*4e580*/  LDL.LU.64 R16, [R1+0x30d8] ;  /* 0x0030d80001107983 */ /* 0x000ea80000300a00 */
[----:B------:R-:W2:Y:S04]  /*4e590*/  LDL.LU.64 R18, [R1+0x2a40] ;  /* 0x002a400001127983 */ /* 0x000ea80000300a00 */
[----:B------:R-:W2:Y:S04]  /*4e5a0*/  LDL.LU.64 R246, [R1+0x30f0] ;  /* 0x0030f00001f67983 */ /* 0x000ea80000300a00 */
[----:B------:R-:W2:Y:S01]  /*4e5b0*/  LDL.LU.64 R20, [R1+0x1d58] ;  /* 0x001d580001147983 */ /* 0x000ea20000300a00 */
        /* <DEDUP_REMOVED lines=31> */
[----:B------:R-:W4:Y:S01]  /*4e7b0*/  LDL.LU.64 R28, [R1+0x3128] ;  /* 0x00312800011c7983 */ /* 0x000f220000300a00 */
[----:B-1----:R-:W-:-:S03]  /*4e7c0*/  IMAD.WIDE R2, R252, 0x4, R244 ;  /* 0x00000004fc027825 */ /* 0x002fc600078e02f4 */
[----:B------:R1:W-:Y:S04]  /*4e7d0*/  STL.64 [R1+0x5f88], R132 ;  /* 0x005f888401007387 */ /* 0x0003e80000100a00 */
[----:B------:R2:W-:Y:S01]  /*4e7e0*/  STL.64 [R1+0x5f80], R2 ;  /* 0x005f800201007387 */ /* 0x0005e20000100a00 */
[----:B-1----:R-:W-:-:S05]  /*4e7f0*/  IMAD.WIDE R132, R252, 0x4, R4 ;  /* 0x00000004fc847825 */ /* 0x002fca00078e0204 */
[----:B------:R-:W-:Y:S01]  /*4e800*/  STL.64 [R1+0x5f78], R132 ;  /* 0x005f788401007387 */ /* 0x000fe20000100a00 */
[----:B--2---:R-:W-:-:S04]  /*4e810*/  IMAD.WIDE R4, R252, 0x4, R6 ;  /* 0x00000004fc047825 */ /* 0x004fc800078e0206 */
[C---:B------:R-:W-:Y:S01]  /*4e820*/  IMAD.WIDE R2, R252.reuse, 0x4, R8 ;  /* 0x00000004fc027825 */ /* 0x040fe200078e0208 */
[----:B------:R1:W-:Y:S03]  /*4e830*/  STL.64 [R1+0x5f70], R4 ;  /* 0x005f700401007387 */ /* 0x0003e60000100a00 */
[C---:B------:R-:W-:Y:S01]  /*4e840*/  IMAD.WIDE R6, R252.reuse, 0x4, R10 ;  /* 0x00000004fc067825 */ /* 0x040fe200078e020a */
[----:B------:R2:W-:Y:S04]  /*4e850*/  STL.64 [R1+0xa8], R2 ;  /* 0x0000a80201007387 */ /* 0x0005e80000100a00 */
[----:B------:R2:W-:Y:S01]  /*4e860*/  STL.64 [R1+0xf68], R6 ;  /* 0x000f680601007387 */ /* 0x0005e20000100a00 */
[----:B-1----:R-:W-:-:S04]  /*4e870*/  IMAD.WIDE R4, R252, 0x4, R12 ;  /* 0x00000004fc047825 */ /* 0x002fc800078e020c */
[C---:B--2---:R-:W-:Y:S01]  /*4e880*/  IMAD.WIDE R2, R252.reuse, 0x4, R14 ;  /* 0x00000004fc027825 */ /* 0x044fe200078e020e */
        /* <DEDUP_REMOVED lines=8> */
[----:B------:R3:W-:Y:S04]  /*4e910*/  STL.64 [R1+0x1fb0], R2 ;  /* 0x001fb00201007387 */ /* 0x0007e80000100a00 */
[----:B------:R-:W2:Y:S01]  /*4e920*/  LDL.LU.64 R236, [R1+0x3130] ;  /* 0x0031300001ec7983 */ /* 0x000ea20000300a00 */
[----:B-1----:R-:W-:-:S05]  /*4e930*/  IMAD.WIDE R4, R252, 0x4, R20 ;  /* 0x00000004fc047825 */ /* 0x002fca00078e0214 */
[----:B------:R1:W-:Y:S01]  /*4e940*/  STL.64 [R1+0x1fb8], R4 ;  /* 0x001fb80401007387 */ /* 0x0003e20000100a00 */
[----:B---3--:R-:W-:-:S03]  /*4e950*/  IMAD.WIDE R2, R252, 0x4, R248 ;  /* 0x00000004fc027825 */ /* 0x008fc600078e02f8 */
        /* <DEDUP_REMOVED lines=21> */
[----:B------:R1:W-:Y:S04]  /*4eab0*/  STL.64 [R1+0x26d8], R4 ;  /* 0x0026d80401007387 */ /* 0x0003e80000100a00 */
[----:B------:R-:W4:Y:S01]  /*4eac0*/  LDL.LU.64 R244, [R1+0x31d0] ;  /* 0x0031d00001f47983 */ /* 0x000f220000300a00 */
[----:B------:R-:W-:-:S03]  /*4ead0*/  IMAD.WIDE R2, R252, 0x4, R28 ;  /* 0x00000004fc027825 */ /* 0x000fc600078e021c */
        /* <DEDUP_REMOVED lines=11> */
[----:B--2---:R-:W-:-:S03]  /*4eb90*/  IMAD.WIDE R2, R252, 0x4, R246 ;  /* 0x00000004fc027825 */ /* 0x004fc600078e02f6 */
[----:B------:R-:W2:Y:S04]  /*4eba0*/  LDL.LU.64 R246, [R1+0x2610] ;  /* 0x0026100001f67983 */ /* 0x000ea80000300a00 */
[----:B------:R1:W-:Y:S02]  /*4ebb0*/  STL.64 [R1+0x2758], R2 ;  /* 0x0027580201007387 */ /* 0x0003e40000100a00 */
[----:B-1----:R-:W-:-:S05]  /*4ebc0*/  IMAD.WIDE R2, R252, 0x4, R236 ;  /* 0x00000004fc027825 */ /* 0x002fca00078e02ec */
        /* <DEDUP_REMOVED lines=29> */
[----:B------:R-:W-:-:S05]  /*4eda0*/  IMAD.WIDE R2, R252, 0x4, R244 ;  /* 0x00000004fc027825 */ /* 0x000fca00078e02f4 */
        /* <DEDUP_REMOVED lines=231> */
[----:B------:R1:W-:Y:S04]  /*4fc20*/  STL.64 [R1+0x2ab8], R4 ;  /* 0x002ab80401007387 */ /* 0x0003e80000100a00 */
[----:B------:R-:W4:Y:S01]  /*4fc30*/  LDL.LU.64 R244, [R1+0x2770] ;  /* 0x0027700001f47983 */ /* 0x000f220000300a00 */
[----:B-1----:R-:W-:-:S03]  /*4fc40*/  IMAD.WIDE R2, R252, 0x4, R32 ;  /* 0x00000004fc027825 */ /* 0x002fc600078e0220 */
        /* <DEDUP_REMOVED lines=90> */
[----:B------:R1:W-:Y:S04]  /*501f0*/  STL.64 [R1+0x3f10], R4 ;  /* 0x003f100401007387 */ /* 0x0003e80000100a00 */
[----:B------:R-:W3:Y:S01]  /*50200*/  LDL.LU.64 R244, [R1+0x3820] ;  /* 0x0038200001f47983 */ /* 0x000ee20000300a00 */
[----:B----4-:R-:W-:-:S03]  /*50210*/  IMAD.WIDE R2, R252, 0x4, R24 ;  /* 0x00000004fc027825 */ /* 0x010fc600078e0218 */
        /* <DEDUP_REMOVED lines=41> */
[C---:B-1----:R-:W-:Y:S02]  /*504b0*/  IMAD.WIDE R132, R252.reuse, 0x4, R22 ;  /* 0x00000004fc847825 */ /* 0x042fe400078e0216 */
[----:B------:R-:W3:Y:S04]  /*504c0*/  LDL.LU.64 R22, [R1+0x2920] ;  /* 0x0029200001167983 */ /* 0x000ee80000300a00 */
[----:B------:R4:W-:Y:S01]  /*504d0*/  STL.64 [R1+0x1db8], R132 ;  /* 0x001db88401007387 */ /* 0x0009e20000100a00 */
[----:B------:R-:W-:-:S05]  /*504e0*/  IMAD.WIDE R2, R252, 0x4, R244 ;  /* 0x00000004fc027825 */ /* 0x000fca00078e02f4 */
        /* <DEDUP_REMOVED lines=42> */
[----:B------:R-:W-:Y:S01]  /*50790*/  STL.64 [R1+0x2918], R2 ;  /* 0x0029180201007387 */ /* 0x000fe20000100a00 */
[----:B---3--:R-:W-:-:S03]  /*507a0*/  IMAD.WIDE R4, R252, 0x4, R248 ;  /* 0x00000004fc047825 */ /* 0x008fc600078e02f8 */
[----:B------:R-:W3:Y:S04]  /*507b0*/  LDL.LU.64 R248, [R1+0x38d8] ;  /* 0x0038d80001f87983 */ /* 0x000ee80000300a00 */
[----:B------:R1:W-:Y:S04]  /*507c0*/  STL.64 [R1+0x29e0], R4 ;  /* 0x0029e00401007387 */ /* 0x0003e80000100a00 */
[----:B------:R-:W3:Y:S04]  /*507d0*/  LDL.LU.64 R244, [R1+0x2a08] ;  /* 0x002a080001f47983 */ /* 0x000ee80000300a00 */
[----:B-1----:R-:W3:Y:S01]  /*507e0*/  LDL.LU.64 R4, [R1+0x38e0] ;  /* 0x0038e00001047983 */ /* 0x002ee20000300a00 */
[----:B------:R-:W-:-:S05]  /*507f0*/  IMAD.WIDE R2, R252, 0x4, R22 ;  /* 0x00000004fc027825 */ /* 0x000fca00078e0216 */
        /* <DEDUP_REMOVED lines=45> */
[----:B------:R-:W-:-:S05]  /*50ad0*/  IMAD.WIDE R132, R252, 0x4, R4 ;  /* 0x00000004fc847825 */ /* 0x000fca00078e0204 */
[----:B------:R-:W-:Y:S01]  /*50ae0*/  STL.64 [R1+0x2db0], R132 ;  /* 0x002db08401007387 */ /* 0x000fe20000100a00 */
[----:B------:R-:W-:-:S04]  /*50af0*/  IMAD.WIDE R4, R252, 0x4, R6 ;  /* 0x00000004fc047825 */ /* 0x000fc800078e0206 */
        /* <DEDUP_REMOVED lines=86> */
[----:B------:R-:W2:Y:S01]  /*51060*/  LDL.LU.64 R246, [R1+0x2788] ;  /* 0x0027880001f67983 */ /* 0x000ea20000300a00 */
[----:B-1----:R-:W-:-:S03]  /*51070*/  IMAD.WIDE R2, R252, 0x4, R244 ;  /* 0x00000004fc027825 */ /* 0x002fc600078e02f4 */
[----:B------:R1:W-:Y:S04]  /*51080*/  STL.64 [R1+0xf98], R132 ;  /* 0x000f988401007387 */ /* 0x0003e80000100a00 */
[----:B------:R3:W-:Y:S01]  /*51090*/  STL.64 [R1+0xfa0], R2 ;  /* 0x000fa00201007387 */ /* 0x0007e20000100a00 */
[----:B-1----:R-:W-:-:S05]  /*510a0*/  IMAD.WIDE R132, R252, 0x4, R4 ;  /* 0x00000004fc847825 */ /* 0x002fca00078e0204 */
[----:B------:R-:W-:Y:S01]  /*510b0*/  STL.64 [R1+0xfa8], R132 ;  /* 0x000fa88401007387 */ /* 0x000fe20000100a00 */
[----:B---3--:R-:W-:-:S04]  /*510c0*/  IMAD.WIDE R4, R252, 0x4, R6 ;  /* 0x00000004fc047825 */ /* 0x008fc800078e0206 */
[C---:B------:R-:W-:Y:S01]  /*510d0*/  IMAD.WIDE R2, R252.reuse, 0x4, R8 ;  /* 0x00000004fc027825 */ /* 0x040fe200078e0208 */
        /* <DEDUP_REMOVED lines=16> */
[----:B-1----:R-:W-:-:S05]  /*511e0*/  IMAD.WIDE R4, R252, 0x4, R20 ;  /* 0x00000004fc047825 */ /* 0x002fca00078e0214 */
[----:B------:R4:W-:Y:S01]  /*511f0*/  STL.64 [R1+0x22f0], R4 ;  /* 0x0022f00401007387 */ /* 0x0009e20000100a00 */
[----:B------:R-:W-:-:S03]  /*51200*/  IMAD.WIDE R2, R252, 0x4, R22 ;  /* 0x00000004fc027825 */ /* 0x000fc600078e0216 */
        /* <DEDUP_REMOVED lines=483> */
[----:B------:R-:W-:Y:S01]  /*53040*/  STL.64 [R1+0x2ec8], R2 ;  /* 0x002ec80201007387 */ /* 0x000fe20000100a00 */
[----:B-1----:R-:W-:-:S03]  /*53050*/  IMAD.WIDE R4, R252, 0x4, R22 ;  /* 0x00000004fc047825 */ /* 0x002fc600078e0216 */
[----:B------:R-:W3:Y:S04]  /*53060*/  LDL.LU.64 R22, [R1+0x3c48] ;  /* 0x003c480001167983 */ /* 0x000ee80000300a00 */
[----:B------:R1:W-:Y:S04]  /*53070*/  STL.64 [R1+0x2ed8], R4 ;  /* 0x002ed80401007387 */ /* 0x0003e80000100a00 */
[----:B------:R-:W3:Y:S04]  /*53080*/  LDL.LU.64 R244, [R1+0x33d8] ;  /* 0x0033d80001f47983 */ /* 0x000ee80000300a00 */
[----:B-1----:R-:W3:Y:S01]  /*53090*/  LDL.LU.64 R4, [R1+0x3c50] ;  /* 0x003c500001047983 */ /* 0x002ee20000300a00 */
[----:B----4-:R-:W-:-:S05]  /*530a0*/  IMAD.WIDE R2, R252, 0x4, R24 ;  /* 0x00000004fc027825 */ /* 0x010fca00078e0218 */
        /* <DEDUP_REMOVED lines=45> */
[----:B-1----:R-:W-:-:S05]  /*53380*/  IMAD.WIDE R132, R252, 0x4, R4 ;  /* 0x00000004fc847825 */ /* 0x002fca00078e0204 */
[----:B------:R-:W-:Y:S01]  /*53390*/  STL.64 [R1+0x33e8], R132 ;  /* 0x0033e88401007387 */ /* 0x000fe20000100a00 */
[----:B----4-:R-:W-:-:S04]  /*533a0*/  IMAD.WIDE R4, R252, 0x4, R6 ;  /* 0x00000004fc047825 */ /* 0x010fc800078e0206 */
[C---:B------:R-:W-:Y:S01]  /*533b0*/  IMAD.WIDE R2, R252.reuse, 0x4, R8 ;  /* 0x00000004fc027825 */ /* 0x040fe200078e0208 */
        /* <DEDUP_REMOVED lines=85> */
[----:B------:R-:W3:Y:S01]  /*53910*/  LDL.LU.64 R248, [R1+0x37e8] ;  /* 0x0037e80001f87983 */ /* 0x000ee20000300a00 */
[----:B-1----:R-:W-:-:S03]  /*53920*/  IMAD.WIDE R2, R252, 0x4, R244 ;  /* 0x00000004fc027825 */ /* 0x002fc600078e02f4 */
[----:B------:R1:W-:Y:S04]  /*53930*/  STL.64 [R1+0x3640], R132 ;  /* 0x0036408401007387 */ /* 0x0003e80000100a00 */
[----:B------:R1:W-:Y:S02]  /*53940*/  STL.64 [R1+0x3658], R2 ;  /* 0x0036580201007387 */ /* 0x0003e40000100a00 */
[----:B-1----:R-:W-:-:S05]  /*53950*/  IMAD.WIDE R132, R252, 0x4, R4 ;  /* 0x00000004fc847825 */ /* 0x002fca00078e0204 */
[----:B------:R-:W-:Y:S01]  /*53960*/  STL.64 [R1+0x3648], R132 ;  /* 0x0036488401007387 */ /* 0x000fe20000100a00 */
[----:B------:R-:W-:-:S04]  /*53970*/  IMAD.WIDE R4, R252, 0x4, R6 ;  /* 0x00000004fc047825 */ /* 0x000fc800078e0206 */
        /* <DEDUP_REMOVED lines=17> */
[----:B-1----:R-:W-:-:S05]  /*53a90*/  IMAD.WIDE R4, R252, 0x4, R20 ;  /* 0x00000004fc047825 */ /* 0x002fca00078e0214 */
[----:B------:R1:W-:Y:S01]  /*53aa0*/  STL.64 [R1+0x36f8], R4 ;  /* 0x0036f80401007387 */ /* 0x0003e20000100a00 */
[----:B----4-:R-:W-:-:S03]  /*53ab0*/  IMAD.WIDE R2, R252, 0x4, R24 ;  /* 0x00000004fc027825 */ /* 0x010fc600078e0218 */
        /* <DEDUP_REMOVED lines=483> */
[----:B------:R-:W-:Y:S01]  /*558f0*/  STL.64 [R1+0x59a0], R2 ;  /* 0x0059a00201007387 */ /* 0x000fe20000100a00 */
[----:B----4-:R-:W-:-:S03]  /*55900*/  IMAD.WIDE R4, R252, 0x4, R24 ;  /* 0x00000004fc047825 */ /* 0x010fc600078e0218 */
[----:B------:R-:W4:Y:S04]  /*55910*/  LDL.LU.64 R24, [R1+0x34f8] ;  /* 0x0034f80001187983 */ /* 0x000f280000300a00 */
[----:B------:R1:W-:Y:S04]  /*55920*/  STL.64 [R1+0x3560], R4 ;  /* 0x0035600401007387 */ /* 0x0003e80000100a00 */
[----:B------:R-:W4:Y:S04]  /*55930*/  LDL.LU.64 R244, [R1+0x40a0] ;  /* 0x0040a00001f47983 */ /* 0x000f280000300a00 */
[----:B-1----:R-:W4:Y:S01]  /*55940*/  LDL.LU.64 R4, [R1+0x34f0] ;  /* 0x0034f00001047983 */ /* 0x002f220000300a00 */
[----:B------:R-:W-:-:S05]  /*55950*/  IMAD.WIDE R2, R252, 0x4, R32 ;  /* 0x00000004fc027825 */ /* 0x000fca00078e0220 */
        /* <DEDUP_REMOVED lines=158> */
[----:B-1----:R-:W-:-:S05]  /*56340*/  IMAD.WIDE R4, R252, 0x4, R20 ;  /* 0x00000004fc047825 */ /* 0x002fca00078e0214 */
[----:B------:R1:W-:Y:S01]  /*56350*/  STL.64 [R1+0x5ab8], R4 ;  /* 0x005ab80401007387 */ /* 0x0003e20000100a00 */
[----:B------:R-:W-:-:S03]  /*56360*/  IMAD.WIDE R2, R252, 0x4, R32 ;  /* 0x00000004fc027825 */ /* 0x000fc600078e0220 */
        /* <DEDUP_REMOVED lines=131> */
[----:B-1----:R-:W-:-:S04]  /*56ba0*/  IMAD.WIDE R2, R252, 0x4, R236 ;  /* 0x00000004fc027825 */ /* 0x002fc800078e02ec */
[C---:B----4-:R-:W-:Y:S01]  /*56bb0*/  IMAD.WIDE R236, R252.reuse, 0x4, R132 ;  /* 0x00000004fcec7825 */ /* 0x050fe200078e0284 */
[----:B------:R1:W-:Y:S03]  /*56bc0*/  STL.64 [R1+0x5bf8], R2 ;  /* 0x005bf80201007387 */ /* 0x0003e60000100a00 */
        /* <DEDUP_REMOVED lines=74> */
[----:B-1----:R-:W4:Y:S04]  /*57070*/  LDL.LU.64 R4, [R1+0x1c68] ;  /* 0x001c680001047983 */ /* 0x002f280000300a00 */
[----:B------:R-:W4:Y:S01]  /*57080*/  LDL.LU.64 R6, [R1+0x4360] ;  /* 0x0043600001067983 */ /* 0x000f220000300a00 */
        /* <DEDUP_REMOVED lines=14> */
[----:B------:R-:W-:-:S05]  /*57170*/  IMAD.WIDE R236, R252, 0x4, R236 ;  /* 0x00000004fcec7825 */ /* 0x000fca00078e02ec */
[----:B------:R-:W-:Y:S01]  /*57180*/  STL.64 [R1+0x5d00], R236 ;  /* 0x005d00ec01007387 */ /* 0x000fe20000100a00 */
[----:B-1----:R-:W-:-:S04]  /*57190*/  IMAD.WIDE R2, R252, 0x4, R132 ;  /* 0x00000004fc027825 */ /* 0x002fc800078e0284 */
[C---:B------:R-:W-:Y:S01]  /*571a0*/  IMAD.WIDE R134, R252.reuse, 0x4, R134 ;  /* 0x00000004fc867825 */ /* 0x040fe200078e0286 */
[----:B------:R1:W-:Y:S03]  /*571b0*/  STL.64 [R1+0x5cf8], R2 ;  /* 0x005cf80201007387 */ /* 0x0003e60000100a00 */
[C---:B------:R-:W-:Y:S01]  /*571c0*/  IMAD.WIDE R132, R252.reuse, 0x4, R136 ;  /* 0x00000004fc847825 */ /* 0x040fe200078e0288 */
[----:B------:R1:W-:Y:S04]  /*571d0*/  STL.64 [R1+0x5d10], R134 ;  /* 0x005d108601007387 */ /* 0x0003e80000100a00 */
[----:B------:R1:W-:Y:S02]  /*571e0*/  STL.64 [R1+0x5d08], R132 ;  /* 0x005d088401007387 */ /* 0x0003e40000100a00 */
[----:B-1----:R-:W-:-:S04]  /*571f0*/  IMAD.WIDE R2, R252, 0x4, R138 ;  /* 0x00000004fc027825 */ /* 0x002fc800078e028a */
[C---:B------:R-:W-:Y:S01]  /*57200*/  IMAD.WIDE R134, R252.reuse, 0x4, R140 ;  /* 0x00000004fc867825 */ /* 0x040fe200078e028c */
[----:B------:R1:W-:Y:S04]  /*57210*/  STL.64 [R1+0x5d20], R2 ;  /* 0x005d200201007387 */ /* 0x0003e80000100a00 */
[----:B------:R-:W-:Y:S01]  /*57220*/  STL.64 [R1+0x5d18], R134 ;  /* 0x005d188601007387 */ /* 0x000fe20000100a00 */
[----:B------:R-:W-:-:S04]  /*57230*/  IMAD.WIDE R132, R252, 0x4, R244 ;  /* 0x00000004fc847825 */ /* 0x000fc800078e02f4 */
[C---:B-1----:R-:W-:Y:S02]  /*57240*/  IMAD.WIDE R2, R252.reuse, 0x4, R238 ;  /* 0x00000004fc027825 */ /* 0x042fe400078e02ee */
[----:B------:R-:W3:Y:S04]  /*57250*/  LDL.LU.64 R238, [R1+0x6b40] ;  /* 0x006b400001ee7983 */ /* 0x000ee80000300a00 */
[----:B------:R4:W-:Y:S02]  /*57260*/  STL.64 [R1+0x5d30], R132 ;  /* 0x005d308401007387 */ /* 0x0009e40000100a00 */
        /* <DEDUP_REMOVED lines=16> */
[----:B-1----:R-:W-:-:S04]  /*57370*/  IMAD.WIDE R2, R252, 0x4, R4 ;  /* 0x00000004fc027825 */ /* 0x002fc800078e0204 */
[C---:B------:R-:W-:Y:S01]  /*57380*/  IMAD.WIDE R6, R252.reuse, 0x4, R6 ;  /* 0x00000004fc067825 */ /* 0x040fe200078e0206 */
[----:B------:R1:W-:Y:S04]  /*57390*/  STL.64 [R1+0x5d58], R2 ;  /* 0x005d580201007387 */ /* 0x0003e80000100a00 */
[----:B------:R1:W-:Y:S01]  /*573a0*/  STL.64 [R1+0x5d70], R6 ;  /* 0x005d700601007387 */ /* 0x0003e20000100a00 */
        /* <DEDUP_REMOVED lines=13> */
[C---:B--2---:R-:W-:Y:S01]  /*57480*/  IMAD.WIDE R2, R252.reuse, 0x4, R22 ;  /* 0x00000004fc027825 */ /* 0x044fe200078e0216 */
[----:B------:R1:W-:Y:S04]  /*57490*/  STL.64 [R1+0x5d98], R4 ;  /* 0x005d980401007387 */ /* 0x0003e80000100a00 */
[----:B------:R3:W-:Y:S01]  /*574a0*/  STL.64 [R1+0x5db0], R2 ;  /* 0x005db00201007387 */ /* 0x0007e20000100a00 */
[----:B-1----:R-:W-:-:S04]  /*574b0*/  IMAD.WIDE R4, R252, 0x4, R246 ;  /* 0x00000004fc047825 */ /* 0x002fc800078e02f6 */
[----:B---3--:R-:W-:-:S04]  /*574c0*/  IMAD.WIDE R2, R252, 0x4, R248 ;  /* 0x00000004fc027825 */ /* 0x008fc800078e02f8 */
[----:B------:R-:W-:-:S05]  /*574d0*/  IMAD.WIDE R6, R252, 0x4, R238 ;  /* 0x00000004fc067825 */ /* 0x000fca00078e02ee */
[----:B------:R-:W-:Y:S04]  /*574e0*/  STL.64 [R1+0x5da8], R6 ;  /* 0x005da80601007387 */ /* 0x000fe80000100a00 */
[----:B------:R-:W2:Y:S04]  /*574f0*/  LDL.LU.64 R132, [R1+0x43a0] ;  /* 0x0043a00001847983 */ /* 0x000ea80000300a00 */
[----:B------:R-:W-:Y:S04]  /*57500*/  STL.64 [R1+0x5dc8], R4 ;  /* 0x005dc80401007387 */ /* 0x000fe80000100a00 */
[----:B------:R-:W3:Y:S04]  /*57510*/  LDL.LU.64 R134, [R1+0x1c18] ;  /* 0x001c180001867983 */ /* 0x000ee80000300a00 */
[----:B------:R4:W-:Y:S04]  /*57520*/  STL.64 [R1+0x5dc0], R2 ;  /* 0x005dc00201007387 */ /* 0x0009e80000100a00 */
[----:B------:R-:W3:Y:S04]  /*57530*/  LDL.LU.64 R136, [R1+0x43a8] ;  /* 0x0043a80001887983 */ /* 0x000ee80000300a00 */
[----:B------:R-:W3:Y:S04]  /*57540*/  LDL.LU.64 R138, [R1+0x1c00] ;  /* 0x001c0000018a7983 */ /* 0x000ee80000300a00 */
[----:B------:R-:W3:Y:S01]  /*57550*/  LDL.LU.64 R140, [R1+0x43b0] ;  /* 0x0043b000018c7983 */ /* 0x000ee20000300a00 */
[----:B----4-:R-:W-:-:S03]  /*57560*/  IMAD.WIDE R2, R252, 0x4, R24 ;  /* 0x00000004fc027825 */ /* 0x010fc600078e0218 */
[----:B------:R-:W4:Y:S04]  /*57570*/  LDL.LU.64 R248, [R1+0x1bd8] ;  /* 0x001bd80001f87983 */ /* 0x000f280000300a00 */
[----:B------:R-:W4:Y:S01]  /*57580*/  LDL.LU.64 R246, [R1+0x43b8] ;  /* 0x0043b80001f67983 */ /* 0x000f220000300a00 */
[----:B------:R-:W-:-:S03]  /*57590*/  IMAD.WIDE R4, R252, 0x4, R32 ;  /* 0x00000004fc047825 */ /* 0x000fc600078e0220 */
[----:B------:R-:W4:Y:S04]  /*575a0*/  LDL.LU.64 R244, [R1+0x1bc0] ;  /* 0x001bc00001f47983 */ /* 0x000f280000300a00 */
[----:B------:R-:W4:Y:S04]  /*575b0*/  LDL.LU.64 R238, [R1+0x43c0] ;  /* 0x0043c00001ee7983 */ /* 0x000f280000300a00 */
[----:B------:R-:W4:Y:S04]  /*575c0*/  LDL.LU.64 R236, [R1+0x1bb0] ;  /* 0x001bb00001ec7983 */ /* 0x000f280000300a00 */
[----:B------:R1:W-:Y:S04]  /*575d0*/  STL.64 [R1+0x30a8], R2 ;  /* 0x0030a80201007387 */ /* 0x0003e80000100a00 */
[----:B------:R-:W4:Y:S04]  /*575e0*/  LDL.LU.64 R32, [R1+0x1ad0] ;  /* 0x001ad00001207983 */ /* 0x000f280000300a00 */
[----:B------:R1:W-:Y:S02]  /*575f0*/  STL.64 [R1+0x5db8], R4 ;  /* 0x005db80401007387 */ /* 0x0003e40000100a00 */
[----:B-1----:R-:W-:-:S02]  /*57600*/  IMAD.WIDE R2, R252, 0x4, R30 ;  /* 0x00000004fc027825 */ /* 0x002fc400078e021e */
[----:B------:R-:W4:Y:S04]  /*57610*/  LDL.LU.64 R30, [R1+0x1ad8] ;  /* 0x001ad800011e7983 */ /* 0x000f280000300a00 */
[----:B------:R1:W-:Y:S04]  /*57620*/  STL.64 [R1+0x3480], R2 ;  /* 0x0034800201007387 */ /* 0x0003e80000100a00 */
[----:B------:R-:W4:Y:S01]  /*57630*/  LDL.LU.64 R24, [R1+0x1ae0] ;  /* 0x001ae00001187983 */ /* 0x000f220000300a00 */
[----:B------:R-:W-:-:S05]  /*57640*/  IMAD.WIDE R4, R252, 0x4, R26 ;  /* 0x00000004fc047825 */ /* 0x000fca00078e021a */
[----:B------:R1:W-:Y:S04]  /*57650*/  STL.64 [R1+0x5dd8], R4 ;  /* 0x005dd80401007387 */ /* 0x0003e80000100a00 */
[----:B------:R-:W4:Y:S04]  /*57660*/  LDL.LU.64 R22, [R1+0x1ae8] ;  /* 0x001ae80001167983 */ /* 0x000f280000300a00 */
[----:B------:R-:W4:Y:S01]  /*57670*/  LDL.LU.64 R16, [R1+0x1af0] ;  /* 0x001af00001107983 */ /* 0x000f220000300a00 */
[----:B-1----:R-:W-:-:S05]  /*57680*/  IMAD.WIDE R2, R252, 0x4, R28 ;  /* 0x00000004fc027825 */ /* 0x002fca00078e021c */
        /* <DEDUP_REMOVED lines=11> */
[----:B-1----:R-:W4:Y:S01]  /*57740*/  LDL.LU.64 R2, [R1+0x1b68] ;  /* 0x001b680001027983 */ /* 0x002f220000300a00 */
[----:B------:R-:W-:-:S04]  /*57750*/  IMAD.WIDE R48, R241, 0x4, R48 ;  /* 0x00000004f1307825 */ /* 0x000fc800078e0230 */
[C---:B------:R-:W-:Y:S01]  /*57760*/  IMAD.WIDE R46, R241.reuse, 0x4, R46 ;  /* 0x00000004f12e7825 */ /* 0x040fe200078e022e */
[----:B------:R1:W-:Y:S03]  /*57770*/  LDGSTS.E [R250+0x4d600], [R48.64], !P1 ;  /* 0x4d60000030fa7fae */ /* 0x0003e6000c921844 */
[C---:B------:R-:W-:Y:S01]  /*57780*/  IMAD.WIDE R44, R241.reuse, 0x4, R44 ;  /* 0x00000004f12c7825 */ /* 0x040fe200078e022c */
[----:B------:R1:W-:Y:S03]  /*57790*/  LDGSTS.E [R250+0x4d680], [R46.64], !P1 ;  /* 0x4d6800002efa7fae */ /* 0x0003e6000c921844 */
[C---:B------:R-:W-:Y:S01]  /*577a0*/  IMAD.WIDE R42, R241.reuse, 0x4, R42 ;  /* 0x00000004f12a7825 */ /* 0x040fe200078e022a */
[----:B------:R1:W-:Y:S03]  /*577b0*/  LDGSTS.E [R250+0x4d700], [R44.64], !P1 ;  /* 0x4d7000002cfa7fae */ /* 0x0003e6000c921844 */
[C---:B------:R-:W-:Y:S01]  /*577c0*/  IMAD.WIDE R40, R241.reuse, 0x4, R40 ;  /* 0x00000004f1287825 */ /* 0x040fe200078e0228 */
[----:B------:R1:W-:Y:S03]  /*577d0*/  LDGSTS.E [R250+0x4d780], [R42.64], !P1 ;  /* 0x4d7800002afa7fae */ /* 0x0003e6000c921844 */
[----:B------:R-:W-:Y:S01]  /*577e0*/  IMAD.WIDE R38, R241, 0x4, R38 ;  /* 0x00000004f1267825 */ /* 0x000fe200078e0226 */
[----:B------:R1:W-:Y:S01]  /*577f0*/  LDGSTS.E [R250+0x4de00], [R40.64], !P2 ;  /* 0x4de0000028fa7fae */ /* 0x0003e2000d121844 */
[----:B------:R-:W-:-:S03]  /*57800*/  ISETP.GE.U32.AND P1, PT, R0, 0x7fffff41, PT ;  /* 0x7fffff410000780c */ /* 0x000fc60003f26070 */
[----:B------:R1:W-:Y:S04]  /*57810*/  LDGSTS.E [R250+0x4de80], [R38.64], !P2 ;  /* 0x4de8000026fa7fae */ /* 0x0003e8000d121844 */
[----:B------:R1:W-:Y:S04]  /*57820*/  LDGSTS.E [R250+0x4df00], [R36.64], !P2 ;  /* 0x4df0000024fa7fae */ /* 0x0003e8000d121844 */
[----:B------:R1:W-:Y:S01]  /*57830*/  LDGSTS.E [R250+0x4df80], [R34.64], !P2 ;  /* 0x4df8000022fa7fae */ /* 0x0003e2000d121844 */
[----:B--2---:R-:W-:-:S05]  /*57840*/  IMAD.WIDE R132, R252, 0x4, R132 ;  /* 0x00000004fc847825 */ /* 0x004fca00078e0284 */
[----:B------:R2:W-:Y:S01]  /*57850*/  STL.64 [R1+0x5de8], R132 ;  /* 0x005de88401007387 */ /* 0x0005e20000100a00 */
[----:B---3--:R-:W-:-:S04]  /*57860*/  IMAD.WIDE R134, R252, 0x4, R134 ;  /* 0x00000004fc867825 */ /* 0x008fc800078e0286 */
[C---:B------:R-:W-:Y:S01]  /*57870*/  IMAD.WIDE R136, R252.reuse, 0x4, R136 ;  /* 0x00000004fc887825 */ /* 0x040fe200078e0288 */
[----:B--2---:R1:W5:Y:S03]  /*57880*/  LDL.LU.64 R132, [R1+0x6b38] ;  /* 0x006b380001847983 */ /* 0x0043660000300a00 */
[C---:B------:R-:W-:Y:S01]  /*57890*/  IMAD.WIDE R138, R252.reuse, 0x4, R138 ;  /* 0x00000004fc8a7825 */ /* 0x040fe200078e028a */
[----:B------:R2:W-:Y:S03]  /*578a0*/  STL.64 [R1+0x5de0], R134 ;  /* 0x005de08601007387 */ /* 0x0005e60000100a00 */
[----:B------:R-:W-:-:S04]  /*578b0*/  IMAD.WIDE R140, R252, 0x4, R140 ;  /* 0x00000004fc8c7825 */ /* 0x000fc800078e028c */
[C---:B----4-:R-:W-:Y:S01]  /*578c0*/  IMAD.WIDE R248, R252.reuse, 0x4, R248 ;  /* 0x00000004fcf87825 */ /* 0x050fe200078e02f8 */
[----:B--2---:R1:W5:Y:S03]  /*578d0*/  LDL.LU.64 R134, [R1+0x6b30] ;  /* 0x006b300001867983 */ /* 0x0043660000300a00 */
[C---:B------:R-:W-:Y:S01]  /*578e0*/  IMAD.WIDE R246, R252.reuse, 0x4, R246 ;  /* 0x00000004fcf67825 */ /* 0x040fe200078e02f6 */
[----:B------:R2:W-:Y:S03]  /*578f0*/  STL.64 [R1+0x5df8], R136 ;  /* 0x005df88801007387 */ /* 0x0005e60000100a00 */
[----:B------:R-:W-:-:S04]  /*57900*/  IMAD.WIDE R244, R252, 0x4, R244 ;  /* 0x00000004fcf47825 */ /* 0x000fc800078e02f4 */
[----:B------:R-:W-:Y:S01]  /*57910*/  IMAD.WIDE R238, R252, 0x4, R238 ;  /* 0x00000004fcee7825 */ /* 0x000fe200078e02ee */
[----:B--2---:R1:W5:Y:S03]  /*57920*/  LDL.LU.64 R136, [R1+0x6b28] ;  /* 0x006b280001887983 */ /* 0x0043660000300a00 */
[----:B------:R-:W-:-:S05]  /*57930*/  IMAD.WIDE R32, R241, 0x4, R32 ;  /* 0x00000004f1207825 */ /* 0x000fca00078e0220 */
[----:B------:R1:W-:Y:S01]  /*57940*/  LDGSTS.E [R250+0x4e600], [R32.64], !P6 ;  /* 0x4e60000020fa7fae */ /* 0x0003e2000f121844 */
[----:B------:R-:W-:-:S05]  /*57950*/  IMAD.WIDE R30, R241, 0x4, R30 ;  /* 0x00000004f11e7825 */ /* 0x000fca00078e021e */
[----:B------:R1:W-:Y:S01]  /*57960*/  LDGSTS.E [R250+0x4e680], [R30.64], !P6 ;  /* 0x4e6800001efa7fae */ /* 0x0003e2000f121844 */
[----:B------:R-:W-:-:S03]  /*57970*/  IMAD.WIDE R24, R241, 0x4, R24 ;  /* 0x00000004f1187825 */ /* 0x000fc600078e0218 */
[----:B------:R2:W-:Y:S01]  /*57980*/  STL.64 [R1+0x5df0], R138 ;  /* 0x005df08a01007387 */ /* 0x0005e20000100a00 */
[----:B------:R-:W-:-:S03]  /*57990*/  IMAD.WIDE R236, R252, 0x4, R236 ;  /* 0x00000004fcec7825 */ /* 0x000fc600078e02ec */
[----:B--2---:R1:W5:Y:S01]  /*579a0*/  LDL.LU.64 R138, [R1+0x6b20] ;  /* 0x006b2000018a7983 */ /* 0x0043620000300a00 */
[----:B------:R-:W-:-:S04]  /*579b0*/  IMAD.WIDE R22, R241, 0x4, R22 ;  /* 0x00000004f1167825 */ /* 0x000fc800078e0216 */
[C---:B------:R-:W-:Y:S01]  /*579c0*/  IMAD.WIDE R16, R241.reuse, 0x4, R16 ;  /* 0x00000004f1107825 */ /* 0x040fe200078e0210 */
[----:B------:R2:W-:Y:S04]  /*579d0*/  STL.64 [R1+0x5e08], R140 ;  /* 0x005e088c01007387 */ /* 0x0005e80000100a00 */
[----:B--2---:R1:W5:Y:S01]  /*579e0*/  LDL.LU.64 R140, [R1+0x6b18] ;  /* 0x006b1800018c7983 */ /* 0x0043620000300a00 */
[----:B------:R-:W-:-:S04]  /*579f0*/  IMAD.WIDE R14, R241, 0x4, R14 ;  /* 0x00000004f10e7825 */ /* 0x000fc800078e020e */
        /* <DEDUP_REMOVED lines=18> */
[----:B------:R1:W-:Y:S04]  /*57b20*/  LDGSTS.E [R250+0x4f700], [R12.64], !P0 ;  /* 0x4f7000000cfa7fae */ /* 0x0003e8000c121844 */
[----:B------:R1:W-:Y:S04]  /*57b30*/  LDGSTS.E [R250+0x4f780], [R10.64], !P0 ;  /* 0x4f7800000afa7fae */ /* 0x0003e8000c121844 */
[----:B------:R1:W-:Y:S04]  /*57b40*/  LDGSTS.E [R250+0x4fe00], [R8.64], !P1 ;  /* 0x4fe0000008fa7fae */ /* 0x0003e8000c921844 */
[----:B------:R1:W-:Y:S04]  /*57b50*/  STL.64 [R1+0x5e00], R248 ;  /* 0x005e00f801007387 */ /* 0x0003e80000100a00 */
[----:B------:R1:W-:Y:S04]  /*57b60*/  LDGSTS.E [R250+0x4fe80], [R6.64], !P1 ;  /* 0x4fe8000006fa7fae */ /* 0x0003e8000c921844 */
[----:B------:R1:W-:Y:S04]  /*57b70*/  STL.64 [R1+0x5e18], R246 ;  /* 0x005e18f601007387 */ /* 0x0003e80000100a00 */
[----:B------:R1:W-:Y:S04]  /*57b80*/  LDGSTS.E [R250+0x4ff00], [R4.64], !P1 ;  /* 0x4ff0000004fa7fae */ /* 0x0003e8000c921844 */
[----:B------:R1:W-:Y:S04]  /*57b90*/  STL.64 [R1+0x5e10], R244 ;  /* 0x005e10f401007387 */ /* 0x0003e80000100a00 */
[----:B------:R1:W-:Y:S04]  /*57ba0*/  LDGSTS.E [R250+0x4ff80], [R2.64], !P1 ;  /* 0x4ff8000002fa7fae */ /* 0x0003e8000c921844 */
[----:B------:R1:W-:Y:S04]  /*57bb0*/  STL.64 [R1+0x5e28], R238 ;  /* 0x005e28ee01007387 */ /* 0x0003e80000100a00 */
[----:B------:R-:W0:Y:S04]  /*57bc0*/  LDGDEPBAR ;  /* 0x00000000000079af */ /* 0x000e280000000000 */
[----:B------:R1:W-:Y:S04]  /*57bd0*/  STL.64 [R1+0x5e20], R236 ;  /* 0x005e20ec01007387 */ /* 0x0003e80000100a00 */
[----:B------:R2:W-:Y:S04]  /*57be0*/  LDGSTS.E [R251+0x20000], [R242.64], P4 ;  /* 0x20000000f2fb7fae */ /* 0x0005e8000a121844 */
[----:B--2---:R1:W5:Y:S01]  /*57bf0*/  LDL.LU.64 R242, [R1+0x6b10] ;  /* 0x006b100001f27983 */ /* 0x0043620000300a00 */
[----:B------:R-:W-:-:S03]  /*57c00*/  ISETP.GE.AND P2, PT, R240, 0x40, PT ;  /* 0x00000040f000780c */ /* 0x000fc60003f46270 */
[----:B------:R2:W-:Y:S04]  /*57c10*/  STL.64 [R1+0x6c00], R62 ;  /* 0x006c003e01007387 */ /* 0x0005e80000100a00 */
[----:B--2---:R-:W2:Y:S04]  /*57c20*/  LDL.64 R62, [R1+0x27b8] ;  /* 0x0027b800013e7983 */ /* 0x004ea80000100a00 */
[----:B------:R3:W-:Y:S04]  /*57c30*/  STL.64 [R1+0x6bf8], R60 ;  /* 0x006bf83c01007387 */ /* 0x0007e80000100a00 */
[----:B---3--:R-:W3:Y:S04]  /*57c40*/  LDL.64 R60, [R1+0x2328] ;  /* 0x00232800013c7983 */ /* 0x008ee80000100a00 */
[----:B------:R4:W-:Y:S04]  /*57c50*/  STL.64 [R1+0x6bf0], R58 ;  /* 0x006bf03a01007387 */ /* 0x0009e80000100a00 */
[----:B----4-:R-:W4:Y:S04]  /*57c60*/  LDL.64 R58, [R1+0x1ba0] ;  /* 0x001ba000013a7983 */ /* 0x010f280000100a00 */
[----:B------:R1:W-:Y:S04]  /*57c70*/  STL.64 [R1+0x6be8], R56 ;  /* 0x006be83801007387 */ /* 0x0003e80000100a00 */
[----:B-1----:R-:W2:Y:S04]  /*57c80*/  LDL.64 R56, [R1+0x90] ;  /* 0x0000900001387983 */ /* 0x002ea80000100a00 */
[----:B------:R-:W-:Y:S04]  /*57c90*/  STL.64 [R1+0x6be0], R54 ;  /* 0x006be03601007387 */ /* 0x000fe80000100a00 */
[----:B------:R1:W-:Y:S04]  /*57ca0*/  STL.64 [R1+0x6bd8], R52 ;  /* 0x006bd83401007387 */ /* 0x0003e80000100a00 */
[----:B-1----:R-:W3:Y:S04]  /*57cb0*/  LDL.64 R52, [R1+0xfc8] ;  /* 0x000fc80001347983 */ /* 0x002ee80000100a00 */
        /* <DEDUP_REMOVED lines=9> */
[----:B------:R1:W-:Y:S04]  /*57d50*/  STL.64 [R1+0x6b88], R32 ;  /* 0x006b882001007387 */ /* 0x0003e80000100a00 */
[----:B-1----:R-:W3:Y:S04]  /*57d60*/  LDL.64 R32, [R1+0x27b0] ;  /* 0x0027b00001207983 */ /* 0x002ee80000100a00 */
        /* <DEDUP_REMOVED lines=23> */
[----:B------:R-:W-:Y:S04]  /*57ee0*/  STL.64 [R1+0x6b20], R6 ;  /* 0x006b200601007387 */ /* 0x000fe80000100a00 */
[----:B------:R1:W-:Y:S04]  /*57ef0*/  STL.64 [R1+0x6b18], R4 ;  /* 0x006b180401007387 */ /* 0x0003e80000100a00 */
[----:B------:R1:W-:Y:S04]  /*57f00*/  STL.64 [R1+0x6b10], R2 ;  /* 0x006b100201007387 */ /* 0x0003e80000100a00 */
        /* <DEDUP_REMOVED lines=11> */
[----:B------:R-:W3:Y:S04]  /*57fc0*/  S2R R0, SR_TID.X ;  /* 0x0000000000007919 */ /* 0x000ee80000002100 */
[----:B-1----:R-:W4:Y:S04]  /*57fd0*/  LDL.64 R8, [R1+0x2878] ;  /* 0x0028780001087983 */ /* 0x002f280000100a00 */
[----:B--2---:R-:W2:Y:S04]  /*57fe0*/  LDL.64 R56, [R1+0x2b10] ;  /* 0x002b100001387983 */ /* 0x004ea80000100a00 */
[----:B------:R-:W2:Y:S04]  /*57ff0*/  LDL.64 R4, [R1+0x26f8] ;  /* 0x0026f80001047983 */ /* 0x000ea80000100a00 */
[----:B------:R-:W2:Y:S04]  /*58000*/  LDL.64 R6, [R1+0x2770] ;  /* 0x0027700001067983 */ /* 0x000ea80000100a00 */
[----:B------:R-:W2:Y:S04]  /*58010*/  LDL.64 R2, [R1+0x5da8] ;  /* 0x005da80001027983 */ /* 0x000ea80000100a00 */
[----:B---3--:R1:W-:Y:S04]  /*58020*/  LDGSTS.E [R251+0x20800], [R10.64], P4 ;  /* 0x208000000afb7fae */ /* 0x0083e8000a121844 */
[----:B------:R3:W-:Y:S04]  /*58030*/  LDGSTS.E [R251+0x20880], [R52.64], P5 ;  /* 0x2088000034fb7fae */ /* 0x0007e8000a921844 */
[----:B----4-:R4:W-:Y:S04]  /*58040*/  LDGSTS.E [R251+0x21000], [R58.64], P4 ;  /* 0x210000003afb7fae */ /* 0x0109e8000a121844 */
[----:B------:R1:W-:Y:S04]  /*58050*/  LDGSTS.E [R251+0x21080], [R12.64], P5 ;  /* 0x210800000cfb7fae */ /* 0x0003e8000a921844 */
[----:B---3--:R-:W3:Y:S04]  /*58060*/  LDL.64 R52, [R1+0x2b18] ;  /* 0x002b180001347983 */ /* 0x008ee80000100a00 */
        /* <DEDUP_REMOVED lines=25> */
[----:B------:R-:W4:Y:S04]  /*58200*/  LDL.64 R10, [R1+0x2c18] ;  /* 0x002c1800010a7983 */ /* 0x000f280000100a00 */
[----:B--2---:R2:W-:Y:S04]  /*58210*/  LDGSTS.E [R251+0x27000], [R56.64], P4 ;  /* 0x2700000038fb7fae */ /* 0x0045e8000a121844 */
[----:B-1----:R-:W4:Y:S04]  /*58220*/  LDL.64 R54, [R1+0x2c90] ;  /* 0x002c900001367983 */ /* 0x002f280000100a00 */
[----:B------:R-:W4:Y:S04]  /*58230*/  LDL.64 R12, [R1+0x2d28] ;  /* 0x002d2800010c7983 */ /* 0x000f280000100a00 */
[----:B--2---:R-:W2:Y:S04]  /*58240*/  LDL.64 R56, [R1+0x2c98] ;  /* 0x002c980001387983 */ /* 0x004ea80000100a00 */
[----:B------:R-:W2:Y:S04]  /*58250*/  LDL.64 R14, [R1+0x2d58] ;  /* 0x002d5800010e7983 */ /* 0x000ea80000100a00 */
        /* <DEDUP_REMOVED lines=18> */
[----:B---3--:R1:W-:Y:S04]  /*58380*/  LDGSTS.E [R251+0x27080], [R52.64], P5 ;  /* 0x2708000034fb7fae */ /* 0x0083e8000a921844 */
[----:B----4-:R3:W-:Y:S04]  /*58390*/  LDGSTS.E [R251+0x27800], [R58.64], P4 ;  /* 0x278000003afb7fae */ /* 0x0107e8000a121844 */
[----:B-1----:R-:W4:Y:S04]  /*583a0*/  LDL.64 R52, [R1+0x4288] ;  /* 0x0042880001347983 */ /* 0x002f280000100a00 */
[----:B---3--:R-:W3:Y:S04]  /*583b0*/  LDL.64 R58, [R1+0x2f10] ;  /* 0x002f1000013a7983 */ /* 0x008ee80000100a00 */
[----:B------:R1:W-:Y:S04]  /*583c0*/  LDGSTS.E [R251+0x27880], [R60.64], P5 ;  /* 0x278800003cfb7fae */ /* 0x0003e8000a921844 */
[----:B-1----:R-:W4:Y:S04]  /*583d0*/  LDL.64 R60, [R1+0x3210] ;  /* 0x00321000013c7983 */ /* 0x002f280000100a00 */
[----:B------:R1:W-:Y:S04]  /*583e0*/  LDGSTS.E [R251+0x28000], [R62.64], P4 ;  /* 0x280000003efb7fae */ /* 0x0003e8000a121844 */
[----:B-1----:R-:W4:Y:S04]  /*583f0*/  LDL.64 R62, [R1+0x4280] ;  /* 0x00428000013e7983 */ /* 0x002f280000100a00 */
[----:B------:R1:W-:Y:S04]  /*58400*/  LDGSTS.E [R251+0x28080], [R10.64], P5 ;  /* 0x280800000afb7fae */ /* 0x0003e8000a921844 */
[----:B------:R2:W-:Y:S04]  /*58410*/  LDGSTS.E [R251+0x28800], [R54.64], P4 ;  /* 0x2880000036fb7fae */ /* 0x0005e8000a121844 */
[----:B-1----:R-:W4:Y:S04]  /*58420*/  LDL.64 R10, [R1+0x4258] ;  /* 0x00425800010a7983 */ /* 0x002f280000100a00 */
[----:B--2---:R1:W-:Y:S04]  /*58430*/  LDGSTS.E [R251+0x28880], [R56.64], P5 ;  /* 0x2888000038fb7fae */ /* 0x0043e8000a921844 */
[----:B------:R-:W4:Y:S04]  /*58440*/  LDL.64 R54, [R1+0x4278] ;  /* 0x0042780001367983 */ /* 0x000f280000100a00 */
        /* <DEDUP_REMOVED lines=31> */
[----:B---3--:R-:W3:Y:S04]  /*58640*/  LDL.64 R20, [R1+0x4218] ;  /* 0x0042180001147983 */ /* 0x008ee80000100a00 */
[----:B-1----:R-:W3:Y:S04]  /*58650*/  LDL.64 R52, [R1+0x4250] ;  /* 0x0042500001347983 */ /* 0x002ee80000100a00 */
[----:B------:R-:W3:Y:S04]  /*58660*/  LDL.64 R62, [R1+0x4248] ;  /* 0x00424800013e7983 */ /* 0x000ee80000100a00 */
[----:B------:R-:W3:Y:S04]  /*58670*/  LDL.64 R22, [R1+0x4210] ;  /* 0x0042100001167983 */ /* 0x000ee80000100a00 */
[----:B------:R-:W3:Y:S04]  /*58680*/  LDL.64 R24, [R1+0x4208] ;  /* 0x0042080001187983 */ /* 0x000ee80000100a00 */
[----:B------:R1:W-:Y:S04]  /*58690*/  LDGSTS.E [R251+0x2f000], [R54.64], P4 ;  /* 0x2f00000036fb7fae */ /* 0x0003e8000a121844 */
[----:B------:R-:W3:Y:S04]  /*586a0*/  LDL.64 R26, [R1+0x4200] ;  /* 0x00420000011a7983 */ /* 0x000ee80000100a00 */
[----:B------:R-:W3:Y:S04]  /*586b0*/  LDL.64 R28, [R1+0x41f8] ;  /* 0x0041f800011c7983 */ /* 0x000ee80000100a00 */
[----:B-1----:R-:W3:Y:S04]  /*586c0*/  LDL.64 R54, [R1+0x4220] ;  /* 0x0042200001367983 */ /* 0x002ee80000100a00 */
[----:B------:R-:W3:Y:S04]  /*586d0*/  LDL.64 R30, [R1+0x41f0] ;  /* 0x0041f000011e7983 */ /* 0x000ee80000100a00 */
[----:B------:R1:W-:Y:S04]  /*586e0*/  LDGSTS.E [R251+0x2f080], [R56.64], P5 ;  /* 0x2f08000038fb7fae */ /* 0x0003e8000a921844 */
[----:B------:R-:W3:Y:S04]  /*586f0*/  LDL.64 R32, [R1+0x41e8] ;  /* 0x0041e80001207983 */ /* 0x000ee80000100a00 */
[----:B----4-:R-:W4:Y:S04]  /*58700*/  LDL.64 R34, [R1+0x41d8] ;  /* 0x0041d80001227983 */ /* 0x010f280000100a00 */
        /* <DEDUP_REMOVED lines=12> */
[----:B------:R1:W-:Y:S04]  /*587d0*/  LDGSTS.E [R251+0x30000], [R10.64], P4 ;  /* 0x300000000afb7fae */ /* 0x0003e8000a121844 */
[----:B-1----:R-:W2:Y:S04]  /*587e0*/  LDL.64 R60, [R1+0x62b8] ;  /* 0x0062b800013c7983 */ /* 0x002ea80000100a00 */
[----:B------:R-:W2:Y:S04]  /*587f0*/  LDL.64 R10, [R1+0x6290] ;  /* 0x00629000010a7983 */ /* 0x000ea80000100a00 */
[----:B---3--:R1:W-:Y:S04]  /*58800*/  LDGSTS.E [R251+0x30080], [R52.64], P5 ;  /* 0x3008000034fb7fae */ /* 0x0083e8000a921844 */
[----:B------:R3:W-:Y:S04]  /*58810*/  LDGSTS.E [R251+0x30800], [R62.64], P4 ;  /* 0x308000003efb7fae */ /* 0x0007e8000a121844 */
[----:B------:R3:W-:Y:S04]  /*58820*/  LDGSTS.E [R251+0x30880], [R12.64], P5 ;  /* 0x308800000cfb7fae */ /* 0x0007e8000a921844 */
[----:B-1----:R-:W2:Y:S04]  /*58830*/  LDL.64 R52, [R1+0x62b0] ;  /* 0x0062b00001347983 */ /* 0x002ea80000100a00 */
[----:B---3--:R-:W3:Y:S04]  /*58840*/  LDL.64 R62, [R1+0x62a8] ;  /* 0x0062a800013e7983 */ /* 0x008ee80000100a00 */
        /* <DEDUP_REMOVED lines=12> */
[----:B----4-:R4:W-:Y:S04]  /*58910*/  LDGSTS.E [R251+0x33880], [R56.64], P5 ;  /* 0x3388000038fb7fae */ /* 0x0109e8000a921844 */
[----:B------:R1:W-:Y:S04]  /*58920*/  LDGSTS.E [R251+0x34000], [R34.64], P4 ;  /* 0x3400000022fb7fae */ /* 0x0003e8000a121844 */
        /* <DEDUP_REMOVED lines=33> */
[----:B------:R1:W-:Y:S04]  /*58b40*/  LDGSTS.E [R251+0x36880], [R52.64], P5 ;  /* 0x3688000034fb7fae */ /* 0x0003e8000a921844 */
[----:B---3--:R3:W-:Y:S04]  /*58b50*/  LDGSTS.E [R251+0x37000], [R62.64], P4 ;  /* 0x370000003efb7fae */ /* 0x0087e8000a121844 */
[----:B-1----:R-:W2:Y:S04]  /*58b60*/  LDL.64 R52, [R1+0x61c8] ;  /* 0x0061c80001347983 */ /* 0x002ea80000100a00 */
[----:B---3--:R-:W3:Y:S04]  /*58b70*/  LDL.64 R62, [R1+0x6258] ;  /* 0x00625800013e7983 */ /* 0x008ee80000100a00 */
[----:B------:R1:W-:Y:S04]  /*58b80*/  LDGSTS.E [R251+0x37080], [R54.64], P5 ;  /* 0x3708000036fb7fae */ /* 0x0003e8000a921844 */
[----:B-1----:R-:W3:Y:S04]  /*58b90*/  LDL.64 R54, [R1+0x6218] ;  /* 0x0062180001367983 */ /* 0x002ee80000100a00 */
[----:B----4-:R1:W-:Y:S04]  /*58ba0*/  LDGSTS.E [R251+0x37800], [R56.64], P4 ;  /* 0x3780000038fb7fae */ /* 0x0103e8000a121844 */
[----:B------:R4:W-:Y:S04]  /*58bb0*/  LDGSTS.E [R251+0x37880], [R10.64], P5 ;  /* 0x378800000afb7fae */ /* 0x0009e8000a921844 */
[----:B-1----:R-:W3:Y:S04]  /*58bc0*/  LDL.64 R56, [R1+0x61c0] ;  /* 0x0061c00001387983 */ /* 0x002ee80000100a00 */
[----:B----4-:R-:W4:Y:S04]  /*58bd0*/  LDL.64 R10, [R1+0x6198] ;  /* 0x00619800010a7983 */ /* 0x010f280000100a00 */
[----:B--2---:R1:W-:Y:S04]  /*58be0*/  LDGSTS.E [R251+0x38000], [R58.64], P4 ;  /* 0x380000003afb7fae */ /* 0x0043e8000a121844 */
[----:B-1----:R-:W2:Y:S04]  /*58bf0*/  LDL.64 R58, [R1+0x61b8] ;  /* 0x0061b800013a7983 */ /* 0x002ea80000100a00 */
        /* <DEDUP_REMOVED lines=33> */
[----:B---3--:R-:W3:Y:S04]  /*58e10*/  LDL.64 R20, [R1+0x1fa0] ;  /* 0x001fa00001147983 */ /* 0x008ee80000100a00 */
[----:B------:R-:W3:Y:S04]  /*58e20*/  LDL.64 R56, [R1+0x98] ;  /* 0x0000980001387983 */ /* 0x000ee80000100a00 */
[----:B------:R-:W3:Y:S04]  /*58e30*/  LDL.64 R22, [R1+0x1fa8] ;  /* 0x001fa80001167983 */ /* 0x000ee80000100a00 */
[----:B------:R-:W3:Y:S04]  /*58e40*/  LDL.64 R24, [R1+0x25c8] ;  /* 0x0025c80001187983 */ /* 0x000ee80000100a00 */
[----:B------:R-:W3:Y:S01]  /*58e50*/  LDL.64 R26, [R1+0x2640] ;  /* 0x00264000011a7983 */ /* 0x000ee20000100a00 */
[----:B------:R-:W-:-:S03]  /*58e60*/  LOP3.LUT R0, R0, 0x1f, RZ, 0xc0, !PT ;  /* 0x0000001f00007812 */ /* 0x000fc600078ec0ff */
        /* <DEDUP_REMOVED lines=11> */
[----:B--2---:R1:W-:Y:S01]  /*58f20*/  LDGSTS.E [R251+0x3e800], [R58.64], P4 ;  /* 0x3e8000003afb7fae */ /* 0x0043e2000a121844 */
[----:B------:R-:W-:-:S03]  /*58f30*/  IMAD.SHL.U32 R0, R0, 0x4, RZ ;  /* 0x0000000400007824 */ /* 0x000fc600078e00ff */
[----:B-1----:R-:W2:Y:S04]  /*58f40*/  LDL.64 R58, [R1+0x26c0] ;  /* 0x0026c000013a7983 */ /* 0x002ea80000100a00 */
[----:B----4-:R1:W-:Y:S04]  /*58f50*/  LDGSTS.E [R251+0x3e880], [R60.64], P5 ;  /* 0x3e8800003cfb7fae */ /* 0x0103e8000a921844 */
[----:B-1----:R-:W4:Y:S04]  /*58f60*/  LDL.64 R60, [R1+0x1bf0] ;  /* 0x001bf000013c7983 */ /* 0x002f280000100a00 */
[----:B------:R1:W-:Y:S04]  /*58f70*/  LDGSTS.E [R251+0x3f000], [R62.64], P4 ;  /* 0x3f0000003efb7fae */ /* 0x0003e8000a121844 */
[----:B-1----:R-:W2:Y:S01]  /*58f80*/  LDL.64 R62, [R1+0x25c0] ;  /* 0x0025c000013e7983 */ /* 0x002ea20000100a00 */
[----:B------:R-:W-:-:S03]  /*58f90*/  LOP3.LUT R48, R0, 0x10, RZ, 0x3c, !PT ;  /* 0x0000001000307812 */ /* 0x000fc600078e3cff */
[----:B------:R1:W-:Y:S04]  /*58fa0*/  LDGSTS.E [R251+0x3f080], [R54.64], P5 ;  /* 0x3f08000036fb7fae */ /* 0x0003e8000a921844 */
[----:B------:R1:W-:Y:S04]  /*58fb0*/  LDGSTS.E [R251+0x3f800], [R10.64], P4 ;  /* 0x3f8000000afb7fae */ /* 0x0003e8000a121844 */
[----:B-1----:R-:W2:Y:S04]  /*58fc0*/  LDL.64 R54, [R1+0x29b8] ;  /* 0x0029b80001367983 */ /* 0x002ea80000100a00 */
[----:B------:R-:W2:Y:S04]  /*58fd0*/  LDL.64 R10, [R1+0x2b28] ;  /* 0x002b2800010a7983 */ /* 0x000ea80000100a00 */
[----:B------:R1:W-:Y:S04]  /*58fe0*/  LDGSTS.E [R251+0x3f880], [R50.64], P5 ;  /* 0x3f88000032fb7fae */ /* 0x0003e8000a921844 */
[----:B---3--:R3:W-:Y:S04]  /*58ff0*/  LDGSTS.E [R48+0x20100], [R56.64], P4 ;  /* 0x2010000038307fae */ /* 0x0087e8000a121844 */
[----:B-1----:R-:W2:Y:S04]  /*59000*/  LDL.64 R50, [R1+0x2a30] ;  /* 0x002a300001327983 */ /* 0x002ea80000100a00 */
[----:B------:R1:W-:Y:S04]  /*59010*/  LDGSTS.E [R48+0x20180], [R12.64], P5 ;  /* 0x201800000c307fae */ /* 0x0003e8000a921844 */
[----:B---3--:R-:W2:Y:S04]  /*59020*/  LDL.64 R56, [R1+0x2a38] ;  /* 0x002a380001387983 */ /* 0x008ea80000100a00 */
[----:B------:R1:W-:Y:S04]  /*59030*/  LDGSTS.E [R48+0x20900], [R14.64], P4 ;  /* 0x209000000e307fae */ /* 0x0003e8000a121844 */
[----:B------:R1:W-:Y:S04]  /*59040*/  LDGSTS.E [R48+0x20980], [R16.64], P5 ;  /* 0x2098000010307fae */ /* 0x0003e8000a921844 */
[----:B-1----:R-:W2:Y:S04]  /*59050*/  LDL.64 R12, [R1+0x2c20] ;  /* 0x002c2000010c7983 */ /* 0x002ea80000100a00 */
[----:B------:R-:W2:Y:S04]  /*59060*/  LDL.64 R14, [R1+0x2c28] ;  /* 0x002c2800010e7983 */ /* 0x000ea80000100a00 */
[----:B------:R-:W2:Y:S04]  /*59070*/  LDL.64 R16, [R1+0x2ca0] ;  /* 0x002ca00001107983 */ /* 0x000ea80000100a00 */
[----:B----4-:R1:W-:Y:S04]  /*59080*/  LDGSTS.E [R48+0x21100], [R60.64], P4 ;  /* 0x211000003c307fae */ /* 0x0103e8000a121844 */
[----:B------:R4:W-:Y:S04]  /*59090*/  LDGSTS.E [R48+0x21180], [R18.64], P5 ;  /* 0x2118000012307fae */ /* 0x0009e8000a921844 */
[----:B------:R4:W-:Y:S04]  /*590a0*/  LDGSTS.E [R48+0x21900], [R20.64], P4 ;  /* 0x2190000014307fae */ /* 0x0009e8000a121844 */
[----:B-1----:R-:W3:Y:S04]  /*590b0*/  LDL.64 R60, [R1+0x2a98] ;  /* 0x002a9800013c7983 */ /* 0x002ee80000100a00 */
[----:B------:R1:W-:Y:S04]  /*590c0*/  LDGSTS.E [R48+0x21980], [R22.64], P5 ;  /* 0x2198000016307fae */ /* 0x0003e8000a921844 */
[----:B----4-:R-:W4:Y:S04]  /*590d0*/  LDL.64 R18, [R1+0x2d20] ;  /* 0x002d200001127983 */ /* 0x010f280000100a00 */
[----:B------:R-:W4:Y:S04]  /*590e0*/  LDL.64 R20, [R1+0x2d40] ;  /* 0x002d400001147983 */ /* 0x000f280000100a00 */
[----:B-1----:R-:W4:Y:S04]  /*590f0*/  LDL.64 R22, [R1+0x2dc8] ;  /* 0x002dc80001167983 */ /* 0x002f280000100a00 */
[----:B--2---:R1:W-:Y:S04]  /*59100*/  LDGSTS.E [R48+0x22100], [R62.64], P4 ;  /* 0x221000003e307fae */ /* 0x0043e8000a121844 */
[----:B------:R2:W-:Y:S04]  /*59110*/  LDGSTS.E [R48+0x22180], [R24.64], P5 ;  /* 0x2218000018307fae */ /* 0x0005e8000a921844 */
[----:B------:R2:W-:Y:S04]  /*59120*/  LDGSTS.E [R48+0x22900], [R26.64], P4 ;  /* 0x229000001a307fae */ /* 0x0005e8000a121844 */
        /* <DEDUP_REMOVED lines=15> */
[----:B--2---:R-:W2:Y:S04]  /*59220*/  LDL.64 R24, [R1+0x2e68] ;  /* 0x002e680001187983 */ /* 0x004ea80000100a00 */
[----:B-1----:R-:W2:Y:S04]  /*59230*/  LDL.64 R52, [R1+0x2ba0] ;  /* 0x002ba00001347983 */ /* 0x002ea80000100a00 */
[----:B------:R-:W2:Y:S04]  /*59240*/  LDL.64 R54, [R1+0x2ba8] ;  /* 0x002ba80001367983 */ /* 0x000ea80000100a00 */
[----:B------:R1:W-:Y:S04]  /*59250*/  LDGSTS.E [R48+0x26100], [R50.64], P4 ;  /* 0x2610000032307fae */ /* 0x0003e8000a121844 */
[----:B------:R1:W-:Y:S04]  /*59260*/  LDGSTS.E [R48+0x26180], [R56.64], P5 ;  /* 0x2618000038307fae */ /* 0x0003e8000a921844 */
[----:B------:R-:W2:Y:S04]  /*59270*/  LDL.64 R26, [R1+0x2e78] ;  /* 0x002e7800011a7983 */ /* 0x000ea80000100a00 */
        /* <DEDUP_REMOVED lines=13> */
[----:B-1----:R-:W3:Y:S04]  /*59350*/  LDL.64 R60, [R1+0x2dd8] ;  /* 0x002dd800013c7983 */ /* 0x002ee80000100a00 */
[----:B----4-:R1:W-:Y:S04]  /*59360*/  LDGSTS.E [R48+0x26980], [R62.64], P5 ;  /* 0x269800003e307fae */ /* 0x0103e8000a921844 */
[----:B-1----:R-:W4:Y:S04]  /*59370*/  LDL.64 R62, [R1+0x2ef0] ;  /* 0x002ef000013e7983 */ /* 0x002f280000100a00 */
[----:B------:R1:W-:Y:S04]  /*59380*/  LDGSTS.E [R48+0x27100], [R58.64], P4 ;  /* 0x271000003a307fae */ /* 0x0003e8000a121844 */
[----:B------:R1:W-:Y:S04]  /*59390*/  LDGSTS.E [R48+0x27180], [R10.64], P5 ;  /* 0x271800000a307fae */ /* 0x0003e8000a921844 */
[----:B-1----:R-:W4:Y:S04]  /*593a0*/  LDL.64 R58, [R1+0x32d8] ;  /* 0x0032d800013a7983 */ /* 0x002f280000100a00 */
[----:B------:R-:W4:Y:S04]  /*593b0*/  LDL.64 R10, [R1+0x6178] ;  /* 0x00617800010a7983 */ /* 0x000f280000100a00 */
[----:B--2---:R1:W-:Y:S04]  /*593c0*/  LDGSTS.E [R48+0x27900], [R52.64], P4 ;  /* 0x2790000034307fae */ /* 0x0043e8000a121844 */
[----:B------:R2:W-:Y:S04]  /*593d0*/  LDGSTS.E [R48+0x27980], [R54.64], P5 ;  /* 0x2798000036307fae */ /* 0x0005e8000a921844 */
[----:B------:R2:W-:Y:S04]  /*593e0*/  LDGSTS.E [R48+0x28100], [R12.64], P4 ;  /* 0x281000000c307fae */ /* 0x0005e8000a121844 */
[----:B-1----:R-:W4:Y:S04]  /*593f0*/  LDL.64 R52, [R1+0x32e0] ;  /* 0x0032e00001347983 */ /* 0x002f280000100a00 */
[----:B--2---:R-:W4:Y:S04]  /*59400*/  LDL.64 R54, [R1+0x3320] ;  /* 0x0033200001367983 */ /* 0x004f280000100a00 */
        /* <DEDUP_REMOVED lines=12> */
[----:B-1----:R-:W4:Y:S04]  /*594d0*/  LDL.64 R22, [R1+0x6130] ;  /* 0x0061300001167983 */ /* 0x002f280000100a00 */
[----:B---3--:R1:W-:Y:S04]  /*594e0*/  LDGSTS.E [R48+0x29980], [R60.64], P5 ;  /* 0x299800003c307fae */ /* 0x0083e8000a921844 */
[----:B------:R3:W-:Y:S04]  /*594f0*/  LDGSTS.E [R48+0x2a100], [R24.64], P4 ;  /* 0x2a10000018307fae */ /* 0x0007e8000a121844 */
[----:B------:R3:W-:Y:S04]  /*59500*/  LDGSTS.E [R48+0x2a180], [R26.64], P5 ;  /* 0x2a1800001a307fae */ /* 0x0007e8000a921844 */
[----:B-1----:R-:W2:Y:S04]  /*59510*/  LDL.64 R60, [R1+0x6188] ;  /* 0x00618800013c7983 */ /* 0x002ea80000100a00 */
[----:B------:R1:W-:Y:S04]  /*59520*/  LDGSTS.E [R48+0x2a900], [R28.64], P4 ;  /* 0x2a9000001c307fae */ /* 0x0003e8000a121844 */
[----:B---3--:R-:W3:Y:S04]  /*59530*/  LDL.64 R24, [R1+0x6120] ;  /* 0x0061200001187983 */ /* 0x008ee80000100a00 */
[----:B------:R-:W3:Y:S04]  /*59540*/  LDL.64 R26, [R1+0x6118] ;  /* 0x00611800011a7983 */ /* 0x000ee80000100a00 */
        /* <DEDUP_REMOVED lines=14> */
[----:B----4-:R-:W4:Y:S04]  /*59630*/  LDL.64 R30, [R1+0x6100] ;  /* 0x00610000011e7983 */ /* 0x010f280000100a00 */
[----:B-1----:R-:W4:Y:S04]  /*59640*/  LDL.64 R50, [R1+0x6170] ;  /* 0x0061700001327983 */ /* 0x002f280000100a00 */
[----:B------:R-:W4:Y:S04]  /*59650*/  LDL.64 R58, [R1+0x6168] ;  /* 0x00616800013a7983 */ /* 0x000f280000100a00 */
[----:B------:R1:W-:Y:S04]  /*59660*/  LDGSTS.E [R48+0x2d980], [R52.64], P5 ;  /* 0x2d98000034307fae */ /* 0x0003e8000a921844 */
[----:B------:R1:W-:Y:S04]  /*59670*/  LDGSTS.E [R48+0x2e100], [R54.64], P4 ;  /* 0x2e10000036307fae */ /* 0x0003e8000a121844 */
[----:B------:R-:W4:Y:S04]  /*59680*/  LDL.64 R32, [R1+0x60f8] ;  /* 0x0060f80001207983 */ /* 0x000f280000100a00 */
[----:B------:R-:W4:Y:S04]  /*59690*/  LDL.64 R34, [R1+0x60f0] ;  /* 0x0060f00001227983 */ /* 0x000f280000100a00 */
[----:B-1----:R-:W4:Y:S04]  /*596a0*/  LDL.64 R54, [R1+0x6148] ;  /* 0x0061480001367983 */ /* 0x002f280000100a00 */
        /* <DEDUP_REMOVED lines=8> */
[----:B------:R-:W4:Y:S04]  /*59730*/  LDL.64 R52, [R1+0x60b8] ;  /* 0x0060b80001347983 */ /* 0x000f280000100a00 */
[----:B--2---:R1:W-:Y:S04]  /*59740*/  LDGSTS.E [R48+0x2e900], [R60.64], P4 ;  /* 0x2e9000003c307fae */ /* 0x0043e8000a121844 */
[----:B-1----:R-:W2:Y:S04]  /*59750*/  LDL.64 R60, [R1+0x6108] ;  /* 0x00610800013c7983 */ /* 0x002ea80000100a00 */
        /* <DEDUP_REMOVED lines=8> */
[----:B----4-:R-:W3:Y:S04]  /*597e0*/  LDL.64 R58, [R1+0x60a0] ;  /* 0x0060a000013a7983 */ /* 0x010ee80000100a00 */
        /* <DEDUP_REMOVED lines=10> */
[----:B-1----:R-:W3:Y:S04]  /*59890*/  LDL.64 R56, [R1+0x6090] ;  /* 0x0060900001387983 */ /* 0x002ee80000100a00 */
        /* <DEDUP_REMOVED lines=34> */
[----:B------:R3:W-:Y:S04]  /*59ac0*/  LDGSTS.E [R48+0x35980], [R58.64], P5 ;  /* 0x359800003a307fae */ /* 0x0007e8000a921844 */
[----:B------:R-:W2:Y:S04]  /*59ad0*/  LDL.64 R46, [R1+0x5fc8] ;  /* 0x005fc800012e7983 */ /* 0x000ea80000100a00 */
[----:B-1----:R-:W2:Y:S04]  /*59ae0*/  LDL.64 R50, [R1+0x5fc0] ;  /* 0x005fc00001327983 */ /* 0x002ea80000100a00 */
[----:B---3--:R-:W2:Y:S04]  /*59af0*/  LDL.64 R58, [R1+0x6050] ;  /* 0x00605000013a7983 */ /* 0x008ea80000100a00 */
[----:B------:R1:W-:Y:S04]  /*59b00*/  LDGSTS.E [R48+0x36100], [R54.64], P4 ;  /* 0x3610000036307fae */ /* 0x0003e8000a121844 */
[----:B-1----:R-:W2:Y:S04]  /*59b10*/  LDL.64 R54, [R1+0x6030] ;  /* 0x0060300001367983 */ /* 0x002ea80000100a00 */
[----:B------:R1:W-:Y:S04]  /*59b20*/  LDGSTS.E [R48+0x36180], [R56.64], P5 ;  /* 0x3618000038307fae */ /* 0x0003e8000a921844 */
[----:B-1----:R-:W2:Y:S04]  /*59b30*/  LDL.64 R56, [R1+0x6010] ;  /* 0x0060100001387983 */ /* 0x002ea80000100a00 */
[----:B----4-:R1:W-:Y:S04]  /*59b40*/  LDGSTS.E [R48+0x36900], [R60.64], P4 ;  /* 0x369000003c307fae */ /* 0x0103e8000a121844 */
[----:B------:R4:W-:Y:S04]  /*59b50*/  LDGSTS.E [R48+0x36980], [R10.64], P5 ;  /* 0x369800000a307fae */ /* 0x0009e8000a921844 */
[----:B-1----:R-:W3:Y:S04]  /*59b60*/  LDL.64 R60, [R1+0x5fb8] ;  /* 0x005fb800013c7983 */ /* 0x002ee80000100a00 */
[----:B------:R-:W1:Y:S04]  /*59b70*/  S2R R0, SR_TID.X ;  /* 0x0000000000007919 */ /* 0x000e680000002100 */
[----:B----4-:R-:W4:Y:S04]  /*59b80*/  LDL.64 R10, [R1+0x2a40] ;  /* 0x002a4000010a7983 */ /* 0x010f280000100a00 */
[----:B--2---:R2:W-:Y:S04]  /*59b90*/  LDGSTS.E [R48+0x37100], [R52.64], P4 ;  /* 0x3710000034307fae */ /* 0x0045e8000a121844 */
[----:B------:R1:W-:Y:S04]  /*59ba0*/  LDGSTS.E [R48+0x37180], [R62.64], P5 ;  /* 0x371800003e307fae */ /* 0x0003e8000a921844 */
[----:B------:R2:W-:Y:S04]  /*59bb0*/  LDGSTS.E [R48+0x37900], [R12.64], P4 ;  /* 0x379000000c307fae */ /* 0x0005e8000a121844 */
[----:B--2---:R-:W2:Y:S04]  /*59bc0*/  LDL.64 R52, [R1+0x5fb0] ;  /* 0x005fb00001347983 */ /* 0x004ea80000100a00 */
[----:B-1----:R-:W4:Y:S04]  /*59bd0*/  LDL.64 R62, [R1+0x5fa8] ;  /* 0x005fa800013e7983 */ /* 0x002f280000100a00 */
[----:B------:R1:W-:Y:S04]  /*59be0*/  LDGSTS.E [R48+0x37980], [R14.64], P5 ;  /* 0x379800000e307fae */ /* 0x0003e8000a921844 */
[----:B------:R1:W-:Y:S04]  /*59bf0*/  LDGSTS.E [R48+0x38100], [R16.64], P4 ;  /* 0x3810000010307fae */ /* 0x0003e8000a121844 */
        /* <DEDUP_REMOVED lines=44> */
[----:B----4-:R2:W-:Y:S04]  /*59ec0*/  LDGSTS.E [R48+0x3d900], [R62.64], P4 ;  /* 0x3d9000003e307fae */ /* 0x0105e8000a121844 */
[----:B-1----:R-:W2:Y:S04]  /*59ed0*/  LDL.64 R52, [R1+0x25d0] ;  /* 0x0025d00001347983 */ /* 0x002ea80000100a00 */
[----:B--2---:R-:W2:Y:S04]  /*59ee0*/  LDL.64 R62, [R1+0xa8] ;  /* 0x0000a800013e7983 */ /* 0x004ea80000100a00 */
[----:B------:R1:W-:Y:S04]  /*59ef0*/  LDGSTS.E [R48+0x3d980], [R58.64], P5 ;  /* 0x3d9800003a307fae */ /* 0x0003e8000a921844 */
[----:B-1----:R-:W2:Y:S04]  /*59f00*/  LDL.64 R58, [R1+0x1c30] ;  /* 0x001c3000013a7983 */ /* 0x002ea80000100a00 */
[----:B------:R1:W-:Y:S04]  /*59f10*/  LDGSTS.E [R48+0x3e100], [R54.64], P4 ;  /* 0x3e10000036307fae */ /* 0x0003e8000a121844 */
[----:B-1----:R-:W2:Y:S04]  /*59f20*/  LDL.64 R54, [R1+0x27d0] ;  /* 0x0027d00001367983 */ /* 0x002ea80000100a00 */
[----:B------:R1:W-:Y:S04]  /*59f30*/  LDGSTS.E [R48+0x3e180], [R56.64], P5 ;  /* 0x3e18000038307fae */ /* 0x0003e8000a921844 */
[----:B------:R1:W-:Y:S04]  /*59f40*/  LDGSTS.E [R48+0x3e900], [R12.64], P4 ;  /* 0x3e9000000c307fae */ /* 0x0003e8000a121844 */
[----:B------:R1:W-:Y:S04]  /*59f50*/  LDGSTS.E [R48+0x3e980], [R14.64], P5 ;  /* 0x3e9800000e307fae */ /* 0x0003e8000a921844 */
[----:B-1----:R-:W2:Y:S01]  /*59f60*/  LDL.64 R56, [R1+0x2850] ;  /* 0x0028500001387983 */ /* 0x002ea20000100a00 */
[----:B------:R-:W-:-:S03]  /*59f70*/  LOP3.LUT R0, R0, 0x1f, RZ, 0xc0, !PT ;  /* 0x0000001f00007812 */ /* 0x000fc600078ec0ff */
[----:B------:R-:W2:Y:S01]  /*59f80*/  LDL.64 R12, [R1+0x2a48] ;  /* 0x002a4800010c7983 */ /* 0x000ea20000100a00 */
[----:B------:R-:W-:-:S03]  /*59f90*/  SHF.L.U32 R49, R0, 0x2, RZ ;  /* 0x0000000200317819 */ /* 0x000fc600000006ff */
[----:B------:R-:W2:Y:S01]  /*59fa0*/  LDL.64 R14, [R1+0x2aa8] ;  /* 0x002aa800010e7983 */ /* 0x000ea20000100a00 */
[----:B------:R-:W-:-:S03]  /*59fb0*/  LOP3.LUT R0, R49, 0x20, RZ, 0x3c, !PT ;  /* 0x0000002031007812 */ /* 0x000fc600078e3cff */
        /* <DEDUP_REMOVED lines=8> */
[----:B--2---:R1:W-:Y:S04]  /*5a040*/  LDGSTS.E [R0+0x20200], [R62.64], P4 ;  /* 0x202000003e007fae */ /* 0x0043e8000a121844 */
[----:B------:R2:W-:Y:S04]  /*5a050*/  LDGSTS.E [R0+0x20280], [R22.64], P5 ;  /* 0x2028000016007fae */ /* 0x0005e8000a921844 */
[----:B------:R2:W-:Y:S04]  /*5a060*/  LDGSTS.E [R0+0x20a00], [R24.64], P4 ;  /* 0x20a0000018007fae */ /* 0x0005e8000a121844 */
[----:B-1----:R-:W3:Y:S04]  /*5a070*/  LDL.64 R62, [R1+0x28f0] ;  /* 0x0028f000013e7983 */ /* 0x002ee80000100a00 */
[----:B------:R1:W-:Y:S04]  /*5a080*/  LDGSTS.E [R0+0x20a80], [R26.64], P5 ;  /* 0x20a800001a007fae */ /* 0x0003e8000a921844 */
[----:B--2---:R-:W2:Y:S04]  /*5a090*/  LDL.64 R22, [R1+0x2c30] ;  /* 0x002c300001167983 */ /* 0x004ea80000100a00 */
[----:B------:R-:W2:Y:S04]  /*5a0a0*/  LDL.64 R24, [R1+0x2c38] ;  /* 0x002c380001187983 */ /* 0x000ea80000100a00 */
        /* <DEDUP_REMOVED lines=47> */
[----:B-1----:R-:W2:Y:S04]  /*5a3a0*/  LDL.64 R56, [R1+0x3198] ;  /* 0x0031980001387983 */ /* 0x002ea80000100a00 */
[----:B------:R1:W-:Y:S04]  /*5a3b0*/  LDGSTS.E [R0+0x27a00], [R20.64], P4 ;  /* 0x27a0000014007fae */ /* 0x0003e8000a121844 */
[----:B------:R-:W2:Y:S04]  /*5a3c0*/  LDL.64 R10, [R1+0x3278] ;  /* 0x00327800010a7983 */ /* 0x000ea80000100a00 */
[----:B------:R-:W2:Y:S04]  /*5a3d0*/  LDL.64 R12, [R1+0x4018] ;  /* 0x00401800010c7983 */ /* 0x000ea80000100a00 */
[----:B------:R-:W2:Y:S04]  /*5a3e0*/  LDL.64 R14, [R1+0x4010] ;  /* 0x00401000010e7983 */ /* 0x000ea80000100a00 */
[----:B------:R-:W2:Y:S04]  /*5a3f0*/  LDL.64 R16, [R1+0x5ec8] ;  /* 0x005ec80001107983 */ /* 0x000ea80000100a00 */
[----:B------:R-:W2:Y:S04]  /*5a400*/  LDL.64 R18, [R1+0x5ee0] ;  /* 0x005ee00001127983 */ /* 0x000ea80000100a00 */
[----:B-1----:R-:W2:Y:S04]  /*5a410*/  LDL.64 R20, [R1+0x5ed8] ;  /* 0x005ed80001147983 */ /* 0x002ea80000100a00 */
[----:B----4-:R1:W-:Y:S04]  /*5a420*/  LDGSTS.E [R0+0x27a80], [R60.64], P5 ;  /* 0x27a800003c007fae */ /* 0x0103e8000a921844 */
[----:B------:R4:W-:Y:S04]  /*5a430*/  LDGSTS.E [R0+0x28200], [R22.64], P4 ;  /* 0x2820000016007fae */ /* 0x0009e8000a121844 */
[----:B------:R4:W-:Y:S04]  /*5a440*/  LDGSTS.E [R0+0x28280], [R24.64], P5 ;  /* 0x2828000018007fae */ /* 0x0009e8000a921844 */
[----:B-1----:R-:W2:Y:S04]  /*5a450*/  LDL.64 R60, [R1+0x31a0] ;  /* 0x0031a000013c7983 */ /* 0x002ea80000100a00 */
[----:B------:R1:W-:Y:S04]  /*5a460*/  LDGSTS.E [R0+0x28a00], [R26.64], P4 ;  /* 0x28a000001a007fae */ /* 0x0003e8000a121844 */
[----:B----4-:R-:W4:Y:S04]  /*5a470*/  LDL.64 R22, [R1+0x5ee8] ;  /* 0x005ee80001167983 */ /* 0x010f280000100a00 */
[----:B------:R-:W4:Y:S04]  /*5a480*/  LDL.64 R24, [R1+0x5f00] ;  /* 0x005f000001187983 */ /* 0x000f280000100a00 */
[----:B-1----:R-:W4:Y:S04]  /*5a490*/  LDL.64 R26, [R1+0x5ef8] ;  /* 0x005ef800011a7983 */ /* 0x002f280000100a00 */
        /* <DEDUP_REMOVED lines=19> */
[----:B--2---:R-:W3:Y:S04]  /*5a5d0*/  LDL.64 R34, [R1+0x5f38] ;  /* 0x005f380001227983 */ /* 0x004ee80000100a00 */
[----:B-1----:R-:W3:Y:S04]  /*5a5e0*/  LDL.64 R52, [R1+0x3270] ;  /* 0x0032700001347983 */ /* 0x002ee80000100a00 */
        /* <DEDUP_REMOVED lines=12> */
[----:B-1----:R-:W2:Y:S04]  /*5a6b0*/  LDL.64 R60, [R1+0x5f60] ;  /* 0x005f6000013c7983 */ /* 0x002ea80000100a00 */
[----:B----4-:R1:W-:Y:S04]  /*5a6c0*/  LDGSTS.E [R0+0x2d200], [R62.64], P4 ;  /* 0x2d2000003e007fae */ /* 0x0103e8000a121844 */
[----:B-1----:R-:W4:Y:S04]  /*5a6d0*/  LDL.64 R62, [R1+0x5f40] ;  /* 0x005f4000013e7983 */ /* 0x002f280000100a00 */
[----:B---3--:R1:W-:Y:S04]  /*5a6e0*/  LDGSTS.E [R0+0x2d280], [R58.64], P5 ;  /* 0x2d2800003a007fae */ /* 0x0083e8000a921844 */
[----:B-1----:R-:W3:Y:S04]  /*5a6f0*/  LDL.64 R58, [R1+0x3408] ;  /* 0x00340800013a7983 */ /* 0x002ee80000100a00 */
        /* <DEDUP_REMOVED lines=41> */
[----:B----4-:R-:W4:Y:S04]  /*5a990*/  LDL.64 R34, [R1+0x3658] ;  /* 0x0036580001227983 */ /* 0x010f280000100a00 */
[----:B------:R-:W4:Y:S04]  /*5a9a0*/  LDL.64 R36, [R1+0x3648] ;  /* 0x0036480001247983 */ /* 0x000f280000100a00 */
[----:B-1----:R-:W4:Y:S04]  /*5a9b0*/  LDL.64 R38, [R1+0x3660] ;  /* 0x0036600001267983 */ /* 0x002f280000100a00 */
[----:B------:R-:W4:Y:S04]  /*5a9c0*/  LDL.64 R40, [R1+0x3678] ;  /* 0x0036780001287983 */ /* 0x000f280000100a00 */
[----:B------:R-:W4:Y:S04]  /*5a9d0*/  LDL.64 R42, [R1+0x3698] ;  /* 0x00369800012a7983 */ /* 0x000f280000100a00 */
[----:B---3--:R1:W-:Y:S04]  /*5a9e0*/  LDGSTS.E [R0+0x33a00], [R58.64], P4 ;  /* 0x33a000003a007fae */ /* 0x0083e8000a121844 */
[----:B------:R3:W-:Y:S04]  /*5a9f0*/  LDGSTS.E [R0+0x33a80], [R50.64], P5 ;  /* 0x33a8000032007fae */ /* 0x0007e8000a921844 */
[----:B------:R-:W4:Y:S04]  /*5aa00*/  LDL.64 R44, [R1+0x3690] ;  /* 0x00369000012c7983 */ /* 0x000f280000100a00 */
[----:B-1----:R-:W4:Y:S04]  /*5aa10*/  LDL.64 R58, [R1+0x3430] ;  /* 0x00343000013a7983 */ /* 0x002f280000100a00 */
[----:B------:R-:W4:Y:S04]  /*5aa20*/  LDL.64 R46, [R1+0x36a0] ;  /* 0x0036a000012e7983 */ /* 0x000f280000100a00 */
        /* <DEDUP_REMOVED lines=55> */
[----:B--2---:R1:W-:Y:S04]  /*5ada0*/  LDGSTS.E [R0+0x3b280], [R62.64], P5 ;  /* 0x3b2800003e007fae */ /* 0x0043e8000a921844 */
[----:B------:R2:W-:Y:S04]  /*5adb0*/  LDGSTS.E [R0+0x3ba00], [R50.64], P4 ;  /* 0x3ba0000032007fae */ /* 0x0005e8000a121844 */
[----:B------:R-:W3:Y:S04]  /*5adc0*/  LDL.64 R40, [R1+0x1fc8] ;  /* 0x001fc80001287983 */ /* 0x000ee80000100a00 */
[----:B-1----:R-:W3:Y:S04]  /*5add0*/  LDL.64 R62, [R1+0x3750] ;  /* 0x00375000013e7983 */ /* 0x002ee80000100a00 */
[----:B------:R-:W3:Y:S04]  /*5ade0*/  LDL.64 R42, [R1+0x25e0] ;  /* 0x0025e000012a7983 */ /* 0x000ee80000100a00 */
[----:B------:R-:W3:Y:S04]  /*5adf0*/  LDL.64 R44, [R1+0x25e8] ;  /* 0x0025e800012c7983 */ /* 0x000ee80000100a00 */
[----:B------:R-:W3:Y:S04]  /*5ae00*/  LDL.64 R46, [R1+0x2660] ;  /* 0x00266000012e7983 */ /* 0x000ee80000100a00 */
[----:B--2---:R-:W2:Y:S04]  /*5ae10*/  LDL.64 R50, [R1+0x2668] ;  /* 0x0026680001327983 */ /* 0x004ea80000100a00 */
[----:B------:R1:W-:Y:S04]  /*5ae20*/  LDGSTS.E [R0+0x3ba80], [R58.64], P5 ;  /* 0x3ba800003a007fae */ /* 0x0003e8000a921844 */
        /* <DEDUP_REMOVED lines=8> */
[----:B-1----:R-:W4:Y:S04]  /*5aeb0*/  LDL.64 R60, [R1+0x26e0] ;  /* 0x0026e000013c7983 */ /* 0x002f280000100a00 */
[----:B---3--:R1:W-:Y:S04]  /*5aec0*/  LDGSTS.E [R0+0x3d200], [R62.64], P4 ;  /* 0x3d2000003e007fae */ /* 0x0083e8000a121844 */
[----:B------:R3:W-:Y:S04]  /*5aed0*/  LDGSTS.E [R0+0x3d280], [R10.64], P5 ;  /* 0x3d2800000a007fae */ /* 0x0007e8000a921844 */
[----:B------:R3:W-:Y:S04]  /*5aee0*/  LDGSTS.E [R0+0x3da00], [R12.64], P4 ;  /* 0x3da000000c007fae */ /* 0x0007e8000a121844 */
[----:B-1----:R-:W4:Y:S04]  /*5aef0*/  LDL.64 R62, [R1+0x2760] ;  /* 0x00276000013e7983 */ /* 0x002f280000100a00 */
[----:B------:R1:W-:Y:S01]  /*5af00*/  LDGSTS.E [R0+0x3da80], [R14.64], P5 ;  /* 0x3da800000e007fae */ /* 0x0003e2000a921844 */
[----:B------:R-:W-:-:S03]  /*5af10*/  LOP3.LUT R48, R49, 0x30, RZ, 0x3c, !PT ;  /* 0x0000003031307812 */ /* 0x000fc600078e3cff */
        /* <DEDUP_REMOVED lines=12> */
[----:B--2---:R-:W2:Y:S04]  /*5afe0*/  LDL.64 R16, [R1+0x2a50] ;  /* 0x002a500001107983 */ /* 0x004ea80000100a00 */
        /* <DEDUP_REMOVED lines=25> */
[----:B-1----:R-:W2:Y:S04]  /*5b180*/  LDL.64 R40, [R1+0x2d90] ;  /* 0x002d900001287983 */ /* 0x002ea80000100a00 */
[----:B------:R-:W2:Y:S04]  /*5b190*/  LDL.64 R42, [R1+0x2da0] ;  /* 0x002da000012a7983 */ /* 0x000ea80000100a00 */
[----:B------:R-:W2:Y:S04]  /*5b1a0*/  LDL.64 R44, [R1+0x2e00] ;  /* 0x002e0000012c7983 */ /* 0x000ea80000100a00 */
[----:B------:R-:W2:Y:S04]  /*5b1b0*/  LDL.64 R46, [R1+0x2e10] ;  /* 0x002e1000012e7983 */ /* 0x000ea80000100a00 */
[----:B------:R-:W2:Y:S04]  /*5b1c0*/  LDL.64 R50, [R1+0x2e80] ;  /* 0x002e800001327983 */ /* 0x000ea80000100a00 */
[----:B----4-:R1:W-:Y:S04]  /*5b1d0*/  LDGSTS.E [R48+0x23300], [R60.64], P4 ;  /* 0x233000003c307fae */ /* 0x0103e8000a121844 */
[----:B------:R4:W-:Y:S04]  /*5b1e0*/  LDGSTS.E [R48+0x23380], [R52.64], P5 ;  /* 0x2338000034307fae */ /* 0x0009e8000a921844 */
[----:B-1----:R-:W2:Y:S04]  /*5b1f0*/  LDL.64 R60, [R1+0x2870] ;  /* 0x00287000013c7983 */ /* 0x002ea80000100a00 */
[----:B----4-:R-:W4:Y:S04]  /*5b200*/  LDL.64 R52, [R1+0x2ef8] ;  /* 0x002ef80001347983 */ /* 0x010f280000100a00 */
[----:B------:R1:W-:Y:S04]  /*5b210*/  LDGSTS.E [R48+0x23b00], [R62.64], P4 ;  /* 0x23b000003e307fae */ /* 0x0003e8000a121844 */
[----:B-1----:R-:W4:Y:S04]  /*5b220*/  LDL.64 R62, [R1+0x29d0] ;  /* 0x0029d000013e7983 */ /* 0x002f280000100a00 */
[----:B---3--:R1:W-:Y:S04]  /*5b230*/  LDGSTS.E [R48+0x23b80], [R58.64], P5 ;  /* 0x23b800003a307fae */ /* 0x0083e8000a921844 */
[----:B-1----:R-:W3:Y:S04]  /*5b240*/  LDL.64 R58, [R1+0x2bc8] ;  /* 0x002bc800013a7983 */ /* 0x002ee80000100a00 */
[----:B--2---:R1:W-:Y:S04]  /*5b250*/  LDGSTS.E [R48+0x24300], [R54.64], P4 ;  /* 0x2430000036307fae */ /* 0x0043e8000a121844 */
[----:B-1----:R-:W3:Y:S04]  /*5b260*/  LDL.64 R54, [R1+0x2cc8] ;  /* 0x002cc80001367983 */ /* 0x002ee80000100a00 */
[----:B------:R1:W-:Y:S04]  /*5b270*/  LDGSTS.E [R48+0x24380], [R56.64], P5 ;  /* 0x2438000038307fae */ /* 0x0003e8000a921844 */
[----:B-1----:R-:W3:Y:S04]  /*5b280*/  LDL.64 R56, [R1+0x2e90] ;  /* 0x002e900001387983 */ /* 0x002ee80000100a00 */
        /* <DEDUP_REMOVED lines=23> */
[----:B------:R-:W4:Y:S04]  /*5b400*/  LDL.64 R24, [R1+0x5e78] ;  /* 0x005e780001187983 */ /* 0x000f280000100a00 */
[----:B---3--:R1:W-:Y:S04]  /*5b410*/  LDGSTS.E [R48+0x27b80], [R58.64], P5 ;  /* 0x27b800003a307fae */ /* 0x0083e8000a921844 */
[----:B------:R3:W-:Y:S04]  /*5b420*/  LDGSTS.E [R48+0x28300], [R30.64], P4 ;  /* 0x283000001e307fae */ /* 0x0007e8000a121844 */
[----:B------:R3:W-:Y:S04]  /*5b430*/  LDGSTS.E [R48+0x28380], [R32.64], P5 ;  /* 0x2838000020307fae */ /* 0x0007e8000a921844 */
[----:B-1----:R-:W4:Y:S04]  /*5b440*/  LDL.64 R58, [R1+0x2f70] ;  /* 0x002f7000013a7983 */ /* 0x002f280000100a00 */
[----:B------:R1:W-:Y:S04]  /*5b450*/  LDGSTS.E [R48+0x28b00], [R34.64], P4 ;  /* 0x28b0000022307fae */ /* 0x0003e8000a121844 */
[----:B------:R-:W4:Y:S04]  /*5b460*/  LDL.64 R26, [R1+0x5e90] ;  /* 0x005e9000011a7983 */ /* 0x000f280000100a00 */
[----:B------:R-:W4:Y:S04]  /*5b470*/  LDL.64 R28, [R1+0x5e88] ;  /* 0x005e8800011c7983 */ /* 0x000f280000100a00 */
[----:B---3--:R-:W3:Y:S04]  /*5b480*/  LDL.64 R30, [R1+0x5e98] ;  /* 0x005e9800011e7983 */ /* 0x008ee80000100a00 */
[----:B------:R-:W3:Y:S04]  /*5b490*/  LDL.64 R32, [R1+0x5eb0] ;  /* 0x005eb00001207983 */ /* 0x000ee80000100a00 */
[----:B-1----:R-:W3:Y:S04]  /*5b4a0*/  LDL.64 R34, [R1+0x5ea8] ;  /* 0x005ea80001227983 */ /* 0x002ee80000100a00 */
        /* <DEDUP_REMOVED lines=20> */
[----:B--2---:R1:W-:Y:S04]  /*5b5f0*/  LDGSTS.E [R48+0x2b380], [R60.64], P5 ;  /* 0x2b3800003c307fae */ /* 0x0043e8000a921844 */
[----:B-1----:R-:W2:Y:S04]  /*5b600*/  LDL.64 R60, [R1+0x31b8] ;  /* 0x0031b800013c7983 */ /* 0x002ea80000100a00 */
[----:B------:R1:W-:Y:S04]  /*5b610*/  LDGSTS.E [R48+0x2bb00], [R62.64], P4 ;  /* 0x2bb000003e307fae */ /* 0x0003e8000a121844 */
[----:B-1----:R-:W2:Y:S04]  /*5b620*/  LDL.64 R62, [R1+0x5ea0] ;  /* 0x005ea000013e7983 */ /* 0x002ea80000100a00 */
[----:B----4-:R1:W-:Y:S04]  /*5b630*/  LDGSTS.E [R48+0x2bb80], [R58.64], P5 ;  /* 0x2bb800003a307fae */ /* 0x0103e8000a921844 */
[----:B-1----:R-:W4:Y:S04]  /*5b640*/  LDL.64 R58, [R1+0x37c0] ;  /* 0x0037c000013a7983 */ /* 0x002f280000100a00 */
[----:B---3--:R1:W-:Y:S04]  /*5b650*/  LDGSTS.E [R48+0x2c300], [R54.64], P4 ;  /* 0x2c30000036307fae */ /* 0x0083e8000a121844 */
        /* <DEDUP_REMOVED lines=9> */
[----:B--2---:R1:W-:Y:S04]  /*5b6f0*/  LDGSTS.E [R48+0x2d380], [R60.64], P5 ;  /* 0x2d3800003c307fae */ /* 0x0043e8000a921844 */
        /* <DEDUP_REMOVED lines=9> */
[----:B--2---:R-:W2:Y:S04]  /*5b790*/  LDL.64 R14, [R1+0x38f8] ;  /* 0x0038f800010e7983 */ /* 0x004ea80000100a00 */
        /* <DEDUP_REMOVED lines=34> */
[----:B------:R1:W-:Y:S04]  /*5b9c0*/  LDGSTS.E [R48+0x33300], [R56.64], P4 ;  /* 0x3330000038307fae */ /* 0x0003e8000a121844 */
[----:B------:R-:W4:Y:S04]  /*5b9d0*/  LDL.64 R52, [R1+0x3978] ;  /* 0x0039780001347983 */ /* 0x000f280000100a00 */
        /* <DEDUP_REMOVED lines=8> */
[----:B------:R4:W-:Y:S04]  /*5ba60*/  LDGSTS.E [R48+0x34380], [R8.64], P5 ;  /* 0x3438000008307fae */ /* 0x0009e8000a921844 */
        /* <DEDUP_REMOVED lines=41> */
[----:B--2---:R-:W2:Y:S04]  /*5bd00*/  LDL.64 R36, [R1+0x3a00] ;  /* 0x003a000001247983 */ /* 0x004ea80000100a00 */
[----:B------:R-:W2:Y:S04]  /*5bd10*/  LDL.64 R38, [R1+0x36a8] ;  /* 0x0036a80001267983 */ /* 0x000ea80000100a00 */
[----:B-1----:R-:W2:Y:S04]  /*5bd20*/  LDL.64 R40, [R1+0xf88] ;  /* 0x000f880001287983 */ /* 0x002ea80000100a00 */
[----:B------:R-:W2:Y:S04]  /*5bd30*/  LDL.64 R42, [R1+0x1b50] ;  /* 0x001b5000012a7983 */ /* 0x000ea80000100a00 */
[----:B------:R-:W2:Y:S04]  /*5bd40*/  LDL.64 R44, [R1+0x1b58] ;  /* 0x001b5800012c7983 */ /* 0x000ea80000100a00 */
[----:B------:R-:W2:Y:S04]  /*5bd50*/  LDL.64 R46, [R1+0x1db0] ;  /* 0x001db000012e7983 */ /* 0x000ea80000100a00 */
[----:B------:R-:W2:Y:S04]  /*5bd60*/  LDL.64 R50, [R1+0x1db8] ;  /* 0x001db80001327983 */ /* 0x000ea80000100a00 */
[----:B------:R1:W-:Y:S04]  /*5bd70*/  LDGSTS.E [R48+0x3a380], [R58.64], P5 ;  /* 0x3a3800003a307fae */ /* 0x0003e8000a921844 */
[----:B------:R1:W-:Y:S04]  /*5bd80*/  LDGSTS.E [R48+0x3ab00], [R52.64], P4 ;  /* 0x3ab0000034307fae */ /* 0x0003e8000a121844 */
[----:B-1----:R-:W2:Y:S04]  /*5bd90*/  LDL.64 R58, [R1+0x39a0] ;  /* 0x0039a000013a7983 */ /* 0x002ea80000100a00 */
[----:B------:R-:W2:Y:S04]  /*5bda0*/  LDL.64 R52, [R1+0x22e0] ;  /* 0x0022e00001347983 */ /* 0x000ea80000100a00 */
[----:B------:R1:W-:Y:S04]  /*5bdb0*/  LDGSTS.E [R48+0x3ab80], [R54.64], P5 ;  /* 0x3ab8000036307fae */ /* 0x0003e8000a921844 */
[----:B-1----:R-:W2:Y:S04]  /*5bdc0*/  LDL.64 R54, [R1+0x22e8] ;  /* 0x0022e80001367983 */ /* 0x002ea80000100a00 */
[----:B----4-:R1:W-:Y:S04]  /*5bdd0*/  LDGSTS.E [R48+0x3b300], [R56.64], P4 ;  /* 0x3b30000038307fae */ /* 0x0103e8000a121844 */
[----:B------:R-:W4:Y:S04]  /*5bde0*/  S2R R0, SR_TID.X ;  /* 0x0000000000007919 */ /* 0x000f280000002100 */
[----:B-1----:R-:W2:Y:S04]  /*5bdf0*/  LDL.64 R56, [R1+0x25f8] ;  /* 0x0025f80001387983 */ /* 0x002ea80000100a00 */
[----:B------:R1:W-:Y:S04]  /*5be00*/  LDGSTS.E [R48+0x3b380], [R60.64], P5 ;  /* 0x3b3800003c307fae */ /* 0x0003e8000a921844 */
[----:B-1----:R-:W2:Y:S04]  /*5be10*/  LDL.64 R60, [R1+0xf80] ;  /* 0x000f8000013c7983 */ /* 0x002ea80000100a00 */
[----:B---3--:R1:W-:Y:S04]  /*5be20*/  LDGSTS.E [R48+0x3bb00], [R62.64], P4 ;  /* 0x3bb000003e307fae */ /* 0x0083e8000a121844 */
[----:B-1----:R-:W3:Y:S01]  /*5be30*/  LDL.64 R62, [R1+0x25f0] ;  /* 0x0025f000013e7983 */ /* 0x002ee20000100a00 */
[----:B----4-:R-:W-:-:S05]  /*5be40*/  LOP3.LUT R0, R0, 0x1f, RZ, 0xc0, !PT ;  /* 0x0000001f00007812 */ /* 0x010fca00078ec0ff */
[----:B------:R-:W-:-:S05]  /*5be50*/  IMAD.SHL.U32 R0, R0, 0x4, RZ ;  /* 0x0000000400007824 */ /* 0x000fca00078e00ff */
[C---:B------:R-:W-:Y:S01]  /*5be60*/  LOP3.LUT R49, R0.reuse, 0x40, RZ, 0x3c, !PT ;  /* 0x0000004000317812 */ /* 0x040fe200078e3cff */
        /* <DEDUP_REMOVED lines=19> */
[----:B----4-:R-:W4:Y:S04]  /*5bfa0*/  LDL.64 R10, [R1+0x27f0] ;  /* 0x0027f000010a7983 */ /* 0x010f280000100a00 */
        /* <DEDUP_REMOVED lines=23> */
[----:B------:R-:W4:Y:S04]  /*5c120*/  LDL.64 R40, [R1+0x2c50] ;  /* 0x002c500001287983 */ /* 0x000f280000100a00 */
[----:B------:R-:W4:Y:S04]  /*5c130*/  LDL.64 R42, [R1+0x2c58] ;  /* 0x002c5800012a7983 */ /* 0x000f280000100a00 */
[----:B-1----:R-:W4:Y:S04]  /*5c140*/  LDL.64 R44, [R1+0x2cd0] ;  /* 0x002cd000012c7983 */ /* 0x002f280000100a00 */
[----:B---3--:R1:W-:Y:S04]  /*5c150*/  LDGSTS.E [R49+0x22400], [R62.64], P4 ;  /* 0x224000003e317fae */ /* 0x0083e8000a121844 */
[----:B------:R3:W-:Y:S04]  /*5c160*/  LDGSTS.E [R49+0x22480], [R56.64], P5 ;  /* 0x2248000038317fae */ /* 0x0007e8000a921844 */
[----:B------:R-:W4:Y:S04]  /*5c170*/  LDL.64 R46, [R1+0x2cd8] ;  /* 0x002cd800012e7983 */ /* 0x000f280000100a00 */
[----:B-1----:R-:W4:Y:S04]  /*5c180*/  LDL.64 R62, [R1+0x26f0] ;  /* 0x0026f000013e7983 */ /* 0x002f280000100a00 */
[----:B------:R-:W4:Y:S04]  /*5c190*/  LDL.64 R50, [R1+0x2d48] ;  /* 0x002d480001327983 */ /* 0x000f280000100a00 */
[----:B------:R-:W4:Y:S04]  /*5c1a0*/  LDL.64 R52, [R1+0x2d50] ;  /* 0x002d500001347983 */ /* 0x000f280000100a00 */
[----:B------:R-:W4:Y:S04]  /*5c1b0*/  LDL.64 R54, [R1+0x2db0] ;  /* 0x002db00001367983 */ /* 0x000f280000100a00 */
[----:B---3--:R-:W3:Y:S04]  /*5c1c0*/  LDL.64 R56, [R1+0x2e20] ;  /* 0x002e200001387983 */ /* 0x008ee80000100a00 */
        /* <DEDUP_REMOVED lines=24> */
[----:B---3--:R3:W-:Y:S04]  /*5c350*/  LDGSTS.E [R49+0x27c80], [R58.64], P5 ;  /* 0x27c800003a317fae */ /* 0x0087e8000a921844 */
[----:B------:R1:W-:Y:S04]  /*5c360*/  LDGSTS.E [R49+0x28400], [R40.64], P4 ;  /* 0x2840000028317fae */ /* 0x0003e8000a121844 */
[----:B------:R1:W-:Y:S04]  /*5c370*/  LDGSTS.E [R49+0x28480], [R42.64], P5 ;  /* 0x284800002a317fae */ /* 0x0003e8000a921844 */
[----:B---3--:R-:W3:Y:S04]  /*5c380*/  LDL.64 R58, [R1+0x2ea0] ;  /* 0x002ea000013a7983 */ /* 0x008ee80000100a00 */
        /* <DEDUP_REMOVED lines=31> */
[----:B------:R2:W-:Y:S04]  /*5c580*/  LDGSTS.E [R49+0x2a400], [R56.64], P4 ;  /* 0x2a40000038317fae */ /* 0x0005e8000a121844 */
[----:B-1----:R-:W4:Y:S04]  /*5c590*/  LDL.64 R60, [R1+0x2ea8] ;  /* 0x002ea800013c7983 */ /* 0x002f280000100a00 */
[----:B--2---:R-:W2:Y:S04]  /*5c5a0*/  LDL.64 R56, [R1+0x3630] ;  /* 0x0036300001387983 */ /* 0x004ea80000100a00 */
[----:B------:R1:W-:Y:S04]  /*5c5b0*/  LDGSTS.E [R49+0x2a480], [R62.64], P5 ;  /* 0x2a4800003e317fae */ /* 0x0003e8000a921844 */
[----:B-1----:R-:W2:Y:S04]  /*5c5c0*/  LDL.64 R62, [R1+0x5e58] ;  /* 0x005e5800013e7983 */ /* 0x002ea80000100a00 */
[----:B---3--:R1:W-:Y:S04]  /*5c5d0*/  LDGSTS.E [R49+0x2ac00], [R58.64], P4 ;  /* 0x2ac000003a317fae */ /* 0x0083e8000a121844 */
[----:B-1----:R-:W4:Y:S04]  /*5c5e0*/  LDL.64 R58, [R1+0x3858] ;  /* 0x00385800013a7983 */ /* 0x002f280000100a00 */
        /* <DEDUP_REMOVED lines=59> */
[----:B-1----:R-:W3:Y:S04]  /*5c9a0*/  LDL.64 R60, [R1+0x3530] ;  /* 0x00353000013c7983 */ /* 0x002ee80000100a00 */
[----:B--2---:R1:W-:Y:S04]  /*5c9b0*/  LDGSTS.E [R49+0x32480], [R62.64], P5 ;  /* 0x324800003e317fae */ /* 0x0043e8000a921844 */
        /* <DEDUP_REMOVED lines=57> */
[----:B-1----:R-:W3:Y:S04]  /*5cd50*/  LDL.64 R62, [R1+0x34e0] ;  /* 0x0034e000013e7983 */ /* 0x002ee80000100a00 */
[----:B------:R-:W3:Y:S04]  /*5cd60*/  LDL.64 R56, [R1+0x1b78] ;  /* 0x001b780001387983 */ /* 0x000ee80000100a00 */
[----:B--2---:R1:W-:Y:S04]  /*5cd70*/  LDGSTS.E [R49+0x39c80], [R58.64], P5 ;  /* 0x39c800003a317fae */ /* 0x0043e8000a921844 */
[----:B-1----:R-:W2:Y:S04]  /*5cd80*/  LDL.64 R58, [R1+0x1e08] ;  /* 0x001e0800013a7983 */ /* 0x002ea80000100a00 */
[----:B----4-:R1:W-:Y:S04]  /*5cd90*/  LDGSTS.E [R49+0x3a400], [R60.64], P4 ;  /* 0x3a4000003c317fae */ /* 0x0103e8000a121844 */
        /* <DEDUP_REMOVED lines=16> */
[----:B------:R1:W-:Y:S01]  /*5cea0*/  LDGSTS.E [R49+0x3dc80], [R30.64], P5 ;  /* 0x3dc800001e317fae */ /* 0x0003e2000a921844 */
[----:B------:R-:W-:-:S03]  /*5ceb0*/  LOP3.LUT R0, R0, 0x50, RZ, 0x3c, !PT ;  /* 0x0000005000007812 */ /* 0x000fc600078e3cff */
        /* <DEDUP_REMOVED lines=45> */
[----:B--2---:R1:W-:Y:S04]  /*5d190*/  LDGSTS.E [R0+0x21d80], [R60.64], P5 ;  /* 0x21d800003c007fae */ /* 0x0043e8000a921844 */
[----:B---3--:R2:W-:Y:S04]  /*5d1a0*/  LDGSTS.E [R0+0x22500], [R4.64], P4 ;  /* 0x2250000004007fae */ /* 0x0085e8000a121844 */
        /* <DEDUP_REMOVED lines=27> */
[----:B----4-:R4:W-:Y:S04]  /*5d360*/  LDGSTS.E [R0+0x28d80], [R62.64], P5 ;  /* 0x28d800003e007fae */ /* 0x0109e8000a921844 */
[----:B--2---:R-:W2:Y:S04]  /*5d370*/  LDL.64 R4, [R1+0x2dd0] ;  /* 0x002dd00001047983 */ /* 0x004ea80000100a00 */
[----:B------:R-:W2:Y:S04]  /*5d380*/  LDL.64 R6, [R1+0x2e30] ;  /* 0x002e300001067983 */ /* 0x000ea80000100a00 */
        /* <DEDUP_REMOVED lines=25> */
[----:B------:R-:W2:Y:S04]  /*5d520*/  LDL.64 R54, [R1+0x3670] ;  /* 0x0036700001367983 */ /* 0x000ea80000100a00 */
[----:B------:R-:W2:Y:S04]  /*5d530*/  LDL.64 R56, [R1+0x3668] ;  /* 0x0036680001387983 */ /* 0x000ea80000100a00 */
[----:B-1----:R-:W2:Y:S04]  /*5d540*/  LDL.64 R58, [R1+0x37d8] ;  /* 0x0037d800013a7983 */ /* 0x002ea80000100a00 */
[----:B---3--:R1:W-:Y:S04]  /*5d550*/  LDGSTS.E [R0+0x29580], [R60.64], P5 ;  /* 0x295800003c007fae */ /* 0x0083e8000a921844 */
[----:B-1----:R-:W4:Y:S04]  /*5d560*/  LDL.64 R60, [R1+0x37e0] ;  /* 0x0037e000013c7983 */ /* 0x002f280000100a00 */
[----:B----4-:R1:W-:Y:S04]  /*5d570*/  LDGSTS.E [R0+0x29d00], [R62.64], P4 ;  /* 0x29d000003e007fae */ /* 0x0103e8000a121844 */
[----:B--2---:R2:W-:Y:S04]  /*5d580*/  LDGSTS.E [R0+0x29d80], [R4.64], P5 ;  /* 0x29d8000004007fae */ /* 0x0045e8000a921844 */
        /* <DEDUP_REMOVED lines=54> */
[----:B------:R1:W-:Y:S04]  /*5d8f0*/  LDGSTS.E [R0+0x30d80], [R58.64], P5 ;  /* 0x30d800003a007fae */ /* 0x0003e8000a921844 */
[----:B------:R-:W4:Y:S04]  /*5d900*/  LDL.64 R54, [R1+0x5b08] ;  /* 0x005b080001367983 */ /* 0x000f280000100a00 */
[----:B------:R-:W4:Y:S04]  /*5d910*/  LDL.64 R56, [R1+0x5b40] ;  /* 0x005b400001387983 */ /* 0x000f280000100a00 */
[----:B-1----:R-:W4:Y:S04]  /*5d920*/  LDL.64 R58, [R1+0x5b70] ;  /* 0x005b7000013a7983 */ /* 0x002f280000100a00 */
[----:B---3--:R1:W-:Y:S04]  /*5d930*/  LDGSTS.E [R0+0x31500], [R62.64], P4 ;  /* 0x315000003e007fae */ /* 0x0083e8000a121844 */
[----:B-1----:R-:W3:Y:S04]  /*5d940*/  LDL.64 R62, [R1+0x5b38] ;  /* 0x005b3800013e7983 */ /* 0x002ee80000100a00 */
[----:B--2---:R1:W-:Y:S04]  /*5d950*/  LDGSTS.E [R0+0x31580], [R60.64], P5 ;  /* 0x315800003c007fae */ /* 0x0043e8000a921844 */
[----:B------:R2:W-:Y:S04]  /*5d960*/  LDGSTS.E [R0+0x31d00], [R4.64], P4 ;  /* 0x31d0000004007fae */ /* 0x0005e8000a121844 */
[----:B----4-:R2:W-:Y:S04]  /*5d970*/  LDGSTS.E [R0+0x31d80], [R6.64], P5 ;  /* 0x31d8000006007fae */ /* 0x0105e8000a921844 */
        /* <DEDUP_REMOVED lines=27> */
[----:B--2---:R-:W2:Y:S04]  /*5db30*/  LDL.64 R4, [R1+0x5b78] ;  /* 0x005b780001047983 */ /* 0x004ea80000100a00 */
[----:B------:R-:W2:Y:S04]  /*5db40*/  LDL.64 R6, [R1+0x5b90] ;  /* 0x005b900001067983 */ /* 0x000ea80000100a00 */
[----:B---3--:R-:W3:Y:S04]  /*5db50*/  LDL.64 R62, [R1+0x5b80] ;  /* 0x005b8000013e7983 */ /* 0x008ee80000100a00 */
        /* <DEDUP_REMOVED lines=27> */
[----:B----4-:R1:W-:Y:S04]  /*5dd10*/  LDGSTS.E [R0+0x38d80], [R60.64], P5 ;  /* 0x38d800003c007fae */ /* 0x0103e8000a921844 */
[----:B-1----:R-:W3:Y:S04]  /*5dd20*/  LDL.64 R60, [R1+0xfa0] ;  /* 0x000fa000013c7983 */ /* 0x002ee80000100a00 */
[----:B---3--:R1:W-:Y:S04]  /*5dd30*/  LDGSTS.E [R0+0x39500], [R62.64], P4 ;  /* 0x395000003e007fae */ /* 0x0083e8000a121844 */
[----:B--2---:R2:W-:Y:S04]  /*5dd40*/  LDGSTS.E [R0+0x39580], [R4.64], P5 ;  /* 0x3958000004007fae */ /* 0x0045e8000a921844 */
        /* <DEDUP_REMOVED lines=51> */
[----:B------:R-:W3:Y:S04]  /*5e080*/  LDL.64 R48, [R1+0x2ae8] ;  /* 0x002ae80001307983 */ /* 0x000ee80000100a00 */
[----:B------:R-:W3:Y:S04]  /*5e090*/  LDL.64 R50, [R1+0x2af0] ;  /* 0x002af00001327983 */ /* 0x000ee80000100a00 */
[----:B------:R-:W3:Y:S04]  /*5e0a0*/  LDL.64 R52, [R1+0x2b70] ;  /* 0x002b700001347983 */ /* 0x000ee80000100a00 */
[----:B------:R1:W-:Y:S04]  /*5e0b0*/  LDGSTS.E [R250+0x20680], [R58.64], P5 ;  /* 0x206800003afa7fae */ /* 0x0003e8000a921844 */
[----:B------:R-:W3:Y:S04]  /*5e0c0*/  LDL.64 R54, [R1+0x2b78] ;  /* 0x002b780001367983 */ /* 0x000ee80000100a00 */
[----:B------:R-:W3:Y:S04]  /*5e0d0*/  LDL.64 R56, [R1+0x2bf0] ;  /* 0x002bf00001387983 */ /* 0x000ee80000100a00 */
[----:B-1----:R-:W3:Y:S04]  /*5e0e0*/  LDL.64 R58, [R1+0x2c70] ;  /* 0x002c7000013a7983 */ /* 0x002ee80000100a00 */
[----:B----4-:R1:W-:Y:S04]  /*5e0f0*/  LDGSTS.E [R250+0x20e00], [R62.64], P4 ;  /* 0x20e000003efa7fae */ /* 0x0103e8000a121844 */
[----:B-1----:R-:W4:Y:S04]  /*5e100*/  LDL.64 R62, [R1+0x2bf8] ;  /* 0x002bf800013e7983 */ /* 0x002f280000100a00 */
[----:B--2---:R1:W-:Y:S04]  /*5e110*/  LDGSTS.E [R250+0x20e80], [R60.64], P5 ;  /* 0x20e800003cfa7fae */ /* 0x0043e8000a921844 */
[----:B------:R2:W-:Y:S04]  /*5e120*/  LDGSTS.E [R250+0x21600], [R4.64], P4 ;  /* 0x2160000004fa7fae */ /* 0x0005e8000a121844 */
[----:B---3--:R2:W-:Y:S04]  /*5e130*/  LDGSTS.E [R250+0x21680], [R6.64], P5 ;  /* 0x2168000006fa7fae */ /* 0x0085e8000a921844 */
        /* <DEDUP_REMOVED lines=150> */
[----:B---3--:R1:W-:Y:S04]  /*5eaa0*/  LDGSTS.E [R250+0x37680], [R62.64], P5 ;  /* 0x376800003efa7fae */ /* 0x0083e8000a921844 */
[----:B--2---:R-:W2:Y:S04]  /*5eab0*/  LDL.64 R4, [R1+0x5b48] ;  /* 0x005b480001047983 */ /* 0x004ea80000100a00 */
[----:B------:R-:W3:Y:S04]  /*5eac0*/  LDL.64 R6, [R1+0x5c60] ;  /* 0x005c600001067983 */ /* 0x000ee80000100a00 */
[----:B-1----:R-:W2:Y:S04]  /*5ead0*/  LDL.64 R62, [R1+0x5b50] ;  /* 0x005b5000013e7983 */ /* 0x002ea80000100a00 */
        /* <DEDUP_REMOVED lines=24> */
[----:B------:R1:W-:Y:S04]  /*5ec60*/  LDGSTS.E [R250+0x37e00], [R58.64], P4 ;  /* 0x37e000003afa7fae */ /* 0x0003e8000a121844 */
[----:B------:R-:W3:Y:S04]  /*5ec70*/  LDL.64 R56, [R1+0x5d88] ;  /* 0x005d880001387983 */ /* 0x000ee80000100a00 */
[----:B-1----:R-:W3:Y:S04]  /*5ec80*/  LDL.64 R58, [R1+0x5da0] ;  /* 0x005da000013a7983 */ /* 0x002ee80000100a00 */
[----:B----4-:R1:W-:Y:S04]  /*5ec90*/  LDGSTS.E [R250+0x37e80], [R60.64], P5 ;  /* 0x37e800003cfa7fae */ /* 0x0103e8000a921844 */
[----:B-1----:R-:W4:Y:S04]  /*5eca0*/  LDL.64 R60, [R1+0x5d98] ;  /* 0x005d9800013c7983 */ /* 0x002f280000100a00 */
[----:B--2---:R1:W-:Y:S04]  /*5ecb0*/  LDGSTS.E [R250+0x38600], [R62.64], P4 ;  /* 0x386000003efa7fae */ /* 0x0043e8000a121844 */
[----:B------:R2:W-:Y:S04]  /*5ecc0*/  LDGSTS.E [R250+0x38680], [R4.64], P5 ;  /* 0x3868000004fa7fae */ /* 0x0005e8000a921844 */
[----:B---3--:R3:W-:Y:S04]  /*5ecd0*/  LDGSTS.E [R250+0x38e00], [R6.64], P4 ;  /* 0x38e0000006fa7fae */ /* 0x0087e8000a121844 */
[----:B-1----:R-:W4:Y:S04]  /*5ece0*/  LDL.64 R62, [R1+0x5db0] ;  /* 0x005db000013e7983 */ /* 0x002f280000100a00 */
[----:B--2---:R-:W2:Y:S04]  /*5ecf0*/  LDL.64 R4, [R1+0xfb0] ;  /* 0x000fb00001047983 */ /* 0x004ea80000100a00 */
[----:B------:R1:W-:Y:S04]  /*5ed00*/  LDGSTS.E [R250+0x38e80], [R8.64], P5 ;  /* 0x38e8000008fa7fae */ /* 0x0003e8000a921844 */
[----:B---3--:R-:W3:Y:S04]  /*5ed10*/  LDL.64 R6, [R1+0xfb8] ;  /* 0x000fb80001067983 */ /* 0x008ee80000100a00 */
[----:B------:R1:W-:Y:S04]  /*5ed20*/  LDGSTS.E [R250+0x39600], [R10.64], P4 ;  /* 0x396000000afa7fae */ /* 0x0003e8000a121844 */
[----:B-1----:R-:W3:Y:S04]  /*5ed30*/  LDL.64 R8, [R1+0x1b90] ;  /* 0x001b900001087983 */ /* 0x002ee80000100a00 */
[----:B------:R1:W-:Y:S04]  /*5ed40*/  LDGSTS.E [R250+0x39680], [R12.64], P5 ;  /* 0x396800000cfa7fae */ /* 0x0003e8000a921844 */
[----:B------:R-:W3:Y:S04]  /*5ed50*/  LDL.64 R10, [R1+0x1b98] ;  /* 0x001b9800010a7983 */ /* 0x000ee80000100a00 */
        /* <DEDUP_REMOVED lines=46> */
[----:B------:R-:W3:Y:S04]  /*5f040*/  LDL.64 R58, [R1+0x2b08] ;  /* 0x002b0800013a7983 */ /* 0x000ee80000100a00 */
[----:B----4-:R1:W-:Y:S04]  /*5f050*/  LDGSTS.E [R250+0x3f680], [R60.64], P5 ;  /* 0x3f6800003cfa7fae */ /* 0x0103e8000a921844 */
[----:B-1----:R-:W4:Y:S04]  /*5f060*/  LDL.64 R60, [R1+0x2b80] ;  /* 0x002b8000013c7983 */ /* 0x002f280000100a00 */
[----:B------:R1:W-:Y:S01]  /*5f070*/  LDGSTS.E [R250+0x3fe00], [R62.64], P4 ;  /* 0x3fe000003efa7fae */ /* 0x0003e2000a121844 */
[----:B------:R-:W-:-:S03]  /*5f080*/  LOP3.LUT R251, R251, 0x70, RZ, 0x3c, !PT ;  /* 0x00000070fbfb7812 */ /* 0x000fc600078e3cff */
[----:B------:R1:W-:Y:S04]  /*5f090*/  LDGSTS.E [R250+0x3fe80], [R2.64], P5 ;  /* 0x3fe8000002fa7fae */ /* 0x0003e8000a921844 */
[----:B--2---:R2:W-:Y:S04]  /*5f0a0*/  LDGSTS.E [R251+0x20700], [R4.64], P4 ;  /* 0x2070000004fb7fae */ /* 0x0045e8000a121844 */
[----:B-1----:R-:W4:Y:S04]  /*5f0b0*/  LDL.64 R62, [R1+0x2b88] ;  /* 0x002b8800013e7983 */ /* 0x002f280000100a00 */
[----:B------:R-:W4:Y:S04]  /*5f0c0*/  LDL.64 R2, [R1+0x2c00] ;  /* 0x002c000001027983 */ /* 0x000f280000100a00 */
[----:B---3--:R1:W-:Y:S04]  /*5f0d0*/  LDGSTS.E [R251+0x20780], [R6.64], P5 ;  /* 0x2078000006fb7fae */ /* 0x0083e8000a921844 */
[----:B--2---:R-:W2:Y:S04]  /*5f0e0*/  LDL.64 R4, [R1+0x2c08] ;  /* 0x002c080001047983 */ /* 0x004ea80000100a00 */
[----:B------:R3:W-:Y:S04]  /*5f0f0*/  LDGSTS.E [R251+0x20f00], [R8.64], P4 ;  /* 0x20f0000008fb7fae */ /* 0x0007e8000a121844 */
[----:B-1----:R-:W2:Y:S04]  /*5f100*/  LDL.64 R6, [R1+0x2c78] ;  /* 0x002c780001067983 */ /* 0x002ea80000100a00 */
        /* <DEDUP_REMOVED lines=50> */
[----:B-1----:R-:W3:Y:S04]  /*5f430*/  LDL.64 R58, [R1+0x33e8] ;  /* 0x0033e800013a7983 */ /* 0x002ee80000100a00 */
[----:B----4-:R1:W-:Y:S04]  /*5f440*/  LDGSTS.E [R251+0x27700], [R60.64], P4 ;  /* 0x277000003cfb7fae */ /* 0x0103e8000a121844 */
[----:B-1----:R-:W4:Y:S04]  /*5f450*/  LDL.64 R60, [R1+0x33d0] ;  /* 0x0033d000013c7983 */ /* 0x002f280000100a00 */
[----:B------:R1:W-:Y:S04]  /*5f460*/  LDGSTS.E [R251+0x27780], [R62.64], P5 ;  /* 0x277800003efb7fae */ /* 0x0003e8000a921844 */
[----:B------:R2:W-:Y:S04]  /*5f470*/  LDGSTS.E [R251+0x27f00], [R2.64], P4 ;  /* 0x27f0000002fb7fae */ /* 0x0005e8000a121844 */
[----:B-1----:R-:W4:Y:S04]  /*5f480*/  LDL.64 R62, [R1+0x33f0] ;  /* 0x0033f000013e7983 */ /* 0x002f280000100a00 */
[----:B--2---:R1:W-:Y:S04]  /*5f490*/  LDGSTS.E [R251+0x27f80], [R4.64], P5 ;  /* 0x27f8000004fb7fae */ /* 0x0043e8000a921844 */
[----:B------:R-:W2:Y:S04]  /*5f4a0*/  LDL.64 R2, [R1+0x33c8] ;  /* 0x0033c80001027983 */ /* 0x000ea80000100a00 */
[----:B------:R3:W-:Y:S04]  /*5f4b0*/  LDGSTS.E [R251+0x28700], [R6.64], P4 ;  /* 0x2870000006fb7fae */ /* 0x0007e8000a121844 */
[----:B-1----:R-:W2:Y:S04]  /*5f4c0*/  LDL.64 R4, [R1+0x33f8] ;  /* 0x0033f80001047983 */ /* 0x002ea80000100a00 */
[----:B---3--:R1:W-:Y:S04]  /*5f4d0*/  LDGSTS.E [R251+0x28780], [R8.64], P5 ;  /* 0x2878000008fb7fae */ /* 0x0083e8000a921844 */
        /* <DEDUP_REMOVED lines=54> */
[----:B------:R1:W-:Y:S04]  /*5f840*/  LDGSTS.E [R251+0x2f700], [R62.64], P4 ;  /* 0x2f7000003efb7fae */ /* 0x0003e8000a121844 */
[----:B--2---:R2:W-:Y:S04]  /*5f850*/  LDGSTS.E [R251+0x2f780], [R2.64], P5 ;  /* 0x2f78000002fb7fae */ /* 0x0045e8000a921844 */
[----:B-1----:R-:W4:Y:S04]  /*5f860*/  LDL.64 R62, [R1+0x5ac8] ;  /* 0x005ac800013e7983 */ /* 0x002f280000100a00 */
[----:B------:R1:W-:Y:S04]  /*5f870*/  LDGSTS.E [R251+0x2ff00], [R4.64], P4 ;  /* 0x2ff0000004fb7fae */ /* 0x0003e8000a121844 */
[----:B--2---:R-:W2:Y:S04]  /*5f880*/  LDL.64 R2, [R1+0x5e08] ;  /* 0x005e080001027983 */ /* 0x004ea80000100a00 */
[----:B---3--:R3:W-:Y:S04]  /*5f890*/  LDGSTS.E [R251+0x2ff80], [R6.64], P5 ;  /* 0x2ff8000006fb7fae */ /* 0x0087e8000a921844 */
[----:B-1----:R-:W2:Y:S04]  /*5f8a0*/  LDL.64 R4, [R1+0x5df0] ;  /* 0x005df00001047983 */ /* 0x002ea80000100a00 */
[----:B------:R1:W-:Y:S04]  /*5f8b0*/  LDGSTS.E [R251+0x30700], [R8.64], P4 ;  /* 0x3070000008fb7fae */ /* 0x0003e8000a121844 */
[----:B---3--:R-:W3:Y:S04]  /*5f8c0*/  LDL.64 R6, [R1+0x5df8] ;  /* 0x005df80001067983 */ /* 0x008ee80000100a00 */
[----:B------:R1:W-:Y:S04]  /*5f8d0*/  LDGSTS.E [R251+0x30780], [R10.64], P5 ;  /* 0x307800000afb7fae */ /* 0x0003e8000a921844 */
[----:B-1----:R-:W2:Y:S04]  /*5f8e0*/  LDL.64 R8, [R1+0x5de0] ;  /* 0x005de00001087983 */ /* 0x002ea80000100a00 */
[----:B------:R1:W-:Y:S04]  /*5f8f0*/  LDGSTS.E [R251+0x30f00], [R12.64], P4 ;  /* 0x30f000000cfb7fae */ /* 0x0003e8000a121844 */
[----:B------:R-:W2:Y:S04]  /*5f900*/  LDL.64 R10, [R1+0x5de8] ;  /* 0x005de800010a7983 */ /* 0x000ea80000100a00 */
        /* <DEDUP_REMOVED lines=46> */
[----:B------:R-:W2:Y:S04]  /*5fbf0*/  LDL.64 R58, [R1+0x5b30] ;  /* 0x005b3000013a7983 */ /* 0x000ea80000100a00 */
[----:B----4-:R1:W-:Y:S04]  /*5fc00*/  LDGSTS.E [R251+0x36f00], [R60.64], P4 ;  /* 0x36f000003cfb7fae */ /* 0x0103e8000a121844 */
[----:B-1----:R-:W4:Y:S04]  /*5fc10*/  LDL.64 R60, [R1+0x5af8] ;  /* 0x005af800013c7983 */ /* 0x002f280000100a00 */
[----:B------:R1:W-:Y:S04]  /*5fc20*/  LDGSTS.E [R251+0x36f80], [R62.64], P5 ;  /* 0x36f800003efb7fae */ /* 0x0003e8000a921844 */
[----:B-1----:R-:W2:Y:S04]  /*5fc30*/  LDL.64 R62, [R1+0x5b00] ;  /* 0x005b0000013e7983 */ /* 0x002ea80000100a00 */
[----:B--2---:R1:W-:Y:S04]  /*5fc40*/  LDGSTS.E [R251+0x37700], [R62.64], P4 ;  /* 0x377000003efb7fae */ /* 0x0043e8000a121844 */
[----:B----4-:R2:W-:Y:S04]  /*5fc50*/  LDGSTS.E [R251+0x37780], [R60.64], P5 ;  /* 0x377800003cfb7fae */ /* 0x0105e8000a921844 */
[----:B------:R4:W-:Y:S04]  /*5fc60*/  LDGSTS.E [R251+0x37f00], [R58.64], P4 ;  /* 0x37f000003afb7fae */ /* 0x0009e8000a121844 */
[----:B-1----:R1:W5:Y:S04]  /*5fc70*/  LDL.LU.64 R62, [R1+0x6c00] ;  /* 0x006c0000013e7983 */ /* 0x0023680000300a00 */
[----:B--2---:R1:W5:Y:S04]  /*5fc80*/  LDL.LU.64 R60, [R1+0x6bf8] ;  /* 0x006bf800013c7983 */ /* 0x0043680000300a00 */
[----:B----4-:R1:W5:Y:S04]  /*5fc90*/  LDL.LU.64 R58, [R1+0x6bf0] ;  /* 0x006bf000013a7983 */ /* 0x0103680000300a00 */
[----:B------:R2:W-:Y:S04]  /*5fca0*/  LDGSTS.E [R251+0x37f80], [R56.64], P5 ;  /* 0x37f8000038fb7fae */ /* 0x0005e8000a921844 */
[----:B------:R4:W-:Y:S04]  /*5fcb0*/  LDGSTS.E [R251+0x38700], [R54.64], P4 ;  /* 0x3870000036fb7fae */ /* 0x0009e8000a121844 */
[----:B------:R1:W-:Y:S04]  /*5fcc0*/  LDGSTS.E [R251+0x38780], [R52.64], P5 ;  /* 0x3878000034fb7fae */ /* 0x0003e8000a921844 */
[----:B--2---:R2:W5:Y:S04]  /*5fcd0*/  LDL.LU.64 R56, [R1+0x6be8] ;  /* 0x006be80001387983 */ /* 0x0045680000300a00 */
[----:B----4-:R2:W5:Y:S04]  /*5fce0*/  LDL.LU.64 R54, [R1+0x6be0] ;  /* 0x006be00001367983 */ /* 0x0105680000300a00 */
[----:B-1----:R2:W5:Y:S04]  /*5fcf0*/  LDL.LU.64 R52, [R1+0x6bd8] ;  /* 0x006bd80001347983 */ /* 0x0025680000300a00 */
[----:B------:R1:W-:Y:S04]  /*5fd00*/  LDGSTS.E [R251+0x38f00], [R50.64], P4 ;  /* 0x38f0000032fb7fae */ /* 0x0003e8000a121844 */
[----:B------:R4:W-:Y:S04]  /*5fd10*/  LDGSTS.E [R251+0x38f80], [R48.64], P5 ;  /* 0x38f8000030fb7fae */ /* 0x0009e8000a921844 */
[----:B------:R2:W-:Y:S04]  /*5fd20*/  LDGSTS.E [R251+0x39700], [R46.64], P4 ;  /* 0x397000002efb7fae */ /* 0x0005e8000a121844 */
[----:B-1----:R1:W5:Y:S04]  /*5fd30*/  LDL.LU.64 R50, [R1+0x6bd0] ;  /* 0x006bd00001327983 */ /* 0x0023680000300a00 */
[----:B----4-:R1:W5:Y:S04]  /*5fd40*/  LDL.LU.64 R48, [R1+0x6bc8] ;  /* 0x006bc80001307983 */ /* 0x0103680000300a00 */
[----:B--2---:R1:W5:Y:S04]  /*5fd50*/  LDL.LU.64 R46, [R1+0x6bc0] ;  /* 0x006bc000012e7983 */ /* 0x0043680000300a00 */
        /* <DEDUP_REMOVED lines=37> */
[----:B---3--:R3:W-:Y:S04]  /*5ffb0*/  LDGSTS.E [R251+0x3e700], [R6.64], P4 ;  /* 0x3e70000006fb7fae */ /* 0x0087e8000a121844 */
[----:B------:R4:W-:Y:S04]  /*5ffc0*/  LDGSTS.E [R251+0x3e780], [R4.64], P5 ;  /* 0x3e78000004fb7fae */ /* 0x0009e8000a921844 */
[----:B--2---:R1:W5:Y:S04]  /*5ffd0*/  LDL.LU.64 R8, [R1+0x6b28] ;  /* 0x006b280001087983 */ /* 0x0043680000300a00 */
[----:B---3--:R1:W5:Y:S04]  /*5ffe0*/  LDL.LU.64 R6, [R1+0x6b20] ;  /* 0x006b200001067983 */ /* 0x0083680000300a00 */
[----:B----4-:R1:W5:Y:S04]  /*5fff0*/  LDL.LU.64 R4, [R1+0x6b18] ;  /* 0x006b180001047983 */ /* 0x0103680000300a00 */
[----:B------:R2:W-:Y:S04]  /*60000*/  LDGSTS.E [R251+0x3ef00], [R2.64], P4 ;  /* 0x3ef0000002fb7fae */ /* 0x0005e8000a121844 */
[----:B------:R3:W-:Y:S04]  /*60010*/  LDGSTS.E [R251+0x3ef80], [R248.64], P5 ;  /* 0x3ef80000f8fb7fae */ /* 0x0007e8000a921844 */
[----:B------:R4:W-:Y:S04]  /*60020*/  LDGSTS.E [R251+0x3f700], [R246.64], P4 ;  /* 0x3f700000f6fb7fae */ /* 0x0009e8000a121844 */
[----:B--2---:R1:W5:Y:S04]  /*60030*/  LDL.LU.64 R2, [R1+0x6b10] ;  /* 0x006b100001027983 */ /* 0x0043680000300a00 */
[----:B------:R1:W-:Y:S04]  /*60040*/  STL [R1+0x2334], RZ ;  /* 0x002334ff01007387 */ /* 0x0003e80000100800 */
        /* <DEDUP_REMOVED lines=70> */
[----:B------:R1:W-:Y:S04]  /*604b0*/  STL [R1], RZ ;  /* 0x000000ff01007387 */ /* 0x0003e80000100800 */
        /* <DEDUP_REMOVED lines=231> */
[----:B------:R2:W-:Y:S04]  /*61330*/  LDGSTS.E [R251+0x3f780], [R244.64], P5 ;  /* 0x3f780000f4fb7fae */ /* 0x0005e8000a921844 */
[----:B------:R1:W-:Y:S04]  /*61340*/  LDGSTS.E [R251+0x3ff00], [R238.64], P4 ;  /* 0x3ff00000eefb7fae */ /* 0x0003e8000a121844 */
[----:B------:R1:W-:Y:S01]  /*61350*/  LDGSTS.E [R251+0x3ff80], [R236.64], P5 ;  /* 0x3ff80000ecfb7fae */ /* 0x0003e2000a921844 */
[----:B---3--:R-:W-:-:S03]  /*61360*/  CS2R R248, SRZ ;  /* 0x0000000000f87805 */ /* 0x008fc6000001ff00 */
[----:B------:R-:W0:Y:S01]  /*61370*/  LDGDEPBAR ;  /* 0x00000000000079af */ /* 0x000e220000000000 */
[----:B--2---:R-:W-:Y:S01]  /*61380*/  CS2R R244, SRZ ;  /* 0x0000000000f47805 */ /* 0x004fe2000001ff00 */
[----:B----4-:R-:W-:Y:S01]  /*61390*/  CS2R R246, SRZ ;  /* 0x0000000000f67805 */ /* 0x010fe2000001ff00 */
[----:B-1----:R-:W-:Y:S01]  /*613a0*/  CS2R R238, SRZ ;  /* 0x0000000000ee7805 */ /* 0x002fe2000001ff00 */
[----:B------:R-:W-:Y:S01]  /*613b0*/  CS2R R250, SRZ ;  /* 0x0000000000fa7805 */ /* 0x000fe2000001ff00 */
[----:B------:R-:W-:Y:S01]  /*613c0*/  CS2R R236, SRZ ;  /* 0x0000000000ec7805 */ /* 0x000fe2000001ff00 */
[----:B------:R-:W-:Y:S05]  /*613d0*/  @!P2 BRA `(.L_x_0) ;  /* 0x000d65500000a947 */ /* 0x000fea0003800000 */
[----:B------:R1:W-:Y:S04]  /*613e0*/  STL.64 [R1+0x6b38], R212 ;  /* 0x006b38d401007387 */ /* 0x0003e80000100a00 */
[----:B-1----:R-:W2:Y:S04]  /*613f0*/  LDL.LU.64 R212, [R1+0xf48] ;  /* 0x000f480001d47983 */ /* 0x002ea80000300a00 */
[----:B-----5:R1:W-:Y:S04]  /*61400*/  STL.64 [R1+0x6b30], R8 ;  /* 0x006b300801007387 */ /* 0x0203e80000100a00 */
[----:B-1----:R-:W3:Y:S04]  /*61410*/  LDL.LU.64 R8, [R1+0xf50] ;  /* 0x000f500001087983 */ /* 0x002ee80000300a00 */
[----:B------:R1:W-:Y:S04]  /*61420*/  STL.64 [R1+0x6b28], R6 ;  /* 0x006b280601007387 */ /* 0x0003e80000100a00 */
[----:B-1----:R-:W4:Y:S04]  /*61430*/  LDL.LU.64 R6, [R1+0xf58] ;  /* 0x000f580001067983 */ /* 0x002f280000300a00 */
[----:B------:R1:W-:Y:S04]  /*61440*/  STL.64 [R1+0x6b20], R4 ;  /* 0x006b200401007387 */ /* 0x0003e80000100a00 */
[----:B-1----:R-:W4:Y:S04]  /*61450*/  LDL.LU.64 R4, [R1+0xf60] ;  /* 0x000f600001047983 */ /* 0x002f280000300a00 */
[----:B------:R-:W4:Y:S04]  /*61460*/  LDL.LU.64 R248, [R1+0x758] ;  /* 0x0007580001f87983 */ /* 0x000f280000300a00 */
[----:B------:R-:W4:Y:S04]  /*61470*/  LDL.LU.64 R250, [R1+0x750] ;  /* 0x0007500001fa7983 */ /* 0x000f280000300a00 */
[----:B------:R-:W4:Y:S04]  /*61480*/  LDL.LU.64 R244, [R1+0x500] ;  /* 0x0005000001f47983 */ /* 0x000f280000300a00 */
[----:B------:R-:W4:Y:S04]  /*61490*/  LDL.LU.64 R246, [R1+0x4d8] ;  /* 0x0004d80001f67983 */ /* 0x000f280000300a00 */
[----:B------:R-:W4:Y:S04]  /*614a0*/  LDL.LU.64 R236, [R1+0x4d0] ;  /* 0x0004d00001ec7983 */ /* 0x000f280000300a00 */
[----:B------:R-:W4:Y:S04]  /*614b0*/  LDL.LU.64 R238, [R1+0x488] ;  /* 0x0004880001ee7983 */ /* 0x000f280000300a00 */
[----:B------:R1:W-:Y:S04]  /*614c0*/  STL.64 [R1+0x6b18], R2 ;  /* 0x006b180201007387 */ /* 0x0003e80000100a00 */
[----:B-1----:R-:W4:Y:S04]  /*614d0*/  LDL.LU.64 R2, [R1+0x760] ;  /* 0x0007600001027983 */ /* 0x002f280000300a00 */
[----:B------:R1:W-:Y:S04]  /*614e0*/  STL.64 [R1+0x6b10], R240 ;  /* 0x006b10f001007387 */ /* 0x0003e80000100a00 */
[----:B-1----:R-:W4:Y:S01]  /*614f0*/  LDL.LU.64 R240, [R1+0x768] ;  /* 0x0007680001f07983 */ /* 0x002f220000300a00 */
[----:B--2---:R-:W-:-:S03]  /*61500*/  IMAD.MOV.U32 R0, RZ, RZ, R213 ;  /* 0x000000ffff007224 */ /* 0x004fc600078e00d5 */
[----:B------:R1:W-:Y:S04]  /*61510*/  STL [R1+0x588c], R212 ;  /* 0x00588cd401007387 */ /* 0x0003e80000100800 */
[----:B-1----:R-:W2:Y:S04]  /*61520*/  LDL.LU.64 R212, [R1+0x6b38] ;  /* 0x006b380001d47983 */ /* 0x002ea80000300a00 */
[----:B---3--:R-:W-:Y:S04]  /*61530*/  STL [R1+0x5894], R8 ;  /* 0x0058940801007387 */ /* 0x008fe80000100800 */
[----:B------:R1:W-:Y:S02]  /*61540*/  STL [R1+0x5888], R0 ;  /* 0x0058880001007387 */ /* 0x0003e40000100800 */
[----:B-1----:R-:W-:-:S02]  /*61550*/  IMAD.MOV.U32 R0, RZ, RZ, R9 ;  /* 0x000000ffff007224 */ /* 0x002fc400078e0009 */
[----:B------:R-:W3:Y:S04]  /*61560*/  LDL.LU.64 R8, [R1+0x6b30] ;  /* 0x006b300001087983 */ /* 0x000ee80000300a00 */
[----:B----4-:R-:W-:Y:S04]  /*61570*/  STL [R1+0x589c], R6 ;  /* 0x00589c0601007387 */ /* 0x010fe80000100800 */
[----:B------:R1:W-:Y:S02]  /*61580*/  STL [R1+0x5890], R0 ;  /* 0x0058900001007387 */ /* 0x0003e40000100800 */
[----:B-1----:R-:W-:-:S02]  /*61590*/  MOV R0, R7 ;  /* 0x0000000700007202 */ /* 0x002fc40000000f00 */
[----:B------:R-:W4:Y:S04]  /*615a0*/  LDL.LU.64 R6, [R1+0x6b28] ;  /* 0x006b280001067983 */ /* 0x000f280000300a00 */
[----:B------:R-:W-:Y:S04]  /*615b0*/  STL [R1+0x58a4], R4 ;  /* 0x0058a40401007387 */ /* 0x000fe80000100800 */
[----:B------:R1:W-:Y:S02]  /*615c0*/  STL [R1+0x5898], R0 ;  /* 0x0058980001007387 */ /* 0x0003e40000100800 */
[----:B-1----:R-:W-:-:S02]  /*615d0*/  IMAD.MOV.U32 R0, RZ, RZ, R5 ;  /* 0x000000ffff007224 */ /* 0x002fc400078e0005 */
[----:B------:R-:W2:Y:S04]  /*615e0*/  LDL.LU.64 R4, [R1+0x6b20] ;  /* 0x006b200001047983 */ /* 0x000ea80000300a00 */
[----:B------:R-:W-:Y:S04]  /*615f0*/  STL [R1+0x58a8], R240 ;  /* 0x0058a8f001007387 */ /* 0x000fe80000100800 */
[----:B------:R1:W-:Y:S04]  /*61600*/  STL [R1+0x58a0], R0 ;  /* 0x0058a00001007387 */ /* 0x0003e80000100800 */
[----:B------:R-:W-:Y:S01]  /*61610*/  STL [R1+0x5884], R2 ;  /* 0x0058840201007387 */ /* 0x000fe20000100800 */
[----:B-1----:R-:W-:-:S05]  /*61620*/  IMAD.MOV.U32 R0, RZ, RZ, R241 ;  /* 0x000000ffff007224 */ /* 0x002fca00078e00f1 */
[----:B------:R1:W-:Y:S04]  /*61630*/  STL [R1+0x5880], R0 ;  /* 0x0058800001007387 */ /* 0x0003e80000100800 */
[----:B------:R-:W-:Y:S01]  /*61640*/  STL [R1+0x587c], R248 ;  /* 0x00587cf801007387 */ /* 0x000fe20000100800 */
[----:B-1----:R-:W-:-:S05]  /*61650*/  IMAD.MOV.U32 R0, RZ, RZ, R3 ;  /* 0x000000ffff007224 */ /* 0x002fca00078e0003 */
[----:B------:R1:W-:Y:S04]  /*61660*/  STL [R1+0x5878], R0 ;  /* 0x0058780001007387 */ /* 0x0003e80000100800 */
[----:B------:R-:W2:Y:S04]  /*61670*/  LDL.LU.64 R2, [R1+0x8f0] ;  /* 0x0008f00001027983 */ /* 0x000ea80000300a00 */
[----:B------:R-:W3:Y:S01]  /*61680*/  LDL.LU.64 R240, [R1+0x8e8] ;  /* 0x0008e80001f07983 */ /* 0x000ee20000300a00 */
[----:B-1----:R-:W-:-:S05]  /*61690*/  MOV R0, R249 ;  /* 0x000000f900007202 */ /* 0x002fca0000000f00 */
[----:B------:R1:W-:Y:S04]  /*616a0*/  STL [R1+0x5870], R0 ;  /* 0x0058700001007387 */ /* 0x0003e80000100800 */
[----:B------:R-:W-:Y:S01]  /*616b0*/  STL [R1+0x5874], R250 ;  /* 0x005874fa01007387 */ /* 0x000fe20000100800 */
[----:B-1----:R-:W-:-:S03]  /*616c0*/  IMAD.MOV.U32 R0, RZ, RZ, R251 ;  /* 0x000000ffff007224 */ /* 0x002fc600078e00fb */
[----:B------:R-:W-:Y:S04]  /*616d0*/  STL [R1+0x586c], R244 ;  /* 0x00586cf401007387 */ /* 0x000fe80000100800 */
[----:B------:R1:W-:Y:S04]  /*616e0*/  STL [R1+0x5868], R0 ;  /* 0x0058680001007387 */ /* 0x0003e80000100800 */
[----:B------:R-:W4:Y:S01]  /*616f0*/  LDL.LU.64 R248, [R1+0x740] ;  /* 0x0007400001f87983 */ /* 0x000f220000300a00 */
[----:B-1----:R-:W-:-:S05]  /*61700*/  IMAD.MOV.U32 R0, RZ, RZ, R245 ;  /* 0x000000ffff007224 */ /* 0x002fca00078e00f5 */
[----:B------:R1:W-:Y:S04]  /*61710*/  STL [R1+0x5860], R0 ;  /* 0x0058600001007387 */ /* 0x0003e80000100800 */
[----:B------:R-:W-:Y:S01]  /*61720*/  STL [R1+0x5864], R246 ;  /* 0x005864f601007387 */ /* 0x000fe20000100800 */
[----:B-1----:R-:W-:-:S03]  /*61730*/  IMAD.MOV.U32 R0, RZ, RZ, R247 ;  /* 0x000000ffff007224 */ /* 0x002fc600078e00f7 */
[----:B------:R-:W-:Y:S04]  /*61740*/  STL [R1+0x585c], R236 ;  /* 0x00585cec01007387 */ /* 0x000fe80000100800 */
[----:B------:R1:W-:Y:S04]  /*61750*/  STL [R1+0x5858], R0 ;  /* 0x0058580001007387 */ /* 0x0003e80000100800 */
[----:B------:R-:W4:Y:S01]  /*61760*/  LDL.LU.64 R250, [R1+0x738] ;  /* 0x0007380001fa7983 */ /* 0x000f220000300a00 */
[----:B-1----:R-:W-:-:S03]  /*61770*/  MOV R0, R237 ;  /* 0x000000ed00007202 */ /* 0x002fc60000000f00 */
[----:B------:R-:W-:Y:S04]  /*61780*/  STL [R1+0x5854], R238 ;  /* 0x005854ee01007387 */ /* 0x000fe80000100800 */
[----:B------:R1:W-:Y:S04]  /*61790*/  STL [R1+0x5850], R0 ;  /* 0x0058500001007387 */ /* 0x0003e80000100800 */
[----:B------:R-:W-:Y:S01]  /*617a0*/  STL [R1+0x584c], R106 ;  /* 0x00584c6a01007387 */ /* 0x000fe20000100800 */
[----:B-1----:R-:W-:-:S05]  /*617b0*/  IMAD.MOV.U32 R0, RZ, RZ, R239 ;  /* 0x000000ffff007224 */ /* 0x002fca00078e00ef */
[----:B------:R-:W-:Y:S04]  /*617c0*/  STL [R1+0x5848], R0 ;  /* 0x0058480001007387 */ /* 0x000fe80000100800 */
[----:B------:R1:W-:Y:S04]  /*617d0*/  STL [R1+0x5840], R107 ;  /* 0x0058406b01007387 */ /* 0x0003e80000100800 */
[----:B-1----:R-:W4:Y:S04]  /*617e0*/  LDL.LU.64 R106, [R1+0x748] ;  /* 0x00074800016a7983 */ /* 0x002f280000300a00 */
[----:B------:R-:W4:Y:S04]  /*617f0*/  LDL.LU.64 R244, [R1+0x480] ;  /* 0x0004800001f47983 */ /* 0x000f280000300a00 */
[----:B------:R-:W-:Y:S04]  /*61800*/  STL [R1+0x5844], R104 ;  /* 0x0058446801007387 */ /* 0x000fe80000100800 */
[----:B------:R1:W-:Y:S04]  /*61810*/  STL [R1+0x5838], R105 ;  /* 0x0058386901007387 */ /* 0x0003e80000100800 */
[----:B-1----:R-:W4:Y:S04]  /*61820*/  LDL.LU.64 R104, [R1+0x8d8] ;  /* 0x0008d80001687983 */ /* 0x002f280000300a00 */
[----:B------:R-:W4:Y:S04]  /*61830*/  LDL.LU.64 R246, [R1+0x80] ;  /* 0x0000800001f67983 */ /* 0x000f280000300a00 */
[----:B------:R-:W-:Y:S04]  /*61840*/  STL [R1+0x583c], R102 ;  /* 0x00583c6601007387 */ /* 0x000fe80000100800 */
[----:B------:R-:W4:Y:S04]  /*61850*/  LDL.LU.64 R236, [R1+0x78] ;  /* 0x0000780001ec7983 */ /* 0x000f280000300a00 */
[----:B------:R1:W-:Y:S04]  /*61860*/  STL [R1+0x5830], R103 ;  /* 0x0058306701007387 */ /* 0x0003e80000100800 */
[----:B-1----:R-:W4:Y:S04]  /*61870*/  LDL.LU.64 R102, [R1+0x730] ;  /* 0x0007300001667983 */ /* 0x002f280000300a00 */
[----:B------:R-:W-:Y:S04]  /*61880*/  STL [R1+0x5834], R100 ;  /* 0x0058346401007387 */ /* 0x000fe80000100800 */
[----:B------:R-:W4:Y:S04]  /*61890*/  LDL.LU.64 R238, [R1+0x70] ;  /* 0x0000700001ee7983 */ /* 0x000f280000300a00 */
[----:B------:R1:W-:Y:S04]  /*618a0*/  STL [R1+0x5828], R101 ;  /* 0x0058286501007387 */ /* 0x0003e80000100800 */
        /* <DEDUP_REMOVED lines=9> */
[----:B------:R1:W-:Y:S04]  /*61940*/  STL [R1+0x5818], R0 ;  /* 0x0058180001007387 */ /* 0x0003e80000100800 */
[----:B------:R-:W-:Y:S01]  /*61950*/  STL [R1+0x5814], R104 ;  /* 0x0058146801007387 */ /* 0x000fe20000100800 */
[----:B-1----:R-:W-:-:S05]  /*61960*/  MOV R0, R101 ;  /* 0x0000006500007202 */ /* 0x002fca0000000f00 */
[----:B------:R1:W-:Y:S04]  /*61970*/  STL [R1+0x5810], R0 ;  /* 0x0058100001007387 */ /* 0x0003e80000100800 */
[----:B------:R-:W-:Y:S01]  /*61980*/  STL [R1+0x580c], R106 ;  /* 0x00580c6a01007387 */ /* 0x000fe20000100800 */
[----:B-1----:R-:W-:-:S05]  /*61990*/  IMAD.MOV.U32 R0, RZ, RZ, R105 ;  /* 0x000000ffff007224 */ /* 0x002fca00078e0069 */
[----:B------:R1:W-:Y:S04]  /*619a0*/  STL [R1+0x5808], R0 ;  /* 0x0058080001007387 */ /* 0x0003e80000100800 */
[----:B------:R-:W-:Y:S01]  /*619b0*/  STL [R1+0x5804], R248 ;  /* 0x005804f801007387 */ /* 0x000fe20000100800 */
[----:B-1----:R-:W-:-:S05]  /*619c0*/  IMAD.MOV.U32 R0, RZ, RZ, R107 ;  /* 0x000000ffff007224 */ /* 0x002fca00078e006b */
[----:B------:R1:W-:Y:S04]  /*619d0*/  STL [R1+0x5800], R0 ;  /* 0x0058000001007387 */ /* 0x0003e80000100800 */
[----:B------:R-:W4:Y:S04]  /*619e0*/  LDL.LU.64 R100, [R1+0x8d0] ;  /* 0x0008d00001647983 */ /* 0x000f280000300a00 */
[----:B------:R-:W2:Y:S01]  /*619f0*/  LDL.LU.64 R104, [R1+0x8c8] ;  /* 0x0008c80001687983 */ /* 0x000ea20000300a00 */
[----:B-1----:R-:W-:-:S05]  /*61a00*/  IMAD.MOV.U32 R0, RZ, RZ, R249 ;  /* 0x000000ffff007224 */ /* 0x002fca00078e00f9 */
[----:B------:R1:W-:Y:S04]  /*61a10*/  STL [R1+0x57f8], R0 ;  /* 0x0057f80001007387 */ /* 0x0003e80000100800 */
[----:B------:R1:W-:Y:S04]  /*61a20*/  STL [R1+0x57fc], R250 ;  /* 0x0057fcfa01007387 */ /* 0x0003e80000100800 */
[----:B------:R-:W3:Y:S01]  /*61a30*/  LDL.LU.64 R106, [R1+0x8c0] ;  /* 0x0008c000016a7983 */ /* 0x000ee20000300a00 */
[----:B-1----:R-:W-:-:S03]  /*61a40*/  MOV R0, R251 ;  /* 0x000000fb00007202 */ /* 0x002fc60000000f00 */
[----:B------:R-:W3:Y:S04]  /*61a50*/  LDL.LU.64 R248, [R1+0x8b8] ;  /* 0x0008b80001f87983 */ /* 0x000ee80000300a00 */
[----:B------:R1:W-:Y:S04]  /*61a60*/  STL [R1+0x57f0], R0 ;  /* 0x0057f00001007387 */ /* 0x0003e80000100800 */
[----:B------:R-:W-:Y:S04]  /*61a70*/  STL [R1+0x57f4], R102 ;  /* 0x0057f46601007387 */ /* 0x000fe80000100800 */
[----:B------:R-:W3:Y:S01]  /*61a80*/  LDL.LU.64 R250, [R1+0x728] ;  /* 0x0007280001fa7983 */ /* 0x000ee20000300a00 */
[----:B-1----:R-:W-:-:S03]  /*61a90*/  IMAD.MOV.U32 R0, RZ, RZ, R103 ;  /* 0x000000ffff007224 */ /* 0x002fc600078e0067 */
[----:B------:R-:W-:Y:S04]  /*61aa0*/  STL [R1+0x57ec], R244 ;  /* 0x0057ecf401007387 */ /* 0x000fe80000100800 */
[----:B------:R1:W-:Y:S02]  /*61ab0*/  STL [R1+0x57e8], R0 ;  /* 0x0057e80001007387 */ /* 0x0003e40000100800 */
[----:B-1----:R-:W-:Y:S02]  /*61ac0*/  IMAD.MOV.U32 R0, RZ, RZ, R245 ;  /* 0x000000ffff007224 */ /* 0x002fe400078e00f5 */
[----:B------:R-:W3:Y:S04]  /*61ad0*/  LDL.LU.64 R244, [R1+0x720] ;  /* 0x0007200001f47983 */ /* 0x000ee80000300a00 */
[----:B------:R1:W-:Y:S04]  /*61ae0*/  STL [R1+0x57e0], R0 ;  /* 0x0057e00001007387 */ /* 0x0003e80000100800 */
[----:B------:R-:W-:Y:S01]  /*61af0*/  STL [R1+0x57e4], R246 ;  /* 0x0057e4f601007387 */ /* 0x000fe20000100800 */
[----:B-1----:R-:W-:-:S03]  /*61b00*/  IMAD.MOV.U32 R0, RZ, RZ, R247 ;  /* 0x000000ffff007224 */ /* 0x002fc600078e00f7 */
[----:B------:R-:W-:Y:S04]  /*61b10*/  STL [R1+0x57dc], R236 ;  /* 0x0057dcec01007387 */ /* 0x000fe80000100800 */
[----:B------:R1:W-:Y:S04]  /*61b20*/  STL [R1+0x57d8], R0 ;  /* 0x0057d80001007387 */ /* 0x0003e80000100800 */
[----:B------:R-:W3:Y:S01]  /*61b30*/  LDL.LU.64 R102, [R1+0x718] ;  /* 0x0007180001667983 */ /* 0x000ee20000300a00 */
[----:B-1----:R-:W-:-:S03]  /*61b40*/  MOV R0, R237 ;  /* 0x000000ed00007202 */ /* 0x002fc60000000f00 */
[----:B------:R-:W-:Y:S04]  /*61b50*/  STL [R1+0x57d4], R238 ;  /* 0x0057d4ee01007387 */ /* 0x000fe80000100800 */
[----:B------:R1:W-:Y:S04]  /*61b60*/  STL [R1+0x57d0], R0 ;  /* 0x0057d00001007387 */ /* 0x0003e80000100800 */
[----:B------:R-:W3:Y:S01]  /*61b70*/  LDL.LU.64 R246, [R1+0x710] ;  /* 0x0007100001f67983 */ /* 0x000ee20000300a00 */
[----:B-1----:R-:W-:-:S03]  /*61b80*/  IMAD.MOV.U32 R0, RZ, RZ, R239 ;  /* 0x000000ffff007224 */ /* 0x002fc600078e00ef */
[----:B------:R-:W-:Y:S04]  /*61b90*/  STL [R1+0x57cc], R98 ;  /* 0x0057cc6201007387 */ /* 0x000fe80000100800 */
[----:B------:R4:W-:Y:S04]  /*61ba0*/  STL [R1+0x57c8], R0 ;  /* 0x0057c80001007387 */ /* 0x0009e80000100800 */
[----:B------:R-:W3:Y:S04]  /*61bb0*/  LDL.LU.64 R236, [R1+0x68] ;  /* 0x0000680001ec7983 */ /* 0x000ee80000300a00 */
[----:B------:R-:W-:Y:S04]  /*61bc0*/  STL [R1+0x57c0], R99 ;  /* 0x0057c06301007387 */ /* 0x000fe80000100800 */
[----:B------:R-:W3:Y:S04]  /*61bd0*/  LDL.LU.64 R238, [R1+0x60] ;  /* 0x0000600001ee7983 */ /* 0x000ee80000300a00 */
[----:B------:R-:W-:Y:S04]  /*61be0*/  STL [R1+0x57c4], R96 ;  /* 0x0057c46001007387 */ /* 0x000fe80000100800 */
[----:B------:R-:W-:Y:S04]  /*61bf0*/  STL [R1+0x57b8], R97 ;  /* 0x0057b86101007387 */ /* 0x000fe80000100800 */
[----:B------:R-:W-:Y:S04]  /*61c00*/  STL [R1+0x57bc], R94 ;  /* 0x0057bc5e01007387 */ /* 0x000fe80000100800 */
[----:B------:R-:W-:Y:S04]  /*61c10*/  STL [R1+0x57b0], R95 ;  /* 0x0057b05f01007387 */ /* 0x000fe80000100800 */
[----:B------:R-:W-:Y:S04]  /*61c20*/  STL [R1+0x57b4], R92 ;  /* 0x0057b45c01007387 */ /* 0x000fe80000100800 */
[----:B------:R-:W-:Y:S01]  /*61c30*/  STL [R1+0x57a8], R93 ;  /* 0x0057a85d01007387 */ /* 0x000fe20000100800 */
[----:B----4-:R-:W-:-:S03]  /*61c40*/  IMAD.MOV.U32 R0, RZ, RZ, R101 ;  /* 0x000000ffff007224 */ /* 0x010fc600078e0065 */
[----:B------:R-:W-:Y:S04]  /*61c50*/  STL [R1+0x57ac], R100 ;  /* 0x0057ac6401007387 */ /* 0x000fe80000100800 */
[----:B--2---:R-:W-:Y:S04]  /*61c60*/  STL [R1+0x57a4], R104 ;  /* 0x0057a46801007387 */ /* 0x004fe80000100800 */
[----:B------:R1:W-:Y:S02]  /*61c70*/  STL [R1+0x57a0], R0 ;  /* 0x0057a00001007387 */ /* 0x0003e40000100800 */
[----:B-1----:R-:W-:-:S02]  /*61c80*/  IMAD.MOV.U32 R0, RZ, RZ, R105 ;  /* 0x000000ffff007224 */ /* 0x002fc400078e0069 */
[----:B---3--:R-:W-:Y:S04]  /*61c90*/  STL [R1+0x579c], R106 ;  /* 0x00579c6a01007387 */ /* 0x008fe80000100800 */
[----:B------:R1:W-:Y:S04]  /*61ca0*/  STL [R1+0x5798], R0 ;  /* 0x0057980001007387 */ /* 0x0003e80000100800 */
[----:B------:R-:W-:Y:S01]  /*61cb0*/  STL [R1+0x5794], R248 ;  /* 0x005794f801007387 */ /* 0x000fe20000100800 */
[----:B-1----:R-:W-:-:S05]  /*61cc0*/  MOV R0, R107 ;  /* 0x0000006b00007202 */ /* 0x002fca0000000f00 */
[----:B------:R1:W-:Y:S04]  /*61cd0*/  STL [R1+0x5790], R0 ;  /* 0x0057900001007387 */ /* 0x0003e80000100800 */
[----:B------:R-:W-:Y:S01]  /*61ce0*/  STL [R1+0x578c], R250 ;  /* 0x00578cfa01007387 */ /* 0x000fe20000100800 */
[----:B-1----:R-:W-:-:S05]  /*61cf0*/  IMAD.MOV.U32 R0, RZ, RZ, R249 ;  /* 0x000000ffff007224 */ /* 0x002fca00078e00f9 */
[----:B------:R1:W-:Y:S04]  /*61d00*/  STL [R1+0x5788], R0 ;  /* 0x0057880001007387 */ /* 0x0003e80000100800 */
[----:B------:R-:W2:Y:S04]  /*61d10*/  LDL.LU.64 R104, [R1+0x8b0] ;  /* 0x0008b00001687983 */ /* 0x000ea80000300a00 */
[----:B------:R-:W3:Y:S01]  /*61d20*/  LDL.LU.64 R106, [R1+0x8a8] ;  /* 0x0008a800016a7983 */ /* 0x000ee20000300a00 */
[----:B-1----:R-:W-:-:S05]  /*61d30*/  IMAD.MOV.U32 R0, RZ, RZ, R251 ;  /* 0x000000ffff007224 */ /* 0x002fca00078e00fb */
[----:B------:R1:W-:Y:S04]  /*61d40*/  STL [R1+0x5780], R0 ;  /* 0x0057800001007387 */ /* 0x0003e80000100800 */
[----:B------:R4:W-:Y:S04]  /*61d50*/  STL [R1+0x5784], R244 ;  /* 0x005784f401007387 */ /* 0x0009e80000100800 */
[----:B------:R-:W3:Y:S01]  /*61d60*/  LDL.LU.64 R248, [R1+0x8a0] ;  /* 0x0008a00001f87983 */ /* 0x000ee20000300a00 */
[----:B-1----:R-:W-:-:S03]  /*61d70*/  IMAD.MOV.U32 R0, RZ, RZ, R245 ;  /* 0x000000ffff007224 */ /* 0x002fc600078e00f5 */
[----:B------:R-:W3:Y:S04]  /*61d80*/  LDL.LU.64 R250, [R1+0x898] ;  /* 0x0008980001fa7983 */ /* 0x000ee80000300a00 */
[----:B------:R1:W-:Y:S04]  /*61d90*/  STL [R1+0x5778], R0 ;  /* 0x0057780001007387 */ /* 0x0003e80000100800 */
[----:B------:R-:W-:Y:S04]  /*61da0*/  STL [R1+0x577c], R102 ;  /* 0x00577c6601007387 */ /* 0x000fe80000100800 */
[----:B----4-:R-:W4:Y:S01]  /*61db0*/  LDL.LU.64 R244, [R1+0x708] ;  /* 0x0007080001f47983 */ /* 0x010f220000300a00 */
[----:B-1----:R-:W-:-:S03]  /*61dc0*/  MOV R0, R103 ;  /* 0x0000006700007202 */ /* 0x002fc60000000f00 */
[----:B------:R-:W-:Y:S04]  /*61dd0*/  STL [R1+0x5774], R246 ;  /* 0x005774f601007387 */ /* 0x000fe80000100800 */
[----:B------:R1:W-:Y:S02]  /*61de0*/  STL [R1+0x5770], R0 ;  /* 0x0057700001007387 */ /* 0x0003e40000100800 */
[----:B-1----:R-:W-:Y:S02]  /*61df0*/  IMAD.MOV.U32 R0, RZ, RZ, R247 ;  /* 0x000000ffff007224 */ /* 0x002fe400078e00f7 */
[----:B------:R-:W4:Y:S04]  /*61e00*/  LDL.LU.64 R246, [R1+0x700] ;  /* 0x0007000001f67983 */ /* 0x000f280000300a00 */
[----:B------:R1:W-:Y:S04]  /*61e10*/  STL [R1+0x5768], R0 ;  /* 0x0057680001007387 */ /* 0x0003e80000100800 */
[----:B------:R1:W-:Y:S02]  /*61e20*/  STL [R1+0x576c], R236 ;  /* 0x00576cec01007387 */ /* 0x0003e40000100800 */
[----:B-1----:R-:W-:-:S02]  /*61e30*/  IMAD.MOV.U32 R0, RZ, RZ, R237 ;  /* 0x000000ffff007224 */ /* 0x002fc400078e00ed */
[----:B------:R-:W-:Y:S04]  /*61e40*/  STL [R1+0x5764], R238 ;  /* 0x005764ee01007387 */ /* 0x000fe80000100800 */
[----:B------:R1:W-:Y:S04]  /*61e50*/  STL [R1+0x5760], R0 ;  /* 0x0057600001007387 */ /* 0x0003e80000100800 */
[----:B------:R-:W4:Y:S01]  /*61e60*/  LDL.LU.64 R236, [R1+0x6f8] ;  /* 0x0006f80001ec7983 */ /* 0x000f220000300a00 */
[----:B-1----:R-:W-:-:S03]  /*61e70*/  IMAD.MOV.U32 R0, RZ, RZ, R239 ;  /* 0x000000ffff007224 */ /* 0x002fc600078e00ef */
[----:B------:R-:W-:Y:S04]  /*61e80*/  STL [R1+0x575c], R242 ;  /* 0x00575cf201007387 */ /* 0x000fe80000100800 */
[----:B------:R2:W-:Y:S04]  /*61e90*/  STL [R1+0x5758], R0 ;  /* 0x0057580001007387 */ /* 0x0005e80000100800 */
[----:B------:R-:W4:Y:S04]  /*61ea0*/  LDL.LU.64 R238, [R1+0x6f0] ;  /* 0x0006f00001ee7983 */ /* 0x000f280000300a00 */
[----:B------:R-:W-:Y:S04]  /*61eb0*/  STL [R1+0x5750], R243 ;  /* 0x005750f301007387 */ /* 0x000fe80000100800 */
        /* <DEDUP_REMOVED lines=9> */
[----:B------:R-:W-:Y:S01]  /*61f50*/  STL [R1+0x5728], R85 ;  /* 0x0057285501007387 */ /* 0x000fe20000100800 */
[----:B--2---:R-:W-:-:S03]  /*61f60*/  MOV R0, R105 ;  /* 0x0000006900007202 */ /* 0x004fc60000000f00 */
[----:B------:R-:W-:Y:S04]  /*61f70*/  STL [R1+0x572c], R104 ;  /* 0x00572c6801007387 */ /* 0x000fe80000100800 */
[----:B---3--:R-:W-:Y:S04]  /*61f80*/  STL [R1+0x5724], R106 ;  /* 0x0057246a01007387 */ /* 0x008fe80000100800 */
[----:B------:R1:W-:Y:S02]  /*61f90*/  STL [R1+0x5720], R0 ;  /* 0x0057200001007387 */ /* 0x0003e40000100800 */
[----:B-1----:R-:W-:-:S02]  /*61fa0*/  IMAD.MOV.U32 R0, RZ, RZ, R107 ;  /* 0x000000ffff007224 */ /* 0x002fc400078e006b */
[----:B------:R-:W-:Y:S04]  /*61fb0*/  STL [R1+0x571c], R248 ;  /* 0x00571cf801007387 */ /* 0x000fe80000100800 */
[----:B------:R1:W-:Y:S04]  /*61fc0*/  STL [R1+0x5718], R0 ;  /* 0x0057180001007387 */ /* 0x0003e80000100800 */
[----:B------:R-:W-:Y:S01]  /*61fd0*/  STL [R1+0x5714], R250 ;  /* 0x005714fa01007387 */ /* 0x000fe20000100800 */
[----:B-1----:R-:W-:-:S05]  /*61fe0*/  IMAD.MOV.U32 R0, RZ, RZ, R249 ;  /* 0x000000ffff007224 */ /* 0x002fca00078e00f9 */
[----:B------:R1:W-:Y:S04]  /*61ff0*/  STL [R1+0x5710], R0 ;  /* 0x0057100001007387 */ /* 0x0003e80000100800 */
[----:B----4-:R-:W-:Y:S01]  /*62000*/  STL [R1+0x570c], R244 ;  /* 0x00570cf401007387 */ /* 0x010fe20000100800 */
[----:B-1----:R-:W-:-:S05]  /*62010*/  IMAD.MOV.U32 R0, RZ, RZ, R251 ;  /* 0x000000ffff007224 */ /* 0x002fca00078e00fb */
[----:B------:R1:W-:Y:S04]  /*62020*/  STL [R1+0x5708], R0 ;  /* 0x0057080001007387 */ /* 0x0003e80000100800 */
[----:B------:R-:W2:Y:S04]  /*62030*/  LDL.LU.64 R104, [R1+0x890] ;  /* 0x0008900001687983 */ /* 0x000ea80000300a00 */
[----:B------:R-:W3:Y:S01]  /*62040*/  LDL.LU.64 R106, [R1+0x888] ;  /* 0x00088800016a7983 */ /* 0x000ee20000300a00 */
[----:B-1----:R-:W-:-:S05]  /*62050*/  MOV R0, R245 ;  /* 0x000000f500007202 */ /* 0x002fca0000000f00 */
[----:B------:R1:W-:Y:S04]  /*62060*/  STL [R1+0x5700], R0 ;  /* 0x0057000001007387 */ /* 0x0003e80000100800 */
[----:B------:R-:W-:Y:S04]  /*62070*/  STL [R1+0x5704], R246 ;  /* 0x005704f601007387 */ /* 0x000fe80000100800 */
[----:B------:R-:W4:Y:S01]  /*62080*/  LDL.LU.64 R248, [R1+0x880] ;  /* 0x0008800001f87983 */ /* 0x000f220000300a00 */
[----:B-1----:R-:W-:-:S03]  /*62090*/  IMAD.MOV.U32 R0, RZ, RZ, R247 ;  /* 0x000000ffff007224 */ /* 0x002fc600078e00f7 */
[----:B------:R-:W4:Y:S04]  /*620a0*/  LDL.LU.64 R250, [R1+0x878] ;  /* 0x0008780001fa7983 */ /* 0x000f280000300a00 */
[----:B------:R1:W-:Y:S04]  /*620b0*/  STL [R1+0x56f8], R0 ;  /* 0x0056f80001007387 */ /* 0x0003e80000100800 */
[----:B------:R-:W-:Y:S04]  /*620c0*/  STL [R1+0x56fc], R236 ;  /* 0x0056fcec01007387 */ /* 0x000fe80000100800 */
[----:B------:R-:W4:Y:S01]  /*620d0*/  LDL.LU.64 R244, [R1+0x6e8] ;  /* 0x0006e80001f47983 */ /* 0x000f220000300a00 */
[----:B-1----:R-:W-:-:S03]  /*620e0*/  IMAD.MOV.U32 R0, RZ, RZ, R237 ;  /* 0x000000ffff007224 */ /* 0x002fc600078e00ed */
[----:B------:R-:W-:Y:S04]  /*620f0*/  STL [R1+0x56f4], R238 ;  /* 0x0056f4ee01007387 */ /* 0x000fe80000100800 */
[----:B------:R1:W-:Y:S04]  /*62100*/  STL [R1+0x56f0], R0 ;  /* 0x0056f00001007387 */ /* 0x0003e80000100800 */
[----:B------:R-:W4:Y:S01]  /*62110*/  LDL.LU.64 R246, [R1+0x6e0] ;  /* 0x0006e00001f67983 */ /* 0x000f220000300a00 */
[----:B-1----:R-:W-:-:S05]  /*62120*/  IMAD.MOV.U32 R0, RZ, RZ, R239 ;  /* 0x000000ffff007224 */ /* 0x002fca00078e00ef */
[----:B------:R2:W-:Y:S04]  /*62130*/  STL [R1+0x56e8], R0 ;  /* 0x0056e80001007387 */ /* 0x0005e80000100800 */
[----:B------:R-:W-:Y:S04]  /*62140*/  STL [R1+0x56ec], R138 ;  /* 0x0056ec8a01007387 */ /* 0x000fe80000100800 */
[----:B------:R-:W-:Y:S04]  /*62150*/  STL [R1+0x56e0], R139 ;  /* 0x0056e08b01007387 */ /* 0x000fe80000100800 */
[----:B------:R-:W-:Y:S04]  /*62160*/  STL [R1+0x56e4], R136 ;  /* 0x0056e48801007387 */ /* 0x000fe80000100800 */
[----:B------:R-:W4:Y:S04]  /*62170*/  LDL.LU.64 R236, [R1+0x6d8] ;  /* 0x0006d80001ec7983 */ /* 0x000f280000300a00 */
[----:B------:R-:W-:Y:S04]  /*62180*/  STL [R1+0x56d8], R137 ;  /* 0x0056d88901007387 */ /* 0x000fe80000100800 */
[----:B------:R-:W-:Y:S04]  /*62190*/  STL [R1+0x56dc], R134 ;  /* 0x0056dc8601007387 */ /* 0x000fe80000100800 */
        /* <DEDUP_REMOVED lines=17> */
[----:B----4-:R-:W-:Y:S04]  /*622b0*/  STL [R1+0x569c], R248 ;  /* 0x00569cf801007387 */ /* 0x010fe80000100800 */
        /* <DEDUP_REMOVED lines=491> */
[----:B------:R4:W-:Y:S04]  /*64170*/  STL [R1+0x5184], R246 ;  /* 0x005184f601007387 */ /* 0x0009e80000100800 */
[----:B------:R-:W3:Y:S01]  /*64180*/  LDL.LU.64 R248, [R1+0x958] ;  /* 0x0009580001f87983 */ /* 0x000ee20000300a00 */
[----:B-1----:R-:W-:-:S03]  /*64190*/  IMAD.MOV.U32 R0, RZ, RZ, R247 ;  /* 0x000000ffff007224 */ /* 0x002fc600078e00f7 */
[----:B------:R-:W3:Y:S04]  /*641a0*/  LDL.LU.64 R250, [R1+0xf40] ;  /* 0x000f400001fa7983 */ /* 0x000ee80000300a00 */
[----:B------:R1:W-:Y:S04]  /*641b0*/  STL [R1+0x5178], R0 ;  /* 0x0051780001007387 */ /* 0x0003e80000100800 */
[----:B------:R1:W-:Y:S04]  /*641c0*/  STL [R1+0x517c], R236 ;  /* 0x00517cec01007387 */ /* 0x0003e80000100800 */
[----:B------:R-:W3:Y:S04]  /*641d0*/  LDL.LU.64 R244, [R1+0x508] ;  /* 0x0005080001f47983 */ /* 0x000ee80000300a00 */
[----:B----4-:R-:W4:Y:S01]  /*641e0*/  LDL.LU.64 R246, [R1+0x8f8] ;  /* 0x0008f80001f67983 */ /* 0x010f220000300a00 */
[----:B-1----:R-:W-:-:S05]  /*641f0*/  IMAD.MOV.U32 R0, RZ, RZ, R237 ;  /* 0x000000ffff007224 */ /* 0x002fca00078e00ed */
[----:B------:R1:W-:Y:S04]  /*64200*/  STL [R1+0x5170], R0 ;  /* 0x0051700001007387 */ /* 0x0003e80000100800 */
[----:B------:R1:W-:Y:S04]  /*64210*/  STL [R1+0x5174], R238 ;  /* 0x005174ee01007387 */ /* 0x0003e80000100800 */
[----:B------:R-:W4:Y:S01]  /*64220*/  LDL.LU.64 R236, [R1+0x908] ;  /* 0x0009080001ec7983 */ /* 0x000f220000300a00 */
[----:B-1----:R-:W-:-:S05]  /*64230*/  IMAD.MOV.U32 R0, RZ, RZ, R239 ;  /* 0x000000ffff007224 */ /* 0x002fca00078e00ef */
[----:B------:R2:W-:Y:S04]  /*64240*/  STL [R1+0x5168], R0 ;  /* 0x0051680001007387 */ /* 0x0005e80000100800 */
        /* <DEDUP_REMOVED lines=30> */
[----:B----4-:R-:W-:Y:S01]  /*64430*/  STL [R1+0x50f0], R246 ;  /* 0x0050f0f601007387 */ /* 0x010fe20000100800 */
[----:B-1----:R-:W-:-:S05]  /*64440*/  MOV R0, R245 ;  /* 0x000000f500007202 */ /* 0x002fca0000000f00 */
[----:B------:R1:W-:Y:S04]  /*64450*/  STL [R1+0x50e8], R0 ;  /* 0x0050e80001007387 */ /* 0x0003e80000100800 */
[----:B------:R-:W2:Y:S01]  /*64460*/  LDL.LU.64 R100, [R1+0x88] ;  /* 0x0000880001647983 */ /* 0x000ea20000300a00 */
[----:B-1----:R-:W-:-:S05]  /*64470*/  IMAD.MOV.U32 R0, RZ, RZ, R247 ;  /* 0x000000ffff007224 */ /* 0x002fca00078e00f7 */
[----:B------:R1:W-:Y:S04]  /*64480*/  STL [R1+0x50ec], R0 ;  /* 0x0050ec0001007387 */ /* 0x0003e80000100800 */
[----:B------:R-:W-:Y:S04]  /*64490*/  STL [R1+0x50f8], R236 ;  /* 0x0050f8ec01007387 */ /* 0x000fe80000100800 */
[----:B------:R-:W3:Y:S01]  /*644a0*/  LDL.LU.64 R250, [R1+0x90] ;  /* 0x0000900001fa7983 */ /* 0x000ee20000300a00 */
[----:B-1----:R-:W-:-:S05]  /*644b0*/  IMAD.MOV.U32 R0, RZ, RZ, R237 ;  /* 0x000000ffff007224 */ /* 0x002fca00078e00ed */
[----:B------:R1:W-:Y:S04]  /*644c0*/  STL [R1+0x50f4], R0 ;  /* 0x0050f40001007387 */ /* 0x0003e80000100800 */
[----:B------:R4:W-:Y:S04]  /*644d0*/  STL [R1+0x5100], R238 ;  /* 0x005100ee01007387 */ /* 0x0009e80000100800 */
[----:B------:R-:W3:Y:S01]  /*644e0*/  LDL.LU.64 R244, [R1+0x98] ;  /* 0x0000980001f47983 */ /* 0x000ee20000300a00 */
[----:B-1----:R-:W-:-:S05]  /*644f0*/  IMAD.MOV.U32 R0, RZ, RZ, R239 ;  /* 0x000000ffff007224 */ /* 0x002fca00078e00ef */
[----:B------:R1:W-:Y:S04]  /*64500*/  STL [R1+0x50fc], R0 ;  /* 0x0050fc0001007387 */ /* 0x0003e80000100800 */
[----:B------:R-:W-:Y:S04]  /*64510*/  STL [R1+0x5104], R206 ;  /* 0x005104ce01007387 */ /* 0x000fe80000100800 */
[----:B------:R-:W-:Y:S04]  /*64520*/  STL [R1+0x50e0], R207 ;  /* 0x0050e0cf01007387 */ /* 0x000fe80000100800 */
[----:B------:R-:W3:Y:S04]  /*64530*/  LDL.LU.64 R236, [R1+0xa0] ;  /* 0x0000a00001ec7983 */ /* 0x000ee80000300a00 */
        /* <DEDUP_REMOVED lines=8> */
[----:B----4-:R-:W4:Y:S04]  /*645c0*/  LDL.LU.64 R238, [R1+0xf70] ;  /* 0x000f700001ee7983 */ /* 0x010f280000300a00 */
        /* <DEDUP_REMOVED lines=12> */
[----:B--2---:R2:W-:Y:S01]  /*64690*/  STL [R1+0x429c], R100 ;  /* 0x00429c6401007387 */ /* 0x0045e20000100800 */
[----:B-1----:R-:W-:-:S03]  /*646a0*/  MOV R0, R101 ;  /* 0x0000006500007202 */ /* 0x002fc60000000f00 */
[----:B--2---:R-:W2:Y:S04]  /*646b0*/  LDL.LU.64 R100, [R1+0xf98] ;  /* 0x000f980001647983 */ /* 0x004ea80000300a00 */
[----:B------:R1:W-:Y:S04]  /*646c0*/  STL [R1+0x4298], R0 ;  /* 0x0042980001007387 */ /* 0x0003e80000100800 */
[----:B---3--:R3:W-:Y:S01]  /*646d0*/  STL [R1+0x42a4], R250 ;  /* 0x0042a4fa01007387 */ /* 0x0087e20000100800 */
[----:B-1----:R-:W-:-:S03]  /*646e0*/  IMAD.MOV.U32 R0, RZ, RZ, R251 ;  /* 0x000000ffff007224 */ /* 0x002fc600078e00fb */
[----:B---3--:R-:W3:Y:S04]  /*646f0*/  LDL.LU.64 R250, [R1+0xfa0] ;  /* 0x000fa00001fa7983 */ /* 0x008ee80000300a00 */
[----:B------:R1:W-:Y:S04]  /*64700*/  STL [R1+0x42a0], R0 ;  /* 0x0042a00001007387 */ /* 0x0003e80000100800 */
[----:B------:R1:W-:Y:S02]  /*64710*/  STL [R1+0x42ac], R244 ;  /* 0x0042acf401007387 */ /* 0x0003e40000100800 */
[----:B-1----:R-:W-:-:S02]  /*64720*/  IMAD.MOV.U32 R0, RZ, RZ, R245 ;  /* 0x000000ffff007224 */ /* 0x002fc400078e00f5 */
[----:B------:R-:W3:Y:S04]  /*64730*/  LDL.LU.64 R244, [R1+0xfa8] ;  /* 0x000fa80001f47983 */ /* 0x000ee80000300a00 */
[----:B------:R1:W-:Y:S04]  /*64740*/  STL [R1+0x42a8], R0 ;  /* 0x0042a80001007387 */ /* 0x0003e80000100800 */
[----:B------:R1:W-:Y:S02]  /*64750*/  STL [R1+0x42b4], R236 ;  /* 0x0042b4ec01007387 */ /* 0x0003e40000100800 */
[----:B-1----:R-:W-:-:S02]  /*64760*/  IMAD.MOV.U32 R0, RZ, RZ, R237 ;  /* 0x000000ffff007224 */ /* 0x002fc400078e00ed */
[----:B------:R-:W3:Y:S04]  /*64770*/  LDL.LU.64 R236, [R1+0xfb0] ;  /* 0x000fb00001ec7983 */ /* 0x000ee80000300a00 */
[----:B------:R1:W-:Y:S04]  /*64780*/  STL [R1+0x42b0], R0 ;  /* 0x0042b00001007387 */ /* 0x0003e80000100800 */
[----:B------:R1:W-:Y:S02]  /*64790*/  STL [R1+0x42bc], R246 ;  /* 0x0042bcf601007387 */ /* 0x0003e40000100800 */
[----:B-1----:R-:W-:-:S02]  /*647a0*/  MOV R0, R247 ;  /* 0x000000f700007202 */ /* 0x002fc40000000f00 */
[----:B------:R-:W3:Y:S04]  /*647b0*/  LDL.LU.64 R246, [R1+0xfb8] ;  /* 0x000fb80001f67983 */ /* 0x000ee80000300a00 */
[----:B------:R1:W-:Y:S04]  /*647c0*/  STL [R1+0x42b8], R0 ;  /* 0x0042b80001007387 */ /* 0x0003e80000100800 */
[----:B------:R1:W-:Y:S02]  /*647d0*/  STL [R1+0x42c4], R102 ;  /* 0x0042c46601007387 */ /* 0x0003e40000100800 */
[----:B-1----:R-:W-:-:S02]  /*647e0*/  IMAD.MOV.U32 R0, RZ, RZ, R103 ;  /* 0x000000ffff007224 */ /* 0x002fc400078e0067 */
[----:B------:R-:W3:Y:S04]  /*647f0*/  LDL.LU.64 R102, [R1+0xfc0] ;  /* 0x000fc00001667983 */ /* 0x000ee80000300a00 */
[----:B------:R1:W-:Y:S04]  /*64800*/  STL [R1+0x42c0], R0 ;  /* 0x0042c00001007387 */ /* 0x0003e80000100800 */
[----:B----4-:R4:W-:Y:S01]  /*64810*/  STL [R1+0x42cc], R238 ;  /* 0x0042ccee01007387 */ /* 0x0109e20000100800 */
[----:B-1----:R-:W-:-:S03]  /*64820*/  IMAD.MOV.U32 R0, RZ, RZ, R239 ;  /* 0x000000ffff007224 */ /* 0x002fc600078e00ef */
[----:B----4-:R-:W4:Y:S04]  /*64830*/  LDL.LU.64 R238, [R1+0xfc8] ;  /* 0x000fc80001ee7983 */ /* 0x010f280000300a00 */
[----:B------:R1:W-:Y:S04]  /*64840*/  STL [R1+0x42c8], R0 ;  /* 0x0042c80001007387 */ /* 0x0003e80000100800 */
[----:B------:R1:W-:Y:S02]  /*64850*/  STL [R1+0x42d4], R104 ;  /* 0x0042d46801007387 */ /* 0x0003e40000100800 */
[----:B-1----:R-:W-:-:S02]  /*64860*/  IMAD.MOV.U32 R0, RZ, RZ, R105 ;  /* 0x000000ffff007224 */ /* 0x002fc400078e0069 */
[----:B------:R-:W4:Y:S04]  /*64870*/  LDL.LU.64 R104, [R1+0xfd0] ;  /* 0x000fd00001687983 */ /* 0x000f280000300a00 */
[----:B------:R1:W-:Y:S04]  /*64880*/  STL [R1+0x42d0], R0 ;  /* 0x0042d00001007387 */ /* 0x0003e80000100800 */
[----:B------:R1:W-:Y:S02]  /*64890*/  STL [R1+0x42dc], R106 ;  /* 0x0042dc6a01007387 */ /* 0x0003e40000100800 */
[----:B-1----:R-:W-:-:S02]  /*648a0*/  MOV R0, R107 ;  /* 0x0000006b00007202 */ /* 0x002fc40000000f00 */
[----:B------:R-:W4:Y:S04]  /*648b0*/  LDL.LU.64 R106, [R1+0xfd8] ;  /* 0x000fd800016a7983 */ /* 0x000f280000300a00 */
[----:B------:R1:W-:Y:S04]  /*648c0*/  STL [R1+0x42d8], R0 ;  /* 0x0042d80001007387 */ /* 0x0003e80000100800 */
[----:B------:R1:W-:Y:S02]  /*648d0*/  STL [R1+0x42e4], R248 ;  /* 0x0042e4f801007387 */ /* 0x0003e40000100800 */
[----:B-1----:R-:W-:-:S02]  /*648e0*/  IMAD.MOV.U32 R0, RZ, RZ, R249 ;  /* 0x000000ffff007224 */ /* 0x002fc400078e00f9 */
[----:B------:R-:W4:Y:S04]  /*648f0*/  LDL.LU.64 R248, [R1+0xfe0] ;  /* 0x000fe00001f87983 */ /* 0x000f280000300a00 */
[----:B------:R1:W-:Y:S04]  /*64900*/  STL [R1+0x42e0], R0 ;  /* 0x0042e00001007387 */ /* 0x0003e80000100800 */
[----:B------:R1:W-:Y:S02]  /*64910*/  STL [R1+0x42ec], R98 ;  /* 0x0042ec6201007387 */ /* 0x0003e40000100800 */
[----:B-1----:R-:W-:-:S02]  /*64920*/  IMAD.MOV.U32 R0, RZ, RZ, R99 ;  /* 0x000000ffff007224 */ /* 0x002fc400078e0063 */
[----:B------:R-:W4:Y:S04]  /*64930*/  LDL.LU.64 R98, [R1+0xfe8] ;  /* 0x000fe80001627983 */ /* 0x000f280000300a00 */
[----:B------:R1:W-:Y:S04]  /*64940*/  STL [R1+0x42e8], R0 ;  /* 0x0042e80001007387 */ /* 0x0003e80000100800 */
[----:B--2---:R2:W-:Y:S01]  /*64950*/  STL [R1+0x42f4], R100 ;  /* 0x0042f46401007387 */ /* 0x0045e20000100800 */
[----:B-1----:R-:W-:-:S03]  /*64960*/  IMAD.MOV.U32 R0, RZ, RZ, R101 ;  /* 0x000000ffff007224 */ /* 0x002fc600078e0065 */
[----:B--2---:R-:W2:Y:S04]  /*64970*/  LDL.LU.64 R100, [R1+0x1b20] ;  /* 0x001b200001647983 */ /* 0x004ea80000300a00 */
[----:B------:R1:W-:Y:S04]  /*64980*/  STL [R1+0x42f0], R0 ;  /* 0x0042f00001007387 */ /* 0x0003e80000100800 */
[----:B---3--:R3:W-:Y:S01]  /*64990*/  STL [R1+0x42fc], R250 ;  /* 0x0042fcfa01007387 */ /* 0x0087e20000100800 */
[----:B-1----:R-:W-:-:S03]  /*649a0*/  MOV R0, R251 ;  /* 0x000000fb00007202 */ /* 0x002fc60000000f00 */
        /* <DEDUP_REMOVED lines=43> */
[----:B-1----:R-:W-:-:S03]  /*64c60*/  IMAD.MOV.U32 R0, RZ, RZ, R251 ;  /* 0x000000ffff007224 */ /* 0x002fc600078e00fb */
[----:B---3--:R-:W3:Y:S04]  /*64c70*/  LDL.LU.64 R250, [R1+0x1bf0] ;  /* 0x001bf00001fa7983 */ /* 0x008ee80000300a00 */
        /* <DEDUP_REMOVED lines=17> */
[----:B----4-:R4:W-:Y:S01]  /*64d90*/  STL [R1+0x437c], R238 ;  /* 0x00437cee01007387 */ /* 0x0109e20000100800 */
[----:B-1----:R-:W-:-:S03]  /*64da0*/  MOV R0, R239 ;  /* 0x000000ef00007202 */ /* 0x002fc60000000f00 */
        /* <DEDUP_REMOVED lines=1426> */
[----:B--2---:R-:W-:Y:S04]  /*6a6d0*/  STL [R1+0x4ea4], R100 ;  /* 0x004ea46401007387 */ /* 0x004fe80000100800 */
[----:B------:R-:W2:Y:S01]  /*6a6e0*/  LDL.LU.64 R96, [R1+0x3008] ;  /* 0x0030080001607983 */ /* 0x000ea20000300a00 */
[----:B-1----:R-:W-:-:S05]  /*6a6f0*/  IMAD.MOV.U32 R0, RZ, RZ, R101 ;  /* 0x000000ffff007224 */ /* 0x002fca00078e0065 */
        /* <DEDUP_REMOVED lines=17> */
[----:B------:R-:W-:Y:S04]  /*6a810*/  STL [R1+0x4ecc], R102 ;  /* 0x004ecc6601007387 */ /* 0x000fe80000100800 */
[----:B------:R-:W3:Y:S01]  /*6a820*/  LDL.LU.64 R100, [R1+0x32a0] ;  /* 0x0032a00001647983 */ /* 0x000ee20000300a00 */
[----:B-1----:R-:W-:-:S05]  /*6a830*/  IMAD.MOV.U32 R0, RZ, RZ, R103 ;  /* 0x000000ffff007224 */ /* 0x002fca00078e0067 */
[----:B------:R4:W-:Y:S02]  /*6a840*/  STL [R1+0x4ec8], R0 ;  /* 0x004ec80001007387 */ /* 0x0009e40000100800 */
[----:B----4-:R-:W-:Y:S02]  /*6a850*/  IMAD.MOV.U32 R0, RZ, RZ, R239 ;  /* 0x000000ffff007224 */ /* 0x010fe400078e00ef */
[----:B------:R1:W-:Y:S04]  /*6a860*/  STL [R1+0x4ed4], R238 ;  /* 0x004ed4ee01007387 */ /* 0x0003e80000100800 */
[----:B-1----:R-:W4:Y:S04]  /*6a870*/  LDL.LU.64 R238, [R1+0x32a8] ;  /* 0x0032a80001ee7983 */ /* 0x002f280000300a00 */
[----:B------:R1:W-:Y:S04]  /*6a880*/  STL [R1+0x4ed0], R0 ;  /* 0x004ed00001007387 */ /* 0x0003e80000100800 */
[----:B------:R1:W-:Y:S04]  /*6a890*/  STL [R1+0x4edc], R104 ;  /* 0x004edc6801007387 */ /* 0x0003e80000100800 */
[----:B------:R-:W4:Y:S01]  /*6a8a0*/  LDL.LU.64 R102, [R1+0x32b0] ;  /* 0x0032b00001667983 */ /* 0x000f220000300a00 */
[----:B-1----:R-:W-:-:S03]  /*6a8b0*/  MOV R0, R105 ;  /* 0x0000006900007202 */ /* 0x002fc60000000f00 */
[----:B------:R-:W-:Y:S04]  /*6a8c0*/  STL [R1+0x4ee4], R106 ;  /* 0x004ee46a01007387 */ /* 0x000fe80000100800 */
[----:B------:R1:W-:Y:S04]  /*6a8d0*/  STL [R1+0x4ed8], R0 ;  /* 0x004ed80001007387 */ /* 0x0003e80000100800 */
[----:B------:R-:W4:Y:S01]  /*6a8e0*/  LDL.LU.64 R104, [R1+0x32b8] ;  /* 0x0032b80001687983 */ /* 0x000f220000300a00 */
[----:B-1----:R-:W-:-:S03]  /*6a8f0*/  IMAD.MOV.U32 R0, RZ, RZ, R107 ;  /* 0x000000ffff007224 */ /* 0x002fc600078e006b */
        /* <DEDUP_REMOVED lines=8> */
[----:B--2---:R-:W-:Y:S04]  /*6a980*/  STL [R1+0x4efc], R96 ;  /* 0x004efc6001007387 */ /* 0x004fe80000100800 */
[----:B------:R1:W-:Y:S04]  /*6a990*/  STL [R1+0x4ef0], R0 ;  /* 0x004ef00001007387 */ /* 0x0003e80000100800 */
[----:B------:R-:W2:Y:S01]  /*6a9a0*/  LDL.LU.64 R98, [R1+0x31f0] ;  /* 0x0031f00001627983 */ /* 0x000ea20000300a00 */
[----:B-1----:R-:W-:-:S03]  /*6a9b0*/  MOV R0, R97 ;  /* 0x0000006100007202 */ /* 0x002fc60000000f00 */
[----:B---3--:R-:W-:Y:S04]  /*6a9c0*/  STL [R1+0x4f04], R250 ;  /* 0x004f04fa01007387 */ /* 0x008fe80000100800 */
[----:B------:R1:W-:Y:S02]  /*6a9d0*/  STL [R1+0x4ef8], R0 ;  /* 0x004ef80001007387 */ /* 0x0003e40000100800 */
[----:B-1----:R-:W-:Y:S02]  /*6a9e0*/  IMAD.MOV.U32 R0, RZ, RZ, R251 ;  /* 0x000000ffff007224 */ /* 0x002fe400078e00fb */
        /* <DEDUP_REMOVED lines=20> */
[----:B------:R-:W-:Y:S04]  /*6ab30*/  STL [R1+0x4f34], R102 ;  /* 0x004f346601007387 */ /* 0x000fe80000100800 */
[----:B------:R1:W-:Y:S04]  /*6ab40*/  STL [R1+0x4f28], R0 ;  /* 0x004f280001007387 */ /* 0x0003e80000100800 */
[----:B----4-:R-:W4:Y:S01]  /*6ab50*/  LDL.LU.64 R238, [R1+0x30c8] ;  /* 0x0030c80001ee7983 */ /* 0x010f220000300a00 */
[----:B-1----:R-:W-:-:S03]  /*6ab60*/  IMAD.MOV.U32 R0, RZ, RZ, R103 ;  /* 0x000000ffff007224 */ /* 0x002fc600078e0067 */
[----:B------:R-:W-:Y:S04]  /*6ab70*/  STL [R1+0x4f3c], R104 ;  /* 0x004f3c6801007387 */ /* 0x000fe80000100800 */
        /* <DEDUP_REMOVED lines=13> */
[----:B------:R-:W2:Y:S04]  /*6ac50*/  LDL.LU.64 R248, [R1+0x3058] ;  /* 0x0030580001f87983 */ /* 0x000ea80000300a00 */
[----:B------:R-:W2:Y:S01]  /*6ac60*/  LDL.LU.64 R96, [R1+0x3068] ;  /* 0x0030680001607983 */ /* 0x000ea20000300a00 */
[----:B-1----:R-:W-:-:S05]  /*6ac70*/  IMAD.MOV.U32 R0, RZ, RZ, R99 ;  /* 0x000000ffff007224 */ /* 0x002fca00078e0063 */
        /* <DEDUP_REMOVED lines=9> */
[----:B------:R1:W-:Y:S04]  /*6ad10*/  STL [R1+0x4f6c], R236 ;  /* 0x004f6cec01007387 */ /* 0x0003e80000100800 */
[----:B------:R-:W3:Y:S01]  /*6ad20*/  LDL.LU.64 R98, [R1+0x3268] ;  /* 0x0032680001627983 */ /* 0x000ee20000300a00 */
[----:B-1----:R-:W-:-:S03]  /*6ad30*/  IMAD.MOV.U32 R0, RZ, RZ, R237 ;  /* 0x000000ffff007224 */ /* 0x002fc600078e00ed */
[----:B------:R-:W-:Y:S04]  /*6ad40*/  STL [R1+0x4f74], R246 ;  /* 0x004f74f601007387 */ /* 0x000fe80000100800 */
[----:B------:R1:W-:Y:S04]  /*6ad50*/  STL [R1+0x4f68], R0 ;  /* 0x004f680001007387 */ /* 0x0003e80000100800 */
[----:B------:R-:W3:Y:S01]  /*6ad60*/  LDL.LU.64 R236, [R1+0x3280] ;  /* 0x0032800001ec7983 */ /* 0x000ee20000300a00 */
[----:B-1----:R-:W-:-:S03]  /*6ad70*/  IMAD.MOV.U32 R0, RZ, RZ, R247 ;  /* 0x000000ffff007224 */ /* 0x002fc600078e00f7 */
[----:B------:R-:W-:Y:S04]  /*6ad80*/  STL [R1+0x4f7c], R100 ;  /* 0x004f7c6401007387 */ /* 0x000fe80000100800 */
[----:B------:R1:W-:Y:S04]  /*6ad90*/  STL [R1+0x4f70], R0 ;  /* 0x004f700001007387 */ /* 0x0003e80000100800 */
[----:B------:R-:W3:Y:S01]  /*6ada0*/  LDL.LU.64 R246, [R1+0x31f8] ;  /* 0x0031f80001f67983 */ /* 0x000ee20000300a00 */
[----:B-1----:R-:W-:-:S03]  /*6adb0*/  MOV R0, R101 ;  /* 0x0000006500007202 */ /* 0x002fc60000000f00 */
[----:B------:R-:W3:Y:S04]  /*6adc0*/  LDL.LU.64 R100, [R1+0x3208] ;  /* 0x0032080001647983 */ /* 0x000ee80000300a00 */
[----:B------:R1:W-:Y:S04]  /*6add0*/  STL [R1+0x4f78], R0 ;  /* 0x004f780001007387 */ /* 0x0003e80000100800 */
[----:B----4-:R4:W-:Y:S01]  /*6ade0*/  STL [R1+0x4f84], R238 ;  /* 0x004f84ee01007387 */ /* 0x0109e20000100800 */
[----:B-1----:R-:W-:-:S03]  /*6adf0*/  IMAD.MOV.U32 R0, RZ, RZ, R239 ;  /* 0x000000ffff007224 */ /* 0x002fc600078e00ef */
[----:B----4-:R-:W3:Y:S04]  /*6ae00*/  LDL.LU.64 R238, [R1+0x31b0] ;  /* 0x0031b00001ee7983 */ /* 0x010ee80000300a00 */
        /* <DEDUP_REMOVED lines=12> */
[----:B------:R2:W-:Y:S02]  /*6aed0*/  STL [R1+0x4f98], R0 ;  /* 0x004f980001007387 */ /* 0x0005e40000100800 */
[----:B--2---:R-:W-:Y:S02]  /*6aee0*/  IMAD.MOV.U32 R0, RZ, RZ, R249 ;  /* 0x000000ffff007224 */ /* 0x004fe400078e00f9 */
[----:B------:R1:W-:Y:S04]  /*6aef0*/  STL [R1+0x4fa4], R248 ;  /* 0x004fa4f801007387 */ /* 0x0003e80000100800 */
[----:B------:R-:W-:Y:S04]  /*6af00*/  STL [R1+0x4fac], R96 ;  /* 0x004fac6001007387 */ /* 0x000fe80000100800 */
[----:B------:R2:W-:Y:S04]  /*6af10*/  STL [R1+0x4fa0], R0 ;  /* 0x004fa00001007387 */ /* 0x0005e80000100800 */
[----:B-1----:R-:W4:Y:S01]  /*6af20*/  LDL.LU.64 R248, [R1+0x30c0] ;  /* 0x0030c00001f87983 */ /* 0x002f220000300a00 */
[----:B--2---:R-:W-:-:S03]  /*6af30*/  IMAD.MOV.U32 R0, RZ, RZ, R97 ;  /* 0x000000ffff007224 */ /* 0x004fc600078e0061 */
[----:B---3--:R-:W-:Y:S04]  /*6af40*/  STL [R1+0x4fb4], R250 ;  /* 0x004fb4fa01007387 */ /* 0x008fe80000100800 */
[----:B------:R1:W-:Y:S02]  /*6af50*/  STL [R1+0x4fa8], R0 ;  /* 0x004fa80001007387 */ /* 0x0003e40000100800 */
[----:B-1----:R-:W-:Y:S02]  /*6af60*/  IMAD.MOV.U32 R0, RZ, RZ, R251 ;  /* 0x000000ffff007224 */ /* 0x002fe400078e00fb */
[----:B------:R-:W2:Y:S04]  /*6af70*/  LDL.LU.64 R250, [R1+0x30d8] ;  /* 0x0030d80001fa7983 */ /* 0x000ea80000300a00 */
[----:B------:R1:W-:Y:S04]  /*6af80*/  STL [R1+0x4fb0], R0 ;  /* 0x004fb00001007387 */ /* 0x0003e80000100800 */
[----:B------:R3:W-:Y:S01]  /*6af90*/  STL [R1+0x4fbc], R244 ;  /* 0x004fbcf401007387 */ /* 0x0007e20000100800 */
[----:B-1----:R-:W-:-:S03]  /*6afa0*/  MOV R0, R245 ;  /* 0x000000f500007202 */ /* 0x002fc60000000f00 */
[----:B------:R-:W-:Y:S04]  /*6afb0*/  STL [R1+0x4fc4], R98 ;  /* 0x004fc46201007387 */ /* 0x000fe80000100800 */
[----:B------:R1:W-:Y:S04]  /*6afc0*/  STL [R1+0x4fb8], R0 ;  /* 0x004fb80001007387 */ /* 0x0003e80000100800 */
[----:B---3--:R-:W3:Y:S01]  /*6afd0*/  LDL.LU.64 R244, [R1+0x30e8] ;  /* 0x0030e80001f47983 */ /* 0x008ee20000300a00 */
[----:B-1----:R-:W-:-:S03]  /*6afe0*/  IMAD.MOV.U32 R0, RZ, RZ, R99 ;  /* 0x000000ffff007224 */ /* 0x002fc600078e0063 */
[----:B------:R-:W-:Y:S04]  /*6aff0*/  STL [R1+0x4fcc], R236 ;  /* 0x004fccec01007387 */ /* 0x000fe80000100800 */
[----:B------:R1:W-:Y:S02]  /*6b000*/  STL [R1+0x4fc0], R0 ;  /* 0x004fc00001007387 */ /* 0x0003e40000100800 */
[----:B-1----:R-:W-:Y:S02]  /*6b010*/  IMAD.MOV.U32 R0, RZ, RZ, R237 ;  /* 0x000000ffff007224 */ /* 0x002fe400078e00ed */
[----:B------:R-:W3:Y:S04]  /*6b020*/  LDL.LU.64 R236, [R1+0x30f0] ;  /* 0x0030f00001ec7983 */ /* 0x000ee80000300a00 */
[----:B------:R1:W-:Y:S04]  /*6b030*/  STL [R1+0x4fc8], R0 ;  /* 0x004fc80001007387 */ /* 0x0003e80000100800 */
[----:B------:R1:W-:Y:S02]  /*6b040*/  STL [R1+0x4fd4], R246 ;  /* 0x004fd4f601007387 */ /* 0x0003e40000100800 */
[----:B-1----:R-:W-:-:S02]  /*6b050*/  IMAD.MOV.U32 R0, RZ, RZ, R247 ;  /* 0x000000ffff007224 */ /* 0x002fc400078e00f7 */
[----:B------:R-:W-:Y:S04]  /*6b060*/  STL [R1+0x4fdc], R100 ;  /* 0x004fdc6401007387 */ /* 0x000fe80000100800 */
[----:B------:R1:W-:Y:S04]  /*6b070*/  STL [R1+0x4fd0], R0 ;  /* 0x004fd00001007387 */ /* 0x0003e80000100800 */
[----:B------:R-:W3:Y:S01]  /*6b080*/  LDL.LU.64 R246, [R1+0x30d0] ;  /* 0x0030d00001f67983 */ /* 0x000ee20000300a00 */
[----:B-1----:R-:W-:-:S03]  /*6b090*/  MOV R0, R101 ;  /* 0x0000006500007202 */ /* 0x002fc60000000f00 */
[----:B------:R-:W-:Y:S04]  /*6b0a0*/  STL [R1+0x4fe4], R238 ;  /* 0x004fe4ee01007387 */ /* 0x000fe80000100800 */
[----:B------:R1:W-:Y:S02]  /*6b0b0*/  STL [R1+0x4fd8], R0 ;  /* 0x004fd80001007387 */ /* 0x0003e40000100800 */
[----:B-1----:R-:W-:Y:S02]  /*6b0c0*/  IMAD.MOV.U32 R0, RZ, RZ, R239 ;  /* 0x000000ffff007224 */ /* 0x002fe400078e00ef */
[----:B------:R-:W3:Y:S04]  /*6b0d0*/  LDL.LU.64 R238, [R1+0x30e0] ;  /* 0x0030e00001ee7983 */ /* 0x000ee80000300a00 */
[----:B------:R1:W-:Y:S04]  /*6b0e0*/  STL [R1+0x4fe0], R0 ;  /* 0x004fe00001007387 */ /* 0x0003e80000100800 */
[----:B------:R-:W-:Y:S04]  /*6b0f0*/  STL [R1+0x4fec], R102 ;  /* 0x004fec6601007387 */ /* 0x000fe80000100800 */
[----:B------:R-:W3:Y:S01]  /*6b100*/  LDL.LU.64 R140, [R1+0x32d8] ;  /* 0x0032d800018c7983 */ /* 0x000ee20000300a00 */
[----:B-1----:R-:W-:-:S05]  /*6b110*/  IMAD.MOV.U32 R0, RZ, RZ, R103 ;  /* 0x000000ffff007224 */ /* 0x002fca00078e0067 */
[----:B------:R1:W-:Y:S04]  /*6b120*/  STL [R1+0x4fe8], R0 ;  /* 0x004fe80001007387 */ /* 0x0003e80000100800 */
[----:B------:R-:W-:Y:S01]  /*6b130*/  STL [R1+0x4ff4], R104 ;  /* 0x004ff46801007387 */ /* 0x000fe20000100800 */
[----:B-1----:R-:W-:-:S03]  /*6b140*/  IMAD.MOV.U32 R0, RZ, RZ, R105 ;  /* 0x000000ffff007224 */ /* 0x002fc600078e0069 */
[----:B------:R-:W3:Y:S04]  /*6b150*/  LDL.LU.64 R242, [R1+0x32e0] ;  /* 0x0032e00001f27983 */ /* 0x000ee80000300a00 */
[----:B------:R1:W-:Y:S04]  /*6b160*/  STL [R1+0x4ff0], R0 ;  /* 0x004ff00001007387 */ /* 0x0003e80000100800 */
[----:B------:R-:W-:Y:S04]  /*6b170*/  STL [R1+0x4ffc], R106 ;  /* 0x004ffc6a01007387 */ /* 0x000fe80000100800 */
[----:B------:R-:W3:Y:S01]  /*6b180*/  LDL.LU.64 R92, [R1+0x3270] ;  /* 0x00327000015c7983 */ /* 0x000ee20000300a00 */
[----:B-1----:R-:W-:-:S03]  /*6b190*/  MOV R0, R107 ;  /* 0x0000006b00007202 */ /* 0x002fc60000000f00 */
[----:B------:R-:W3:Y:S04]  /*6b1a0*/  LDL.LU.64 R94, [R1+0x3278] ;  /* 0x00327800015e7983 */ /* 0x000ee80000300a00 */
[----:B------:R1:W-:Y:S04]  /*6b1b0*/  STL [R1+0x4ff8], R0 ;  /* 0x004ff80001007387 */ /* 0x0003e80000100800 */
[----:B----4-:R-:W-:Y:S04]  /*6b1c0*/  STL [R1+0x5004], R248 ;  /* 0x005004f801007387 */ /* 0x010fe80000100800 */
[----:B------:R-:W4:Y:S01]  /*6b1d0*/  LDL.LU.64 R96, [R1+0x3228] ;  /* 0x0032280001607983 */ /* 0x000f220000300a00 */
[----:B-1----:R-:W-:-:S03]  /*6b1e0*/  IMAD.MOV.U32 R0, RZ, RZ, R249 ;  /* 0x000000ffff007224 */ /* 0x002fc600078e00f9 */
[----:B------:R-:W4:Y:S04]  /*6b1f0*/  LDL.LU.64 R98, [R1+0x3230] ;  /* 0x0032300001627983 */ /* 0x000f280000300a00 */
[----:B------:R1:W-:Y:S04]  /*6b200*/  STL [R1+0x5000], R0 ;  /* 0x0050000001007387 */ /* 0x0003e80000100800 */
[----:B--2---:R-:W-:Y:S04]  /*6b210*/  STL [R1+0x500c], R250 ;  /* 0x00500cfa01007387 */ /* 0x004fe80000100800 */
[----:B------:R-:W2:Y:S01]  /*6b220*/  LDL.LU.64 R100, [R1+0x31c8] ;  /* 0x0031c80001647983 */ /* 0x000ea20000300a00 */
[----:B-1----:R-:W-:-:S03]  /*6b230*/  IMAD.MOV.U32 R0, RZ, RZ, R251 ;  /* 0x000000ffff007224 */ /* 0x002fc600078e00fb */
[----:B------:R-:W2:Y:S04]  /*6b240*/  LDL.LU.64 R102, [R1+0x31d0] ;  /* 0x0031d00001667983 */ /* 0x000ea80000300a00 */
[----:B------:R1:W-:Y:S04]  /*6b250*/  STL [R1+0x5008], R0 ;  /* 0x0050080001007387 */ /* 0x0003e80000100800 */
[----:B---3--:R-:W-:Y:S04]  /*6b260*/  STL [R1+0x5014], R244 ;  /* 0x005014f401007387 */ /* 0x008fe80000100800 */
[----:B------:R-:W3:Y:S01]  /*6b270*/  LDL.LU.64 R104, [R1+0x3110] ;  /* 0x0031100001687983 */ /* 0x000ee20000300a00 */
[----:B-1----:R-:W-:-:S03]  /*6b280*/  IMAD.MOV.U32 R0, RZ, RZ, R245 ;  /* 0x000000ffff007224 */ /* 0x002fc600078e00f5 */
[----:B------:R-:W3:Y:S04]  /*6b290*/  LDL.LU.64 R106, [R1+0x3120] ;  /* 0x00312000016a7983 */ /* 0x000ee80000300a00 */
[----:B------:R1:W-:Y:S04]  /*6b2a0*/  STL [R1+0x5010], R0 ;  /* 0x0050100001007387 */ /* 0x0003e80000100800 */
[----:B------:R-:W-:Y:S04]  /*6b2b0*/  STL [R1+0x501c], R236 ;  /* 0x00501cec01007387 */ /* 0x000fe80000100800 */
[----:B------:R-:W3:Y:S01]  /*6b2c0*/  LDL.LU.64 R248, [R1+0x3128] ;  /* 0x0031280001f87983 */ /* 0x000ee20000300a00 */
[----:B-1----:R-:W-:-:S03]  /*6b2d0*/  MOV R0, R237 ;  /* 0x000000ed00007202 */ /* 0x002fc60000000f00 */
[----:B------:R-:W3:Y:S04]  /*6b2e0*/  LDL.LU.64 R250, [R1+0x3138] ;  /* 0x0031380001fa7983 */ /* 0x000ee80000300a00 */
[----:B------:R1:W-:Y:S02]  /*6b2f0*/  STL [R1+0x5018], R0 ;  /* 0x0050180001007387 */ /* 0x0003e40000100800 */
[----:B-1----:R-:W-:Y:S02]  /*6b300*/  IMAD.MOV.U32 R0, RZ, RZ, R247 ;  /* 0x000000ffff007224 */ /* 0x002fe400078e00f7 */
[----:B------:R-:W-:Y:S04]  /*6b310*/  STL [R1+0x5024], R246 ;  /* 0x005024f601007387 */ /* 0x000fe80000100800 */
[----:B------:R-:W3:Y:S04]  /*6b320*/  LDL.LU.64 R236, [R1+0x3108] ;  /* 0x0031080001ec7983 */ /* 0x000ee80000300a00 */
[----:B------:R-:W3:Y:S04]  /*6b330*/  LDL.LU.64 R244, [R1+0x3118] ;  /* 0x0031180001f47983 */ /* 0x000ee80000300a00 */
[----:B------:R1:W-:Y:S02]  /*6b340*/  STL [R1+0x5020], R0 ;  /* 0x0050200001007387 */ /* 0x0003e40000100800 */
[----:B-1----:R-:W-:-:S02]  /*6b350*/  IMAD.MOV.U32 R0, RZ, RZ, R239 ;  /* 0x000000ffff007224 */ /* 0x002fc400078e00ef */
[----:B------:R1:W-:Y:S04]  /*6b360*/  STL [R1+0x502c], R238 ;  /* 0x00502cee01007387 */ /* 0x0003e80000100800 */
[----:B------:R-:W3:Y:S04]  /*6b370*/  LDL.LU.64 R246, [R1+0x3320] ;  /* 0x0033200001f67983 */ /* 0x000ee80000300a00 */
[----:B------:R1:W-:Y:S04]  /*6b380*/  STL [R1+0x5028], R0 ;  /* 0x0050280001007387 */ /* 0x0003e80000100800 */
[----:B------:R-:W-:Y:S04]  /*6b390*/  STL [R1+0x5034], R140 ;  /* 0x0050348c01007387 */ /* 0x000fe80000100800 */
[----:B-1----:R-:W3:Y:S01]  /*6b3a0*/  LDL.LU.64 R238, [R1+0x30a8] ;  /* 0x0030a80001ee7983 */ /* 0x002ee20000300a00 */
[----:B------:R-:W-:-:S03]  /*6b3b0*/  IMAD.MOV.U32 R0, RZ, RZ, R141 ;  /* 0x000000ffff007224 */ /* 0x000fc600078e008d */
[----:B------:R-:W-:Y:S04]  /*6b3c0*/  STL [R1+0x503c], R242 ;  /* 0x00503cf201007387 */ /* 0x000fe80000100800 */
[----:B------:R1:W-:Y:S02]  /*6b3d0*/  STL [R1+0x5030], R0 ;  /* 0x0050300001007387 */ /* 0x0003e40000100800 */
[----:B-1----:R-:W-:Y:S02]  /*6b3e0*/  MOV R0, R243 ;  /* 0x000000f300007202 */ /* 0x002fe40000000f00 */
[----:B------:R-:W-:Y:S04]  /*6b3f0*/  STL [R1+0x5044], R92 ;  /* 0x0050445c01007387 */ /* 0x000fe80000100800 */
[----:B------:R1:W-:Y:S04]  /*6b400*/  STL [R1+0x5038], R0 ;  /* 0x0050380001007387 */ /* 0x0003e80000100800 */
[----:B------:R-:W-:Y:S01]  /*6b410*/  STL [R1+0x504c], R94 ;  /* 0x00504c5e01007387 */ /* 0x000fe20000100800 */
[----:B-1----:R-:W-:-:S05]  /*6b420*/  IMAD.MOV.U32 R0, RZ, RZ, R93 ;  /* 0x000000ffff007224 */ /* 0x002fca00078e005d */
[----:B------:R1:W-:Y:S02]  /*6b430*/  STL [R1+0x5040], R0 ;  /* 0x0050400001007387 */ /* 0x0003e40000100800 */
[----:B-1----:R-:W-:Y:S02]  /*6b440*/  IMAD.MOV.U32 R0, RZ, RZ, R95 ;  /* 0x000000ffff007224 */ /* 0x002fe400078e005f */
[----:B----4-:R-:W-:Y:S04]  /*6b450*/  STL [R1+0x5054], R96 ;  /* 0x0050546001007387 */ /* 0x010fe80000100800 */
[----:B------:R1:W-:Y:S04]  /*6b460*/  STL [R1+0x5048], R0 ;  /* 0x0050480001007387 */ /* 0x0003e80000100800 */
[----:B------:R-:W-:Y:S01]  /*6b470*/  STL [R1+0x505c], R98 ;  /* 0x00505c6201007387 */ /* 0x000fe20000100800 */
[----:B-1----:R-:W-:-:S05]  /*6b480*/  IMAD.MOV.U32 R0, RZ, RZ, R97 ;  /* 0x000000ffff007224 */ /* 0x002fca00078e0061 */
[----:B------:R1:W-:Y:S02]  /*6b490*/  STL [R1+0x5050], R0 ;  /* 0x0050500001007387 */ /* 0x0003e40000100800 */
[----:B-1----:R-:W-:Y:S02]  /*6b4a0*/  MOV R0, R99 ;  /* 0x0000006300007202 */ /* 0x002fe40000000f00 */
[----:B--2---:R-:W-:Y:S04]  /*6b4b0*/  STL [R1+0x5064], R100 ;  /* 0x0050646401007387 */ /* 0x004fe80000100800 */
[----:B------:R1:W-:Y:S04]  /*6b4c0*/  STL [R1+0x5058], R0 ;  /* 0x0050580001007387 */ /* 0x0003e80000100800 */
[----:B------:R-:W-:Y:S01]  /*6b4d0*/  STL [R1+0x506c], R102 ;  /* 0x00506c6601007387 */ /* 0x000fe20000100800 */
[----:B-1----:R-:W-:-:S05]  /*6b4e0*/  IMAD.MOV.U32 R0, RZ, RZ, R101 ;  /* 0x000000ffff007224 */ /* 0x002fca00078e0065 */
[----:B------:R1:W-:Y:S04]  /*6b4f0*/  STL [R1+0x5060], R0 ;  /* 0x0050600001007387 */ /* 0x0003e80000100800 */
[----:B---3--:R-:W-:Y:S01]  /*6b500*/  STL [R1+0x5074], R104 ;  /* 0x0050746801007387 */ /* 0x008fe20000100800 */
[----:B-1----:R-:W-:-:S05]  /*6b510*/  IMAD.MOV.U32 R0, RZ, RZ, R103 ;  /* 0x000000ffff007224 */ /* 0x002fca00078e0067 */
[----:B------:R1:W-:Y:S04]  /*6b520*/  STL [R1+0x5068], R0 ;  /* 0x0050680001007387 */ /* 0x0003e80000100800 */
[----:B------:R-:W-:Y:S01]  /*6b530*/  STL [R1+0x507c], R106 ;  /* 0x00507c6a01007387 */ /* 0x000fe20000100800 */
[----:B-1----:R-:W-:-:S05]  /*6b540*/  IMAD.MOV.U32 R0, RZ, RZ, R105 ;  /* 0x000000ffff007224 */ /* 0x002fca00078e0069 */
[----:B------:R1:W-:Y:S02]  /*6b550*/  STL [R1+0x5070], R0 ;  /* 0x0050700001007387 */ /* 0x0003e40000100800 */
[----:B-1----:R-:W-:Y:S02]  /*6b560*/  MOV R0, R107 ;  /* 0x0000006b00007202 */ /* 0x002fe40000000f00 */
        /* <DEDUP_REMOVED lines=8> */
[----:B------:R-:W-:Y:S01]  /*6b5f0*/  STL [R1+0x509c], R244 ;  /* 0x00509cf401007387 */ /* 0x000fe20000100800 */
[----:B-1----:R-:W-:Y:S02]  /*6b600*/  IMAD.MOV.U32 R0, RZ, RZ, R237 ;  /* 0x000000ffff007224 */ /* 0x002fe400078e00ed */
[----:B------:R-:W-:-:S03]  /*6b610*/  IMAD.MOV.U32 R2, RZ, RZ, R247 ;  /* 0x000000ffff027224 */ /* 0x000fc600078e00f7 */
[----:B------:R1:W-:Y:S04]  /*6b620*/  STL [R1+0x5090], R0 ;  /* 0x0050900001007387 */ /* 0x0003e80000100800 */
[----:B------:R-:W-:Y:S01]  /*6b630*/  STL [R1+0x50a4], R246 ;  /* 0x0050a4f601007387 */ /* 0x000fe20000100800 */
[----:B-1----:R-:W-:Y:S01]  /*6b640*/  MOV R0, R245 ;  /* 0x000000f500007202 */ /* 0x002fe20000000f00 */
[----:B------:R-:W-:-:S04]  /*6b650*/  IMAD.MOV.U32 R6, RZ, RZ, R239 ;  /* 0x000000ffff067224 */ /* 0x000fc800078e00ef */
[----:B------:R-:W-:Y:S04]  /*6b660*/  STL [R1+0x5098], R0 ;  /* 0x0050980001007387 */ /* 0x000fe80000100800 */
[----:B------:R-:W-:Y:S04]  /*6b670*/  STL [R1+0x50a0], R2 ;  /* 0x0050a00201007387 */ /* 0x000fe80000100800 */
[----:B------:R-:W-:Y:S04]  /*6b680*/  STL [R1+0x50ac], R238 ;  /* 0x0050acee01007387 */ /* 0x000fe80000100800 */
[----:B------:R-:W-:Y:S04]  /*6b690*/  STL [R1+0x50a8], R6 ;  /* 0x0050a80601007387 */ /* 0x000fe80000100800 */
[----:B------:R-:W2:Y:S04]  /*6b6a0*/  LDL.LU.64 R8, [R1+0x4288] ;  /* 0x0042880001087983 */ /* 0x000ea80000300a00 */
[----:B------:R-:W3:Y:S04]  /*6b6b0*/  LDL.LU.64 R10, [R1+0x4280] ;  /* 0x00428000010a7983 */ /* 0x000ee80000300a00 */
[----:B--2---:R1:W-:Y:S04]  /*6b6c0*/  STL.64 [R1+0x4288], R8 ;  /* 0x0042880801007387 */ /* 0x0043e80000100a00 */
[----:B-1----:R-:W2:Y:S04]  /*6b6d0*/  LDL.LU.64 R8, [R1+0x4278] ;  /* 0x0042780001087983 */ /* 0x002ea80000300a00 */
[----:B---3--:R1:W-:Y:S04]  /*6b6e0*/  STL.64 [R1+0x4280], R10 ;  /* 0x0042800a01007387 */ /* 0x0083e80000100a00 */
[----:B-1----:R-:W3:Y:S04]  /*6b6f0*/  LDL.LU.64 R10, [R1+0x4270] ;  /* 0x00427000010a7983 */ /* 0x002ee80000300a00 */
        /* <DEDUP_REMOVED lines=735> */
[----:B-1----:R-:W3:Y:S04]  /*6e4f0*/  LDL.64 R10, [R1+0x58b8] ;  /* 0x0058b800010a7983 */ /* 0x002ee80000100a00 */
[----:B--2---:R1:W-:Y:S04]  /*6e500*/  STL.64 [R1+0x31f8], R8 ;  /* 0x0031f80801007387 */ /* 0x0043e80000100a00 */
[----:B-1----:R-:W2:Y:S04]  /*6e510*/  LDL.LU.64 R8, [R1+0x3a60] ;  /* 0x003a600001087983 */ /* 0x002ea80000300a00 */
[----:B---3--:R1:W-:Y:S04]  /*6e520*/  STL.64 [R1+0x3160], R10 ;  /* 0x0031600a01007387 */ /* 0x0083e80000100a00 */
[----:B-1----:R-:W3:Y:S04]  /*6e530*/  LDL.64 R10, [R1+0x58c0] ;  /* 0x0058c000010a7983 */ /* 0x002ee80000100a00 */
[----:B--2---:R1:W-:Y:S04]  /*6e540*/  STL.64 [R1+0x3158], R8 ;  /* 0x0031580801007387 */ /* 0x0043e80000100a00 */
[----:B-1----:R-:W2:Y:S04]  /*6e550*/  LDL.LU.64 R8, [R1+0x35a0] ;  /* 0x0035a00001087983 */ /* 0x002ea80000300a00 */
[----:B---3--:R1:W-:Y:S04]  /*6e560*/  STL.64 [R1+0x3370], R10 ;  /* 0x0033700a01007387 */ /* 0x0083e80000100a00 */
[----:B-1----:R-:W3:Y:S04]  /*6e570*/  LDL.LU.64 R10, [R1+0x58d0] ;  /* 0x0058d000010a7983 */ /* 0x002ee80000300a00 */
[----:B--2---:R1:W-:Y:S04]  /*6e580*/  STL.64 [R1+0x3368], R8 ;  /* 0x0033680801007387 */ /* 0x0043e80000100a00 */
[----:B-1----:R-:W2:Y:S04]  /*6e590*/  LDL.64 R8, [R1+0x58c8] ;  /* 0x0058c80001087983 */ /* 0x002ea80000100a00 */
        /* <DEDUP_REMOVED lines=390> */
[----:B------:R-:W1:Y:S04]  /*6fe00*/  S2R R237, SR_TID.X ;  /* 0x0000000000ed7919 */ /* 0x000e680000002100 */
[----:B--2---:R2:W-:Y:S04]  /*6fe10*/  STL.64 [R1+0x3448], R8 ;  /* 0x0034480801007387 */ /* 0x0045e80000100a00 */
[----:B--2---:R-:W2:Y:S01]  /*6fe20*/  LDL.LU.64 R8, [R1+0x5e20] ;  /* 0x005e200001087983 */ /* 0x004ea20000300a00 */
[----:B-1----:R-:W-:-:S02]  /*6fe30*/  LOP3.LUT R5, R237, 0x3, RZ, 0xc0, !PT ;  /* 0x00000003ed057812 */ /* 0x002fc400078ec0ff */
[----:B------:R-:W-:Y:S01]  /*6fe40*/  LOP3.LUT R4, R237, 0x1c, RZ, 0xc0, !PT ;  /* 0x0000001ced047812 */ /* 0x000fe200078ec0ff */
[----:B------:R-:W-:Y:S01]  /*6fe50*/  IMAD.MOV.U32 R7, RZ, RZ, 0x1 ;  /* 0x00000001ff077424 */ /* 0x000fe200078e00ff */
[----:B---3--:R-:W-:Y:S03]  /*6fe60*/  STL.64 [R1+0x3440], R10 ;  /* 0x0034400a01007387 */ /* 0x008fe60000100a00 */
[----:B------:R-:W-:Y:S02]  /*6fe70*/  IMAD R4, R5, 0x220, R4 ;  /* 0x0000022005047824 */ /* 0x000fe400078e0204 */
[----:B------:R-:W-:Y:S01]  /*6fe80*/  IMAD.MOV.U32 R5, RZ, RZ, -0x1 ;  /* 0xffffffffff057424 */ /* 0x000fe200078e00ff */
[----:B--2---:R1:W-:Y:S01]  /*6fe90*/  STL.64 [R1+0x3438], R8 ;  /* 0x0034380801007387 */ /* 0x0043e20000100a00 */
[----:B------:R-:W-:Y:S02]  /*6fea0*/  STL [R1+0x30a4], RZ ;  /* 0x0030a4ff01007387 */ /* 0x000fe40000100800 */
[----:B------:R2:W-:Y:S02]  /*6feb0*/  STL [R1+0x2a60], R7 ;  /* 0x002a600701007387 */ /* 0x0005e40000100800 */
[----:B------:R-:W-:Y:S01]  /*6fec0*/  STL [R1+0x9a0], RZ ;  /* 0x0009a0ff01007387 */ /* 0x000fe20000100800 */
[----:B------:R3:W-:Y:S01]  /*6fed0*/  STL [R1+0x309c], R5 ;  /* 0x00309c0501007387 */ /* 0x0007e20000100800 */
[----:B------:R4:W-:Y:S02]  /*6fee0*/  STL [R1+0x9a4], RZ ;  /* 0x0009a4ff01007387 */ /* 0x0009e40000100800 */
[----:B------:R4:W-:Y:S02]  /*6fef0*/  STL [R1+0x9a8], RZ ;  /* 0x0009a8ff01007387 */ /* 0x0009e40000100800 */
[----:B------:R4:W-:Y:S01]  /*6ff00*/  STL [R1+0x9ac], RZ ;  /* 0x0009acff01007387 */ /* 0x0009e20000100800 */
[----:B------:R4:W-:Y:S01]  /*6ff10*/  STL [R1+0x990], RZ ;  /* 0x000990ff01007387 */ /* 0x0009e20000100800 */
        /* <DEDUP_REMOVED lines=1799> */
[----:B------:R4:W-:Y:S01]  /*76f90*/  STL [R1], RZ ;  /* 0x000000ff01007387 */ /* 0x0009e20000100800 */
        /* <DEDUP_REMOVED lines=231> */
[----:B------:R-:W-:-:S02]  /*77e10*/  LOP3.LUT R0, R237, 0x7, RZ, 0xc0, !PT ;  /* 0x00000007ed007812 */ /* 0x000fc400078ec0ff */
[----:B------:R-:W-:Y:S01]  /*77e20*/  SHF.R.S32.HI R3, RZ, 0x1f, R240 ;  /* 0x0000001fff037819 */ /* 0x000fe200000114f0 */
[----:B------:R-:W-:Y:S02]  /*77e30*/  IMAD.SHL.U32 R2, R237, 0x2, RZ ;  /* 0x00000002ed027824 */ /* 0x000fe400078e00ff */
[----:B------:R-:W-:Y:S01]  /*77e40*/  IMAD R0, R0, 0x110, RZ ;  /* 0x0000011000007824 */ /* 0x000fe200078e02ff */
[----:B------:R-:W-:-:S04]  /*77e50*/  LEA.HI R3, R3, R240, RZ, 0x6 ;  /* 0x000000f003037211 */ /* 0x000fc800078f30ff */
[----:B------:R-:W-:Y:S01]  /*77e60*/  LOP3.LUT R6, R0, 0x30, R2, 0x78, !PT ;  /* 0x0000003000067812 */ /* 0x000fe200078e7802 */
[----:B------:R-:W-:Y:S01]  /*77e70*/  SHF.R.S32.HI R2, RZ, 0x1f, R252 ;  /* 0x0000001fff027819 */ /* 0x000fe200000114fc */
[----:B------:R-:W-:Y:S02]  /*77e80*/  SHF.R.S32.HI R3, RZ, 0x6, R3 ;  /* 0x00000006ff037819 */ /* 0x000fe40000011403 */
[----:B------:R-:W-:Y:S02]  /*77e90*/  SHF.R.S32.HI R0, RZ, 0x1f, R241 ;  /* 0x0000001fff007819 */ /* 0x000fe400000114f1 */
[C---:B-1----:R-:W-:Y:S02]  /*77ea0*/  LOP3.LUT R8, R4.reuse, 0x20, RZ, 0x3c, !PT ;  /* 0x0000002004087812 */ /* 0x042fe400078e3cff */
[C---:B--2---:R-:W-:Y:S02]  /*77eb0*/  LOP3.LUT R7, R4.reuse, 0x40, RZ, 0x3c, !PT ;  /* 0x0000004004077812 */ /* 0x044fe400078e3cff */
[----:B---3--:R-:W-:-:S02]  /*77ec0*/  LOP3.LUT R5, R4, 0x60, RZ, 0x3c, !PT ;  /* 0x0000006004057812 */ /* 0x008fc400078e3cff */
[C---:B------:R-:W-:Y:S01]  /*77ed0*/  SHF.L.U64.HI R2, R252.reuse, 0x2, R2 ;  /* 0x00000002fc027819 */ /* 0x040fe20000010202 */
[----:B------:R-:W-:Y:S01]  /*77ee0*/  IADD3 R4, R3, -0x2, RZ ;  /* 0xfffffffe03047810 */ /* 0x000fe20007ffe0ff */
[----:B------:R-:W-:Y:S02]  /*77ef0*/  SHF.L.U64.HI R0, R241, 0x2, R0 ;  /* 0x00000002f1007819 */ /* 0x000fe40000010200 */
[----:B------:R-:W-:Y:S01]  /*77f00*/  SHF.L.U32 R252, R252, 0x2, RZ ;  /* 0x00000002fcfc7819 */ /* 0x000fe200000006ff */
[----:B------:R-:W-:Y:S01]  /*77f10*/  CS2R R248, SRZ ;  /* 0x0000000000f87805 */ /* 0x000fe2000001ff00 */
[----:B------:R-:W-:Y:S01]  /*77f20*/  CS2R R250, SRZ ;  /* 0x0000000000fa7805 */ /* 0x000fe2000001ff00 */
[----:B------:R-:W-:Y:S01]  /*77f30*/  CS2R R244, SRZ ;  /* 0x0000000000f47805 */ /* 0x000fe2000001ff00 */
[----:B------:R-:W-:Y:S01]  /*77f40*/  CS2R R246, SRZ ;  /* 0x0000000000f67805 */ /* 0x000fe2000001ff00 */
[----:B------:R-:W-:Y:S01]  /*77f50*/  CS2R R236, SRZ ;  /* 0x0000000000ec7805 */ /* 0x000fe2000001ff00 */
[----:B------:R-:W-:Y:S01]  /*77f60*/  CS2R R238, SRZ ;  /* 0x0000000000ee7805 */ /* 0x000fe2000001ff00 */
[----:B----4-:R-:W-:-:S06]  /*77f70*/  LOP3.LUT R3, R6, 0x40, RZ, 0x3c, !PT ;  /* 0x0000004006037812 */ /* 0x010fcc00078e3cff */
.L_x_1:
[----:B------:R-:W2:Y:S01]  /*77f80*/  LDL.LU R3, [R1+0x309c] ;  /* 0x00309c0001037983 */ /* 0x000ea20000300800 */
[----:B------:R-:W-:-:S04]  /*77f90*/  DEPBAR.LE SB0, 0x2 ;  /* 0x000080800000791a */ /* 0x000fc80000000000 */
[----:B------:R-:W1:Y:S04]  /*77fa0*/  S2R R6, SR_TID.X ;  /* 0x0000000000067919 */ /* 0x000e680000002100 */
[----:B------:R-:W3:Y:S04]  /*77fb0*/  S2R R8, SR_TID.X ;  /* 0x0000000000087919 */ /* 0x000ee80000002100 */
[----:B------:R4:W-:Y:S04]  /*77fc0*/  STL [R1+0x6b84], R2 ;  /* 0x006b840201007387 */ /* 0x0009e80000100800 */
[----:B-----5:R1:W-:Y:S02]  /*77fd0*/  STL [R1+0x6b80], R0 ;  /* 0x006b800001007387 */ /* 0x0203e40000100800 */
[----:B-1----:R-:W-:-:S02]  /*77fe0*/  LOP3.LUT R5, R6, 0x1c, RZ, 0xc0, !PT ;  /* 0x0000001c06057812 */ /* 0x002fc400078ec0ff */
[C---:B------:R-:W-:Y:S02]  /*77ff0*/  LOP3.LUT R4, R6.reuse, 0x3, RZ, 0xc0, !PT ;  /* 0x0000000306047812 */ /* 0x040fe400078ec0ff */
[----:B------:R-:W-:Y:S01]  /*78000*/  LOP3.LUT R7, R6, 0x1c, RZ, 0xc0, !PT ;  /* 0x0000001c06077812 */ /* 0x000fe200078ec0ff */
[----:B---3--:R-:W-:Y:S01]  /*78010*/  IMAD.SHL.U32 R9, R8, 0x2, RZ ;  /* 0x0000000208097824 */ /* 0x008fe200078e00ff */
[----:B------:R-:W-:Y:S01]  /*78020*/  LOP3.LUT R6, R6, 0x3, RZ, 0xc0, !PT ;  /* 0x0000000306067812 */ /* 0x000fe200078ec0ff */
[----:B------:R-:W-:Y:S01]  /*78030*/  IMAD R4, R4, 0x220, R5 ;  /* 0x0000022004047824 */ /* 0x000fe200078e0205 */
[----:B------:R-:W-:-:S03]  /*78040*/  LOP3.LUT R5, R8, 0x1c, RZ, 0xc0, !PT ;  /* 0x0000001c08057812 */ /* 0x000fc600078ec0ff */
[----:B------:R-:W-:Y:S01]  /*78050*/  IMAD R6, R6, 0x220, R7 ;  /* 0x0000022006067824 */ /* 0x000fe200078e0207 */
[----:B------:R-:W-:Y:S02]  /*78060*/  LOP3.LUT R4, R4, 0x20, RZ, 0x3c, !PT ;  /* 0x0000002004047812 */ /* 0x000fe400078e3cff */
[----:B------:R-:W-:Y:S01]  /*78070*/  LOP3.LUT R7, R8, 0x1c, RZ, 0xc0, !PT ;  /* 0x0000001c08077812 */ /* 0x000fe200078ec0ff */
[----:B------:R-:W-:Y:S01]  /*78080*/  BAR.SYNC.DEFER_BLOCKING 0x0 ;  /* 0x0000000000007b1d */ /* 0x000fe20000010000 */
[----:B--2---:R-:W-:-:S04]  /*78090*/  IADD3 R3, R3, 0x1, RZ ;  /* 0x0000000103037810 */ /* 0x004fc80007ffe0ff */
[----:B------:R-:W-:-:S04]  /*780a0*/  ISETP.GT.AND P0, PT, R3, 0x1, PT ;  /* 0x000000010300780c */ /* 0x000fc80003f04270 */
[----:B------:R-:W-:-:S04]  /*780b0*/  SEL R3, R3, RZ, !P0 ;  /* 0x000000ff03037207 */ /* 0x000fc80004000000 */
[C---:B------:R-:W-:Y:S01]  /*780c0*/  LEA R31, R3.reuse, R4, 0xf ;  /* 0x00000004031f7211 */ /* 0x040fe200078e78ff */
[----:B------:R-:W-:Y:S01]  /*780d0*/  IMAD R29, R3, 0x8000, R6 ;  /* 0x00008000031d7824 */ /* 0x000fe200078e0206 */
[----:B------:R-:W-:Y:S01]  /*780e0*/  STL [R1+0x309c], R3 ;  /* 0x00309c0301007387 */ /* 0x000fe20000100800 */
[C---:B------:R-:W-:Y:S02]  /*780f0*/  LOP3.LUT R6, R8.reuse, 0x3, RZ, 0xc0, !PT ;  /* 0x0000000308067812 */ /* 0x040fe400078ec0ff */
[C---:B------:R-:W-:Y:S01]  /*78100*/  LOP3.LUT R4, R8.reuse, 0x3, RZ, 0xc0, !PT ;  /* 0x0000000308047812 */ /* 0x040fe200078ec0ff */
[----:B------:R-:W-:Y:S01]  /*78110*/  STL [R1+0x3080], R29 ;  /* 0x0030801d01007387 */ /* 0x000fe20000100800 */
[----:B------:R-:W-:Y:S01]  /*78120*/  LOP3.LUT R8, R8, 0x7, RZ, 0xc0, !PT ;  /* 0x0000000708087812 */ /* 0x000fe200078ec0ff */
[----:B------:R-:W-:Y:S02]  /*78130*/  IMAD R6, R6, 0x220, R7 ;  /* 0x0000022006067824 */ /* 0x000fe400078e0207 */
[----:B------:R-:W-:Y:S01]  /*78140*/  STL [R1+0x2a64], R31 ;  /* 0x002a641f01007387 */ /* 0x000fe20000100800 */
[----:B------:R-:W-:-:S02]  /*78150*/  IMAD R4, R4, 0x220, R5 ;  /* 0x0000022004047824 */ /* 0x000fc400078e0205 */
[----:B------:R-:W-:Y:S01]  /*78160*/  LOP3.LUT R6, R6, 0x40, RZ, 0x3c, !PT ;  /* 0x0000004006067812 */ /* 0x000fe200078e3cff */
[----:B------:R-:W2:Y:S01]  /*78170*/  LDL.LU.64 R68, [R1+0x9a0] ;  /* 0x0009a00001447983 */ /* 0x000ea20000300a00 */
[----:B------:R-:W-:Y:S01]  /*78180*/  IMAD R8, R8, 0x110, RZ ;  /* 0x0000011008087824 */ /* 0x000fe200078e02ff */
[----:B------:R-:W-:Y:S02]  /*78190*/  LOP3.LUT R4, R4, 0x60, RZ, 0x3c, !PT ;  /* 0x0000006004047812 */ /* 0x000fe400078e3cff */
[----:B------:R-:W2:Y:S01]  /*781a0*/  LDL.LU.64 R70, [R1+0x9a8] ;  /* 0x0009a80001467983 */ /* 0x000ea20000300a00 */
[C---:B----4-:R-:W-:Y:S01]  /*781b0*/  IMAD R2, R3.reuse, 0x8000, R6 ;  /* 0x0000800003027824 */ /* 0x050fe200078e0206 */
[C---:B------:R-:W-:Y:S02]  /*781c0*/  LEA R0, R3.reuse, R4, 0xf ;  /* 0x0000000403007211 */ /* 0x040fe400078e78ff */
[----:B------:R-:W-:Y:S01]  /*781d0*/  LOP3.LUT R8, R8, 0x30, R9, 0x78, !PT ;  /* 0x0000003008087812 */ /* 0x000fe200078e7809 */
[----:B------:R-:W-:Y:S04]  /*781e0*/  LDS R4, [R29+0x40000] ;  /* 0x040000001d047984 */ /* 0x000fe80000000800 */
[----:B------:R-:W-:Y:S01]  /*781f0*/  STL [R1+0x2a68], R2 ;  /* 0x002a680201007387 */ /* 0x000fe20000100800 */
[----:B------:R-:W-:-:S03]  /*78200*/  IMAD R240, R3, 0x20000, R8 ;  /* 0x0002000003f07824 */ /* 0x000fc600078e0208 */
[----:B------:R-:W3:Y:S04]  /*78210*/  LDL.LU.64 R44, [R1+0x180] ;  /* 0x00018000012c7983 */ /* 0x000ee80000300a00 */
[----:B------:R-:W-:Y:S04]  /*78220*/  STL [R1+0x2a6c], R0 ;  /* 0x002a6c0001007387 */ /* 0x000fe80000100800 */
[----:B------:R-:W3:Y:S04]  /*78230*/  LDL.LU.64 R46, [R1+0x188] ;  /* 0x00018800012e7983 */ /* 0x000ee80000300a00 */
[----:B------:R-:W-:Y:S04]  /*78240*/  STL [R1+0xa0], R240 ;  /* 0x0000a0f001007387 */ /* 0x000fe80000100800 */
[----:B------:R-:W4:Y:S04]  /*78250*/  LDL.LU.64 R40, [R1+0x960] ;  /* 0x0009600001287983 */ /* 0x000f280000300a00 */
[----:B------:R-:W4:Y:S04]  /*78260*/  LDL.LU.64 R42, [R1+0x968] ;  /* 0x00096800012a7983 */ /* 0x000f280000300a00 */
[----:B------:R-:W3:Y:S04]  /*78270*/  LDL.LU.64 R64, [R1+0x140] ;  /* 0x0001400001407983 */ /* 0x000ee80000300a00 */
[----:B------:R-:W3:Y:S04]  /*78280*/  LDL.LU.64 R66, [R1+0x148] ;  /* 0x0001480001427983 */ /* 0x000ee80000300a00 */
        /* <DEDUP_REMOVED lines=10> */
[----:B------:R-:W1:Y:S04]  /*78330*/  LDSM.16.M88.4 R56, [R240] ;  /* 0x00000000f038783b */ /* 0x000e680000000200 */
[----:B------:R-:W-:Y:S04]  /*78340*/  LDS R6, [R29+0x40800] ;  /* 0x040800001d067984 */ /* 0x000fe80000000800 */
[----:B------:R-:W-:Y:S04]  /*78350*/  LDS R5, [R31+0x40000] ;  /* 0x040000001f057984 */ /* 0x000fe80000000800 */
[----:B------:R-:W2:Y:S04]  /*78360*/  LDS R7, [R31+0x40800] ;  /* 0x040800001f077984 */ /* 0x000ea80000000800 */
[----:B------:R-:W-:Y:S04]  /*78370*/  LDS R8, [R2+0x40000] ;  /* 0x0400000002087984 */ /* 0x000fe80000000800 */
[----:B------:R-:W-:Y:S04]  /*78380*/  LDS R10, [R2+0x40800] ;  /* 0x04080000020a7984 */ /* 0x000fe80000000800 */
[----:B------:R-:W-:Y:S04]  /*78390*/  LDS R9, [R0+0x40000] ;  /* 0x0400000000097984 */ /* 0x000fe80000000800 */
[----:B------:R-:W-:Y:S04]  /*783a0*/  LDS R11, [R0+0x40800] ;  /* 0x04080000000b7984 */ /* 0x000fe80000000800 */
[----:B------:R-:W2:Y:S04]  /*783b0*/  LDSM.16.M88.4 R52, [R240+0x800] ;  /* 0x00080000f034783b */ /* 0x000ea80000000200 */
[----:B------:R-:W-:Y:S04]  /*783c0*/  LDS R12, [R29+0x40080] ;  /* 0x040080001d0c7984 */ /* 0x000fe80000000800 */
[----:B-1----:R-:W-:Y:S04]  /*783d0*/  STL.64 [R1+0x98], R58 ;  /* 0x0000983a01007387 */ /* 0x002fe80000100a00 */
[----:B------:R-:W4:Y:S04]  /*783e0*/  LDL.LU.64 R76, [R1+0x170] ;  /* 0x00017000014c7983 */ /* 0x000f280000300a00 */
[----:B------:R-:W4:Y:S04]  /*783f0*/  LDL.LU.64 R78, [R1+0x178] ;  /* 0x00017800014e7983 */ /* 0x000f280000300a00 */
[----:B------:R-:W-:Y:S04]  /*78400*/  LDS R14, [R29+0x40880] ;  /* 0x040880001d0e7984 */ /* 0x000fe80000000800 */
[----:B------:R-:W-:Y:S04]  /*78410*/  LDS R13, [R31+0x40080] ;  /* 0x040080001f0d7984 */ /* 0x000fe80000000800 */
[----:B------:R-:W-:Y:S04]  /*78420*/  LDS R15, [R31+0x40880] ;  /* 0x040880001f0f7984 */ /* 0x000fe80000000800 */
[----:B------:R-:W1:Y:S04]  /*78430*/  LDSM.16.M88.4 R72, [R240+0x1000] ;  /* 0x00100000f048783b */ /* 0x000e680000000200 */
[----:B------:R-:W-:Y:S04]  /*78440*/  LDS R16, [R2+0x40080] ;  /* 0x0400800002107984 */ /* 0x000fe80000000800 */
[----:B------:R-:W-:Y:S04]  /*78450*/  LDS R18, [R2+0x40880] ;  /* 0x0408800002127984 */ /* 0x000fe80000000800 */
[----:B------:R-:W-:Y:S04]  /*78460*/  LDS R17, [R0+0x40080] ;  /* 0x0400800000117984 */ /* 0x000fe80000000800 */
[----:B------:R-:W1:Y:S04]  /*78470*/  LDS R19, [R0+0x40880] ;  /* 0x0408800000137984 */ /* 0x000e680000000800 */
        /* <DEDUP_REMOVED lines=16> */
[----:B------:R-:W1:Y:S04]  /*78580*/  LDSM.16.M88.4 R36, [R240+0x1800] ;  /* 0x00180000f024783b */ /* 0x000e680000000200 */
[----:B------:R-:W-:Y:S04]  /*78590*/  LDSM.16.M88.4 R100, [R240+0xe000] ;  /* 0x00e00000f064783b */ /* 0x000fe80000000200 */
        /* <DEDUP_REMOVED lines=14> */
[----:B------:R-:W-:Y:S01]  /*78680*/  LDSM.16.M88.4 R172, [R240+0x17000] ;  /* 0x01700000f0ac783b */ /* 0x000fe20000000200 */
[-C--:B--2---:R-:W-:Y:S03]  /*78690*/  HMMA.1688.F32.TF32 R68, R4, R56.reuse, R68 ;  /* 0x000000380444723c */ /* 0x084fe60000081044 */
[----:B------:R-:W-:Y:S04]  /*786a0*/  LDSM.16.M88.4 R176, [R240+0x17800] ;  /* 0x01780000f0b0783b */ /* 0x000fe80000000200 */
[----:B------:R-:W-:Y:S04]  /*786b0*/  LDSM.16.M88.4 R180, [R240+0x18000] ;  /* 0x01800000f0b4783b */ /* 0x000fe80000000200 */
[----:B------:R-:W-:Y:S04]  /*786c0*/  LDSM.16.M88.4 R184, [R240+0x18800] ;  /* 0x01880000f0b8783b */ /* 0x000fe80000000200 */
[----:B------:R-:W-:Y:S04]  /*786d0*/  LDSM.16.M88.4 R188, [R240+0x19000] ;  /* 0x01900000f0bc783b */ /* 0x000fe80000000200 */
[----:B------:R-:W-:Y:S04]  /*786e0*/  LDSM.16.M88.4 R192, [R240+0x19800] ;  /* 0x01980000f0c0783b */ /* 0x000fe80000000200 */
[----:B------:R-:W-:Y:S04]  /*786f0*/  LDSM.16.M88.4 R196, [R240+0x1a000] ;  /* 0x01a00000f0c4783b */ /* 0x000fe80000000200 */
[----:B------:R-:W-:Y:S04]  /*78700*/  STL.64 [R1+0x1fc0], R68 ;  /* 0x001fc04401007387 */ /* 0x000fe80000100a00 */
[----:B------:R3:W-:Y:S04]  /*78710*/  STL.64 [R1+0x1fc8], R70 ;  /* 0x001fc84601007387 */ /* 0x0007e80000100a00 */
[----:B------:R-:W-:Y:S04]  /*78720*/  STL.64 [R1+0x88], R54 ;  /* 0x0000883601007387 */ /* 0x000fe80000100a00 */
[----:B------:R-:W-:Y:S01]  /*78730*/  LDSM.16.M88.4 R200, [R240+0x1a800] ;  /* 0x01a80000f0c8783b */ /* 0x000fe20000000200 */
[-C--:B---3--:R-:W-:Y:S03]  /*78740*/  HMMA.1688.F32.TF32 R68, R8, R56.reuse, R44 ;  /* 0x000000380844723c */ /* 0x088fe6000008102c */
[----:B------:R-:W2:Y:S04]  /*78750*/  LDL.LU.64 R44, [R1+0x5d0] ;  /* 0x0005d000012c7983 */ /* 0x000ea80000300a00 */
[----:B------:R-:W2:Y:S04]  /*78760*/  LDL.LU.64 R46, [R1+0x5d8] ;  /* 0x0005d800012e7983 */ /* 0x000ea80000300a00 */
[----:B------:R-:W-:Y:S04]  /*78770*/  LDSM.16.M88.4 R204, [R240+0x1b000] ;  /* 0x01b00000f0cc783b */ /* 0x000fe80000000200 */
[----:B------:R-:W-:Y:S04]  /*78780*/  LDSM.16.M88.4 R208, [R240+0x1b800] ;  /* 0x01b80000f0d0783b */ /* 0x000fe80000000200 */
[----:B------:R-:W-:Y:S04]  /*78790*/  LDSM.16.M88.4 R212, [R240+0x1c000] ;  /* 0x01c00000f0d4783b */ /* 0x000fe80000000200 */
[----:B------:R-:W-:Y:S04]  /*787a0*/  LDSM.16.M88.4 R216, [R240+0x1c800] ;  /* 0x01c80000f0d8783b */ /* 0x000fe80000000200 */
[----:B------:R-:W-:Y:S04]  /*787b0*/  STL.64 [R1+0x2e80], R68 ;  /* 0x002e804401007387 */ /* 0x000fe80000100a00 */
[----:B------:R4:W-:Y:S04]  /*787c0*/  STL.64 [R1+0x2e88], R70 ;  /* 0x002e884601007387 */ /* 0x0009e80000100a00 */
[----:B-1----:R-:W-:Y:S04]  /*787d0*/  STL.64 [R1+0x78], R74 ;  /* 0x0000784a01007387 */ /* 0x002fe80000100a00 */
[----:B------:R-:W-:Y:S01]  /*787e0*/  LDSM.16.M88.4 R220, [R240+0x1d000] ;  /* 0x01d00000f0dc783b */ /* 0x000fe20000000200 */
[-C--:B----4-:R-:W-:Y:S03]  /*787f0*/  HMMA.1688.F32.TF32 R68, R12, R56.reuse, R40 ;  /* 0x000000380c44723c */ /* 0x090fe60000081028 */
[----:B------:R-:W3:Y:S04]  /*78800*/  LDL.LU.64 R40, [R1+0x130] ;  /* 0x0001300001287983 */ /* 0x000ee80000300a00 */
[----:B------:R-:W3:Y:S01]  /*78810*/  LDL.LU.64 R42, [R1+0x138] ;  /* 0x00013800012a7983 */ /* 0x000ee20000300a00 */
[-C--:B------:R-:W-:Y:S03]  /*78820*/  HMMA.1688.F32.TF32 R92, R16, R56.reuse, R64 ;  /* 0x00000038105c723c */ /* 0x080fe60000081040 */
[----:B------:R-:W-:Y:S04]  /*78830*/  LDSM.16.M88.4 R224, [R240+0x1d800] ;  /* 0x01d80000f0e0783b */ /* 0x000fe80000000200 */
[----:B------:R-:W-:Y:S01]  /*78840*/  LDSM.16.M88.4 R228, [R240+0x1e000] ;  /* 0x01e00000f0e4783b */ /* 0x000fe20000000200 */
[-C--:B------:R-:W-:Y:S03]  /*78850*/  HMMA.1688.F32.TF32 R88, R20, R56.reuse, R88 ;  /* 0x000000381458723c */ /* 0x080fe60000081058 */
[----:B------:R-:W-:Y:S05]  /*78860*/  LDSM.16.M88.4 R232, [R240+0x1e800] ;  /* 0x01e80000f0e8783b */ /* 0x000fea0000000200 */
[-C--:B------:R-:W-:Y:S08]  /*78870*/  HMMA.1688.F32.TF32 R84, R24, R56.reuse, R84 ;  /* 0x000000381854723c */ /* 0x080ff00000081054 */
[-C--:B------:R-:W-:Y:S01]  /*78880*/  HMMA.1688.F32.TF32 R80, R28, R56.reuse, R80 ;  /* 0x000000381c50723c */ /* 0x080fe20000081050 */
[----:B------:R1:W-:Y:S07]  /*78890*/  STL.64 [R1+0x25c0], R68 ;  /* 0x0025c04401007387 */ /* 0x0003ee0000100a00 */
[----:B------:R-:W-:Y:S01]  /*788a0*/  HMMA.1688.F32.TF32 R56, R32, R56, R60 ;  /* 0x000000382038723c */ /* 0x000fe2000008103c */
[----:B------:R4:W-:Y:S04]  /*788b0*/  STL.64 [R1+0x25c8], R70 ;  /* 0x0025c84601007387 */ /* 0x0009e80000100a00 */
[----:B-1----:R-:W3:Y:S03]  /*788c0*/  LDL.LU.64 R68, [R1+0x540] ;  /* 0x0005400001447983 */ /* 0x002ee60000300a00 */
[----:B------:R-:W-:Y:S01]  /*788d0*/  HMMA.1688.F32.TF32 R48, R4, R52, R48 ;  /* 0x000000340430723c */ /* 0x000fe20000081030 */
[----:B----4-:R-:W4:Y:S04]  /*788e0*/  LDL.LU.64 R70, [R1+0x548] ;  /* 0x0005480001467983 */ /* 0x010f280000300a00 */
[----:B------:R-:W-:Y:S04]  /*788f0*/  STL.64 [R1+0x68], R38 ;  /* 0x0000682601007387 */ /* 0x000fe80000100a00 */
[----:B------:R-:W4:Y:S04]  /*78900*/  LDL.LU.64 R64, [R1+0xf0] ;  /* 0x0000f00001407983 */ /* 0x000f280000300a00 */
[----:B------:R-:W4:Y:S04]  /*78910*/  LDL.LU.64 R66, [R1+0xf8] ;  /* 0x0000f80001427983 */ /* 0x000f280000300a00 */
[----:B------:R-:W-:Y:S04]  /*78920*/  STL.64 [R1+0x2f30], R92 ;  /* 0x002f305c01007387 */ /* 0x000fe80000100a00 */
[----:B------:R-:W-:Y:S04]  /*78930*/  STL.64 [R1+0x2f38], R94 ;  /* 0x002f385e01007387 */ /* 0x000fe80000100a00 */
[----:B------:R-:W-:Y:S04]  /*78940*/  STL.64 [R1+0x27c0], R88 ;  /* 0x0027c05801007387 */ /* 0x000fe80000100a00 */
[----:B------:R-:W-:Y:S04]  /*78950*/  STL.64 [R1+0x27c8], R90 ;  /* 0x0027c85a01007387 */ /* 0x000fe80000100a00 */
[----:B------:R-:W-:Y:S04]  /*78960*/  STL.64 [R1+0x2fe0], R84 ;  /* 0x002fe05401007387 */ /* 0x000fe80000100a00 */
[----:B------:R-:W-:Y:S04]  /*78970*/  STL.64 [R1+0x2fe8], R86 ;  /* 0x002fe85601007387 */ /* 0x000fe80000100a00 */
[----:B------:R-:W4:Y:S04]  /*78980*/  LDL.LU.64 R60, [R1+0x4c0] ;  /* 0x0004c000013c7983 */ /* 0x000f280000300a00 */
[----:B------:R-:W-:Y:S04]  /*78990*/  STL.64 [R1+0x2b70], R80 ;  /* 0x002b705001007387 */ /* 0x000fe80000100a00 */
[----:B------:R-:W-:Y:S04]  /*789a0*/  STL.64 [R1+0x2b78], R82 ;  /* 0x002b785201007387 */ /* 0x000fe80000100a00 */
[----:B------:R-:W4:Y:S04]  /*789b0*/  LDL.LU.64 R62, [R1+0x4c8] ;  /* 0x0004c800013e7983 */ /* 0x000f280000300a00 */
[----:B------:R1:W-:Y:S04]  /*789c0*/  STL.64 [R1+0x3070], R56 ;  /* 0x0030703801007387 */ /* 0x0003e80000100a00 */
[----:B------:R1:W-:Y:S04]  /*789d0*/  STL.64 [R1+0x3078], R58 ;  /* 0x0030783a01007387 */ /* 0x0003e80000100a00 */
[----:B-1----:R-:W4:Y:S04]  /*789e0*/  LDL.LU.64 R56, [R1+0x20] ;  /* 0x0000200001387983 */ /* 0x002f280000300a00 */
[----:B------:R-:W4:Y:S01]  /*789f0*/  LDL.LU.64 R58, [R1+0x28] ;  /* 0x00002800013a7983 */ /* 0x000f220000300a00 */
[----:B------:R-:W-:-:S02]  /*78a00*/  IMAD.MOV.U32 R252, RZ, RZ, R49 ;  /* 0x000000fffffc7224 */ /* 0x000fc400078e0031 */
[----:B------:R-:W-:Y:S01]  /*78a10*/  IMAD.MOV.U32 R2, RZ, RZ, R50 ;  /* 0x000000ffff027224 */ /* 0x000fe200078e0032 */
[----:B------:R1:W-:Y:S01]  /*78a20*/  STL [R1+0x1fb0], R48 ;  /* 0x001fb03001007387 */ /* 0x0003e20000100800 */
[----:B------:R-:W-:-:S03]  /*78a30*/  IMAD.MOV.U32 R0, RZ, RZ, R51 ;  /* 0x000000ffff007224 */ /* 0x000fc600078e0033 */
[----:B-1----:R-:W4:Y:S04]  /*78a40*/  LDL.LU.64 R48, [R1+0x980] ;  /* 0x0009800001307983 */ /* 0x002f280000300a00 */
[----:B------:R-:W4:Y:S01]  /*78a50*/  LDL.LU.64 R50, [R1+0x988] ;  /* 0x0009880001327983 */ /* 0x000f220000300a00 */
[-C--:B------:R-:W-:Y:S03]  /*78a60*/  HMMA.1688.F32.TF32 R76, R8, R52.reuse, R76 ;  /* 0x00000034084c723c */ /* 0x080fe6000008104c */
[----:B------:R-:W-:Y:S04]  /*78a70*/  STL [R1+0xa58c], R2 ;  /* 0x00a58c0201007387 */ /* 0x000fe80000100800 */
[----:B------:R-:W-:Y:S04]  /*78a80*/  STL [R1+0xa588], R252 ;  /* 0x00a588fc01007387 */ /* 0x000fe80000100800 */
[----:B------:R-:W4:Y:S04]  /*78a90*/  LDL.LU.64 R92, [R1+0x160] ;  /* 0x00016000015c7983 */ /* 0x000f280000300a00 */
[----:B------:R-:W4:Y:S08]  /*78aa0*/  LDL.LU.64 R94, [R1+0x168] ;  /* 0x00016800015e7983 */ /* 0x000f300000300a00 */
[----:B------:R-:W-:Y:S04]  /*78ab0*/  STL.64 [R1+0x2e60], R76 ;  /* 0x002e604c01007387 */ /* 0x000fe80000100a00 */
[----:B------:R2:W-:Y:S04]  /*78ac0*/  STL.64 [R1+0x2e68], R78 ;  /* 0x002e684e01007387 */ /* 0x0005e80000100a00 */
[----:B------:R-:W4:Y:S04]  /*78ad0*/  LDL.LU.64 R88, [R1+0x580] ;  /* 0x0005800001587983 */ /* 0x000f280000300a00 */
[----:B------:R-:W4:Y:S01]  /*78ae0*/  LDL.LU.64 R90, [R1+0x588] ;  /* 0x00058800015a7983 */ /* 0x000f220000300a00 */
[-C--:B--2---:R-:W-:Y:S03]  /*78af0*/  HMMA.1688.F32.TF32 R76, R12, R52.reuse, R44 ;  /* 0x000000340c4c723c */ /* 0x084fe6000008102c */
[----:B------:R-:W2:Y:S04]  /*78b00*/  LDL.LU.64 R44, [R1+0x120] ;  /* 0x00012000012c7983 */ /* 0x000ea80000300a00 */
[----:B------:R-:W2:Y:S11]  /*78b10*/  LDL.LU.64 R46, [R1+0x128] ;  /* 0x00012800012e7983 */ /* 0x000eb60000300a00 */
[----:B------:R-:W-:Y:S05]  /*78b20*/  @!UPT UIADD3 URZ, URZ, URZ, URZ ;  /* 0x0000003f3f3ff290 */ /* 0x000fea000fffe03f */
[----:B------:R-:W-:Y:S04]  /*78b30*/  STL.64 [R1+0x2320], R76 ;  /* 0x0023204c01007387 */ /* 0x000fe80000100a00 */
[----:B------:R3:W-:Y:S02]  /*78b40*/  STL.64 [R1+0x2328], R78 ;  /* 0x0023284e01007387 */ /* 0x0007e40000100a00 */
[-C--:B---3--:R-:W-:Y:S02]  /*78b50*/  HMMA.1688.F32.TF32 R76, R16, R52.reuse, R40 ;  /* 0x00000034104c723c */ /* 0x088fe40000081028 */
[----:B------:R-:W2:Y:S04]  /*78b60*/  LDL.LU.64 R40, [R1+0x530] ;  /* 0x0005300001287983 */ /* 0x000ea80000300a00 */
[----:B------:R-:W2:Y:S11]  /*78b70*/  LDL.LU.64 R42, [R1+0x538] ;  /* 0x00053800012a7983 */ /* 0x000eb60000300a00 */
[----:B------:R-:W-:Y:S06]  /*78b80*/  @!UPT UIADD3 URZ, URZ, URZ, URZ ;  /* 0x0000003f3f3ff290 */ /* 0x000fec000fffe03f */
[----:B------:R1:W-:Y:S01]  /*78b90*/  STL.64 [R1+0x2f10], R76 ;  /* 0x002f104c01007387 */ /* 0x0003e20000100a00 */
[-C--:B----4-:R-:W-:Y:S08]  /*78ba0*/  HMMA.1688.F32.TF32 R68, R20, R52.reuse, R68 ;  /* 0x000000341444723c */ /* 0x090ff00000081044 */
[-C--:B------:R-:W-:Y:S01]  /*78bb0*/  HMMA.1688.F32.TF32 R64, R24, R52.reuse, R64 ;  /* 0x000000341840723c */ /* 0x080fe20000081040 */
[----:B------:R4:W-:Y:S11]  /*78bc0*/  STL.64 [R1+0x2f18], R78 ;  /* 0x002f184e01007387 */ /* 0x0009f60000100a00 */
[----:B------:R-:W-:Y:S03]  /*78bd0*/  @!UPT UIADD3 URZ, URZ, URZ, URZ ;  /* 0x0000003f3f3ff290 */ /* 0x000fe6000fffe03f */
[----:B------:R1:W-:Y:S04]  /*78be0*/  STL.64 [R1+0x27b0], R68 ;  /* 0x0027b04401007387 */ /* 0x0003e80000100a00 */
[----:B------:R1:W-:Y:S01]  /*78bf0*/  STL.64 [R1+0x27b8], R70 ;  /* 0x0027b84601007387 */ /* 0x0003e20000100a00 */
[-C--:B------:R-:W-:Y:S03]  /*78c00*/  HMMA.1688.F32.TF32 R60, R28, R52.reuse, R60 ;  /* 0x000000341c3c723c */ /* 0x080fe6000008103c */
[----:B------:R1:W-:Y:S05]  /*78c10*/  STL.64 [R1+0x2fc0], R64 ;  /* 0x002fc04001007387 */ /* 0x0003ea0000100a00 */
[----:B------:R-:W-:Y:S01]  /*78c20*/  HMMA.1688.F32.TF32 R52, R32, R52, R56 ;  /* 0x000000342034723c */ /* 0x000fe20000081038 */
[----:B------:R1:W-:Y:S04]  /*78c30*/  STL.64 [R1+0x2fc8], R66 ;  /* 0x002fc84201007387 */ /* 0x0003e80000100a00 */
[----:B------:R-:W3:Y:S10]  /*78c40*/  LDL.LU.64 R84, [R1+0x50] ;  /* 0x0000500001547983 */ /* 0x000ef40000300a00 */
[----:B------:R1:W-:Y:S01]  /*78c50*/  STL.64 [R1+0x2b50], R60 ;  /* 0x002b503c01007387 */ /* 0x0003e20000100a00 */
[-C--:B------:R-:W-:Y:S03]  /*78c60*/  HMMA.1688.F32.TF32 R48, R4, R72.reuse, R48 ;  /* 0x000000480430723c */ /* 0x080fe60000081030 */
[----:B------:R1:W-:Y:S04]  /*78c70*/  STL.64 [R1+0x2b58], R62 ;  /* 0x002b583e01007387 */ /* 0x0003e80000100a00 */
[----:B------:R-:W3:Y:S04]  /*78c80*/  LDL.LU.64 R86, [R1+0x58] ;  /* 0x0000580001567983 */ /* 0x000ee80000300a00 */
[----:B------:R1:W-:Y:S04]  /*78c90*/  STL.64 [R1+0x3060], R52 ;  /* 0x0030603401007387 */ /* 0x0003e80000100a00 */
[----:B------:R1:W-:Y:S04]  /*78ca0*/  STL.64 [R1+0x3068], R54 ;  /* 0x0030683601007387 */ /* 0x0003e80000100a00 */
[----:B------:R-:W3:Y:S04]  /*78cb0*/  LDL.LU.64 R80, [R1+0x490] ;  /* 0x0004900001507983 */ /* 0x000ee80000300a00 */
[----:B------:R-:W3:Y:S04]  /*78cc0*/  LDL.LU.64 R82, [R1+0x498] ;  /* 0x0004980001527983 */ /* 0x000ee80000300a00 */
[----:B-1----:R-:W3:Y:S04]  /*78cd0*/  LDL.LU.64 R76, [R1+0x10] ;  /* 0x00001000014c7983 */ /* 0x002ee80000300a00 */
[----:B----4-:R-:W4:Y:S04]  /*78ce0*/  LDL.LU.64 R78, [R1+0x18] ;  /* 0x00001800014e7983 */ /* 0x010f280000300a00 */
        /* <DEDUP_REMOVED lines=8> */
[----:B------:R1:W-:Y:S04]  /*78d70*/  STL.64 [R1+0x1fa0], R48 ;  /* 0x001fa03001007387 */ /* 0x0003e80000100a00 */
[----:B------:R1:W-:Y:S04]  /*78d80*/  STL.64 [R1+0x1fa8], R50 ;  /* 0x001fa83201007387 */ /* 0x0003e80000100a00 */
[----:B------:R-:W4:Y:S04]  /*78d90*/  LDL.LU.64 R52, [R1+0x520] ;  /* 0x0005200001347983 */ /* 0x000f280000300a00 */
[----:B------:R-:W4:Y:S01]  /*78da0*/  LDL.LU.64 R54, [R1+0x528] ;  /* 0x0005280001367983 */ /* 0x000f220000300a00 */
[-C--:B------:R-:W-:Y:S03]  /*78db0*/  HMMA.1688.F32.TF32 R96, R8, R72.reuse, R92 ;  /* 0x000000480860723c */ /* 0x080fe6000008105c */
[----:B-1----:R-:W4:Y:S04]  /*78dc0*/  LDL.LU.64 R48, [R1+0x40] ;  /* 0x0000400001307983 */ /* 0x002f280000300a00 */
[----:B------:R-:W4:Y:S01]  /*78dd0*/  LDL.LU.64 R50, [R1+0x48] ;  /* 0x0000480001327983 */ /* 0x000f220000300a00 */
[-C--:B------:R-:W-:Y:S11]  /*78de0*/  HMMA.1688.F32.TF32 R92, R12, R72.reuse, R88 ;  /* 0x000000480c5c723c */ /* 0x080ff60000081058 */
[----:B------:R-:W-:Y:S04]  /*78df0*/  @!UPT UIADD3 URZ, URZ, URZ, URZ ;  /* 0x0000003f3f3ff290 */ /* 0x000fe8000fffe03f */
[----:B------:R-:W-:Y:S04]  /*78e00*/  STL.64 [R1+0x2e40], R96 ;  /* 0x002e406001007387 */ /* 0x000fe80000100a00 */
[----:B------:R-:W-:Y:S04]  /*78e10*/  STL.64 [R1+0x2e48], R98 ;  /* 0x002e486201007387 */ /* 0x000fe80000100a00 */
[----:B------:R-:W-:Y:S01]  /*78e20*/  LDSM.16.M88.4 R96, [R240+0xd800] ;  /* 0x00d80000f060783b */ /* 0x000fe20000000200 */
[-C--:B--2---:R-:W-:Y:S03]  /*78e30*/  HMMA.1688.F32.TF32 R88, R16, R72.reuse, R44 ;  /* 0x000000481058723c */ /* 0x084fe6000008102c */
[----:B------:R-:W4:Y:S04]  /*78e40*/  LDL.LU.64 R44, [R1+0x450] ;  /* 0x00045000012c7983 */ /* 0x000f280000300a00 */
[----:B------:R-:W-:Y:S04]  /*78e50*/  STL.64 [R1+0x2310], R92 ;  /* 0x0023105c01007387 */ /* 0x000fe80000100a00 */
[----:B------:R-:W-:Y:S04]  /*78e60*/  STL.64 [R1+0x2318], R94 ;  /* 0x0023185e01007387 */ /* 0x000fe80000100a00 */
[----:B------:R-:W4:Y:S08]  /*78e70*/  LDL.LU.64 R46, [R1+0x458] ;  /* 0x00045800012e7983 */ /* 0x000f300000300a00 */
[----:B------:R-:W-:Y:S04]  /*78e80*/  STL.64 [R1+0x2ef0], R88 ;  /* 0x002ef05801007387 */ /* 0x000fe80000100a00 */
[----:B------:R1:W-:Y:S02]  /*78e90*/  STL.64 [R1+0x2ef8], R90 ;  /* 0x002ef85a01007387 */ /* 0x0003e40000100a00 */
[-C--:B-1----:R-:W-:Y:S02]  /*78ea0*/  HMMA.1688.F32.TF32 R88, R20, R72.reuse, R40 ;  /* 0x000000481458723c */ /* 0x082fe40000081028 */
[----:B------:R-:W4:Y:S04]  /*78eb0*/  LDL.LU.64 R40, [R1] ;  /* 0x0000000001287983 */ /* 0x000f280000300a00 */
[----:B------:R-:W4:Y:S11]  /*78ec0*/  LDL.LU.64 R42, [R1+0x8] ;  /* 0x00000800012a7983 */ /* 0x000f360000300a00 */
[----:B------:R-:W-:Y:S06]  /*78ed0*/  @!UPT UIADD3 URZ, URZ, URZ, URZ ;  /* 0x0000003f3f3ff290 */ /* 0x000fec000fffe03f */
[----:B------:R-:W-:Y:S04]  /*78ee0*/  STL.64 [R1+0x27a0], R88 ;  /* 0x0027a05801007387 */ /* 0x000fe80000100a00 */
[----:B------:R-:W-:Y:S01]  /*78ef0*/  STL.64 [R1+0x27a8], R90 ;  /* 0x0027a85a01007387 */ /* 0x000fe20000100a00 */
[-C--:B---3--:R-:W-:Y:S08]  /*78f00*/  HMMA.1688.F32.TF32 R84, R24, R72.reuse, R84 ;  /* 0x000000481854723c */ /* 0x088ff00000081054 */
[-C--:B------:R-:W-:Y:S08]  /*78f10*/  HMMA.1688.F32.TF32 R80, R28, R72.reuse, R80 ;  /* 0x000000481c50723c */ /* 0x080ff00000081050 */
[----:B----4-:R-:W-:Y:S08]  /*78f20*/  HMMA.1688.F32.TF32 R72, R32, R72, R76 ;  /* 0x000000482048723c */ /* 0x010ff0000008104c */
[-C--:B------:R-:W-:Y:S08]  /*78f30*/  HMMA.1688.F32.TF32 R68, R4, R36.reuse, R68 ;  /* 0x000000240444723c */ /* 0x080ff00000081044 */
[-C--:B------:R-:W-:Y:S08]  /*78f40*/  HMMA.1688.F32.TF32 R64, R8, R36.reuse, R64 ;  /* 0x000000240840723c */ /* 0x080ff00000081040 */
[-C--:B------:R-:W-:Y:S08]  /*78f50*/  HMMA.1688.F32.TF32 R60, R12, R36.reuse, R60 ;  /* 0x000000240c3c723c */ /* 0x080ff0000008103c */
[-C--:B------:R-:W-:Y:S01]  /*78f60*/  HMMA.1688.F32.TF32 R56, R16, R36.reuse, R56 ;  /* 0x000000241038723c */ /* 0x080fe20000081038 */
[----:B------:R-:W-:Y:S04]  /*78f70*/  STL.64 [R1+0x2fa0], R84 ;  /* 0x002fa05401007387 */ /* 0x000fe80000100a00 */
[----:B------:R-:W-:Y:S03]  /*78f80*/  STL.64 [R1+0x2fa8], R86 ;  /* 0x002fa85601007387 */ /* 0x000fe60000100a00 */
[-C--:B------:R-:W-:Y:S01]  /*78f90*/  HMMA.1688.F32.TF32 R52, R20, R36.reuse, R52 ;  /* 0x000000241434723c */ /* 0x080fe20000081034 */
[----:B------:R1:W-:Y:S04]  /*78fa0*/  STL.64 [R1+0x2b30], R80 ;  /* 0x002b305001007387 */ /* 0x0003e80000100a00 */
[----:B------:R3:W-:Y:S04]  /*78fb0*/  STL.64 [R1+0x2b38], R82 ;  /* 0x002b385201007387 */ /* 0x0007e80000100a00 */
[----:B------:R4:W-:Y:S04]  /*78fc0*/  STL.64 [R1+0x3050], R72 ;  /* 0x0030504801007387 */ /* 0x0009e80000100a00 */
[----:B------:R1:W-:Y:S04]  /*78fd0*/  STL.64 [R1+0x3058], R74 ;  /* 0x0030584a01007387 */ /* 0x0003e80000100a00 */
[----:B------:R-:W-:Y:S04]  /*78fe0*/  STL.64 [R1+0x1f40], R68 ;  /* 0x001f404401007387 */ /* 0x000fe80000100a00 */
[----:B------:R-:W-:Y:S04]  /*78ff0*/  STL.64 [R1+0x1f48], R70 ;  /* 0x001f484601007387 */ /* 0x000fe80000100a00 */
[----:B------:R1:W-:Y:S04]  /*79000*/  STL.64 [R1+0x2b60], R64 ;  /* 0x002b604001007387 */ /* 0x0003e80000100a00 */
[----:B------:R1:W-:Y:S04]  /*79010*/  STL.64 [R1+0x2b68], R66 ;  /* 0x002b684201007387 */ /* 0x0003e80000100a00 */
[----:B------:R1:W-:Y:S04]  /*79020*/  STL.64 [R1+0x2300], R60 ;  /* 0x0023003c01007387 */ /* 0x0003e80000100a00 */
[----:B------:R1:W-:Y:S04]  /*79030*/  STL.64 [R1+0x2308], R62 ;  /* 0x0023083e01007387 */ /* 0x0003e80000100a00 */
[----:B------:R4:W-:Y:S01]  /*79040*/  STL.64 [R1+0x2ee0], R56 ;  /* 0x002ee03801007387 */ /* 0x0009e20000100a00 */
[-C--:B------:R-:W-:Y:S03]  /*79050*/  HMMA.1688.F32.TF32 R48, R24, R36.reuse, R48 ;  /* 0x000000241830723c */ /* 0x080fe60000081030 */
[----:B------:R4:W-:Y:S04]  /*79060*/  STL.64 [R1+0x2ee8], R58 ;  /* 0x002ee83a01007387 */ /* 0x0009e80000100a00 */
[----:B-1----:R-:W2:Y:S04]  /*79070*/  LDL.LU.64 R80, [R1+0xa60] ;  /* 0x000a600001507983 */ /* 0x002ea80000300a00 */
[----:B------:R1:W-:Y:S04]  /*79080*/  STL.64 [R1+0x2790], R52 ;  /* 0x0027903401007387 */ /* 0x0003e80000100a00 */
[----:B------:R1:W-:Y:S04]  /*79090*/  STL.64 [R1+0x2798], R54 ;  /* 0x0027983601007387 */ /* 0x0003e80000100a00 */
[----:B---3--:R-:W2:Y:S04]  /*790a0*/  LDL.LU.64 R82, [R1+0xa68] ;  /* 0x000a680001527983 */ /* 0x008ea80000300a00 */
[----:B------:R3:W-:Y:S04]  /*790b0*/  STL.64 [R1+0x2f90], R48 ;  /* 0x002f903001007387 */ /* 0x0007e80000100a00 */
[----:B------:R1:W-:Y:S01]  /*790c0*/  STL.64 [R1+0x2f98], R50 ;  /* 0x002f983201007387 */ /* 0x0003e20000100a00 */
[-C--:B----4-:R-:W-:Y:S03]  /*790d0*/  HMMA.1688.F32.TF32 R44, R28, R36.reuse, R44 ;  /* 0x000000241c2c723c */ /* 0x090fe6000008102c */
[----:B------:R-:W4:Y:S04]  /*790e0*/  LDL.LU.64 R88, [R1+0x240] ;  /* 0x0002400001587983 */ /* 0x000f280000300a00 */
[----:B------:R-:W4:Y:S04]  /*790f0*/  LDL.LU.64 R90, [R1+0x248] ;  /* 0x00024800015a7983 */ /* 0x000f280000300a00 */
[----:B------:R-:W4:Y:S04]  /*79100*/  LDL.LU.64 R76, [R1+0xa20] ;  /* 0x000a2000014c7983 */ /* 0x000f280000300a00 */
[----:B------:R-:W4:Y:S04]  /*79110*/  LDL.LU.64 R78, [R1+0xa28] ;  /* 0x000a2800014e7983 */ /* 0x000f280000300a00 */
[----:B------:R-:W4:Y:S04]  /*79120*/  LDL.LU.64 R72, [R1+0x200] ;  /* 0x0002000001487983 */ /* 0x000f280000300a00 */
[----:B------:R-:W4:Y:S01]  /*79130*/  LDL.LU.64 R74, [R1+0x208] ;  /* 0x00020800014a7983 */ /* 0x000f220000300a00 */
[----:B------:R-:W-:Y:S03]  /*79140*/  HMMA.1688.F32.TF32 R36, R32, R36, R40 ;  /* 0x000000242024723c */ /* 0x000fe60000081028 */
[----:B------:R-:W-:Y:S04]  /*79150*/  STL.64 [R1+0x2b10], R44 ;  /* 0x002b102c01007387 */ /* 0x000fe80000100a00 */
[----:B------:R-:W-:Y:S04]  /*79160*/  STL.64 [R1+0x2b18], R46 ;  /* 0x002b182e01007387 */ /* 0x000fe80000100a00 */
[----:B------:R-:W4:Y:S04]  /*79170*/  LDL.LU.64 R84, [R1+0x9e0] ;  /* 0x0009e00001547983 */ /* 0x000f280000300a00 */
[----:B------:R-:W4:Y:S04]  /*79180*/  LDL.LU.64 R86, [R1+0x9e8] ;  /* 0x0009e80001567983 */ /* 0x000f280000300a00 */
[----:B------:R-:W1:Y:S04]  /*79190*/  LDSM.16.M88.4 R40, [R240+0x2000] ;  /* 0x00200000f028783b */ /* 0x000e680000000200 */
[----:B------:R-:W3:Y:S04]  /*791a0*/  LDSM.16.M88.4 R44, [R240+0x2800] ;  /* 0x00280000f02c783b */ /* 0x000ee80000000200 */
[----:B------:R-:W-:Y:S04]  /*791b0*/  STL.64 [R1+0x3040], R36 ;  /* 0x0030402401007387 */ /* 0x000fe80000100a00 */
[----:B------:R-:W-:Y:S04]  /*791c0*/  STL.64 [R1+0x3048], R38 ;  /* 0x0030482601007387 */ /* 0x000fe80000100a00 */
[----:B------:R-:W4:Y:S04]  /*791d0*/  LDL.LU.64 R64, [R1+0x1c0] ;  /* 0x0001c00001407983 */ /* 0x000f280000300a00 */
[----:B------:R-:W4:Y:S04]  /*791e0*/  LDL.LU.64 R66, [R1+0x1c8] ;  /* 0x0001c80001427983 */ /* 0x000f280000300a00 */
[----:B------:R-:W4:Y:S04]  /*791f0*/  LDL.LU.64 R60, [R1+0x4f0] ;  /* 0x0004f000013c7983 */ /* 0x000f280000300a00 */
[----:B------:R-:W4:Y:S04]  /*79200*/  LDL.LU.64 R62, [R1+0x4f8] ;  /* 0x0004f800013e7983 */ /* 0x000f280000300a00 */
[----:B------:R-:W4:Y:S04]  /*79210*/  LDL.LU.64 R56, [R1+0xe0] ;  /* 0x0000e00001387983 */ /* 0x000f280000300a00 */
[----:B------:R-:W4:Y:S04]  /*79220*/  LDL.LU.64 R58, [R1+0xe8] ;  /* 0x0000e800013a7983 */ /* 0x000f280000300a00 */
[----:B-1----:R-:W4:Y:S04]  /*79230*/  LDL.LU.64 R52, [R1+0xa50] ;  /* 0x000a500001347983 */ /* 0x002f280000300a00 */
[----:B------:R-:W4:Y:S04]  /*79240*/  LDL.LU.64 R54, [R1+0xa58] ;  /* 0x000a580001367983 */ /* 0x000f280000300a00 */
[----:B---3--:R-:W3:Y:S04]  /*79250*/  LDL.LU.64 R48, [R1+0x230] ;  /* 0x0002300001307983 */ /* 0x008ee80000300a00 */
[----:B------:R-:W3:Y:S04]  /*79260*/  LDL.LU.64 R50, [R1+0x238] ;  /* 0x0002380001327983 */ /* 0x000ee80000300a00 */
[----:B------:R-:W1:Y:S04]  /*79270*/  LDSM.16.M88.4 R68, [R240+0x3000] ;  /* 0x00300000f044783b */ /* 0x000e680000000200 */
[----:B------:R-:W1:Y:S04]  /*79280*/  LDSM.16.M88.4 R36, [R240+0x3800] ;  /* 0x00380000f024783b */ /* 0x000e680000000200 */
[----:B------:R-:W-:Y:S04]  /*79290*/  STL.64 [R1+0x58], R42 ;  /* 0x0000582a01007387 */ /* 0x000fe80000100a00 */
[----:B------:R-:W-:Y:S04]  /*792a0*/  STL.64 [R1+0x48], R46 ;  /* 0x0000482e01007387 */ /* 0x000fe80000100a00 */
[----:B-1----:R-:W-:Y:S04]  /*792b0*/  STL.64 [R1+0x38], R70 ;  /* 0x0000384601007387 */ /* 0x002fe80000100a00 */
[----:B------:R-:W-:Y:S01]  /*792c0*/  STL.64 [R1+0x28], R38 ;  /* 0x0000282601007387 */ /* 0x000fe20000100a00 */
[-C--:B--2---:R-:W-:Y:S03]  /*792d0*/  HMMA.1688.F32.TF32 R92, R4, R40.reuse, R80 ;  /* 0x00000028045c723c */ /* 0x084fe60000081050 */
[----:B------:R-:W2:Y:S04]  /*792e0*/  LDL.LU.64 R80, [R1+0xa10] ;  /* 0x000a100001507983 */ /* 0x000ea80000300a00 */
[----:B------:R-:W2:Y:S11]  /*792f0*/  LDL.LU.64 R82, [R1+0xa18] ;  /* 0x000a180001527983 */ /* 0x000eb60000300a00 */
[----:B------:R-:W-:Y:S05]  /*79300*/  @!UPT UIADD3 URZ, URZ, URZ, URZ ;  /* 0x0000003f3f3ff290 */ /* 0x000fea000fffe03f */
[----:B------:R-:W-:Y:S04]  /*79310*/  STL.64 [R1+0x1eb0], R92 ;  /* 0x001eb05c01007387 */ /* 0x000fe80000100a00 */
[----:B------:R4:W-:Y:S02]  /*79320*/  STL.64 [R1+0x1eb8], R94 ;  /* 0x001eb85e01007387 */ /* 0x0009e40000100a00 */
[-C--:B----4-:R-:W-:Y:S08]  /*79330*/  HMMA.1688.F32.TF32 R92, R8, R40.reuse, R88 ;  /* 0x00000028085c723c */ /* 0x090ff00000081058 */
[-C--:B------:R-:W-:Y:S01]  /*79340*/  HMMA.1688.F32.TF32 R88, R12, R40.reuse, R76 ;  /* 0x000000280c58723c */ /* 0x080fe2000008104c */
[----:B------:R-:W4:Y:S07]  /*79350*/  LDL.LU.64 R76, [R1+0x1f0] ;  /* 0x0001f000014c7983 */ /* 0x000f2e0000300a00 */
[-C--:B------:R-:W-:Y:S07]  /*79360*/  HMMA.1688.F32.TF32 R84, R20, R40.reuse, R84 ;  /* 0x000000281454723c */ /* 0x080fee0000081054 */
[----:B------:R-:W-:Y:S04]  /*79370*/  STL.64 [R1+0x2b40], R92 ;  /* 0x002b405c01007387 */ /* 0x000fe80000100a00 */
[----:B------:R-:W-:Y:S04]  /*79380*/  STL.64 [R1+0x2b48], R94 ;  /* 0x002b485e01007387 */ /* 0x000fe80000100a00 */
[----:B------:R-:W4:Y:S04]  /*79390*/  LDL.LU.64 R78, [R1+0x1f8] ;  /* 0x0001f800014e7983 */ /* 0x000f280000300a00 */
[----:B------:R-:W-:Y:S04]  /*793a0*/  STL.64 [R1+0x22f0], R88 ;  /* 0x0022f05801007387 */ /* 0x000fe80000100a00 */
[----:B------:R1:W-:Y:S01]  /*793b0*/  STL.64 [R1+0x22f8], R90 ;  /* 0x0022f85a01007387 */ /* 0x0003e20000100a00 */
[-C--:B------:R-:W-:Y:S08]  /*793c0*/  HMMA.1688.F32.TF32 R64, R24, R40.reuse, R64 ;  /* 0x000000281840723c */ /* 0x080ff00000081040 */
[-C--:B------:R-:W-:Y:S01]  /*793d0*/  HMMA.1688.F32.TF32 R60, R28, R40.reuse, R60 ;  /* 0x000000281c3c723c */ /* 0x080fe2000008103c */
[----:B------:R-:W-:Y:S01]  /*793e0*/  MOV R2, R38 ;  /* 0x0000002600027202 */ /* 0x000fe20000000f00 */
[----:B------:R-:W-:Y:S01]  /*793f0*/  IMAD.MOV.U32 R252, RZ, RZ, R39 ;  /* 0x000000fffffc7224 */ /* 0x000fe200078e0027 */
[----:B------:R-:W-:Y:S05]  /*79400*/  LDSM.16.M88.4 R92, [R240+0xd000] ;  /* 0x00d00000f05c783b */ /* 0x000fea0000000200 */
[-C--:B-1----:R-:W-:Y:S01]  /*79410*/  HMMA.1688.F32.TF32 R88, R16, R40.reuse, R72 ;  /* 0x000000281058723c */ /* 0x082fe20000081048 */
[----:B------:R-:W4:Y:S04]  /*79420*/  LDL.LU.64 R72, [R1+0x9d0] ;  /* 0x0009d00001487983 */ /* 0x000f280000300a00 */
[----:B------:R-:W4:Y:S03]  /*79430*/  LDL.LU.64 R74, [R1+0x9d8] ;  /* 0x0009d800014a7983 */ /* 0x000f260000300a00 */
[----:B------:R-:W-:Y:S11]  /*79440*/  HMMA.1688.F32.TF32 R40, R32, R40, R56 ;  /* 0x000000282028723c */ /* 0x000ff60000081038 */
[----:B------:R-:W-:Y:S04]  /*79450*/  @!UPT UIADD3 URZ, URZ, URZ, URZ ;  /* 0x0000003f3f3ff290 */ /* 0x000fe8000fffe03f */
[----:B------:R-:W-:Y:S04]  /*79460*/  STL.64 [R1+0x2ed0], R88 ;  /* 0x002ed05801007387 */ /* 0x000fe80000100a00 */
[----:B------:R-:W-:Y:S04]  /*79470*/  STL.64 [R1+0x2ed8], R90 ;  /* 0x002ed85a01007387 */ /* 0x000fe80000100a00 */
[----:B------:R-:W-:Y:S04]  /*79480*/  STL.64 [R1+0x2780], R84 ;  /* 0x0027805401007387 */ /* 0x000fe80000100a00 */
[----:B------:R-:W-:Y:S04]  /*79490*/  STL.64 [R1+0x2788], R86 ;  /* 0x0027885601007387 */ /* 0x000fe80000100a00 */
[----:B------:R1:W-:Y:S04]  /*794a0*/  STL.64 [R1+0x2f80], R64 ;  /* 0x002f804001007387 */ /* 0x0003e80000100a00 */
[----:B------:R3:W-:Y:S04]  /*794b0*/  STL.64 [R1+0x2f88], R66 ;  /* 0x002f884201007387 */ /* 0x0007e80000100a00 */
[----:B-1----:R-:W4:Y:S04]  /*794c0*/  LDL.LU.64 R64, [R1+0x1b0] ;  /* 0x0001b00001407983 */ /* 0x002f280000300a00 */
[----:B------:R1:W-:Y:S04]  /*794d0*/  STL.64 [R1+0x2af0], R60 ;  /* 0x002af03c01007387 */ /* 0x0003e80000100a00 */
[----:B------:R1:W-:Y:S04]  /*794e0*/  STL.64 [R1+0x2af8], R62 ;  /* 0x002af83e01007387 */ /* 0x0003e80000100a00 */
[----:B---3--:R-:W3:Y:S04]  /*794f0*/  LDL.LU.64 R66, [R1+0x1b8] ;  /* 0x0001b80001427983 */ /* 0x008ee80000300a00 */
[----:B------:R1:W-:Y:S04]  /*79500*/  STL.64 [R1+0x3030], R40 ;  /* 0x0030302801007387 */ /* 0x0003e80000100a00 */
[----:B------:R1:W-:Y:S04]  /*79510*/  STL.64 [R1+0x3038], R42 ;  /* 0x0030382a01007387 */ /* 0x0003e80000100a00 */
[----:B-1----:R-:W3:Y:S04]  /*79520*/  LDL.LU.64 R60, [R1+0x4b0] ;  /* 0x0004b000013c7983 */ /* 0x002ee80000300a00 */
[----:B------:R-:W3:Y:S04]  /*79530*/  LDL.LU.64 R62, [R1+0x4b8] ;  /* 0x0004b800013e7983 */ /* 0x000ee80000300a00 */
[----:B------:R-:W3:Y:S04]  /*79540*/  LDL.LU.64 R56, [R1+0xc0] ;  /* 0x0000c00001387983 */ /* 0x000ee80000300a00 */
[----:B------:R-:W3:Y:S04]  /*79550*/  LDL.LU.64 R58, [R1+0xc8] ;  /* 0x0000c800013a7983 */ /* 0x000ee80000300a00 */
[----:B------:R-:W3:Y:S04]  /*79560*/  LDL.LU.64 R40, [R1+0xa40] ;  /* 0x000a400001287983 */ /* 0x000ee80000300a00 */
[----:B------:R-:W3:Y:S01]  /*79570*/  LDL.LU.64 R42, [R1+0xa48] ;  /* 0x000a4800012a7983 */ /* 0x000ee20000300a00 */
[-C--:B------:R-:W-:Y:S03]  /*79580*/  HMMA.1688.F32.TF32 R84, R4, R44.reuse, R52 ;  /* 0x0000002c0454723c */ /* 0x080fe60000081034 */
[----:B------:R-:W3:Y:S04]  /*79590*/  LDL.LU.64 R52, [R1+0x220] ;  /* 0x0002200001347983 */ /* 0x000ee80000300a00 */
[----:B------:R-:W3:Y:S11]  /*795a0*/  LDL.LU.64 R54, [R1+0x228] ;  /* 0x0002280001367983 */ /* 0x000ef60000300a00 */
[----:B------:R-:W-:Y:S05]  /*795b0*/  @!UPT UIADD3 URZ, URZ, URZ, URZ ;  /* 0x0000003f3f3ff290 */ /* 0x000fea000fffe03f */
[----:B------:R-:W-:Y:S04]  /*795c0*/  STL.64 [R1+0x1e00], R84 ;  /* 0x001e005401007387 */ /* 0x000fe80000100a00 */
[----:B------:R1:W-:Y:S02]  /*795d0*/  STL.64 [R1+0x1e08], R86 ;  /* 0x001e085601007387 */ /* 0x0003e40000100a00 */
[-C--:B-1----:R-:W-:Y:S02]  /*795e0*/  HMMA.1688.F32.TF32 R84, R8, R44.reuse, R48 ;  /* 0x0000002c0854723c */ /* 0x082fe40000081030 */
[----:B------:R-:W3:Y:S04]  /*795f0*/  LDL.LU.64 R48, [R1+0xa00] ;  /* 0x000a000001307983 */ /* 0x000ee80000300a00 */
[----:B------:R-:W3:Y:S11]  /*79600*/  LDL.LU.64 R50, [R1+0xa08] ;  /* 0x000a080001327983 */ /* 0x000ef60000300a00 */
[----:B------:R-:W-:Y:S06]  /*79610*/  @!UPT UIADD3 URZ, URZ, URZ, URZ ;  /* 0x0000003f3f3ff290 */ /* 0x000fec000fffe03f */
[----:B------:R1:W-:Y:S04]  /*79620*/  STL.64 [R1+0x2b20], R84 ;  /* 0x002b205401007387 */ /* 0x0003e80000100a00 */
[----:B------:R1:W-:Y:S04]  /*79630*/  STL.64 [R1+0x2b28], R86 ;  /* 0x002b285601007387 */ /* 0x0003e80000100a00 */
[----:B-1----:R-:W3:Y:S04]  /*79640*/  LDL.LU.64 R84, [R1+0x1e0] ;  /* 0x0001e00001547983 */ /* 0x002ee80000300a00 */
[----:B------:R-:W3:Y:S01]  /*79650*/  LDL.LU.64 R86, [R1+0x1e8] ;  /* 0x0001e80001567983 */ /* 0x000ee20000300a00 */
[-C--:B--2---:R-:W-:Y:S11]  /*79660*/  HMMA.1688.F32.TF32 R80, R12, R44.reuse, R80 ;  /* 0x0000002c0c50723c */ /* 0x084ff60000081050 */
[----:B------:R-:W-:Y:S11]  /*79670*/  @!UPT UIADD3 URZ, URZ, URZ, URZ ;  /* 0x0000003f3f3ff290 */ /* 0x000ff6000fffe03f */
[----:B------:R-:W-:Y:S01]  /*79680*/  @!UPT UIADD3 URZ, URZ, URZ, URZ ;  /* 0x0000003f3f3ff290 */ /* 0x000fe2000fffe03f */
[----:B------:R1:W-:Y:S04]  /*79690*/  STL.64 [R1+0x22e0], R80 ;  /* 0x0022e05001007387 */ /* 0x0003e80000100a00 */
[----:B------:R2:W-:Y:S04]  /*796a0*/  STL.64 [R1+0x22e8], R82 ;  /* 0x0022e85201007387 */ /* 0x0005e80000100a00 */
[----:B-1----:R-:W3:Y:S04]  /*796b0*/  LDL.LU.64 R80, [R1+0x9c0] ;  /* 0x0009c00001507983 */ /* 0x002ee80000300a00 */
[----:B--2---:R-:W2:Y:S01]  /*796c0*/  LDL.LU.64 R82, [R1+0x9c8] ;  /* 0x0009c80001527983 */ /* 0x004ea20000300a00 */
[-C--:B----4-:R-:W-:Y:S03]  /*796d0*/  HMMA.1688.F32.TF32 R88, R16, R44.reuse, R76 ;  /* 0x0000002c1058723c */ /* 0x090fe6000008104c */
[----:B------:R-:W2:Y:S04]  /*796e0*/  LDL.LU.64 R76, [R1+0x1a0] ;  /* 0x0001a000014c7983 */ /* 0x000ea80000300a00 */
[----:B------:R-:W2:Y:S01]  /*796f0*/  LDL.LU.64 R78, [R1+0x1a8] ;  /* 0x0001a800014e7983 */ /* 0x000ea20000300a00 */
[-C--:B------:R-:W-:Y:S11]  /*79700*/  HMMA.1688.F32.TF32 R72, R20, R44.reuse, R72 ;  /* 0x0000002c1448723c */ /* 0x080ff60000081048 */
[----:B------:R-:W-:Y:S04]  /*79710*/  @!UPT UIADD3 URZ, URZ, URZ, URZ ;  /* 0x0000003f3f3ff290 */ /* 0x000fe8000fffe03f */
[----:B------:R-:W-:Y:S04]  /*79720*/  STL.64 [R1+0x2ec0], R88 ;  /* 0x002ec05801007387 */ /* 0x000fe80000100a00 */
[----:B------:R1:W-:Y:S04]  /*79730*/  STL.64 [R1+0x2ec8], R90 ;  /* 0x002ec85a01007387 */ /* 0x0003e80000100a00 */
[----:B------:R1:W-:Y:S04]  /*79740*/  STL.64 [R1+0x2770], R72 ;  /* 0x0027704801007387 */ /* 0x0003e80000100a00 */
[----:B------:R1:W-:Y:S01]  /*79750*/  STL.64 [R1+0x2778], R74 ;  /* 0x0027784a01007387 */ /* 0x0003e20000100a00 */
[-C--:B---3--:R-:W-:Y:S08]  /*79760*/  HMMA.1688.F32.TF32 R64, R24, R44.reuse, R64 ;  /* 0x0000002c1840723c */ /* 0x088ff00000081040 */
[-C--:B------:R-:W-:Y:S08]  /*79770*/  HMMA.1688.F32.TF32 R60, R28, R44.reuse, R60 ;  /* 0x0000002c1c3c723c */ /* 0x080ff0000008103c */
[----:B------:R-:W-:Y:S07]  /*79780*/  HMMA.1688.F32.TF32 R44, R32, R44, R56 ;  /* 0x0000002c202c723c */ /* 0x000fee0000081038 */
[----:B------:R3:W-:Y:S04]  /*79790*/  STL.64 [R1+0x2f70], R64 ;  /* 0x002f704001007387 */ /* 0x0007e80000100a00 */
[----:B------:R3:W-:Y:S01]  /*797a0*/  STL.64 [R1+0x2f78], R66 ;  /* 0x002f784201007387 */ /* 0x0007e20000100a00 */
[-C--:B-1----:R-:W-:Y:S03]  /*797b0*/  HMMA.1688.F32.TF32 R88, R4, R68.reuse, R40 ;  /* 0x000000440458723c */ /* 0x082fe60000081028 */
[----:B------:R-:W4:Y:S04]  /*797c0*/  LDL.LU.64 R72, [R1+0x470] ;  /* 0x0004700001487983 */ /* 0x000f280000300a00 */
[----:B------:R1:W-:Y:S04]  /*797d0*/  STL.64 [R1+0x2ad0], R60 ;  /* 0x002ad03c01007387 */ /* 0x0003e80000100a00 */
[----:B------:R1:W-:Y:S04]  /*797e0*/  STL.64 [R1+0x2ad8], R62 ;  /* 0x002ad83e01007387 */ /* 0x0003e80000100a00 */
[----:B------:R-:W4:Y:S04]  /*797f0*/  LDL.LU.64 R74, [R1+0x478] ;  /* 0x00047800014a7983 */ /* 0x000f280000300a00 */
[----:B------:R1:W-:Y:S04]  /*79800*/  STL.64 [R1+0x3020], R44 ;  /* 0x0030202c01007387 */ /* 0x0003e80000100a00 */
[----:B------:R1:W-:Y:S04]  /*79810*/  STL.64 [R1+0x3028], R46 ;  /* 0x0030282e01007387 */ /* 0x0003e80000100a00 */
[----:B---3--:R-:W3:Y:S04]  /*79820*/  LDL.LU.64 R64, [R1+0xa30] ;  /* 0x000a300001407983 */ /* 0x008ee80000300a00 */
[----:B------:R-:W3:Y:S04]  /*79830*/  LDL.LU.64 R66, [R1+0xa38] ;  /* 0x000a380001427983 */ /* 0x000ee80000300a00 */
[----:B-1----:R-:W3:Y:S04]  /*79840*/  LDL.LU.64 R60, [R1+0x210] ;  /* 0x00021000013c7983 */ /* 0x002ee80000300a00 */
[----:B------:R-:W3:Y:S04]  /*79850*/  LDL.LU.64 R62, [R1+0x218] ;  /* 0x00021800013e7983 */ /* 0x000ee80000300a00 */
[----:B------:R-:W3:Y:S04]  /*79860*/  LDL.LU.64 R56, [R1+0x9f0] ;  /* 0x0009f00001387983 */ /* 0x000ee80000300a00 */
[----:B------:R-:W3:Y:S04]  /*79870*/  LDL.LU.64 R58, [R1+0x9f8] ;  /* 0x0009f800013a7983 */ /* 0x000ee80000300a00 */
[----:B------:R-:W3:Y:S04]  /*79880*/  LDL.LU.64 R44, [R1+0x1d0] ;  /* 0x0001d000012c7983 */ /* 0x000ee80000300a00 */
[----:B------:R-:W3:Y:S04]  /*79890*/  LDL.LU.64 R46, [R1+0x1d8] ;  /* 0x0001d800012e7983 */ /* 0x000ee80000300a00 */
[----:B------:R-:W3:Y:S04]  /*798a0*/  LDL.LU.64 R40, [R1+0x9b0] ;  /* 0x0009b00001287983 */ /* 0x000ee80000300a00 */
[----:B------:R-:W3:Y:S04]  /*798b0*/  LDL.LU.64 R42, [R1+0x9b8] ;  /* 0x0009b800012a7983 */ /* 0x000ee80000300a00 */
[----:B------:R-:W-:Y:S04]  /*798c0*/  STL.64 [R1+0x1d50], R88 ;  /* 0x001d505801007387 */ /* 0x000fe80000100a00 */
[----:B------:R1:W-:Y:S02]  /*798d0*/  STL.64 [R1+0x1d58], R90 ;  /* 0x001d585a01007387 */ /* 0x0003e40000100a00 */
[-C--:B-1----:R-:W-:Y:S02]  /*798e0*/  HMMA.1688.F32.TF32 R88, R8, R68.reuse, R52 ;  /* 0x000000440858723c */ /* 0x082fe40000081034 */
[----:B------:R-:W3:Y:S04]  /*798f0*/  LDL.LU.64 R52, [R1+0x190] ;  /* 0x0001900001347983 */ /* 0x000ee80000300a00 */
[----:B------:R-:W3:Y:S11]  /*79900*/  LDL.LU.64 R54, [R1+0x198] ;  /* 0x0001980001367983 */ /* 0x000ef60000300a00 */
[----:B------:R-:W-:Y:S06]  /*79910*/  @!UPT UIADD3 URZ, URZ, URZ, URZ ;  /* 0x0000003f3f3ff290 */ /* 0x000fec000fffe03f */
        /* <DEDUP_REMOVED lines=8> */
[-C--:B-1----:R-:W-:Y:S08]  /*799a0*/  HMMA.1688.F32.TF32 R88, R16, R68.reuse, R84 ;  /* 0x000000441058723c */ /* 0x082ff00000081054 */
[-C--:B--2---:R-:W-:Y:S08]  /*799b0*/  HMMA.1688.F32.TF32 R84, R20, R68.reuse, R80 ;  /* 0x000000441454723c */ /* 0x084ff00000081050 */
[-C--:B------:R-:W-:Y:S07]  /*799c0*/  HMMA.1688.F32.TF32 R80, R24, R68.reuse, R76 ;  /* 0x000000441850723c */ /* 0x080fee000008104c */
[----:B------:R-:W-:Y:S04]  /*799d0*/  STL.64 [R1+0x2eb0], R88 ;  /* 0x002eb05801007387 */ /* 0x000fe80000100a00 */
[----:B------:R-:W-:Y:S04]  /*799e0*/  STL.64 [R1+0x2eb8], R90 ;  /* 0x002eb85a01007387 */ /* 0x000fe80000100a00 */
[----:B------:R-:W-:Y:S04]  /*799f0*/  STL.64 [R1+0x2750], R84 ;  /* 0x0027505401007387 */ /* 0x000fe80000100a00 */
[----:B------:R-:W-:Y:S04]  /*79a00*/  STL.64 [R1+0x2758], R86 ;  /* 0x0027585601007387 */ /* 0x000fe80000100a00 */
[----:B------:R-:W-:Y:S04]  /*79a10*/  STL.64 [R1+0x2f60], R80 ;  /* 0x002f605001007387 */ /* 0x000fe80000100a00 */
[----:B------:R-:W-:Y:S01]  /*79a20*/  STL.64 [R1+0x2f68], R82 ;  /* 0x002f685201007387 */ /* 0x000fe20000100a00 */
[-C--:B----4-:R-:W-:Y:S08]  /*79a30*/  HMMA.1688.F32.TF32 R76, R28, R68.reuse, R72 ;  /* 0x000000441c4c723c */ /* 0x090ff00000081048 */
[----:B------:R-:W-:Y:S01]  /*79a40*/  HMMA.1688.F32.TF32 R72, R32, R68, R248 ;  /* 0x000000442048723c */ /* 0x000fe200000810f8 */
[----:B------:R-:W1:Y:S07]  /*79a50*/  LDSM.16.M88.4 R248, [R240+0x5000] ;  /* 0x00500000f0f8783b */ /* 0x000e6e0000000200 */
[-C--:B---3--:R-:W-:Y:S08]  /*79a60*/  HMMA.1688.F32.TF32 R68, R4, R36.reuse, R64 ;  /* 0x000000240444723c */ /* 0x088ff00000081040 */
[-C--:B------:R-:W-:Y:S08]  /*79a70*/  HMMA.1688.F32.TF32 R64, R8, R36.reuse, R60 ;  /* 0x000000240840723c */ /* 0x080ff0000008103c */
[-C--:B------:R-:W-:Y:S08]  /*79a80*/  HMMA.1688.F32.TF32 R60, R12, R36.reuse, R56 ;  /* 0x000000240c3c723c */ /* 0x080ff00000081038 */
[-C--:B------:R-:W-:Y:S01]  /*79a90*/  HMMA.1688.F32.TF32 R56, R16, R36.reuse, R44 ;  /* 0x000000241038723c */ /* 0x080fe2000008102c */
        /* <DEDUP_REMOVED lines=8> */
[----:B------:R-:W2:Y:S04]  /*79b20*/  LDL.LU.64 R44, [R1+0xb00] ;  /* 0x000b0000012c7983 */ /* 0x000ea80000300a00 */
[----:B------:R-:W-:Y:S04]  /*79b30*/  STL.64 [R1+0x1db0], R60 ;  /* 0x001db03c01007387 */ /* 0x000fe80000100a00 */
[----:B------:R-:W-:Y:S04]  /*79b40*/  STL.64 [R1+0x1db8], R62 ;  /* 0x001db83e01007387 */ /* 0x000fe80000100a00 */
[----:B------:R-:W2:Y:S04]  /*79b50*/  LDL.LU.64 R46, [R1+0xb08] ;  /* 0x000b0800012e7983 */ /* 0x000ea80000300a00 */
[----:B------:R-:W-:Y:S04]  /*79b60*/  STL.64 [R1+0x2ea0], R56 ;  /* 0x002ea03801007387 */ /* 0x000fe80000100a00 */
[----:B------:R3:W-:Y:S01]  /*79b70*/  STL.64 [R1+0x2ea8], R58 ;  /* 0x002ea83a01007387 */ /* 0x0007e20000100a00 */
[-C--:B------:R-:W-:Y:S08]  /*79b80*/  HMMA.1688.F32.TF32 R52, R24, R36.reuse, R52 ;  /* 0x000000241834723c */ /* 0x080ff00000081034 */
[-C--:B---3--:R-:W-:Y:S01]  /*79b90*/  HMMA.1688.F32.TF32 R56, R20, R36.reuse, R40 ;  /* 0x000000241438723c */ /* 0x088fe20000081028 */
[----:B------:R-:W3:Y:S04]  /*79ba0*/  LDL.LU.64 R40, [R1+0x2d0] ;  /* 0x0002d00001287983 */ /* 0x000ee80000300a00 */
[----:B------:R-:W3:Y:S03]  /*79bb0*/  LDL.LU.64 R42, [R1+0x2d8] ;  /* 0x0002d800012a7983 */ /* 0x000ee60000300a00 */
[-C--:B------:R-:W-:Y:S11]  /*79bc0*/  HMMA.1688.F32.TF32 R48, R28, R36.reuse, R48 ;  /* 0x000000241c30723c */ /* 0x080ff60000081030 */
[----:B------:R-:W-:Y:S04]  /*79bd0*/  @!UPT UIADD3 URZ, URZ, URZ, URZ ;  /* 0x0000003f3f3ff290 */ /* 0x000fe8000fffe03f */
[----:B------:R4:W-:Y:S04]  /*79be0*/  STL.64 [R1+0x2720], R56 ;  /* 0x0027203801007387 */ /* 0x0009e80000100a00 */
[----:B------:R1:W-:Y:S04]  /*79bf0*/  STL.64 [R1+0x2728], R58 ;  /* 0x0027283a01007387 */ /* 0x0003e80000100a00 */
[----:B------:R-:W3:Y:S04]  /*79c00*/  LDL.LU.64 R76, [R1+0xac0] ;  /* 0x000ac000014c7983 */ /* 0x000ee80000300a00 */
[----:B------:R-:W3:Y:S04]  /*79c10*/  LDL.LU.64 R78, [R1+0xac8] ;  /* 0x000ac800014e7983 */ /* 0x000ee80000300a00 */
[----:B------:R-:W-:Y:S04]  /*79c20*/  STL.64 [R1+0x2f50], R52 ;  /* 0x002f503401007387 */ /* 0x000fe80000100a00 */
[----:B------:R-:W-:Y:S04]  /*79c30*/  STL.64 [R1+0x2f58], R54 ;  /* 0x002f583601007387 */ /* 0x000fe80000100a00 */
[----:B------:R-:W3:Y:S04]  /*79c40*/  LDL.LU.64 R72, [R1+0x2a0] ;  /* 0x0002a00001487983 */ /* 0x000ee80000300a00 */
[----:B------:R-:W3:Y:S04]  /*79c50*/  LDL.LU.64 R74, [R1+0x2a8] ;  /* 0x0002a800014a7983 */ /* 0x000ee80000300a00 */
[----:B------:R1:W-:Y:S04]  /*79c60*/  STL.64 [R1+0x2760], R48 ;  /* 0x0027603001007387 */ /* 0x0003e80000100a00 */
[----:B------:R1:W-:Y:S04]  /*79c70*/  STL.64 [R1+0x2768], R50 ;  /* 0x0027683201007387 */ /* 0x0003e80000100a00 */
[----:B------:R-:W3:Y:S04]  /*79c80*/  LDL.LU.64 R68, [R1+0xa90] ;  /* 0x000a900001447983 */ /* 0x000ee80000300a00 */
[----:B------:R-:W3:Y:S04]  /*79c90*/  LDL.LU.64 R70, [R1+0xa98] ;  /* 0x000a980001467983 */ /* 0x000ee80000300a00 */
[----:B------:R-:W3:Y:S04]  /*79ca0*/  LDL.LU.64 R64, [R1+0x270] ;  /* 0x0002700001407983 */ /* 0x000ee80000300a00 */
[----:B------:R-:W3:Y:S04]  /*79cb0*/  LDL.LU.64 R66, [R1+0x278] ;  /* 0x0002780001427983 */ /* 0x000ee80000300a00 */
[----:B------:R-:W3:Y:S04]  /*79cc0*/  LDL.LU.64 R60, [R1+0x4e0] ;  /* 0x0004e000013c7983 */ /* 0x000ee80000300a00 */
[----:B------:R-:W3:Y:S04]  /*79cd0*/  LDL.LU.64 R62, [R1+0x4e8] ;  /* 0x0004e800013e7983 */ /* 0x000ee80000300a00 */
[----:B----4-:R-:W4:Y:S04]  /*79ce0*/  LDL.LU.64 R56, [R1+0xd0] ;  /* 0x0000d00001387983 */ /* 0x010f280000300a00 */
[----:B-1----:R-:W4:Y:S01]  /*79cf0*/  LDL.LU.64 R58, [R1+0xd8] ;  /* 0x0000d800013a7983 */ /* 0x002f220000300a00 */
[----:B------:R-:W-:Y:S03]  /*79d00*/  HMMA.1688.F32.TF32 R36, R32, R36, R244 ;  /* 0x000000242024723c */ /* 0x000fe600000810f4 */
[----:B------:R-:W1:Y:S04]  /*79d10*/  LDSM.16.M88.4 R52, [R240+0x4000] ;  /* 0x00400000f034783b */ /* 0x000e680000000200 */
[----:B------:R-:W4:Y:S04]  /*79d20*/  LDL.LU.64 R48, [R1+0xaf0] ;  /* 0x000af00001307983 */ /* 0x000f280000300a00 */
[----:B------:R-:W4:Y:S04]  /*79d30*/  LDL.LU.64 R50, [R1+0xaf8] ;  /* 0x000af80001327983 */ /* 0x000f280000300a00 */
[----:B------:R-:W-:Y:S08]  /*79d40*/  LDSM.16.M88.4 R244, [R240+0x5800] ;  /* 0x00580000f0f4783b */ /* 0x000ff00000000200 */
[----:B------:R-:W-:Y:S04]  /*79d50*/  STL.64 [R1+0x3000], R36 ;  /* 0x0030002401007387 */ /* 0x000fe80000100a00 */
[----:B------:R-:W-:Y:S04]  /*79d60*/  STL.64 [R1+0x3008], R38 ;  /* 0x0030082601007387 */ /* 0x000fe80000100a00 */
[----:B------:R-:W1:Y:S04]  /*79d70*/  LDSM.16.M88.4 R36, [R240+0x4800] ;  /* 0x00480000f024783b */ /* 0x000e680000000200 */
[----:B------:R-:W-:Y:S04]  /*79d80*/  STL [R1+0xa53c], R250 ;  /* 0x00a53cfa01007387 */ /* 0x000fe80000100800 */
[----:B-1----:R-:W-:Y:S04]  /*79d90*/  STL.64 [R1+0x18], R54 ;  /* 0x0000183601007387 */ /* 0x002fe80000100a00 */
[----:B------:R-:W-:Y:S04]  /*79da0*/  STL [R1+0xa538], R251 ;  /* 0x00a538fb01007387 */ /* 0x000fe80000100800 */
[----:B------:R-:W-:Y:S04]  /*79db0*/  STL.64 [R1+0x8], R38 ;  /* 0x0000082601007387 */ /* 0x000fe80000100a00 */
[----:B------:R-:W-:Y:S04]  /*79dc0*/  STL [R1+0xa534], R246 ;  /* 0x00a534f601007387 */ /* 0x000fe80000100800 */
[----:B------:R-:W-:Y:S01]  /*79dd0*/  STL [R1+0xa530], R247 ;  /* 0x00a530f701007387 */ /* 0x000fe20000100800 */
[-C--:B--2---:R-:W-:Y:S03]  /*79de0*/  HMMA.1688.F32.TF32 R80, R4, R52.reuse, R44 ;  /* 0x000000340450723c */ /* 0x084fe6000008102c */
[----:B------:R-:W2:Y:S04]  /*79df0*/  LDL.LU.64 R44, [R1+0x2c0] ;  /* 0x0002c000012c7983 */ /* 0x000ea80000300a00 */
[----:B------:R-:W2:Y:S11]  /*79e00*/  LDL.LU.64 R46, [R1+0x2c8] ;  /* 0x0002c800012e7983 */ /* 0x000eb60000300a00 */
[----:B------:R-:W-:Y:S05]  /*79e10*/  @!UPT UIADD3 URZ, URZ, URZ, URZ ;  /* 0x0000003f3f3ff290 */ /* 0x000fea000fffe03f */
[----:B------:R-:W-:Y:S04]  /*79e20*/  STL.64 [R1+0x1b80], R80 ;  /* 0x001b805001007387 */ /* 0x000fe80000100a00 */
[----:B------:R3:W-:Y:S02]  /*79e30*/  STL.64 [R1+0x1b88], R82 ;  /* 0x001b885201007387 */ /* 0x0007e40000100a00 */
[-C--:B---3--:R-:W-:Y:S02]  /*79e40*/  HMMA.1688.F32.TF32 R80, R8, R52.reuse, R40 ;  /* 0x000000340850723c */ /* 0x088fe40000081028 */
[----:B------:R-:W3:Y:S04]  /*79e50*/  LDL.LU.64 R40, [R1+0xab0] ;  /* 0x000ab00001287983 */ /* 0x000ee80000300a00 */
[----:B------:R-:W3:Y:S02]  /*79e60*/  LDL.LU.64 R42, [R1+0xab8] ;  /* 0x000ab800012a7983 */ /* 0x000ee40000300a00 */
[-C--:B------:R-:W-:Y:S08]  /*79e70*/  HMMA.1688.F32.TF32 R76, R12, R52.reuse, R76 ;  /* 0x000000340c4c723c */ /* 0x080ff0000008104c */
[-C--:B------:R-:W-:Y:S07]  /*79e80*/  HMMA.1688.F32.TF32 R72, R16, R52.reuse, R72 ;  /* 0x000000341048723c */ /* 0x080fee0000081048 */
[----:B------:R1:W-:Y:S01]  /*79e90*/  STL.64 [R1+0x2ac0], R80 ;  /* 0x002ac05001007387 */ /* 0x0003e20000100a00 */
[-C--:B------:R-:W-:Y:S08]  /*79ea0*/  HMMA.1688.F32.TF32 R68, R20, R52.reuse, R68 ;  /* 0x000000341444723c */ /* 0x080ff00000081044 */
[-C--:B------:R-:W-:Y:S01]  /*79eb0*/  HMMA.1688.F32.TF32 R64, R24, R52.reuse, R64 ;  /* 0x000000341840723c */ /* 0x080fe20000081040 */
[----:B------:R1:W-:Y:S04]  /*79ec0*/  STL.64 [R1+0x2ac8], R82 ;  /* 0x002ac85201007387 */ /* 0x0003e80000100a00 */
[----:B------:R-:W3:Y:S03]  /*79ed0*/  LDL.LU.64 R84, [R1+0x290] ;  /* 0x0002900001547983 */ /* 0x000ee60000300a00 */
[-C--:B------:R-:W-:Y:S01]  /*79ee0*/  HMMA.1688.F32.TF32 R60, R28, R52.reuse, R60 ;  /* 0x000000341c3c723c */ /* 0x080fe2000008103c */
[----:B------:R-:W3:Y:S04]  /*79ef0*/  LDL.LU.64 R86, [R1+0x298] ;  /* 0x0002980001567983 */ /* 0x000ee80000300a00 */
[----:B------:R4:W-:Y:S04]  /*79f00*/  STL.64 [R1+0x1c30], R76 ;  /* 0x001c304c01007387 */ /* 0x0009e80000100a00 */
[----:B------:R4:W-:Y:S04]  /*79f10*/  STL.64 [R1+0x1c38], R78 ;  /* 0x001c384e01007387 */ /* 0x0009e80000100a00 */
[----:B-1----:R-:W3:Y:S04]  /*79f20*/  LDL.LU.64 R80, [R1+0xa80] ;  /* 0x000a800001507983 */ /* 0x002ee80000300a00 */
[----:B------:R-:W3:Y:S04]  /*79f30*/  LDL.LU.64 R82, [R1+0xa88] ;  /* 0x000a880001527983 */ /* 0x000ee80000300a00 */
[----:B----4-:R-:W4:Y:S04]  /*79f40*/  LDL.LU.64 R76, [R1+0x260] ;  /* 0x00026000014c7983 */ /* 0x010f280000300a00 */
[----:B------:R-:W4:Y:S04]  /*79f50*/  LDL.LU.64 R78, [R1+0x268] ;  /* 0x00026800014e7983 */ /* 0x000f280000300a00 */
[----:B------:R1:W-:Y:S01]  /*79f60*/  STL.64 [R1+0x2e90], R72 ;  /* 0x002e904801007387 */ /* 0x0003e20000100a00 */
[----:B------:R-:W-:Y:S03]  /*79f70*/  HMMA.1688.F32.TF32 R52, R32, R52, R56 ;  /* 0x000000342034723c */ /* 0x000fe60000081038 */
[----:B------:R1:W-:Y:S04]  /*79f80*/  STL.64 [R1+0x2e98], R74 ;  /* 0x002e984a01007387 */ /* 0x0003e80000100a00 */
[----:B------:R1:W-:Y:S04]  /*79f90*/  STL.64 [R1+0x2700], R68 ;  /* 0x0027004401007387 */ /* 0x0003e80000100a00 */
[----:B------:R1:W-:Y:S04]  /*79fa0*/  STL.64 [R1+0x2708], R70 ;  /* 0x0027084601007387 */ /* 0x0003e80000100a00 */
[----:B------:R1:W-:Y:S04]  /*79fb0*/  STL.64 [R1+0x2f40], R64 ;  /* 0x002f404001007387 */ /* 0x0003e80000100a00 */
[----:B------:R1:W-:Y:S04]  /*79fc0*/  STL.64 [R1+0x2f48], R66 ;  /* 0x002f484201007387 */ /* 0x0003e80000100a00 */
[----:B-1----:R-:W4:Y:S04]  /*79fd0*/  LDL.LU.64 R72, [R1+0x4a0] ;  /* 0x0004a00001487983 */ /* 0x002f280000300a00 */
[----:B------:R1:W-:Y:S04]  /*79fe0*/  STL.64 [R1+0x2730], R60 ;  /* 0x0027303c01007387 */ /* 0x0003e80000100a00 */
[----:B------:R1:W-:Y:S04]  /*79ff0*/  STL.64 [R1+0x2738], R62 ;  /* 0x0027383e01007387 */ /* 0x0003e80000100a00 */
[----:B------:R-:W4:Y:S04]  /*7a000*/  LDL.LU.64 R74, [R1+0x4a8] ;  /* 0x0004a800014a7983 */ /* 0x000f280000300a00 */
[----:B------:R1:W-:Y:S04]  /*7a010*/  STL.64 [R1+0x2ff0], R52 ;  /* 0x002ff03401007387 */ /* 0x0003e80000100a00 */
[----:B------:R1:W-:Y:S04]  /*7a020*/  STL.64 [R1+0x2ff8], R54 ;  /* 0x002ff83601007387 */ /* 0x0003e80000100a00 */
[----:B------:R-:W4:Y:S04]  /*7a030*/  LDL.LU.64 R68, [R1+0xb0] ;  /* 0x0000b00001447983 */ /* 0x000f280000300a00 */
[----:B------:R-:W4:Y:S04]  /*7a040*/  LDL.LU.64 R70, [R1+0xb8] ;  /* 0x0000b80001467983 */ /* 0x000f280000300a00 */
[----:B------:R-:W4:Y:S04]  /*7a050*/  LDL.LU.64 R64, [R1+0xae0] ;  /* 0x000ae00001407983 */ /* 0x000f280000300a00 */
[----:B------:R-:W4:Y:S04]  /*7a060*/  LDL.LU.64 R66, [R1+0xae8] ;  /* 0x000ae80001427983 */ /* 0x000f280000300a00 */
[----:B-1----:R-:W4:Y:S04]  /*7a070*/  LDL.LU.64 R60, [R1+0x2b0] ;  /* 0x0002b000013c7983 */ /* 0x002f280000300a00 */
[----:B------:R-:W4:Y:S04]  /*7a080*/  LDL.LU.64 R62, [R1+0x2b8] ;  /* 0x0002b800013e7983 */ /* 0x000f280000300a00 */
[----:B------:R-:W4:Y:S01]  /*7a090*/  LDL.LU.64 R56, [R1+0xaa0] ;  /* 0x000aa00001387983 */ /* 0x000f220000300a00 */
[-C--:B------:R-:W-:Y:S03]  /*7a0a0*/  HMMA.1688.F32.TF32 R48, R4, R36.reuse, R48 ;  /* 0x000000240430723c */ /* 0x080fe60000081030 */
[----:B------:R-:W4:Y:S04]  /*7a0b0*/  LDL.LU.64 R58, [R1+0xaa8] ;  /* 0x000aa800013a7983 */ /* 0x000f280000300a00 */
[----:B------:R-:W4:Y:S04]  /*7a0c0*/  LDL.LU.64 R52, [R1+0x280] ;  /* 0x0002800001347983 */ /* 0x000f280000300a00 */
[----:B------:R-:W4:Y:S11]  /*7a0d0*/  LDL.LU.64 R54, [R1+0x288] ;  /* 0x0002880001367983 */ /* 0x000f360000300a00 */
[----:B------:R-:W-:Y:S01]  /*7a0e0*/  @!UPT UIADD3 URZ, URZ, URZ, URZ ;  /* 0x0000003f3f3ff290 */ /* 0x000fe2000fffe03f */
[----:B------:R1:W-:Y:S04]  /*7a0f0*/  STL.64 [R1+0x1b50], R48 ;  /* 0x001b503001007387 */ /* 0x0003e80000100a00 */
[----:B------:R1:W-:Y:S04]  /*7a100*/  STL.64 [R1+0x1b58], R50 ;  /* 0x001b583201007387 */ /* 0x0003e80000100a00 */
[----:B-1----:R-:W4:Y:S04]  /*7a110*/  LDL.LU.64 R48, [R1+0xa70] ;  /* 0x000a700001307983 */ /* 0x002f280000300a00 */
        /* <DEDUP_REMOVED lines=9> */
[----:B------:R-:W3:Y:S11]  /*7a1b0*/  LDL.LU.64 R42, [R1+0x468] ;  /* 0x00046800012a7983 */ /* 0x000ef60000300a00 */
[----:B------:R-:W-:Y:S06]  /*7a1c0*/  @!UPT UIADD3 URZ, URZ, URZ, URZ ;  /* 0x0000003f3f3ff290 */ /* 0x000fec000fffe03f */
[----:B------:R-:W-:Y:S04]  /*7a1d0*/  STL.64 [R1+0x1b90], R88 ;  /* 0x001b905801007387 */ /* 0x000fe80000100a00 */
[----:B------:R-:W-:Y:S04]  /*7a1e0*/  STL.64 [R1+0x1b98], R90 ;  /* 0x001b985a01007387 */ /* 0x000fe80000100a00 */
[----:B------:R-:W-:Y:S01]  /*7a1f0*/  LDSM.16.M88.4 R88, [R240+0xc800] ;  /* 0x00c80000f058783b */ /* 0x000fe20000000200 */
[-C--:B------:R-:W-:Y:S08]  /*7a200*/  HMMA.1688.F32.TF32 R84, R16, R36.reuse, R84 ;  /* 0x000000241054723c */ /* 0x080ff00000081054 */
[-C--:B------:R-:W-:Y:S08]  /*7a210*/  HMMA.1688.F32.TF32 R80, R20, R36.reuse, R80 ;  /* 0x000000241450723c */ /* 0x080ff00000081050 */
[-C--:B----4-:R-:W-:Y:S07]  /*7a220*/  HMMA.1688.F32.TF32 R76, R24, R36.reuse, R76 ;  /* 0x00000024184c723c */ /* 0x090fee000008104c */
[----:B------:R-:W-:Y:S04]  /*7a230*/  STL.64 [R1+0x2e70], R84 ;  /* 0x002e705401007387 */ /* 0x000fe80000100a00 */
[----:B------:R-:W-:Y:S04]  /*7a240*/  STL.64 [R1+0x2e78], R86 ;  /* 0x002e785601007387 */ /* 0x000fe80000100a00 */
[----:B------:R-:W-:Y:S04]  /*7a250*/  LDSM.16.M88.4 R84, [R240+0xc000] ;  /* 0x00c00000f054783b */ /* 0x000fe80000000200 */
[----:B------:R-:W-:Y:S04]  /*7a260*/  STL.64 [R1+0x26e0], R80 ;  /* 0x0026e05001007387 */ /* 0x000fe80000100a00 */
[----:B------:R-:W-:Y:S01]  /*7a270*/  STL.64 [R1+0x26e8], R82 ;  /* 0x0026e85201007387 */ /* 0x000fe20000100a00 */
[-C--:B------:R-:W-:Y:S03]  /*7a280*/  HMMA.1688.F32.TF32 R72, R28, R36.reuse, R72 ;  /* 0x000000241c48723c */ /* 0x080fe60000081048 */
[----:B------:R-:W-:Y:S04]  /*7a290*/  STL.64 [R1+0x2f20], R76 ;  /* 0x002f204c01007387 */ /* 0x000fe80000100a00 */
[----:B------:R-:W-:Y:S04]  /*7a2a0*/  STL.64 [R1+0x2f28], R78 ;  /* 0x002f284e01007387 */ /* 0x000fe80000100a00 */
[----:B------:R-:W-:Y:S04]  /*7a2b0*/  LDSM.16.M88.4 R76, [R240+0xb000] ;  /* 0x00b00000f04c783b */ /* 0x000fe80000000200 */
[----:B------:R-:W-:Y:S01]  /*7a2c0*/  LDSM.16.M88.4 R80, [R240+0xb800] ;  /* 0x00b80000f050783b */ /* 0x000fe20000000200 */
[----:B------:R-:W-:Y:S03]  /*7a2d0*/  HMMA.1688.F32.TF32 R68, R32, R36, R68 ;  /* 0x000000242044723c */ /* 0x000fe60000081044 */
[----:B------:R-:W4:Y:S04]  /*7a2e0*/  LDL.LU.64 R36, [R1+0xad0] ;  /* 0x000ad00001247983 */ /* 0x000f280000300a00 */
[----:B------:R-:W-:Y:S04]  /*7a2f0*/  STL.64 [R1+0x2710], R72 ;  /* 0x0027104801007387 */ /* 0x000fe80000100a00 */
[----:B------:R-:W-:Y:S04]  /*7a300*/  STL.64 [R1+0x2718], R74 ;  /* 0x0027184a01007387 */ /* 0x000fe80000100a00 */
[----:B------:R-:W4:Y:S01]  /*7a310*/  LDL.LU.64 R38, [R1+0xad8] ;  /* 0x000ad80001267983 */ /* 0x000f220000300a00 */
[-C--:B------:R-:W-:Y:S03]  /*7a320*/  HMMA.1688.F32.TF32 R64, R4, R248.reuse, R64 ;  /* 0x000000f80440723c */ /* 0x080fe60000081040 */
[----:B------:R-:W-:Y:S05]  /*7a330*/  LDSM.16.M88.4 R72, [R240+0xa800] ;  /* 0x00a80000f048783b */ /* 0x000fea0000000200 */
[-C--:B------:R-:W-:Y:S01]  /*7a340*/  HMMA.1688.F32.TF32 R60, R8, R248.reuse, R60 ;  /* 0x000000f8083c723c */ /* 0x080fe2000008103c */
[----:B------:R-:W-:Y:S04]  /*7a350*/  STL.64 [R1+0x2fd0], R68 ;  /* 0x002fd04401007387 */ /* 0x000fe80000100a00 */
[----:B------:R-:W-:Y:S03]  /*7a360*/  STL.64 [R1+0x2fd8], R70 ;  /* 0x002fd84601007387 */ /* 0x000fe60000100a00 */
[-C--:B------:R-:W-:Y:S01]  /*7a370*/  HMMA.1688.F32.TF32 R56, R12, R248.reuse, R56 ;  /* 0x000000f80c38723c */ /* 0x080fe20000081038 */
[----:B------:R-:W-:Y:S06]  /*7a380*/  LDSM.16.M88.4 R68, [R240+0xa000] ;  /* 0x00a00000f044783b */ /* 0x000fec0000000200 */
[----:B------:R-:W-:Y:S04]  /*7a390*/  STL.64 [R1+0x1b20], R64 ;  /* 0x001b204001007387 */ /* 0x000fe80000100a00 */
[----:B------:R-:W-:Y:S04]  /*7a3a0*/  STL.64 [R1+0x1b28], R66 ;  /* 0x001b284201007387 */ /* 0x000fe80000100a00 */
[----:B------:R-:W-:Y:S04]  /*7a3b0*/  STL.64 [R1+0xa820], R14 ;  /* 0x00a8200e01007387 */ /* 0x000fe80000100a00 */
[----:B------:R-:W-:Y:S04]  /*7a3c0*/  STL.64 [R1+0x2740], R60 ;  /* 0x0027403c01007387 */ /* 0x000fe80000100a00 */
[----:B------:R-:W-:Y:S04]  /*7a3d0*/  STL.64 [R1+0x2748], R62 ;  /* 0x0027483e01007387 */ /* 0x000fe80000100a00 */
[----:B------:R1:W-:Y:S04]  /*7a3e0*/  STL.64 [R1+0xa818], R12 ;  /* 0x00a8180c01007387 */ /* 0x0003e80000100a00 */
[----:B------:R-:W-:Y:S04]  /*7a3f0*/  LDSM.16.M88.4 R60, [R240+0x9000] ;  /* 0x00900000f03c783b */ /* 0x000fe80000000200 */
[----:B------:R-:W-:Y:S01]  /*7a400*/  LDSM.16.M88.4 R64, [R240+0x9800] ;  /* 0x00980000f040783b */ /* 0x000fe20000000200 */
[-C--:B-1----:R-:W-:Y:S03]  /*7a410*/  HMMA.1688.F32.TF32 R12, R16, R248.reuse, R52 ;  /* 0x000000f8100c723c */ /* 0x082fe60000081034 */
[----:B------:R-:W-:Y:S04]  /*7a420*/  STL.64 [R1+0x1b70], R56 ;  /* 0x001b703801007387 */ /* 0x000fe80000100a00 */
[----:B------:R-:W-:Y:S04]  /*7a430*/  STL.64 [R1+0x1b78], R58 ;  /* 0x001b783a01007387 */ /* 0x000fe80000100a00 */
[----:B------:R-:W-:Y:S04]  /*7a440*/  STL.64 [R1+0xa780], R18 ;  /* 0x00a7801201007387 */ /* 0x000fe80000100a00 */
[----:B------:R-:W-:Y:S04]  /*7a450*/  STL.64 [R1+0xa778], R16 ;  /* 0x00a7781001007387 */ /* 0x000fe80000100a00 */
[----:B------:R-:W-:Y:S04]  /*7a460*/  LDSM.16.M88.4 R52, [R240+0x8000] ;  /* 0x00800000f034783b */ /* 0x000fe80000000200 */
[----:B------:R-:W-:Y:S04]  /*7a470*/  LDSM.16.M88.4 R56, [R240+0x8800] ;  /* 0x00880000f038783b */ /* 0x000fe80000000200 */
[----:B------:R-:W-:Y:S04]  /*7a480*/  STL.64 [R1+0x2e50], R12 ;  /* 0x002e500c01007387 */ /* 0x000fe80000100a00 */
[----:B------:R1:W-:Y:S02]  /*7a490*/  STL.64 [R1+0x2e58], R14 ;  /* 0x002e580e01007387 */ /* 0x0003e40000100a00 */
[-C--:B-1----:R-:W-:Y:S02]  /*7a4a0*/  HMMA.1688.F32.TF32 R12, R20, R248.reuse, R48 ;  /* 0x000000f8140c723c */ /* 0x082fe40000081030 */
[----:B------:R-:W-:Y:S04]  /*7a4b0*/  STL.64 [R1+0xa730], R22 ;  /* 0x00a7301601007387 */ /* 0x000fe80000100a00 */
[----:B------:R-:W-:Y:S04]  /*7a4c0*/  STL.64 [R1+0xa728], R20 ;  /* 0x00a7281401007387 */ /* 0x000fe80000100a00 */
[----:B------:R-:W-:Y:S11]  /*7a4d0*/  LDSM.16.M88.4 R48, [R240+0x7800] ;  /* 0x00780000f030783b */ /* 0x000ff60000000200 */
[----:B------:R-:W-:Y:S02]  /*7a4e0*/  @!UPT UIADD3 URZ, URZ, URZ, URZ ;  /* 0x0000003f3f3ff290 */ /* 0x000fe4000fffe03f */
[----:B------:R-:W-:Y:S04]  /*7a4f0*/  STL.64 [R1+0x1ba0], R12 ;  /* 0x001ba00c01007387 */ /* 0x000fe80000100a00 */
[----:B------:R2:W-:Y:S02]  /*7a500*/  STL.64 [R1+0x1ba8], R14 ;  /* 0x001ba80e01007387 */ /* 0x0005e40000100a00 */
[-C--:B--2---:R-:W-:Y:S02]  /*7a510*/  HMMA.1688.F32.TF32 R12, R24, R248.reuse, R44 ;  /* 0x000000f8180c723c */ /* 0x084fe4000008102c */
[----:B------:R-:W-:Y:S04]  /*7a520*/  STL.64 [R1+0xa6d0], R26 ;  /* 0x00a6d01a01007387 */ /* 0x000fe80000100a00 */
[----:B------:R-:W-:Y:S04]  /*7a530*/  STL.64 [R1+0xa6c8], R24 ;  /* 0x00a6c81801007387 */ /* 0x000fe80000100a00 */
[----:B------:R-:W-:Y:S11]  /*7a540*/  LDSM.16.M88.4 R44, [R240+0x7000] ;  /* 0x00700000f02c783b */ /* 0x000ff60000000200 */
[----:B------:R-:W-:Y:S02]  /*7a550*/  @!UPT UIADD3 URZ, URZ, URZ, URZ ;  /* 0x0000003f3f3ff290 */ /* 0x000fe4000fffe03f */
[----:B------:R-:W-:Y:S04]  /*7a560*/  STL.64 [R1+0x2f00], R12 ;  /* 0x002f000c01007387 */ /* 0x000fe80000100a00 */
[----:B------:R3:W-:Y:S02]  /*7a570*/  STL.64 [R1+0x2f08], R14 ;  /* 0x002f080e01007387 */ /* 0x0007e40000100a00 */
[-C--:B---3--:R-:W-:Y:S02]  /*7a580*/  HMMA.1688.F32.TF32 R12, R28, R248.reuse, R40 ;  /* 0x000000f81c0c723c */ /* 0x088fe40000081028 */
[----:B------:R-:W-:Y:S04]  /*7a590*/  STL.64 [R1+0xa628], R30 ;  /* 0x00a6281e01007387 */ /* 0x000fe80000100a00 */
[----:B------:R-:W-:Y:S04]  /*7a5a0*/  STL.64 [R1+0xa620], R28 ;  /* 0x00a6201c01007387 */ /* 0x000fe80000100a00 */
[----:B------:R-:W-:Y:S11]  /*7a5b0*/  LDSM.16.M88.4 R40, [R240+0x6800] ;  /* 0x00680000f028783b */ /* 0x000ff60000000200 */
[----:B------:R-:W-:Y:S02]  /*7a5c0*/  @!UPT UIADD3 URZ, URZ, URZ, URZ ;  /* 0x0000003f3f3ff290 */ /* 0x000fe4000fffe03f */
[----:B------:R-:W-:Y:S04]  /*7a5d0*/  STL.64 [R1+0x26f0], R12 ;  /* 0x0026f00c01007387 */ /* 0x000fe80000100a00 */
[----:B------:R1:W-:Y:S02]  /*7a5e0*/  STL.64 [R1+0x26f8], R14 ;  /* 0x0026f80e01007387 */ /* 0x0003e40000100a00 */
[----:B-1----:R-:W-:Y:S02]  /*7a5f0*/  HMMA.1688.F32.TF32 R12, R32, R248, R236 ;  /* 0x000000f8200c723c */ /* 0x002fe400000810ec */
[----:B------:R-:W-:Y:S04]  /*7a600*/  STL.64 [R1+0xa598], R34 ;  /* 0x00a5982201007387 */ /* 0x000fe80000100a00 */
[----:B------:R-:W-:Y:S04]  /*7a610*/  STL.64 [R1+0xa590], R32 ;  /* 0x00a5902001007387 */ /* 0x000fe80000100a00 */
[----:B------:R-:W-:Y:S11]  /*7a620*/  LDSM.16.M88.4 R236, [R240+0x1f000] ;  /* 0x01f00000f0ec783b */ /* 0x000ff60000000200 */
[----:B------:R-:W-:Y:S02]  /*7a630*/  @!UPT UIADD3 URZ, URZ, URZ, URZ ;  /* 0x0000003f3f3ff290 */ /* 0x000fe4000fffe03f */
[----:B------:R-:W-:Y:S04]  /*7a640*/  STL.64 [R1+0x2fb0], R12 ;  /* 0x002fb00c01007387 */ /* 0x000fe80000100a00 */
[----:B------:R4:W-:Y:S04]  /*7a650*/  STL.64 [R1+0x2fb8], R14 ;  /* 0x002fb80e01007387 */ /* 0x0009e80000100a00 */
[----:B------:R-:W2:Y:S04]  /*7a660*/  LDL.LU.64 R144, [R1+0xb10] ;  /* 0x000b100001907983 */ /* 0x000ea80000300a00 */
[----:B------:R-:W2:Y:S01]  /*7a670*/  LDL.LU.64 R146, [R1+0xb18] ;  /* 0x000b180001927983 */ /* 0x000ea20000300a00 */
[C---:B----4-:R-:W-:Y:S03]  /*7a680*/  HMMA.1688.F32.TF32 R12, R4.reuse, R244, R36 ;  /* 0x000000f4040c723c */ /* 0x050fe60000081024 */
[----:B------:R-:W1:Y:S11]  /*7a690*/  LDSM.16.M88.4 R36, [R240+0x6000] ;  /* 0x00600000f024783b */ /* 0x000e760000000200 */
[----:B------:R-:W-:Y:S09]  /*7a6a0*/  @!UPT UIADD3 URZ, URZ, URZ, URZ ;  /* 0x0000003f3f3ff290 */ /* 0x000ff2000fffe03f */
[----:B------:R3:W-:Y:S04]  /*7a6b0*/  STL.64 [R1+0x880], R12 ;  /* 0x0008800c01007387 */ /* 0x0007e80000100a00 */
[----:B------:R4:W-:Y:S04]  /*7a6c0*/  STL.64 [R1+0x888], R14 ;  /* 0x0008880e01007387 */ /* 0x0009e80000100a00 */
[----:B---3--:R-:W3:Y:S04]  /*7a6d0*/  LDL.LU.64 R12, [R1+0xb20] ;  /* 0x000b2000010c7983 */ /* 0x008ee80000300a00 */
[----:B----4-:R-:W3:Y:S04]  /*7a6e0*/  LDL.LU.64 R14, [R1+0xb28] ;  /* 0x000b2800010e7983 */ /* 0x010ee80000300a00 */
        /* <DEDUP_REMOVED lines=12> */
[----:B-1----:R-:W-:Y:S04]  /*7a7b0*/  STL [R1+0xa524], R38 ;  /* 0x00a5242601007387 */ /* 0x002fe80000100800 */
[----:B------:R-:W-:Y:S04]  /*7a7c0*/  STL [R1+0xa520], R39 ;  /* 0x00a5202701007387 */ /* 0x000fe80000100800 */
[----:B------:R-:W-:Y:S04]  /*7a7d0*/  STL [R1+0xa514], R42 ;  /* 0x00a5142a01007387 */ /* 0x000fe80000100800 */
[----:B------:R-:W-:Y:S04]  /*7a7e0*/  STL [R1+0xa510], R43 ;  /* 0x00a5102b01007387 */ /* 0x000fe80000100800 */
[----:B------:R1:W-:Y:S04]  /*7a7f0*/  STL [R1+0xa51c], R46 ;  /* 0x00a51c2e01007387 */ /* 0x0003e80000100800 */
[----:B------:R1:W-:Y:S04]  /*7a800*/  STL [R1+0xa518], R47 ;  /* 0x00a5182f01007387 */ /* 0x0003e80000100800 */
        /* <DEDUP_REMOVED lines=32> */
[C---:B--2---:R-:W-:Y:S03]  /*7aa10*/  HMMA.1688.F32.TF32 R144, R4.reuse, R36, R144 ;  /* 0x000000240490723c */ /* 0x044fe60000081090 */
        /* <DEDUP_REMOVED lines=12> */
[----:B------:R-:W-:Y:S04]  /*7aae0*/  STL.64 [R1+0x870], R144 ;  /* 0x0008709001007387 */ /* 0x000fe80000100a00 */
[----:B------:R-:W-:Y:S01]  /*7aaf0*/  STL.64 [R1+0x878], R146 ;  /* 0x0008789201007387 */ /* 0x000fe20000100a00 */
[C---:B---3--:R-:W-:Y:S11]  /*7ab00*/  HMMA.1688.F32.TF32 R12, R4.reuse, R40, R12 ;  /* 0x00000028040c723c */ /* 0x048ff6000008100c */
[----:B------:R-:W-:Y:S11]  /*7ab10*/  @!UPT UIADD3 URZ, URZ, URZ, URZ ;  /* 0x0000003f3f3ff290 */ /* 0x000ff6000fffe03f */
[----:B------:R-:W-:Y:S02]  /*7ab20*/  @!UPT UIADD3 URZ, URZ, URZ, URZ ;  /* 0x0000003f3f3ff290 */ /* 0x000fe4000fffe03f */
[----:B------:R-:W-:Y:S01]  /*7ab30*/  IMAD.MOV.U32 R250, RZ, RZ, R12 ;  /* 0x000000fffffa7224 */ /* 0x000fe200078e000c */
[----:B------:R-:W-:Y:S01]  /*7ab40*/  MOV R246, R14 ;  /* 0x0000000e00f67202 */ /* 0x000fe20000000f00 */
[----:B------:R-:W-:Y:S02]  /*7ab50*/  IMAD.MOV.U32 R251, RZ, RZ, R13 ;  /* 0x000000fffffb7224 */ /* 0x000fe400078e000d */
[----:B------:R-:W-:Y:S01]  /*7ab60*/  IMAD.MOV.U32 R247, RZ, RZ, R15 ;  /* 0x000000fffff77224 */ /* 0x000fe200078e000f */
[----:B------:R-:W2:Y:S04]  /*7ab70*/  LDL.LU.64 R12, [R1+0xb90] ;  /* 0x000b9000010c7983 */ /* 0x000ea80000300a00 */
[----:B------:R-:W2:Y:S01]  /*7ab80*/  LDL.LU.64 R14, [R1+0xb98] ;  /* 0x000b9800010e7983 */ /* 0x000ea20000300a00 */
[C---:B----4-:R-:W-:Y:S08]  /*7ab90*/  HMMA.1688.F32.TF32 R20, R4.reuse, R48, R20 ;  /* 0x000000300414723c */ /* 0x050ff00000081014 */
[C---:B------:R-:W-:Y:S08]  /*7aba0*/  HMMA.1688.F32.TF32 R24, R4.reuse, R60, R24 ;  /* 0x0000003c0418723c */ /* 0x040ff00000081018 */
[C---:B------:R-:W-:Y:S08]  /*7abb0*/  HMMA.1688.F32.TF32 R32, R4.reuse, R52, R32 ;  /* 0x000000340420723c */ /* 0x040ff00000081020 */
[C---:B------:R-:W-:Y:S08]  /*7abc0*/  HMMA.1688.F32.TF32 R28, R4.reuse, R56, R28 ;  /* 0x00000038041c723c */ /* 0x040ff0000008101c */
[----:B------:R-:W-:Y:S01]  /*7abd0*/  HMMA.1688.F32.TF32 R16, R4, R64, R16 ;  /* 0x000000400410723c */ /* 0x000fe20000081010 */
[----:B------:R-:W-:Y:S01]  /*7abe0*/  STL.64 [R1+0xa630], R250 ;  /* 0x00a630fa01007387 */ /* 0x000fe20000100a00 */
[----:B-1----:R-:W-:Y:S01]  /*7abf0*/  IMAD.MOV.U32 R46, RZ, RZ, R20 ;  /* 0x000000ffff2e7224 */ /* 0x002fe200078e0014 */
[----:B------:R-:W-:Y:S01]  /*7ac00*/  MOV R42, R22 ;  /* 0x00000016002a7202 */ /* 0x000fe20000000f00 */
[----:B------:R-:W-:-:S02]  /*7ac10*/  IMAD.MOV.U32 R47, RZ, RZ, R21 ;  /* 0x000000ffff2f7224 */ /* 0x000fc400078e0015 */
[----:B------:R-:W-:Y:S01]  /*7ac20*/  IMAD.MOV.U32 R43, RZ, RZ, R23 ;  /* 0x000000ffff2b7224 */ /* 0x000fe200078e0017 */
[----:B------:R-:W3:Y:S01]  /*7ac30*/  LDL.LU.64 R20, [R1+0xba0] ;  /* 0x000ba00001147983 */ /* 0x000ee20000300a00 */
[----:B------:R-:W-:-:S03]  /*7ac40*/  IMAD.MOV.U32 R95, RZ, RZ, R27 ;  /* 0x000000ffff5f7224 */ /* 0x000fc600078e001b */
[----:B------:R-:W3:Y:S01]  /*7ac50*/  LDL.LU.64 R22, [R1+0xba8] ;  /* 0x000ba80001167983 */ /* 0x000ee20000300a00 */
[----:B------:R-:W-:-:S03]  /*7ac60*/  IMAD.MOV.U32 R94, RZ, RZ, R26 ;  /* 0x000000ffff5e7224 */ /* 0x000fc600078e001a */
[----:B------:R-:W-:Y:S04]  /*7ac70*/  STL.64 [R1+0x830], R32 ;  /* 0x0008302001007387 */ /* 0x000fe80000100a00 */
[----:B------:R-:W-:Y:S04]  /*7ac80*/  STL.64 [R1+0x838], R34 ;  /* 0x0008382201007387 */ /* 0x000fe80000100a00 */
[----:B------:R-:W-:Y:S01]  /*7ac90*/  STL.64 [R1+0x820], R28 ;  /* 0x0008201c01007387 */ /* 0x000fe20000100a00 */
[----:B------:R-:W-:-:S03]  /*7aca0*/  MOV R70, R16 ;  /* 0x0000001000467202 */ /* 0x000fc60000000f00 */
[----:B------:R-:W-:Y:S01]  /*7acb0*/  STL.64 [R1+0x828], R30 ;  /* 0x0008281e01007387 */ /* 0x000fe20000100a00 */
[----:B------:R-:W-:-:S03]  /*7acc0*/  IMAD.MOV.U32 R71, RZ, RZ, R17 ;  /* 0x000000ffff477224 */ /* 0x000fc600078e0011 */
[----:B------:R1:W-:Y:S01]  /*7acd0*/  STL.64 [R1+0x810], R24 ;  /* 0x0008101801007387 */ /* 0x0003e20000100a00 */
[----:B------:R-:W-:-:S03]  /*7ace0*/  IMAD.MOV.U32 R67, RZ, RZ, R19 ;  /* 0x000000ffff437224 */ /* 0x000fc600078e0013 */
[----:B------:R-:W-:Y:S01]  /*7acf0*/  STL [R1+0xa4b4], R95 ;  /* 0x00a4b45f01007387 */ /* 0x000fe20000100800 */
[----:B------:R-:W-:-:S03]  /*7ad00*/  IMAD.MOV.U32 R66, RZ, RZ, R18 ;  /* 0x000000ffff427224 */ /* 0x000fc600078e0012 */
[----:B------:R4:W-:Y:S04]  /*7ad10*/  STL [R1+0xa4b0], R94 ;  /* 0x00a4b05e01007387 */ /* 0x0009e80000100800 */
[----:B------:R-:W4:Y:S04]  /*7ad20*/  LDL.LU.64 R16, [R1+0xbb0] ;  /* 0x000bb00001107983 */ /* 0x000f280000300a00 */
[----:B------:R-:W4:Y:S04]  /*7ad30*/  LDL.LU.64 R18, [R1+0xbb8] ;  /* 0x000bb80001127983 */ /* 0x000f280000300a00 */
[----:B------:R-:W-:Y:S04]  /*7ad40*/  STL [R1+0xa4c4], R67 ;  /* 0x00a4c44301007387 */ /* 0x000fe80000100800 */
[----:B------:R-:W-:Y:S04]  /*7ad50*/  STL [R1+0xa4c0], R66 ;  /* 0x00a4c04201007387 */ /* 0x000fe80000100800 */
[----:B------:R1:W-:Y:S04]  /*7ad60*/  STL [R1+0xa4bc], R71 ;  /* 0x00a4bc4701007387 */ /* 0x0003e80000100800 */
[----:B------:R1:W-:Y:S01]  /*7ad70*/  STL [R1+0xa4b8], R70 ;  /* 0x00a4b84601007387 */ /* 0x0003e20000100800 */
[----:B--2---:R-:W-:Y:S11]  /*7ad80*/  HMMA.1688.F32.TF32 R12, R4, R68, R12 ;  /* 0x00000044040c723c */ /* 0x004ff6000008100c */
[----:B------:R-:W-:Y:S11]  /*7ad90*/  @!UPT UIADD3 URZ, URZ, URZ, URZ ;  /* 0x0000003f3f3ff290 */ /* 0x000ff6000fffe03f */
[----:B------:R-:W-:Y:S02]  /*7ada0*/  @!UPT UIADD3 URZ, URZ, URZ, URZ ;  /* 0x0000003f3f3ff290 */ /* 0x000fe4000fffe03f */
[----:B------:R-:W-:Y:S01]  /*7adb0*/  MOV R59, R12 ;  /* 0x0000000c003b7202 */ /* 0x000fe20000000f00 */
[----:B------:R-:W-:Y:S02]  /*7adc0*/  IMAD.MOV.U32 R79, RZ, RZ, R13 ;  /* 0x000000ffff4f7224 */ /* 0x000fe400078e000d */
[----:B------:R-:W-:Y:S01]  /*7add0*/  IMAD.MOV.U32 R62, RZ, RZ, R14 ;  /* 0x000000ffff3e7224 */ /* 0x000fe200078e000e */
[----:B------:R-:W2:Y:S01]  /*7ade0*/  LDL.LU.64 R12, [R1+0xbc0] ;  /* 0x000bc000010c7983 */ /* 0x000ea20000300a00 */
[----:B------:R-:W-:-:S03]  /*7adf0*/  IMAD.MOV.U32 R63, RZ, RZ, R15 ;  /* 0x000000ffff3f7224 */ /* 0x000fc600078e000f */
[----:B------:R-:W2:Y:S01]  /*7ae00*/  LDL.LU.64 R14, [R1+0xbc8] ;  /* 0x000bc800010e7983 */ /* 0x000ea20000300a00 */
[C---:B---3--:R-:W-:Y:S03]  /*7ae10*/  HMMA.1688.F32.TF32 R20, R4.reuse, R72, R20 ;  /* 0x000000480414723c */ /* 0x048fe60000081014 */
[----:B------:R-:W-:Y:S04]  /*7ae20*/  STL [R1+0xa4d4], R63 ;  /* 0x00a4d43f01007387 */ /* 0x000fe80000100800 */
[----:B------:R-:W-:Y:S04]  /*7ae30*/  STL [R1+0xa4d0], R62 ;  /* 0x00a4d03e01007387 */ /* 0x000fe80000100800 */
[----:B------:R3:W-:Y:S04]  /*7ae40*/  STL [R1+0xa4cc], R79 ;  /* 0x00a4cc4f01007387 */ /* 0x0007e80000100800 */
[----:B------:R2:W-:Y:S04]  /*7ae50*/  STL [R1+0xa4c8], R59 ;  /* 0x00a4c83b01007387 */ /* 0x0005e80000100800 */
[----:B-1----:R-:W3:Y:S04]  /*7ae60*/  LDL.LU.64 R24, [R1+0xbd0] ;  /* 0x000bd00001187983 */ /* 0x002ee80000300a00 */
[----:B------:R-:W3:Y:S01]  /*7ae70*/  LDL.LU.64 R26, [R1+0xbd8] ;  /* 0x000bd800011a7983 */ /* 0x000ee20000300a00 */
[----:B----4-:R-:W-:Y:S01]  /*7ae80*/  HMMA.1688.F32.TF32 R16, R4, R76, R16 ;  /* 0x0000004c0410723c */ /* 0x010fe20000081010 */
[----:B------:R-:W-:-:S02]  /*7ae90*/  IMAD.MOV.U32 R58, RZ, RZ, R23 ;  /* 0x000000ffff3a7224 */ /* 0x000fc400078e0017 */
[----:B------:R-:W-:Y:S01]  /*7aea0*/  IMAD.MOV.U32 R78, RZ, RZ, R22 ;  /* 0x000000ffff4e7224 */ /* 0x000fe200078e0016 */
[----:B------:R-:W-:Y:S01]  /*7aeb0*/  MOV R55, R20 ;  /* 0x0000001400377202 */ /* 0x000fe20000000f00 */
[----:B------:R-:W-:Y:S01]  /*7aec0*/  IMAD.MOV.U32 R87, RZ, RZ, R21 ;  /* 0x000000ffff577224 */ /* 0x000fe200078e0015 */
[----:B------:R-:W-:Y:S04]  /*7aed0*/  STL [R1+0xa4e4], R58 ;  /* 0x00a4e43a01007387 */ /* 0x000fe80000100800 */
[----:B------:R-:W-:Y:S04]  /*7aee0*/  STL [R1+0xa4e0], R78 ;  /* 0x00a4e04e01007387 */ /* 0x000fe80000100800 */
[----:B------:R1:W-:Y:S04]  /*7aef0*/  STL [R1+0xa4dc], R87 ;  /* 0x00a4dc5701007387 */ /* 0x0003e80000100800 */
[----:B------:R4:W-:Y:S04]  /*7af00*/  STL [R1+0xa4d8], R55 ;  /* 0x00a4d83701007387 */ /* 0x0009e80000100800 */
[----:B------:R-:W4:Y:S02]  /*7af10*/  LDL.LU.64 R20, [R1+0xbe0] ;  /* 0x000be00001147983 */ /* 0x000f240000300a00 */
[----:B------:R-:W-:Y:S01]  /*7af20*/  IMAD.MOV.U32 R94, RZ, RZ, R19 ;  /* 0x000000ffff5e7224 */ /* 0x000fe200078e0013 */
[----:B------:R-:W-:Y:S01]  /*7af30*/  MOV R71, R16 ;  /* 0x0000001000477202 */ /* 0x000fe20000000f00 */
[----:B------:R-:W-:Y:S01]  /*7af40*/  IMAD.MOV.U32 R95, RZ, RZ, R18 ;  /* 0x000000ffff5f7224 */ /* 0x000fe200078e0012 */
[----:B------:R-:W4:Y:S01]  /*7af50*/  LDL.LU.64 R22, [R1+0xbe8] ;  /* 0x000be80001167983 */ /* 0x000f220000300a00 */
[----:B------:R-:W-:-:S03]  /*7af60*/  IMAD.MOV.U32 R70, RZ, RZ, R17 ;  /* 0x000000ffff467224 */ /* 0x000fc600078e0011 */
[----:B------:R-:W4:Y:S04]  /*7af70*/  LDL.LU.64 R16, [R1+0xbf0] ;  /* 0x000bf00001107983 */ /* 0x000f280000300a00 */
[----:B------:R-:W4:Y:S04]  /*7af80*/  LDL.LU.64 R18, [R1+0xbf8] ;  /* 0x000bf80001127983 */ /* 0x000f280000300a00 */
[----:B------:R-:W-:Y:S04]  /*7af90*/  STL [R1+0xa4f4], R94 ;  /* 0x00a4f45e01007387 */ /* 0x000fe80000100800 */
[----:B------:R-:W-:Y:S04]  /*7afa0*/  STL [R1+0xa4f0], R95 ;  /* 0x00a4f05f01007387 */ /* 0x000fe80000100800 */
[----:B------:R-:W-:Y:S04]  /*7afb0*/  STL [R1+0xa4ec], R70 ;  /* 0x00a4ec4601007387 */ /* 0x000fe80000100800 */
[----:B------:R-:W-:Y:S01]  /*7afc0*/  STL [R1+0xa4e8], R71 ;  /* 0x00a4e84701007387 */ /* 0x000fe20000100800 */
[----:B--2---:R-:W-:Y:S11]  /*7afd0*/  HMMA.1688.F32.TF32 R12, R4, R80, R12 ;  /* 0x00000050040c723c */ /* 0x004ff6000008100c */
[----:B------:R-:W-:Y:S11]  /*7afe0*/  @!UPT UIADD3 URZ, URZ, URZ, URZ ;  /* 0x0000003f3f3ff290 */ /* 0x000ff6000fffe03f */
[----:B------:R-:W-:Y:S02]  /*7aff0*/  @!UPT UIADD3 URZ, URZ, URZ, URZ ;  /* 0x0000003f3f3ff290 */ /* 0x000fe4000fffe03f */
[----:B---3--:R-:W-:Y:S01]  /*7b000*/  MOV R79, R12 ;  /* 0x0000000c004f7202 */ /* 0x008fe20000000f00 */
[----:B------:R-:W-:Y:S02]  /*7b010*/  IMAD.MOV.U32 R59, RZ, RZ, R13 ;  /* 0x000000ffff3b7224 */ /* 0x000fe400078e000d */
[----:B------:R-:W-:Y:S01]  /*7b020*/  IMAD.MOV.U32 R67, RZ, RZ, R14 ;  /* 0x000000ffff437224 */ /* 0x000fe200078e000e */
[----:B------:R-:W2:Y:S01]  /*7b030*/  LDL.LU.64 R12, [R1+0xc00] ;  /* 0x000c0000010c7983 */ /* 0x000ea20000300a00 */
[----:B------:R-:W-:-:S03]  /*7b040*/  IMAD.MOV.U32 R66, RZ, RZ, R15 ;  /* 0x000000ffff427224 */ /* 0x000fc600078e000f */
[----:B------:R-:W2:Y:S01]  /*7b050*/  LDL.LU.64 R14, [R1+0xc08] ;  /* 0x000c0800010e7983 */ /* 0x000ea20000300a00 */
[C---:B------:R-:W-:Y:S08]  /*7b060*/  HMMA.1688.F32.TF32 R24, R4.reuse, R84, R24 ;  /* 0x000000540418723c */ /* 0x040ff00000081018 */
[----:B------:R-:W-:Y:S01]  /*7b070*/  HMMA.1688.F32.TF32 R140, R4, R44, R140 ;  /* 0x0000002c048c723c */ /* 0x000fe2000008108c */
[----:B------:R-:W-:Y:S04]  /*7b080*/  STL [R1+0xa504], R66 ;  /* 0x00a5044201007387 */ /* 0x000fe80000100800 */
[----:B------:R-:W-:Y:S04]  /*7b090*/  STL [R1+0xa500], R67 ;  /* 0x00a5004301007387 */ /* 0x000fe80000100800 */
[----:B------:R-:W-:Y:S07]  /*7b0a0*/  STL [R1+0xa4fc], R59 ;  /* 0x00a4fc3b01007387 */ /* 0x000fee0000100800 */
[----:B------:R-:W-:-:S02]  /*7b0b0*/  IMAD.MOV.U32 R63, RZ, RZ, R26 ;  /* 0x000000ffff3f7224 */ /* 0x000fc400078e001a */
[----:B------:R-:W-:Y:S01]  /*7b0c0*/  IMAD.MOV.U32 R62, RZ, RZ, R27 ;  /* 0x000000ffff3e7224 */ /* 0x000fe200078e001b */
[----:B-1----:R-:W-:Y:S01]  /*7b0d0*/  MOV R87, R24 ;  /* 0x0000001800577202 */ /* 0x002fe20000000f00 */
[----:B----4-:R-:W-:Y:S01]  /*7b0e0*/  IMAD.MOV.U32 R55, RZ, RZ, R25 ;  /* 0x000000ffff377224 */ /* 0x010fe200078e0019 */
[----:B------:R-:W-:Y:S04]  /*7b0f0*/  STL [R1+0xa4f8], R79 ;  /* 0x00a4f84f01007387 */ /* 0x000fe80000100800 */
[----:B------:R-:W-:Y:S01]  /*7b100*/  STL.64 [R1+0xa830], R62 ;  /* 0x00a8303e01007387 */ /* 0x000fe20000100a00 */
[C---:B------:R-:W-:Y:S03]  /*7b110*/  HMMA.1688.F32.TF32 R20, R4.reuse, R88, R20 ;  /* 0x000000580414723c */ /* 0x040fe60000081014 */
[----:B------:R1:W-:Y:S05]  /*7b120*/  STL.64 [R1+0xa828], R60 ;  /* 0x00a8283c01007387 */ /* 0x0003ea0000100a00 */
[----:B------:R-:W-:Y:S01]  /*7b130*/  HMMA.1688.F32.TF32 R16, R4, R92, R16 ;  /* 0x0000005c0410723c */ /* 0x000fe20000081010 */
[----:B------:R-:W-:Y:S04]  /*7b140*/  STL [R1+0xa50c], R55 ;  /* 0x00a50c3701007387 */ /* 0x000fe80000100800 */
[----:B------:R-:W-:Y:S01]  /*7b150*/  STL [R1+0xa508], R87 ;  /* 0x00a5085701007387 */ /* 0x000fe20000100800 */
[----:B------:R-:W-:-:S03]  /*7b160*/  IMAD.MOV.U32 R50, RZ, RZ, R140 ;  /* 0x000000ffff327224 */ /* 0x000fc600078e008c */
[----:B------:R-:W3:Y:S01]  /*7b170*/  LDL.LU.64 R148, [R1+0xc10] ;  /* 0x000c100001947983 */ /* 0x000ee20000300a00 */
[----:B------:R-:W-:-:S03]  /*7b180*/  IMAD.MOV.U32 R51, RZ, RZ, R141 ;  /* 0x000000ffff337224 */ /* 0x000fc600078e008d */
[----:B------:R-:W3:Y:S01]  /*7b190*/  LDL.LU.64 R150, [R1+0xc18] ;  /* 0x000c180001967983 */ /* 0x000ee20000300a00 */
[----:B------:R-:W-:Y:S01]  /*7b1a0*/  MOV R38, R142 ;  /* 0x0000008e00267202 */ /* 0x000fe20000000f00 */
[----:B------:R-:W-:Y:S02]  /*7b1b0*/  IMAD.MOV.U32 R39, RZ, RZ, R143 ;  /* 0x000000ffff277224 */ /* 0x000fe400078e008f */
[----:B------:R-:W4:Y:S04]  /*7b1c0*/  LDL.LU.64 R144, [R1+0xc20] ;  /* 0x000c200001907983 */ /* 0x000f280000300a00 */
[----:B------:R-:W4:Y:S04]  /*7b1d0*/  LDL.LU.64 R146, [R1+0xc28] ;  /* 0x000c280001927983 */ /* 0x000f280000300a00 */
[----:B------:R-:W3:Y:S04]  /*7b1e0*/  LDL.LU.64 R140, [R1+0xc30] ;  /* 0x000c3000018c7983 */ /* 0x000ee80000300a00 */
[----:B------:R-:W3:Y:S04]  /*7b1f0*/  LDL.LU.64 R142, [R1+0xc38] ;  /* 0x000c3800018e7983 */ /* 0x000ee80000300a00 */
[----:B-1----:R-:W4:Y:S04]  /*7b200*/  LDL.LU.64 R60, [R1+0xc40] ;  /* 0x000c4000013c7983 */ /* 0x002f280000300a00 */
[----:B------:R-:W4:Y:S04]  /*7b210*/  LDL.LU.64 R62, [R1+0xc48] ;  /* 0x000c4800013e7983 */ /* 0x000f280000300a00 */
[----:B------:R-:W4:Y:S04]  /*7b220*/  LDL.LU.64 R32, [R1+0xc50] ;  /* 0x000c500001207983 */ /* 0x000f280000300a00 */
[----:B------:R-:W4:Y:S01]  /*7b230*/  LDL.LU.64 R34, [R1+0xc58] ;  /* 0x000c580001227983 */ /* 0x000f220000300a00 */
[----:B------:R-:W-:-:S03]  /*7b240*/  MOV R90, R20 ;  /* 0x00000014005a7202 */ /* 0x000fc60000000f00 */
[----:B------:R-:W4:Y:S01]  /*7b250*/  LDL.LU.64 R28, [R1+0xc60] ;  /* 0x000c6000011c7983 */ /* 0x000f220000300a00 */
[----:B------:R-:W-:-:S03]  /*7b260*/  IMAD.MOV.U32 R91, RZ, RZ, R21 ;  /* 0x000000ffff5b7224 */ /* 0x000fc600078e0015 */
[----:B------:R-:W4:Y:S01]  /*7b270*/  LDL.LU.64 R30, [R1+0xc68] ;  /* 0x000c6800011e7983 */ /* 0x000f220000300a00 */
[----:B------:R-:W-:-:S03]  /*7b280*/  IMAD.MOV.U32 R86, RZ, RZ, R22 ;  /* 0x000000ffff567224 */ /* 0x000fc600078e0016 */
[----:B------:R-:W4:Y:S01]  /*7b290*/  LDL.LU.64 R24, [R1+0xc70] ;  /* 0x000c700001187983 */ /* 0x000f220000300a00 */
[----:B------:R-:W-:Y:S01]  /*7b2a0*/  IMAD.MOV.U32 R54, RZ, RZ, R23 ;  /* 0x000000ffff367224 */ /* 0x000fe200078e0017 */
[----:B------:R-:W-:Y:S02]  /*7b2b0*/  MOV R70, R16 ;  /* 0x0000001000467202 */ /* 0x000fe40000000f00 */
[----:B------:R-:W4:Y:S01]  /*7b2c0*/  LDL.LU.64 R26, [R1+0xc78] ;  /* 0x000c7800011a7983 */ /* 0x000f220000300a00 */
[----:B------:R-:W-:-:S03]  /*7b2d0*/  IMAD.MOV.U32 R71, RZ, RZ, R17 ;  /* 0x000000ffff477224 */ /* 0x000fc600078e0011 */
[----:B------:R-:W4:Y:S01]  /*7b2e0*/  LDL.LU.64 R20, [R1+0xc80] ;  /* 0x000c800001147983 */ /* 0x000f220000300a00 */
[----:B------:R-:W-:Y:S02]  /*7b2f0*/  IMAD.MOV.U32 R58, RZ, RZ, R18 ;  /* 0x000000ffff3a7224 */ /* 0x000fe400078e0012 */
[----:B------:R-:W-:Y:S01]  /*7b300*/  IMAD.MOV.U32 R78, RZ, RZ, R19 ;  /* 0x000000ffff4e7224 */ /* 0x000fe200078e0013 */
[----:B------:R-:W4:Y:S04]  /*7b310*/  LDL.LU.64 R22, [R1+0xc88] ;  /* 0x000c880001167983 */ /* 0x000f280000300a00 */
[----:B------:R-:W4:Y:S04]  /*7b320*/  LDL.LU.64 R16, [R1+0xc90] ;  /* 0x000c900001107983 */ /* 0x000f280000300a00 */
[----:B------:R-:W4:Y:S01]  /*7b330*/  LDL.LU.64 R18, [R1+0xc98] ;  /* 0x000c980001127983 */ /* 0x000f220000300a00 */
        /* <DEDUP_REMOVED lines=9> */
[C---:B---3--:R-:W-:Y:S08]  /*7b3d0*/  HMMA.1688.F32.TF32 R140, R4.reuse, R108, R140 ;  /* 0x0000006c048c723c */ /* 0x048ff0000008108c */
[C---:B----4-:R-:W-:Y:S08]  /*7b3e0*/  HMMA.1688.F32.TF32 R60, R4.reuse, R112, R60 ;  /* 0x00000070043c723c */ /* 0x050ff0000008103c */
[C---:B------:R-:W-:Y:S08]  /*7b3f0*/  HMMA.1688.F32.TF32 R32, R4.reuse, R116, R32 ;  /* 0x000000740420723c */ /* 0x040ff00000081020 */
[C---:B------:R-:W-:Y:S08]  /*7b400*/  HMMA.1688.F32.TF32 R28, R4.reuse, R120, R28 ;  /* 0x00000078041c723c */ /* 0x040ff0000008101c */
[C---:B------:R-:W-:Y:S08]  /*7b410*/  HMMA.1688.F32.TF32 R24, R4.reuse, R124, R24 ;  /* 0x0000007c0418723c */ /* 0x040ff00000081018 */
[C---:B------:R-:W-:Y:S08]  /*7b420*/  HMMA.1688.F32.TF32 R20, R4.reuse, R128, R20 ;  /* 0x000000800414723c */ /* 0x040ff00000081014 */
[----:B------:R-:W-:Y:S01]  /*7b430*/  HMMA.1688.F32.TF32 R16, R4, R132, R16 ;  /* 0x000000840410723c */ /* 0x000fe20000081010 */
        /* <DEDUP_REMOVED lines=8> */
[----:B------:R3:W-:Y:S04]  /*7b4c0*/  STL.64 [R1+0xa58], R26 ;  /* 0x000a581a01007387 */ /* 0x0007e80000100a00 */
[----:B------:R4:W-:Y:S01]  /*7b4d0*/  STL [R1+0xa40], R20 ;  /* 0x000a401401007387 */ /* 0x0009e20000100800 */
[----:B------:R-:W-:-:S03]  /*7b4e0*/  IMAD.MOV.U32 R119, RZ, RZ, R24 ;  /* 0x000000ffff777224 */ /* 0x000fc600078e0018 */
[----:B------:R1:W-:Y:S04]  /*7b4f0*/  STL [R1+0xa4c], R23 ;  /* 0x000a4c1701007387 */ /* 0x0003e80000100800 */
[----:B------:R1:W-:Y:S04]  /*7b500*/  STL.64 [R1+0xa30], R16 ;  /* 0x000a301001007387 */ /* 0x0003e80000100a00 */
[----:B------:R1:W-:Y:S01]  /*7b510*/  STL [R1+0xa38], R18 ;  /* 0x000a381201007387 */ /* 0x0003e20000100800 */
[----:B------:R-:W-:Y:S02]  /*7b520*/  IMAD.MOV.U32 R122, RZ, RZ, R21 ;  /* 0x000000ffff7a7224 */ /* 0x000fe400078e0015 */
[----:B------:R-:W-:Y:S01]  /*7b530*/  IMAD.MOV.U32 R123, RZ, RZ, R22 ;  /* 0x000000ffff7b7224 */ /* 0x000fe200078e0016 */
[----:B------:R-:W-:Y:S01]  /*7b540*/  MOV R126, R19 ;  /* 0x00000013007e7202 */ /* 0x000fe20000000f00 */
[----:B--2---:R-:W-:Y:S11]  /*7b550*/  HMMA.1688.F32.TF32 R12, R4, R136, R12 ;  /* 0x00000088040c723c */ /* 0x004ff6000008100c */
[----:B------:R-:W-:Y:S11]  /*7b560*/  @!UPT UIADD3 URZ, URZ, URZ, URZ ;  /* 0x0000003f3f3ff290 */ /* 0x000ff6000fffe03f */
[----:B------:R-:W-:Y:S01]  /*7b570*/  @!UPT UIADD3 URZ, URZ, URZ, URZ ;  /* 0x0000003f3f3ff290 */ /* 0x000fe2000fffe03f */
[----:B------:R4:W-:Y:S04]  /*7b580*/  STL [R1+0xa24], R13 ;  /* 0x000a240d01007387 */ /* 0x0009e80000100800 */
[----:B-1----:R-:W2:Y:S04]  /*7b590*/  LDL.LU.64 R24, [R1+0xda0] ;  /* 0x000da00001187983 */ /* 0x002ea80000300a00 */
[----:B---3--:R-:W2:Y:S04]  /*7b5a0*/  LDL.LU.64 R26, [R1+0xda8] ;  /* 0x000da800011a7983 */ /* 0x008ea80000300a00 */
[----:B----4-:R-:W3:Y:S04]  /*7b5b0*/  LDL.LU.64 R20, [R1+0xdb0] ;  /* 0x000db00001147983 */ /* 0x010ee80000300a00 */
[----:B------:R-:W3:Y:S01]  /*7b5c0*/  LDL.LU.64 R22, [R1+0xdb8] ;  /* 0x000db80001167983 */ /* 0x000ee20000300a00 */
[----:B------:R-:W-:-:S03]  /*7b5d0*/  IMAD.MOV.U32 R127, RZ, RZ, R12 ;  /* 0x000000ffff7f7224 */ /* 0x000fc600078e000c */
[----:B------:R-:W4:Y:S01]  /*7b5e0*/  LDL.LU.64 R16, [R1+0xdc0] ;  /* 0x000dc00001107983 */ /* 0x000f220000300a00 */
[----:B------:R-:W-:Y:S02]  /*7b5f0*/  IMAD.MOV.U32 R138, RZ, RZ, R14 ;  /* 0x000000ffff8a7224 */ /* 0x000fe400078e000e */
[----:B------:R-:W-:Y:S01]  /*7b600*/  IMAD.MOV.U32 R130, RZ, RZ, R15 ;  /* 0x000000ffff827224 */ /* 0x000fe200078e000f */
[----:B------:R-:W4:Y:S04]  /*7b610*/  LDL.LU.64 R18, [R1+0xdc8] ;  /* 0x000dc80001127983 */ /* 0x000f280000300a00 */
[----:B------:R-:W4:Y:S04]  /*7b620*/  LDL.LU.64 R12, [R1+0xdd0] ;  /* 0x000dd000010c7983 */ /* 0x000f280000300a00 */
[----:B------:R-:W4:Y:S01]  /*7b630*/  LDL.LU.64 R14, [R1+0xdd8] ;  /* 0x000dd800010e7983 */ /* 0x000f220000300a00 */
[C---:B------:R-:W-:Y:S08]  /*7b640*/  HMMA.1688.F32.TF32 R144, R4.reuse, R104, R144 ;  /* 0x000000680490723c */ /* 0x040ff00000081090 */
[----:B------:R-:W-:Y:S11]  /*7b650*/  HMMA.1688.F32.TF32 R148, R4, R100, R148 ;  /* 0x000000640494723c */ /* 0x000ff60000081094 */
[----:B------:R-:W-:Y:S05]  /*7b660*/  @!UPT UIADD3 URZ, URZ, URZ, URZ ;  /* 0x0000003f3f3ff290 */ /* 0x000fea000fffe03f */
[----:B------:R-:W-:Y:S01]  /*7b670*/  MOV R74, R144 ;  /* 0x00000090004a7202 */ /* 0x000fe20000000f00 */
[----:B------:R-:W-:Y:S02]  /*7b680*/  IMAD.MOV.U32 R75, RZ, RZ, R145 ;  /* 0x000000ffff4b7224 */ /* 0x000fe400078e0091 */
[----:B------:R-:W-:Y:S02]  /*7b690*/  IMAD.MOV.U32 R82, RZ, RZ, R146 ;  /* 0x000000ffff527224 */ /* 0x000fe400078e0092 */
[----:B------:R-:W-:Y:S02]  /*7b6a0*/  IMAD.MOV.U32 R83, RZ, RZ, R147 ;  /* 0x000000ffff537224 */ /* 0x000fe400078e0093 */
[----:B------:R-:W1:Y:S01]  /*7b6b0*/  LDSM.16.M88.4 R144, [R240+0x13800] ;  /* 0x01380000f090783b */ /* 0x000e620000000200 */
[----:B------:R-:W-:Y:S01]  /*7b6c0*/  MOV R55, R148 ;  /* 0x0000009400377202 */ /* 0x000fe20000000f00 */
[----:B------:R-:W-:Y:S02]  /*7b6d0*/  IMAD.MOV.U32 R87, RZ, RZ, R149 ;  /* 0x000000ffff577224 */ /* 0x000fe400078e0095 */
[----:B------:R-:W-:-:S02]  /*7b6e0*/  IMAD.MOV.U32 R66, RZ, RZ, R150 ;  /* 0x000000ffff427224 */ /* 0x000fc400078e0096 */
[----:B------:R-:W-:Y:S02]  /*7b6f0*/  IMAD.MOV.U32 R67, RZ, RZ, R151 ;  /* 0x000000ffff437224 */ /* 0x000fe400078e0097 */
[----:B------:R-:W1:Y:S01]  /*7b700*/  LDSM.16.M88.4 R148, [R240+0x14000] ;  /* 0x01400000f094783b */ /* 0x000e620000000200 */
[----:B------:R-:W-:Y:S01]  /*7b710*/  MOV R102, R140 ;  /* 0x0000008c00667202 */ /* 0x000fe20000000f00 */
[----:B------:R-:W-:Y:S02]  /*7b720*/  IMAD.MOV.U32 R103, RZ, RZ, R141 ;  /* 0x000000ffff677224 */ /* 0x000fe400078e008d */
[----:B------:R-:W-:Y:S02]  /*7b730*/  IMAD.MOV.U32 R106, RZ, RZ, R143 ;  /* 0x000000ffff6a7224 */ /* 0x000fe400078e008f */
[----:B------:R-:W2:Y:S04]  /*7b740*/  LDSM.16.M88.4 R140, [R240+0x13000] ;  /* 0x01300000f08c783b */ /* 0x000ea80000000200 */
[----:B------:R-:W2:Y:S04]  /*7b750*/  LDSM.16.M88.4 R240, [R240+0x1f800] ;  /* 0x01f80000f0f0783b */ /* 0x000ea80000000200 */
[----:B-1----:R-:W-:Y:S04]  /*7b760*/  STL [R1+0xa3a8], R146 ;  /* 0x00a3a89201007387 */ /* 0x002fe80000100800 */
        /* <DEDUP_REMOVED lines=46> */
[C---:B--2---:R-:W-:Y:S08]  /*7ba50*/  HMMA.1688.F32.TF32 R24, R4.reuse, R140, R24 ;  /* 0x0000008c0418723c */ /* 0x044ff00000081018 */
[----:B---3--:R-:W-:Y:S01]  /*7ba60*/  HMMA.1688.F32.TF32 R20, R4, R144, R20 ;  /* 0x000000900414723c */ /* 0x008fe20000081014 */
[----:B------:R-:W-:Y:S04]  /*7ba70*/  STL [R1+0xa320], R239 ;  /* 0x00a320ef01007387 */ /* 0x000fe80000100800 */
[----:B------:R-:W-:Y:S04]  /*7ba80*/  STL [R1+0xa32c], R242 ;  /* 0x00a32cf201007387 */ /* 0x000fe80000100800 */
[----:B------:R-:W-:Y:S04]  /*7ba90*/  STL [R1+0xa328], R243 ;  /* 0x00a328f301007387 */ /* 0x000fe80000100800 */
[----:B------:R-:W-:Y:S03]  /*7baa0*/  STL [R1+0xa170], R3 ;  /* 0x00a1700301007387 */ /* 0x000fe60000100800 */
[----:B------:R-:W-:Y:S01]  /*7bab0*/  MOV R131, R24 ;  /* 0x0000001800837202 */ /* 0x000fe20000000f00 */
[----:B------:R-:W-:-:S02]  /*7bac0*/  IMAD.MOV.U32 R139, RZ, RZ, R25 ;  /* 0x000000ffff8b7224 */ /* 0x000fc400078e0019 */
[----:B------:R-:W-:Y:S01]  /*7bad0*/  IMAD.MOV.U32 R134, RZ, RZ, R26 ;  /* 0x000000ffff867224 */ /* 0x000fe200078e001a */
[----:B------:R-:W2:Y:S01]  /*7bae0*/  LDL.LU.64 R24, [R1+0xde0] ;  /* 0x000de00001187983 */ /* 0x000ea20000300a00 */
[----:B------:R-:W-:-:S03]  /*7baf0*/  IMAD.MOV.U32 R135, RZ, RZ, R27 ;  /* 0x000000ffff877224 */ /* 0x000fc600078e001b */
[----:B------:R-:W2:Y:S04]  /*7bb00*/  LDL.LU.64 R26, [R1+0xde8] ;  /* 0x000de800011a7983 */ /* 0x000ea80000300a00 */
[----:B------:R-:W-:Y:S01]  /*7bb10*/  STL.64 [R1+0xa00], R20 ;  /* 0x000a001401007387 */ /* 0x000fe20000100a00 */
[C---:B----4-:R-:W-:Y:S03]  /*7bb20*/  HMMA.1688.F32.TF32 R12, R4.reuse, R152, R12 ;  /* 0x00000098040c723c */ /* 0x050fe6000008100c */
[----:B------:R1:W-:Y:S05]  /*7bb30*/  STL.64 [R1+0xa08], R22 ;  /* 0x000a081601007387 */ /* 0x0003ea0000100a00 */
[----:B-1----:R-:W-:Y:S01]  /*7bb40*/  HMMA.1688.F32.TF32 R20, R4, R148, R16 ;  /* 0x000000940414723c */ /* 0x002fe20000081010 */
[----:B------:R-:W3:Y:S04]  /*7bb50*/  LDL.LU.64 R16, [R1+0xdf0] ;  /* 0x000df00001107983 */ /* 0x000ee80000300a00 */
[----:B------:R-:W3:Y:S11]  /*7bb60*/  LDL.LU.64 R18, [R1+0xdf8] ;  /* 0x000df80001127983 */ /* 0x000ef60000300a00 */
[----:B------:R-:W-:Y:S01]  /*7bb70*/  MOV R166, R12 ;  /* 0x0000000c00a67202 */ /* 0x000fe20000000f00 */
[----:B------:R-:W-:-:S02]  /*7bb80*/  IMAD.MOV.U32 R167, RZ, RZ, R13 ;  /* 0x000000ffffa77224 */ /* 0x000fc400078e000d */
[----:B------:R-:W-:Y:S02]  /*7bb90*/  IMAD.MOV.U32 R162, RZ, RZ, R14 ;  /* 0x000000ffffa27224 */ /* 0x000fe400078e000e */
[----:B------:R-:W-:Y:S02]  /*7bba0*/  IMAD.MOV.U32 R163, RZ, RZ, R15 ;  /* 0x000000ffffa37224 */ /* 0x000fe400078e000f */
[----:B------:R1:W-:Y:S04]  /*7bbb0*/  STL.64 [R1+0x9f0], R20 ;  /* 0x0009f01401007387 */ /* 0x0003e80000100a00 */
[----:B------:R4:W-:Y:S04]  /*7bbc0*/  STL.64 [R1+0x9f8], R22 ;  /* 0x0009f81601007387 */ /* 0x0009e80000100a00 */
[----:B-1----:R-:W3:Y:S04]  /*7bbd0*/  LDL.LU.64 R20, [R1+0xe00] ;  /* 0x000e000001147983 */ /* 0x002ee80000300a00 */
[----:B----4-:R-:W4:Y:S04]  /*7bbe0*/  LDL.LU.64 R22, [R1+0xe08] ;  /* 0x000e080001167983 */ /* 0x010f280000300a00 */
[----:B------:R-:W4:Y:S04]  /*7bbf0*/  LDL.LU.64 R12, [R1+0xe10] ;  /* 0x000e1000010c7983 */ /* 0x000f280000300a00 */
[----:B------:R-:W4:Y:S04]  /*7bc00*/  LDL.LU.64 R14, [R1+0xe18] ;  /* 0x000e1800010e7983 */ /* 0x000f280000300a00 */
[----:B------:R1:W-:Y:S04]  /*7bc10*/  STL [R1+0xa3e4], R163 ;  /* 0x00a3e4a301007387 */ /* 0x0003e80000100800 */
[----:B------:R1:W-:Y:S04]  /*7bc20*/  STL [R1+0xa3e0], R162 ;  /* 0x00a3e0a201007387 */ /* 0x0003e80000100800 */
[----:B------:R1:W-:Y:S04]  /*7bc30*/  STL [R1+0xa3dc], R166 ;  /* 0x00a3dca601007387 */ /* 0x0003e80000100800 */
[----:B------:R1:W-:Y:S01]  /*7bc40*/  STL [R1+0xa3d8], R167 ;  /* 0x00a3d8a701007387 */ /* 0x0003e20000100800 */
[----:B------:R-:W-:-:S02]  /*7bc50*/  IMAD.MOV.U32 R111, RZ, RZ, R32 ;  /* 0x000000ffff6f7224 */ /* 0x000fc400078e0020 */
[----:B------:R-:W-:Y:S01]  /*7bc60*/  IMAD.MOV.U32 R114, RZ, RZ, R35 ;  /* 0x000000ffff727224 */ /* 0x000fe200078e0023 */
[----:B------:R-:W-:Y:S01]  /*7bc70*/  MOV R118, R31 ;  /* 0x0000001f00767202 */ /* 0x000fe20000000f00 */
[----:B------:R-:W-:Y:S01]  /*7bc80*/  IMAD.MOV.U32 R115, RZ, RZ, R28 ;  /* 0x000000ffff737224 */ /* 0x000fe200078e001c */
[C---:B--2---:R-:W-:Y:S08]  /*7bc90*/  HMMA.1688.F32.TF32 R24, R4.reuse, R156, R24 ;  /* 0x0000009c0418723c */ /* 0x044ff00000081018 */
[----:B---3--:R-:W-:Y:S11]  /*7bca0*/  HMMA.1688.F32.TF32 R16, R4, R160, R16 ;  /* 0x000000a00410723c */ /* 0x008ff60000081010 */
[----:B------:R-:W-:Y:S05]  /*7bcb0*/  @!UPT UIADD3 URZ, URZ, URZ, URZ ;  /* 0x0000003f3f3ff290 */ /* 0x000fea000fffe03f */
[----:B------:R-:W-:Y:S02]  /*7bcc0*/  IMAD.MOV.U32 R171, RZ, RZ, R27 ;  /* 0x000000ffffab7224 */ /* 0x000fe400078e001b */
[----:B------:R-:W-:Y:S01]  /*7bcd0*/  IMAD.MOV.U32 R170, RZ, RZ, R26 ;  /* 0x000000ffffaa7224 */ /* 0x000fe200078e001a */
[----:B------:R-:W-:Y:S01]  /*7bce0*/  MOV R174, R24 ;  /* 0x0000001800ae7202 */ /* 0x000fe20000000f00 */
[----:B------:R-:W-:Y:S01]  /*7bcf0*/  IMAD.MOV.U32 R175, RZ, RZ, R25 ;  /* 0x000000ffffaf7224 */ /* 0x000fe200078e0019 */
[----:B------:R2:W-:Y:S04]  /*7bd00*/  STL [R1+0xa3f4], R171 ;  /* 0x00a3f4ab01007387 */ /* 0x0005e80000100800 */
[----:B------:R3:W-:Y:S04]  /*7bd10*/  STL [R1+0xa3f0], R170 ;  /* 0x00a3f0aa01007387 */ /* 0x0007e80000100800 */
[----:B------:R1:W-:Y:S04]  /*7bd20*/  STL [R1+0xa3ec], R175 ;  /* 0x00a3ecaf01007387 */ /* 0x0003e80000100800 */
[----:B------:R1:W-:Y:S01]  /*7bd30*/  STL [R1+0xa3e8], R174 ;  /* 0x00a3e8ae01007387 */ /* 0x0003e20000100800 */
[----:B------:R-:W-:Y:S01]  /*7bd40*/  MOV R158, R16 ;  /* 0x00000010009e7202 */ /* 0x000fe20000000f00 */
[----:B------:R-:W-:-:S02]  /*7bd50*/  IMAD.MOV.U32 R159, RZ, RZ, R17 ;  /* 0x000000ffff9f7224 */ /* 0x000fc400078e0011 */
[----:B------:R-:W-:Y:S01]  /*7bd60*/  IMAD.MOV.U32 R154, RZ, RZ, R18 ;  /* 0x000000ffff9a7224 */ /* 0x000fe200078e0012 */
[----:B------:R-:W2:Y:S01]  /*7bd70*/  LDL.LU.64 R16, [R1+0xe20] ;  /* 0x000e200001107983 */ /* 0x000ea20000300a00 */
[----:B----4-:R-:W-:Y:S01]  /*7bd80*/  HMMA.1688.F32.TF32 R12, R4, R168, R12 ;  /* 0x000000a8040c723c */ /* 0x010fe2000008100c */
[----:B------:R-:W-:Y:S02]  /*7bd90*/  IMAD.MOV.U32 R146, RZ, RZ, R19 ;  /* 0x000000ffff927224 */ /* 0x000fe400078e0013 */
[----:B------:R-:W2:Y:S04]  /*7bda0*/  LDL.LU.64 R18, [R1+0xe28] ;  /* 0x000e280001127983 */ /* 0x000ea80000300a00 */
[----:B------:R-:W4:Y:S04]  /*7bdb0*/  LDL.LU.64 R32, [R1+0xe30] ;  /* 0x000e300001207983 */ /* 0x000f280000300a00 */
[----:B------:R-:W4:Y:S04]  /*7bdc0*/  LDL.LU.64 R34, [R1+0xe38] ;  /* 0x000e380001227983 */ /* 0x000f280000300a00 */
[----:B------:R-:W3:Y:S04]  /*7bdd0*/  LDL.LU.64 R28, [R1+0xe40] ;  /* 0x000e4000011c7983 */ /* 0x000ee80000300a00 */
[----:B------:R-:W3:Y:S05]  /*7bde0*/  LDL.LU.64 R30, [R1+0xe48] ;  /* 0x000e4800011e7983 */ /* 0x000eea0000300a00 */
[----:B------:R-:W-:Y:S01]  /*7bdf0*/  MOV R147, R12 ;  /* 0x0000000c00937202 */ /* 0x000fe20000000f00 */
[----:B------:R-:W-:-:S02]  /*7be00*/  IMAD.MOV.U32 R155, RZ, RZ, R13 ;  /* 0x000000ffff9b7224 */ /* 0x000fc400078e000d */
[----:B------:R-:W-:Y:S01]  /*7be10*/  IMAD.MOV.U32 R150, RZ, RZ, R14 ;  /* 0x000000ffff967224 */ /* 0x000fe200078e000e */
[----:B------:R-:W3:Y:S01]  /*7be20*/  LDL.LU.64 R12, [R1+0xe50] ;  /* 0x000e5000010c7983 */ /* 0x000ee20000300a00 */
[----:B------:R-:W-:-:S03]  /*7be30*/  IMAD.MOV.U32 R151, RZ, RZ, R15 ;  /* 0x000000ffff977224 */ /* 0x000fc600078e000f */
[----:B------:R-:W3:Y:S01]  /*7be40*/  LDL.LU.64 R14, [R1+0xe58] ;  /* 0x000e5800010e7983 */ /* 0x000ee20000300a00 */
[C---:B------:R-:W-:Y:S03]  /*7be50*/  HMMA.1688.F32.TF32 R20, R4.reuse, R164, R20 ;  /* 0x000000a40414723c */ /* 0x040fe60000081014 */
[----:B------:R-:W3:Y:S04]  /*7be60*/  LDL.LU.64 R24, [R1+0xe60] ;  /* 0x000e600001187983 */ /* 0x000ee80000300a00 */
[----:B------:R-:W3:Y:S11]  /*7be70*/  LDL.LU.64 R26, [R1+0xe68] ;  /* 0x000e6800011a7983 */ /* 0x000ef60000300a00 */
[----:B------:R-:W-:Y:S06]  /*7be80*/  @!UPT UIADD3 URZ, URZ, URZ, URZ ;  /* 0x0000003f3f3ff290 */ /* 0x000fec000fffe03f */
[----:B-1----:R-:W-:Y:S01]  /*7be90*/  MOV R163, R20 ;  /* 0x0000001400a37202 */ /* 0x002fe20000000f00 */
[----:B------:R-:W-:Y:S02]  /*7bea0*/  IMAD.MOV.U32 R162, RZ, RZ, R21 ;  /* 0x000000ffffa27224 */ /* 0x000fe400078e0015 */
[----:B------:R-:W-:Y:S02]  /*7beb0*/  IMAD.MOV.U32 R166, RZ, RZ, R22 ;  /* 0x000000ffffa67224 */ /* 0x000fe400078e0016 */
[----:B------:R-:W-:Y:S01]  /*7bec0*/  IMAD.MOV.U32 R167, RZ, RZ, R23 ;  /* 0x000000ffffa77224 */ /* 0x000fe200078e0017 */
[C---:B--2---:R-:W-:Y:S08]  /*7bed0*/  HMMA.1688.F32.TF32 R16, R4.reuse, R172, R16 ;  /* 0x000000ac0410723c */ /* 0x044ff00000081010 */
[C---:B----4-:R-:W-:Y:S08]  /*7bee0*/  HMMA.1688.F32.TF32 R32, R4.reuse, R176, R32 ;  /* 0x000000b00420723c */ /* 0x050ff00000081020 */
[C---:B---3--:R-:W-:Y:S08]  /*7bef0*/  HMMA.1688.F32.TF32 R28, R4.reuse, R180, R28 ;  /* 0x000000b4041c723c */ /* 0x048ff0000008101c */
[----:B------:R-:W-:Y:S01]  /*7bf00*/  HMMA.1688.F32.TF32 R12, R4, R184, R12 ;  /* 0x000000b8040c723c */ /* 0x000fe2000008100c */
[----:B------:R-:W-:Y:S01]  /*7bf10*/  MOV R171, R16 ;  /* 0x0000001000ab7202 */ /* 0x000fe20000000f00 */
[----:B------:R-:W-:-:S02]  /*7bf20*/  IMAD.MOV.U32 R170, RZ, RZ, R17 ;  /* 0x000000ffffaa7224 */ /* 0x000fc400078e0011 */
[----:B------:R-:W-:Y:S01]  /*7bf30*/  IMAD.MOV.U32 R175, RZ, RZ, R18 ;  /* 0x000000ffffaf7224 */ /* 0x000fe200078e0012 */
[----:B------:R-:W2:Y:S01]  /*7bf40*/  LDL.LU.64 R16, [R1+0xe70] ;  /* 0x000e700001107983 */ /* 0x000ea20000300a00 */
[----:B------:R-:W-:-:S03]  /*7bf50*/  IMAD.MOV.U32 R174, RZ, RZ, R19 ;  /* 0x000000ffffae7224 */ /* 0x000fc600078e0013 */
[----:B------:R-:W2:Y:S04]  /*7bf60*/  LDL.LU.64 R18, [R1+0xe78] ;  /* 0x000e780001127983 */ /* 0x000ea80000300a00 */
[----:B------:R-:W3:Y:S04]  /*7bf70*/  LDL.LU.64 R20, [R1+0xe80] ;  /* 0x000e800001147983 */ /* 0x000ee80000300a00 */
[----:B------:R-:W3:Y:S04]  /*7bf80*/  LDL.LU.64 R22, [R1+0xe88] ;  /* 0x000e880001167983 */ /* 0x000ee80000300a00 */
[----:B------:R-:W-:Y:S03]  /*7bf90*/  STL.64 [R1+0x980], R32 ;  /* 0x0009802001007387 */ /* 0x000fe60000100a00 */
[----:B------:R-:W-:Y:S01]  /*7bfa0*/  IMAD.MOV.U32 R182, RZ, RZ, R12 ;  /* 0x000000ffffb67224 */ /* 0x000fe200078e000c */
[----:B------:R-:W-:Y:S01]  /*7bfb0*/  STL.64 [R1+0x970], R28 ;  /* 0x0009701c01007387 */ /* 0x000fe20000100a00 */
[----:B------:R-:W-:Y:S01]  /*7bfc0*/  IMAD.MOV.U32 R183, RZ, RZ, R13 ;  /* 0x000000ffffb77224 */ /* 0x000fe200078e000d */
[----:B------:R-:W-:Y:S01]  /*7bfd0*/  MOV R178, R14 ;  /* 0x0000000e00b27202 */ /* 0x000fe20000000f00 */
[----:B------:R-:W-:Y:S01]  /*7bfe0*/  IMAD.MOV.U32 R179, RZ, RZ, R15 ;  /* 0x000000ffffb37224 */ /* 0x000fe200078e000f */
[----:B------:R1:W-:Y:S04]  /*7bff0*/  STL.64 [R1+0x978], R30 ;  /* 0x0009781e01007387 */ /* 0x0003e80000100a00 */
[----:B------:R-:W4:Y:S04]  /*7c000*/  LDL.LU.64 R12, [R1+0xe90] ;  /* 0x000e9000010c7983 */ /* 0x000f280000300a00 */
[----:B------:R-:W4:Y:S01]  /*7c010*/  LDL.LU.64 R14, [R1+0xe98] ;  /* 0x000e9800010e7983 */ /* 0x000f220000300a00 */
[C---:B-1----:R-:W-:Y:S08]  /*7c020*/  HMMA.1688.F32.TF32 R28, R4.reuse, R188, R24 ;  /* 0x000000bc041c723c */ /* 0x042ff00000081018 */
[C---:B--2---:R-:W-:Y:S01]  /*7c030*/  HMMA.1688.F32.TF32 R24, R4.reuse, R192, R16 ;  /* 0x000000c00418723c */ /* 0x044fe20000081010 */
[----:B------:R-:W2:Y:S07]  /*7c040*/  LDL.LU.64 R16, [R1+0xea0] ;  /* 0x000ea00001107983 */ /* 0x000eae0000300a00 */
[C---:B---3--:R-:W-:Y:S07]  /*7c050*/  HMMA.1688.F32.TF32 R20, R4.reuse, R196, R20 ;  /* 0x000000c40414723c */ /* 0x048fee0000081014 */
[----:B------:R-:W-:Y:S04]  /*7c060*/  STL.64 [R1+0x950], R28 ;  /* 0x0009501c01007387 */ /* 0x000fe80000100a00 */
[----:B------:R-:W-:Y:S04]  /*7c070*/  STL.64 [R1+0x958], R30 ;  /* 0x0009581e01007387 */ /* 0x000fe80000100a00 */
[----:B------:R-:W2:Y:S01]  /*7c080*/  LDL.LU.64 R18, [R1+0xea8] ;  /* 0x000ea80001127983 */ /* 0x000ea20000300a00 */
[----:B----4-:R-:W-:Y:S03]  /*7c090*/  HMMA.1688.F32.TF32 R12, R4, R200, R12 ;  /* 0x000000c8040c723c */ /* 0x010fe6000008100c */
[----:B------:R1:W-:Y:S05]  /*7c0a0*/  STL.64 [R1+0x940], R24 ;  /* 0x0009401801007387 */ /* 0x0003ea0000100a00 */
[----:B------:R-:W-:Y:S01]  /*7c0b0*/  IMAD.MOV.U32 R242, RZ, RZ, R20 ;  /* 0x000000fffff27224 */ /* 0x000fe200078e0014 */
[----:B------:R3:W-:Y:S01]  /*7c0c0*/  STL.64 [R1+0x948], R26 ;  /* 0x0009481a01007387 */ /* 0x0007e20000100a00 */
[----:B------:R-:W-:Y:S01]  /*7c0d0*/  IMAD.MOV.U32 R243, RZ, RZ, R21 ;  /* 0x000000fffff37224 */ /* 0x000fe200078e0015 */
[----:B------:R-:W-:Y:S01]  /*7c0e0*/  MOV R238, R22 ;  /* 0x0000001600ee7202 */ /* 0x000fe20000000f00 */
[----:B------:R-:W-:Y:S01]  /*7c0f0*/  IMAD.MOV.U32 R239, RZ, RZ, R23 ;  /* 0x000000ffffef7224 */ /* 0x000fe200078e0017 */
[----:B------:R-:W4:Y:S04]  /*7c100*/  LDL.LU.64 R20, [R1+0xeb0] ;  /* 0x000eb00001147983 */ /* 0x000f280000300a00 */
[----:B------:R-:W4:Y:S04]  /*7c110*/  LDL.LU.64 R22, [R1+0xeb8] ;  /* 0x000eb80001167983 */ /* 0x000f280000300a00 */
[----:B------:R1:W-:Y:S04]  /*7c120*/  STL [R1+0xa33c], R239 ;  /* 0x00a33cef01007387 */ /* 0x0003e80000100800 */
[----:B------:R1:W-:Y:S01]  /*7c130*/  STL [R1+0xa338], R238 ;  /* 0x00a338ee01007387 */ /* 0x0003e20000100800 */
[----:B------:R-:W-:-:S03]  /*7c140*/  IMAD.MOV.U32 R234, RZ, RZ, R12 ;  /* 0x000000ffffea7224 */ /* 0x000fc600078e000c */
[----:B------:R1:W-:Y:S01]  /*7c150*/  STL [R1+0xa334], R242 ;  /* 0x00a334f201007387 */ /* 0x0003e20000100800 */
[----:B------:R-:W-:Y:S01]  /*7c160*/  IMAD.MOV.U32 R235, RZ, RZ, R13 ;  /* 0x000000ffffeb7224 */ /* 0x000fe200078e000d */
[----:B------:R-:W-:Y:S01]  /*7c170*/  MOV R230, R14 ;  /* 0x0000000e00e67202 */ /* 0x000fe20000000f00 */
[----:B------:R-:W-:Y:S01]  /*7c180*/  IMAD.MOV.U32 R231, RZ, RZ, R15 ;  /* 0x000000ffffe77224 */ /* 0x000fe200078e000f */
[----:B------:R1:W-:Y:S04]  /*7c190*/  STL [R1+0xa330], R243 ;  /* 0x00a330f301007387 */ /* 0x0003e80000100800 */
[----:B------:R-:W3:Y:S04]  /*7c1a0*/  LDL.LU.64 R12, [R1+0xec0] ;  /* 0x000ec000010c7983 */ /* 0x000ee80000300a00 */
[----:B------:R-:W3:Y:S04]  /*7c1b0*/  LDL.LU.64 R14, [R1+0xec8] ;  /* 0x000ec800010e7983 */ /* 0x000ee80000300a00 */
[----:B------:R1:W-:Y:S04]  /*7c1c0*/  STL [R1+0xa34c], R231 ;  /* 0x00a34ce701007387 */ /* 0x0003e80000100800 */
[----:B------:R-:W-:Y:S04]  /*7c1d0*/  STL [R1+0xa348], R230 ;  /* 0x00a348e601007387 */ /* 0x000fe80000100800 */
[----:B------:R1:W-:Y:S04]  /*7c1e0*/  STL [R1+0xa344], R235 ;  /* 0x00a344eb01007387 */ /* 0x0003e80000100800 */
[----:B------:R1:W-:Y:S01]  /*7c1f0*/  STL [R1+0xa340], R234 ;  /* 0x00a340ea01007387 */ /* 0x0003e20000100800 */
[C---:B--2---:R-:W-:Y:S08]  /*7c200*/  HMMA.1688.F32.TF32 R16, R4.reuse, R204, R16 ;  /* 0x000000cc0410723c */ /* 0x044ff00000081010 */
[C---:B----4-:R-:W-:Y:S11]  /*7c210*/  HMMA.1688.F32.TF32 R20, R4.reuse, R208, R20 ;  /* 0x000000d00414723c */ /* 0x050ff60000081014 */
[----:B------:R-:W-:Y:S05]  /*7c220*/  @!UPT UIADD3 URZ, URZ, URZ, URZ ;  /* 0x0000003f3f3ff290 */ /* 0x000fea000fffe03f */
[----:B------:R-:W-:Y:S01]  /*7c230*/  IMAD.MOV.U32 R218, RZ, RZ, R16 ;  /* 0x000000ffffda7224 */ /* 0x000fe200078e0010 */
[----:B------:R-:W-:Y:S01]  /*7c240*/  MOV R206, R18 ;  /* 0x0000001200ce7202 */ /* 0x000fe20000000f00 */
[----:B------:R-:W-:Y:S02]  /*7c250*/  IMAD.MOV.U32 R210, RZ, RZ, R17 ;  /* 0x000000ffffd27224 */ /* 0x000fe400078e0011 */
[----:B------:R-:W-:Y:S01]  /*7c260*/  IMAD.MOV.U32 R207, RZ, RZ, R19 ;  /* 0x000000ffffcf7224 */ /* 0x000fe200078e0013 */
[----:B------:R-:W2:Y:S04]  /*7c270*/  LDL.LU.64 R16, [R1+0xed0] ;  /* 0x000ed00001107983 */ /* 0x000ea80000300a00 */
[----:B------:R-:W2:Y:S01]  /*7c280*/  LDL.LU.64 R18, [R1+0xed8] ;  /* 0x000ed80001127983 */ /* 0x000ea20000300a00 */
[----:B---3--:R-:W-:Y:S03]  /*7c290*/  HMMA.1688.F32.TF32 R12, R4, R212, R12 ;  /* 0x000000d4040c723c */ /* 0x008fe6000008100c */
[----:B------:R3:W-:Y:S01]  /*7c2a0*/  STL [R1+0xa35c], R207 ;  /* 0x00a35ccf01007387 */ /* 0x0007e20000100800 */
[----:B------:R-:W-:Y:S01]  /*7c2b0*/  IMAD.MOV.U32 R223, RZ, RZ, R23 ;  /* 0x000000ffffdf7224 */ /* 0x000fe200078e0017 */
[----:B------:R-:W-:-:S02]  /*7c2c0*/  MOV R222, R22 ;  /* 0x0000001600de7202 */ /* 0x000fc40000000f00 */
[----:B------:R-:W-:Y:S01]  /*7c2d0*/  STL [R1+0xa358], R206 ;  /* 0x00a358ce01007387 */ /* 0x000fe20000100800 */
[----:B------:R-:W-:-:S03]  /*7c2e0*/  IMAD.MOV.U32 R227, RZ, RZ, R21 ;  /* 0x000000ffffe37224 */ /* 0x000fc600078e0015 */
[----:B------:R4:W-:Y:S01]  /*7c2f0*/  STL [R1+0xa354], R210 ;  /* 0x00a354d201007387 */ /* 0x0009e20000100800 */
[----:B------:R-:W-:-:S03]  /*7c300*/  IMAD.MOV.U32 R226, RZ, RZ, R20 ;  /* 0x000000ffffe27224 */ /* 0x000fc600078e0014 */
[----:B------:R2:W-:Y:S04]  /*7c310*/  STL [R1+0xa350], R218 ;  /* 0x00a350da01007387 */ /* 0x0005e80000100800 */
[----:B-1----:R-:W3:Y:S04]  /*7c320*/  LDL.LU.64 R24, [R1+0xee0] ;  /* 0x000ee00001187983 */ /* 0x002ee80000300a00 */
[----:B------:R-:W3:Y:S04]  /*7c330*/  LDL.LU.64 R26, [R1+0xee8] ;  /* 0x000ee800011a7983 */ /* 0x000ee80000300a00 */
[----:B------:R1:W-:Y:S01]  /*7c340*/  STL [R1+0xa36c], R223 ;  /* 0x00a36cdf01007387 */ /* 0x0003e20000100800 */
[----:B------:R-:W-:-:S03]  /*7c350*/  IMAD.MOV.U32 R239, RZ, RZ, R12 ;  /* 0x000000ffffef7224 */ /* 0x000fc600078e000c */
[----:B------:R-:W-:Y:S01]  /*7c360*/  STL [R1+0xa368], R222 ;  /* 0x00a368de01007387 */ /* 0x000fe20000100800 */
[----:B------:R-:W-:Y:S01]  /*7c370*/  IMAD.MOV.U32 R238, RZ, RZ, R13 ;  /* 0x000000ffffee7224 */ /* 0x000fe200078e000d */
[----:B------:R-:W-:Y:S02]  /*7c380*/  MOV R242, R14 ;  /* 0x0000000e00f27202 */ /* 0x000fe40000000f00 */
[----:B------:R1:W-:Y:S01]  /*7c390*/  STL [R1+0xa364], R227 ;  /* 0x00a364e301007387 */ /* 0x0003e20000100800 */
[----:B------:R-:W-:-:S03]  /*7c3a0*/  IMAD.MOV.U32 R243, RZ, RZ, R15 ;  /* 0x000000fffff37224 */ /* 0x000fc600078e000f */
[----:B------:R1:W-:Y:S04]  /*7c3b0*/  STL [R1+0xa360], R226 ;  /* 0x00a360e201007387 */ /* 0x0003e80000100800 */
[----:B------:R-:W4:Y:S04]  /*7c3c0*/  LDL.LU.64 R12, [R1+0xef0] ;  /* 0x000ef000010c7983 */ /* 0x000f280000300a00 */
[----:B------:R-:W4:Y:S04]  /*7c3d0*/  LDL.LU.64 R14, [R1+0xef8] ;  /* 0x000ef800010e7983 */ /* 0x000f280000300a00 */
[----:B------:R1:W-:Y:S04]  /*7c3e0*/  STL [R1+0xa37c], R243 ;  /* 0x00a37cf301007387 */ /* 0x0003e80000100800 */
[----:B------:R-:W-:Y:S04]  /*7c3f0*/  STL [R1+0xa378], R242 ;  /* 0x00a378f201007387 */ /* 0x000fe80000100800 */
[----:B------:R1:W-:Y:S04]  /*7c400*/  STL [R1+0xa374], R238 ;  /* 0x00a374ee01007387 */ /* 0x0003e80000100800 */
[----:B------:R1:W-:Y:S04]  /*7c410*/  STL [R1+0xa370], R239 ;  /* 0x00a370ef01007387 */ /* 0x0003e80000100800 */
[----:B------:R-:W4:Y:S04]  /*7c420*/  LDL.LU.64 R20, [R1+0xf00] ;  /* 0x000f000001147983 */ /* 0x000f280000300a00 */
[----:B------:R-:W4:Y:S01]  /*7c430*/  LDL.LU.64 R22, [R1+0xf08] ;  /* 0x000f080001167983 */ /* 0x000f220000300a00 */
[C---:B--2---:R-:W-:Y:S11]  /*7c440*/  HMMA.1688.F32.TF32 R16, R4.reuse, R216, R16 ;  /* 0x000000d80410723c */ /* 0x044ff60000081010 */
        /* <DEDUP_REMOVED lines=8> */
[C---:B---3--:R-:W-:Y:S08]  /*7c4d0*/  HMMA.1688.F32.TF32 R24, R4.reuse, R220, R24 ;  /* 0x000000dc0418723c */ /* 0x048ff00000081018 */
[----:B----4-:R-:W-:Y:S11]  /*7c4e0*/  HMMA.1688.F32.TF32 R12, R4, R224, R12 ;  /* 0x000000e0040c723c */ /* 0x010ff6000008100c */
[----:B------:R-:W-:Y:S05]  /*7c4f0*/  @!UPT UIADD3 URZ, URZ, URZ, URZ ;  /* 0x0000003f3f3ff290 */ /* 0x000fea000fffe03f */
[----:B------:R-:W-:Y:S01]  /*7c500*/  IMAD.MOV.U32 R202, RZ, RZ, R24 ;  /* 0x000000ffffca7224 */ /* 0x000fe200078e0018 */
[----:B------:R-:W-:Y:S01]  /*7c510*/  MOV R191, R26 ;  /* 0x0000001a00bf7202 */ /* 0x000fe20000000f00 */
[----:B------:R-:W-:Y:S02]  /*7c520*/  IMAD.MOV.U32 R190, RZ, RZ, R25 ;  /* 0x000000ffffbe7224 */ /* 0x000fe400078e0019 */
[----:B------:R-:W-:-:S04]  /*7c530*/  IMAD.MOV.U32 R203, RZ, RZ, R27 ;  /* 0x000000ffffcb7224 */ /* 0x000fc800078e001b */
[----:B------:R-:W-:Y:S01]  /*7c540*/  IMAD.MOV.U32 R207, RZ, RZ, R12 ;  /* 0x000000ffffcf7224 */ /* 0x000fe200078e000c */
[----:B------:R-:W-:Y:S01]  /*7c550*/  MOV R210, R14 ;  /* 0x0000000e00d27202 */ /* 0x000fe20000000f00 */
[----:B------:R-:W-:Y:S02]  /*7c560*/  IMAD.MOV.U32 R206, RZ, RZ, R13 ;  /* 0x000000ffffce7224 */ /* 0x000fe400078e000d */
[----:B------:R-:W-:Y:S01]  /*7c570*/  IMAD.MOV.U32 R218, RZ, RZ, R15 ;  /* 0x000000ffffda7224 */ /* 0x000fe200078e000f */
[----:B------:R-:W3:Y:S04]  /*7c580*/  LDL.LU.64 R12, [R1+0xf30] ;  /* 0x000f3000010c7983 */ /* 0x000ee80000300a00 */
[----:B------:R-:W3:Y:S04]  /*7c590*/  LDL.LU.64 R14, [R1+0xf38] ;  /* 0x000f3800010e7983 */ /* 0x000ee80000300a00 */
[----:B------:R-:W4:Y:S04]  /*7c5a0*/  LDL.LU.64 R28, [R1+0xf20] ;  /* 0x000f2000011c7983 */ /* 0x000f280000300a00 */
[----:B------:R-:W4:Y:S04]  /*7c5b0*/  LDL.LU.64 R30, [R1+0xf28] ;  /* 0x000f2800011e7983 */ /* 0x000f280000300a00 */
[----:B------:R-:W4:Y:S04]  /*7c5c0*/  LDL.LU.64 R24, [R1+0x2e0] ;  /* 0x0002e00001187983 */ /* 0x000f280000300a00 */
[----:B------:R-:W4:Y:S01]  /*7c5d0*/  LDL.LU.64 R26, [R1+0x2e8] ;  /* 0x0002e800011a7983 */ /* 0x000f220000300a00 */
[C---:B------:R-:W-:Y:S11]  /*7c5e0*/  HMMA.1688.F32.TF32 R20, R4.reuse, R228, R20 ;  /* 0x000000e40414723c */ /* 0x040ff60000081014 */
[----:B------:R-:W-:Y:S11]  /*7c5f0*/  @!UPT UIADD3 URZ, URZ, URZ, URZ ;  /* 0x0000003f3f3ff290 */ /* 0x000ff6000fffe03f */
[----:B------:R-:W-:Y:S02]  /*7c600*/  @!UPT UIADD3 URZ, URZ, URZ, URZ ;  /* 0x0000003f3f3ff290 */ /* 0x000fe4000fffe03f */
[----:B-1----:R-:W-:Y:S01]  /*7c610*/  IMAD.MOV.U32 R223, RZ, RZ, R20 ;  /* 0x000000ffffdf7224 */ /* 0x002fe200078e0014 */
[----:B------:R-:W-:Y:S01]  /*7c620*/  MOV R227, R22 ;  /* 0x0000001600e37202 */ /* 0x000fe20000000f00 */
[----:B------:R-:W-:Y:S02]  /*7c630*/  IMAD.MOV.U32 R222, RZ, RZ, R21 ;  /* 0x000000ffffde7224 */ /* 0x000fe400078e0015 */
[----:B------:R-:W-:Y:S01]  /*7c640*/  IMAD.MOV.U32 R226, RZ, RZ, R23 ;  /* 0x000000ffffe27224 */ /* 0x000fe200078e0017 */
[----:B------:R-:W4:Y:S04]  /*7c650*/  LDL.LU.64 R20, [R1+0x2f0] ;  /* 0x0002f00001147983 */ /* 0x000f280000300a00 */
[----:B------:R-:W4:Y:S01]  /*7c660*/  LDL.LU.64 R22, [R1+0x2f8] ;  /* 0x0002f80001167983 */ /* 0x000f220000300a00 */
[----:B------:R-:W-:Y:S01]  /*7c670*/  IMAD.MOV.U32 R107, RZ, RZ, R60 ;  /* 0x000000ffff6b7224 */ /* 0x000fe200078e003c */
[----:B------:R-:W-:Y:S01]  /*7c680*/  MOV R110, R63 ;  /* 0x0000003f006e7202 */ /* 0x000fe20000000f00 */
        /* <DEDUP_REMOVED lines=9> */
[----:B---3--:R-:W-:Y:S08]  /*7c720*/  HMMA.1688.F32.TF32 R12, R4, R236, R12 ;  /* 0x000000ec040c723c */ /* 0x008ff0000008100c */
[----:B----4-:R-:W-:Y:S11]  /*7c730*/  HMMA.1688.F32.TF32 R24, R8, R244, R24 ;  /* 0x000000f40818723c */ /* 0x010ff60000081018 */
[----:B------:R-:W-:Y:S05]  /*7c740*/  @!UPT UIADD3 URZ, URZ, URZ, URZ ;  /* 0x0000003f3f3ff290 */ /* 0x000fea000fffe03f */
[----:B------:R-:W-:Y:S01]  /*7c750*/  IMAD.MOV.U32 R198, RZ, RZ, R12 ;  /* 0x000000ffffc67224 */ /* 0x000fe200078e000c */
[----:B------:R-:W-:Y:S01]  /*7c760*/  MOV R194, R14 ;  /* 0x0000000e00c27202 */ /* 0x000fe20000000f00 */
[----:B------:R-:W-:Y:S02]  /*7c770*/  IMAD.MOV.U32 R199, RZ, RZ, R13 ;  /* 0x000000ffffc77224 */ /* 0x000fe400078e000d */
[----:B------:R-:W-:Y:S01]  /*7c780*/  IMAD.MOV.U32 R195, RZ, RZ, R15 ;  /* 0x000000ffffc37224 */ /* 0x000fe200078e000f */
[----:B------:R-:W3:Y:S04]  /*7c790*/  LDL.LU.64 R12, [R1+0x310] ;  /* 0x00031000010c7983 */ /* 0x000ee80000300a00 */
[----:B------:R-:W3:Y:S04]  /*7c7a0*/  LDL.LU.64 R14, [R1+0x318] ;  /* 0x00031800010e7983 */ /* 0x000ee80000300a00 */
[----:B------:R-:W4:Y:S04]  /*7c7b0*/  LDL.LU.64 R60, [R1+0x320] ;  /* 0x00032000013c7983 */ /* 0x000f280000300a00 */
[----:B------:R-:W-:Y:S04]  /*7c7c0*/  STL.64 [R1+0xda0], R24 ;  /* 0x000da01801007387 */ /* 0x000fe80000100a00 */
[----:B------:R-:W-:Y:S04]  /*7c7d0*/  STL.64 [R1+0xda8], R26 ;  /* 0x000da81a01007387 */ /* 0x000fe80000100a00 */
[----:B------:R-:W4:Y:S01]  /*7c7e0*/  LDL.LU.64 R62, [R1+0x328] ;  /* 0x00032800013e7983 */ /* 0x000f220000300a00 */
[----:B------:R-:W-:Y:S11]  /*7c7f0*/  HMMA.1688.F32.TF32 R4, R4, R240, R28 ;  /* 0x000000f00404723c */ /* 0x000ff6000008101c */
[----:B------:R-:W-:Y:S11]  /*7c800*/  @!UPT UIADD3 URZ, URZ, URZ, URZ ;  /* 0x0000003f3f3ff290 */ /* 0x000ff6000fffe03f */
[----:B------:R-:W-:Y:S02]  /*7c810*/  @!UPT UIADD3 URZ, URZ, URZ, URZ ;  /* 0x0000003f3f3ff290 */ /* 0x000fe4000fffe03f */
[----:B------:R-:W-:Y:S01]  /*7c820*/  IMAD.MOV.U32 R211, RZ, RZ, R4 ;  /* 0x000000ffffd37224 */ /* 0x000fe200078e0004 */
[----:B------:R-:W-:Y:S01]  /*7c830*/  MOV R215, R6 ;  /* 0x0000000600d77202 */ /* 0x000fe20000000f00 */
[----:B------:R-:W-:Y:S02]  /*7c840*/  IMAD.MOV.U32 R214, RZ, RZ, R5 ;  /* 0x000000ffffd67224 */ /* 0x000fe400078e0005 */
[----:B------:R-:W-:Y:S02]  /*7c850*/  IMAD.MOV.U32 R219, RZ, RZ, R7 ;  /* 0x000000ffffdb7224 */ /* 0x000fe400078e0007 */
[C---:B------:R-:W-:Y:S01]  /*7c860*/  HMMA.1688.F32.TF32 R4, R8.reuse, R36, R20 ;  /* 0x000000240804723c */ /* 0x040fe20000081014 */
[----:B------:R-:W-:Y:S01]  /*7c870*/  MOV R186, R34 ;  /* 0x0000002200ba7202 */ /* 0x000fe20000000f00 */
[----:B------:R-:W-:Y:S11]  /*7c880*/  IMAD.MOV.U32 R187, RZ, RZ, R35 ;  /* 0x000000ffffbb7224 */ /* 0x000ff600078e0023 */
[----:B------:R-:W-:Y:S10]  /*7c890*/  @!UPT UIADD3 URZ, URZ, URZ, URZ ;  /* 0x0000003f3f3ff290 */ /* 0x000ff4000fffe03f */
[----:B------:R-:W-:Y:S04]  /*7c8a0*/  STL.64 [R1+0xdb0], R4 ;  /* 0x000db00401007387 */ /* 0x000fe80000100a00 */
[----:B------:R2:W-:Y:S04]  /*7c8b0*/  STL.64 [R1+0xdb8], R6 ;  /* 0x000db80601007387 */ /* 0x0005e80000100a00 */
[----:B------:R-:W4:Y:S04]  /*7c8c0*/  LDL.LU.64 R248, [R1+0x330] ;  /* 0x0003300001f87983 */ /* 0x000f280000300a00 */
[----:B------:R-:W4:Y:S04]  /*7c8d0*/  LDL.LU.64 R250, [R1+0x338] ;  /* 0x0003380001fa7983 */ /* 0x000f280000300a00 */
[----:B------:R-:W4:Y:S04]  /*7c8e0*/  LDL.LU.64 R32, [R1+0x340] ;  /* 0x0003400001207983 */ /* 0x000f280000300a00 */
[----:B------:R-:W4:Y:S04]  /*7c8f0*/  LDL.LU.64 R34, [R1+0x348] ;  /* 0x0003480001227983 */ /* 0x000f280000300a00 */
[----:B------:R-:W4:Y:S04]  /*7c900*/  LDL.LU.64 R28, [R1+0x350] ;  /* 0x00035000011c7983 */ /* 0x000f280000300a00 */
[----:B------:R-:W4:Y:S01]  /*7c910*/  LDL.LU.64 R30, [R1+0x358] ;  /* 0x00035800011e7983 */ /* 0x000f220000300a00 */
[C---:B--2---:R-:W-:Y:S11]  /*7c920*/  HMMA.1688.F32.TF32 R4, R8.reuse, R40, R16 ;  /* 0x000000280804723c */ /* 0x044ff60000081010 */
[----:B------:R-:W-:Y:S11]  /*7c930*/  @!UPT UIADD3 URZ, URZ, URZ, URZ ;  /* 0x0000003f3f3ff290 */ /* 0x000ff6000fffe03f */
[----:B------:R-:W-:Y:S01]  /*7c940*/  @!UPT UIADD3 URZ, URZ, URZ, URZ ;  /* 0x0000003f3f3ff290 */ /* 0x000fe2000fffe03f */
[----:B------:R-:W-:Y:S04]  /*7c950*/  STL.64 [R1+0xdc0], R4 ;  /* 0x000dc00401007387 */ /* 0x000fe80000100a00 */
[----:B------:R3:W-:Y:S04]  /*7c960*/  STL.64 [R1+0xdc8], R6 ;  /* 0x000dc80601007387 */ /* 0x0007e80000100a00 */
[----:B------:R-:W2:Y:S04]  /*7c970*/  LDL.LU.64 R24, [R1+0x360] ;  /* 0x0003600001187983 */ /* 0x000ea80000300a00 */
[----:B------:R-:W2:Y:S01]  /*7c980*/  LDL.LU.64 R26, [R1+0x368] ;  /* 0x00036800011a7983 */ /* 0x000ea20000300a00 */
[C---:B---3--:R-:W-:Y:S08]  /*7c990*/  HMMA.1688.F32.TF32 R4, R8.reuse, R44, R12 ;  /* 0x0000002c0804723c */ /* 0x048ff0000008100c */
[C---:B----4-:R-:W-:Y:S11]  /*7c9a0*/  HMMA.1688.F32.TF32 R60, R8.reuse, R48, R60 ;  /* 0x00000030083c723c */ /* 0x050ff6000008103c */
[----:B------:R-:W-:Y:S04]  /*7c9b0*/  @!UPT UIADD3 URZ, URZ, URZ, URZ ;  /* 0x0000003f3f3ff290 */ /* 0x000fe8000fffe03f */
[----:B------:R1:W-:Y:S04]  /*7c9c0*/  STL.64 [R1+0xdd0], R4 ;  /* 0x000dd00401007387 */ /* 0x0003e80000100a00 */
[----:B------:R3:W-:Y:S04]  /*7c9d0*/  STL.64 [R1+0xdd8], R6 ;  /* 0x000dd80601007387 */ /* 0x0007e80000100a00 */
[----:B------:R-:W4:Y:S04]  /*7c9e0*/  LDL.LU.64 R20, [R1+0x370] ;  /* 0x0003700001147983 */ /* 0x000f280000300a00 */
[----:B------:R-:W4:Y:S04]  /*7c9f0*/  LDL.LU.64 R22, [R1+0x378] ;  /* 0x0003780001167983 */ /* 0x000f280000300a00 */
[----:B------:R-:W4:Y:S04]  /*7ca00*/  LDL.LU.64 R16, [R1+0x380] ;  /* 0x0003800001107983 */ /* 0x000f280000300a00 */
[----:B------:R-:W4:Y:S04]  /*7ca10*/  LDL.LU.64 R18, [R1+0x388] ;  /* 0x0003880001127983 */ /* 0x000f280000300a00 */
[----:B------:R-:W4:Y:S04]  /*7ca20*/  LDL.LU.64 R12, [R1+0x390] ;  /* 0x00039000010c7983 */ /* 0x000f280000300a00 */
[----:B------:R-:W4:Y:S04]  /*7ca30*/  LDL.LU.64 R14, [R1+0x398] ;  /* 0x00039800010e7983 */ /* 0x000f280000300a00 */
[----:B-1----:R-:W4:Y:S04]  /*7ca40*/  LDL.LU.64 R4, [R1+0x3a0] ;  /* 0x0003a00001047983 */ /* 0x002f280000300a00 */
[----:B---3--:R-:W3:Y:S04]  /*7ca50*/  LDL.LU.64 R6, [R1+0x3a8] ;  /* 0x0003a80001067983 */ /* 0x008ee80000300a00 */
[----:B------:R-:W-:Y:S04]  /*7ca60*/  STL.64 [R1+0xde0], R60 ;  /* 0x000de03c01007387 */ /* 0x000fe80000100a00 */
[----:B------:R1:W-:Y:S04]  /*7ca70*/  STL.64 [R1+0xde8], R62 ;  /* 0x000de83e01007387 */ /* 0x0003e80000100a00 */
[----:B-1----:R-:W3:Y:S04]  /*7ca80*/  LDL.LU.64 R62, [R1+0xa830] ;  /* 0x00a83000013e7983 */ /* 0x002ee80000300a00 */
[----:B------:R-:W3:Y:S01]  /*7ca90*/  LDL.LU.64 R60, [R1+0xa828] ;  /* 0x00a82800013c7983 */ /* 0x000ee20000300a00 */
[C---:B------:R-:W-:Y:S08]  /*7caa0*/  HMMA.1688.F32.TF32 R248, R8.reuse, R52, R248 ;  /* 0x0000003408f8723c */ /* 0x040ff000000810f8 */
[C---:B------:R-:W-:Y:S01]  /*7cab0*/  HMMA.1688.F32.TF32 R32, R8.reuse, R56, R32 ;  /* 0x000000380820723c */ /* 0x040fe20000081020 */
[----:B------:R-:W-:Y:S11]  /*7cac0*/  STL.64 [R1+0xa810], R58 ;  /* 0x00a8103a01007387 */ /* 0x000ff60000100a00 */
[----:B------:R-:W-:Y:S03]  /*7cad0*/  @!UPT UIADD3 URZ, URZ, URZ, URZ ;  /* 0x0000003f3f3ff290 */ /* 0x000fe6000fffe03f */
[----:B------:R-:W-:Y:S04]  /*7cae0*/  STL.64 [R1+0xdf0], R248 ;  /* 0x000df0f801007387 */ /* 0x000fe80000100a00 */
[----:B------:R-:W-:Y:S04]  /*7caf0*/  STL.64 [R1+0xdf8], R250 ;  /* 0x000df8fa01007387 */ /* 0x000fe80000100a00 */
[----:B------:R-:W-:Y:S04]  /*7cb00*/  STL.64 [R1+0xa808], R56 ;  /* 0x00a8083801007387 */ /* 0x000fe80000100a00 */
[----:B------:R-:W-:Y:S04]  /*7cb10*/  STL.64 [R1+0xe00], R32 ;  /* 0x000e002001007387 */ /* 0x000fe80000100a00 */
[----:B------:R-:W-:Y:S01]  /*7cb20*/  STL.64 [R1+0xe08], R34 ;  /* 0x000e082201007387 */ /* 0x000fe20000100a00 */
[C---:B--2---:R-:W-:Y:S08]  /*7cb30*/  HMMA.1688.F32.TF32 R24, R8.reuse, R64, R24 ;  /* 0x000000400818723c */ /* 0x044ff00000081018 */
[C---:B----4-:R-:W-:Y:S08]  /*7cb40*/  HMMA.1688.F32.TF32 R20, R8.reuse, R68, R20 ;  /* 0x000000440814723c */ /* 0x050ff00000081014 */
[C---:B------:R-:W-:Y:S08]  /*7cb50*/  HMMA.1688.F32.TF32 R16, R8.reuse, R72, R16 ;  /* 0x000000480810723c */ /* 0x040ff00000081010 */
[C---:B------:R-:W-:Y:S08]  /*7cb60*/  HMMA.1688.F32.TF32 R12, R8.reuse, R76, R12 ;  /* 0x0000004c080c723c */ /* 0x040ff0000008100c */
[C---:B---3--:R-:W-:Y:S01]  /*7cb70*/  HMMA.1688.F32.TF32 R28, R8.reuse, R60, R28 ;  /* 0x0000003c081c723c */ /* 0x048fe2000008101c */
[----:B------:R-:W-:Y:S04]  /*7cb80*/  STL.64 [R1+0xa800], R62 ;  /* 0x00a8003e01007387 */ /* 0x000fe80000100a00 */
[----:B------:R-:W-:Y:S03]  /*7cb90*/  STL.64 [R1+0xa7f8], R60 ;  /* 0x00a7f83c01007387 */ /* 0x000fe60000100a00 */
[C---:B------:R-:W-:Y:S11]  /*7cba0*/  HMMA.1688.F32.TF32 R4, R8.reuse, R80, R4 ;  /* 0x000000500804723c */ /* 0x040ff60000081004 */
[----:B------:R-:W-:Y:S04]  /*7cbb0*/  @!UPT UIADD3 URZ, URZ, URZ, URZ ;  /* 0x0000003f3f3ff290 */ /* 0x000fe8000fffe03f */
        /* <DEDUP_REMOVED lines=11> */
[----:B------:R2:W-:Y:S04]  /*7cc70*/  STL.64 [R1+0xe48], R18 ;  /* 0x000e481201007387 */ /* 0x0005e80000100a00 */
[----:B-1----:R-:W3:Y:S04]  /*7cc80*/  LDL.LU.64 R16, [R1+0x3b0] ;  /* 0x0003b00001107983 */ /* 0x002ee80000300a00 */
[----:B------:R1:W-:Y:S04]  /*7cc90*/  STL.64 [R1+0xe50], R12 ;  /* 0x000e500c01007387 */ /* 0x0003e80000100a00 */
[----:B------:R4:W-:Y:S04]  /*7cca0*/  STL.64 [R1+0xe58], R14 ;  /* 0x000e580e01007387 */ /* 0x0009e80000100a00 */
[----:B--2---:R-:W3:Y:S04]  /*7ccb0*/  LDL.LU.64 R18, [R1+0x3b8] ;  /* 0x0003b80001127983 */ /* 0x004ee80000300a00 */
[----:B------:R2:W-:Y:S04]  /*7ccc0*/  STL.64 [R1+0xe60], R4 ;  /* 0x000e600401007387 */ /* 0x0005e80000100a00 */
[----:B------:R2:W-:Y:S04]  /*7ccd0*/  STL.64 [R1+0xe68], R6 ;  /* 0x000e680601007387 */ /* 0x0005e80000100a00 */
[----:B-1----:R-:W3:Y:S04]  /*7cce0*/  LDL.LU.64 R12, [R1+0x3c0] ;  /* 0x0003c000010c7983 */ /* 0x002ee80000300a00 */
[----:B----4-:R-:W4:Y:S04]  /*7ccf0*/  LDL.LU.64 R14, [R1+0x3c8] ;  /* 0x0003c800010e7983 */ /* 0x010f280000300a00 */
[----:B--2---:R-:W2:Y:S04]  /*7cd00*/  LDL.LU.64 R4, [R1+0x3d0] ;  /* 0x0003d00001047983 */ /* 0x004ea80000300a00 */
        /* <DEDUP_REMOVED lines=17> */
[C---:B---3--:R-:W-:Y:S03]  /*7ce20*/  HMMA.1688.F32.TF32 R248, R8.reuse, R84, R16 ;  /* 0x0000005408f8723c */ /* 0x048fe60000081010 */
[----:B------:R-:W3:Y:S04]  /*7ce30*/  LDL.LU.64 R16, [R1+0xcd0] ;  /* 0x000cd00001107983 */ /* 0x000ee80000300a00 */
[----:B------:R-:W3:Y:S11]  /*7ce40*/  LDL.LU.64 R18, [R1+0xcd8] ;  /* 0x000cd80001127983 */ /* 0x000ef60000300a00 */
[----:B------:R-:W-:Y:S05]  /*7ce50*/  @!UPT UIADD3 URZ, URZ, URZ, URZ ;  /* 0x0000003f3f3ff290 */ /* 0x000fea000fffe03f */
[----:B------:R-:W-:Y:S04]  /*7ce60*/  STL.64 [R1+0xe70], R248 ;  /* 0x000e70f801007387 */ /* 0x000fe80000100a00 */
[----:B------:R4:W-:Y:S02]  /*7ce70*/  STL.64 [R1+0xe78], R250 ;  /* 0x000e78fa01007387 */ /* 0x0009e40000100a00 */
[C---:B----4-:R-:W-:Y:S02]  /*7ce80*/  HMMA.1688.F32.TF32 R248, R8.reuse, R88, R12 ;  /* 0x0000005808f8723c */ /* 0x050fe4000008100c */
[----:B------:R-:W4:Y:S04]  /*7ce90*/  LDL.LU.64 R12, [R1+0xce0] ;  /* 0x000ce000010c7983 */ /* 0x000f280000300a00 */
[----:B------:R-:W4:Y:S11]  /*7cea0*/  LDL.LU.64 R14, [R1+0xce8] ;  /* 0x000ce800010e7983 */ /* 0x000f360000300a00 */
[----:B------:R-:W-:Y:S06]  /*7ceb0*/  @!UPT UIADD3 URZ, URZ, URZ, URZ ;  /* 0x0000003f3f3ff290 */ /* 0x000fec000fffe03f */
[----:B------:R-:W-:Y:S04]  /*7cec0*/  STL.64 [R1+0xe80], R248 ;  /* 0x000e80f801007387 */ /* 0x000fe80000100a00 */
[----:B------:R2:W-:Y:S02]  /*7ced0*/  STL.64 [R1+0xe88], R250 ;  /* 0x000e88fa01007387 */ /* 0x0005e40000100a00 */
[C---:B--2---:R-:W-:Y:S02]  /*7cee0*/  HMMA.1688.F32.TF32 R248, R8.reuse, R92, R4 ;  /* 0x0000005c08f8723c */ /* 0x044fe40000081004 */
[----:B------:R-:W2:Y:S04]  /*7cef0*/  LDL.LU.64 R4, [R1+0xcf0] ;  /* 0x000cf00001047983 */ /* 0x000ea80000300a00 */
[----:B------:R-:W2:Y:S02]  /*7cf00*/  LDL.LU.64 R6, [R1+0xcf8] ;  /* 0x000cf80001067983 */ /* 0x000ea40000300a00 */
[C---:B------:R-:W-:Y:S08]  /*7cf10*/  HMMA.1688.F32.TF32 R68, R8.reuse, R96, R68 ;  /* 0x000000600844723c */ /* 0x040ff00000081044 */
[C---:B------:R-:W-:Y:S08]  /*7cf20*/  HMMA.1688.F32.TF32 R64, R8.reuse, R100, R64 ;  /* 0x000000640840723c */ /* 0x040ff00000081040 */
[C---:B------:R-:W-:Y:S08]  /*7cf30*/  HMMA.1688.F32.TF32 R60, R8.reuse, R104, R60 ;  /* 0x00000068083c723c */ /* 0x040ff0000008103c */
[C---:B------:R-:W-:Y:S08]  /*7cf40*/  HMMA.1688.F32.TF32 R56, R8.reuse, R108, R56 ;  /* 0x0000006c0838723c */ /* 0x040ff00000081038 */
[C---:B------:R-:W-:Y:S08]  /*7cf50*/  HMMA.1688.F32.TF32 R32, R8.reuse, R112, R32 ;  /* 0x000000700820723c */ /* 0x040ff00000081020 */
[C---:B------:R-:W-:Y:S08]  /*7cf60*/  HMMA.1688.F32.TF32 R28, R8.reuse, R116, R28 ;  /* 0x00000074081c723c */ /* 0x040ff0000008101c */
[C---:B------:R-:W-:Y:S01]  /*7cf70*/  HMMA.1688.F32.TF32 R24, R8.reuse, R120, R24 ;  /* 0x000000780818723c */ /* 0x040fe20000081018 */
[----:B------:R-:W-:Y:S07]  /*7cf80*/  STL.64 [R1+0xe90], R248 ;  /* 0x000e90f801007387 */ /* 0x000fee0000100a00 */
[C---:B------:R-:W-:Y:S01]  /*7cf90*/  HMMA.1688.F32.TF32 R20, R8.reuse, R124, R20 ;  /* 0x0000007c0814723c */ /* 0x040fe20000081014 */
        /* <DEDUP_REMOVED lines=20> */
[----:B------:R-:W-:Y:S01]  /*7d0e0*/  STL.64 [R1+0xa7b8], R128 ;  /* 0x00a7b88001007387 */ /* 0x000fe20000100a00 */
[C---:B---3--:R-:W-:Y:S08]  /*7d0f0*/  HMMA.1688.F32.TF32 R16, R8.reuse, R128, R16 ;  /* 0x000000800810723c */ /* 0x048ff00000081010 */
[C---:B----4-:R-:W-:Y:S11]  /*7d100*/  HMMA.1688.F32.TF32 R12, R8.reuse, R132, R12 ;  /* 0x00000084080c723c */ /* 0x050ff6000008100c */
[----:B------:R-:W-:Y:S04]  /*7d110*/  @!UPT UIADD3 URZ, URZ, URZ, URZ ;  /* 0x0000003f3f3ff290 */ /* 0x000fe8000fffe03f */
[----:B------:R-:W-:Y:S04]  /*7d120*/  STL.64 [R1+0xf20], R16 ;  /* 0x000f201001007387 */ /* 0x000fe80000100a00 */
[----:B------:R-:W-:Y:S04]  /*7d130*/  STL.64 [R1+0xf28], R18 ;  /* 0x000f281201007387 */ /* 0x000fe80000100a00 */
[----:B------:R-:W-:Y:S04]  /*7d140*/  STL.64 [R1+0xa7b0], R134 ;  /* 0x00a7b08601007387 */ /* 0x000fe80000100a00 */
[----:B------:R1:W-:Y:S01]  /*7d150*/  STL.64 [R1+0xa7a8], R132 ;  /* 0x00a7a88401007387 */ /* 0x0003e20000100a00 */
[C---:B--2---:R-:W-:Y:S03]  /*7d160*/  HMMA.1688.F32.TF32 R4, R8.reuse, R136, R4 ;  /* 0x000000880804723c */ /* 0x044fe60000081004 */
[----:B------:R2:W-:Y:S04]  /*7d170*/  STL.64 [R1+0xf30], R12 ;  /* 0x000f300c01007387 */ /* 0x0005e80000100a00 */
[----:B------:R3:W-:Y:S04]  /*7d180*/  STL.64 [R1+0xf38], R14 ;  /* 0x000f380e01007387 */ /* 0x0007e80000100a00 */
[----:B-1----:R-:W4:Y:S04]  /*7d190*/  LDL.LU.64 R132, [R1+0xd00] ;  /* 0x000d000001847983 */ /* 0x002f280000300a00 */
[----:B------:R-:W4:Y:S08]  /*7d1a0*/  LDL.LU.64 R134, [R1+0xd08] ;  /* 0x000d080001867983 */ /* 0x000f300000300a00 */
        /* <DEDUP_REMOVED lines=24> */
[----:B--2---:R-:W2:Y:S04]  /*7d330*/  LDL.LU.64 R12, [R1+0x1010] ;  /* 0x00101000010c7983 */ /* 0x004ea80000300a00 */
[----:B---3--:R-:W2:Y:S04]  /*7d340*/  LDL.LU.64 R14, [R1+0x1018] ;  /* 0x00101800010e7983 */ /* 0x008ea80000300a00 */
[----:B-1----:R-:W3:Y:S04]  /*7d350*/  LDL.LU.64 R4, [R1+0x1020] ;  /* 0x0010200001047983 */ /* 0x002ee80000300a00 */
[----:B------:R-:W3:Y:S04]  /*7d360*/  LDL.LU.64 R6, [R1+0x1028] ;  /* 0x0010280001067983 */ /* 0x000ee80000300a00 */
[----:B------:R-:W-:Y:S04]  /*7d370*/  STL.64 [R1+0xa7a0], R138 ;  /* 0x00a7a08a01007387 */ /* 0x000fe80000100a00 */
[----:B------:R-:W-:Y:S01]  /*7d380*/  STL.64 [R1+0xa798], R136 ;  /* 0x00a7988801007387 */ /* 0x000fe20000100a00 */
[C---:B----4-:R-:W-:Y:S08]  /*7d390*/  HMMA.1688.F32.TF32 R132, R8.reuse, R140, R132 ;  /* 0x0000008c0884723c */ /* 0x050ff00000081084 */
        /* <DEDUP_REMOVED lines=9> */
[----:B------:R-:W-:Y:S07]  /*7d430*/  STL.64 [R1+0xf58], R134 ;  /* 0x000f588601007387 */ /* 0x000fee0000100a00 */
[C---:B------:R-:W-:Y:S01]  /*7d440*/  HMMA.1688.F32.TF32 R24, R8.reuse, R176, R24 ;  /* 0x000000b00818723c */ /* 0x040fe20000081018 */
[----:B------:R-:W-:Y:S07]  /*7d450*/  STL.64 [R1+0xf60], R128 ;  /* 0x000f608001007387 */ /* 0x000fee0000100a00 */
[C---:B------:R-:W-:Y:S01]  /*7d460*/  HMMA.1688.F32.TF32 R20, R8.reuse, R180, R20 ;  /* 0x000000b40814723c */ /* 0x040fe20000081014 */
[----:B------:R-:W-:Y:S04]  /*7d470*/  STL.64 [R1+0xf68], R130 ;  /* 0x000f688201007387 */ /* 0x000fe80000100a00 */
[----:B------:R-:W-:Y:S03]  /*7d480*/  STL.64 [R1+0xf70], R124 ;  /* 0x000f707c01007387 */ /* 0x000fe60000100a00 */
        /* <DEDUP_REMOVED lines=21> */
[----:B------:R2:W-:Y:S02]  /*7d5e0*/  STL.64 [R1+0x1008], R18 ;  /* 0x0010081201007387 */ /* 0x0005e40000100a00 */
[C---:B--2---:R-:W-:Y:S02]  /*7d5f0*/  HMMA.1688.F32.TF32 R16, R8.reuse, R188, R12 ;  /* 0x000000bc0810723c */ /* 0x044fe4000008100c */
[----:B------:R-:W2:Y:S11]  /*7d600*/  LDL.LU.64 R12, [R1+0x1030] ;  /* 0x00103000010c7983 */ /* 0x000eb60000300a00 */
[----:B------:R-:W-:Y:S10]  /*7d610*/  @!UPT UIADD3 URZ, URZ, URZ, URZ ;  /* 0x0000003f3f3ff290 */ /* 0x000ff4000fffe03f */
[----:B------:R1:W-:Y:S04]  /*7d620*/  STL.64 [R1+0x1010], R16 ;  /* 0x0010101001007387 */ /* 0x0003e80000100a00 */
[----:B------:R4:W-:Y:S04]  /*7d630*/  STL.64 [R1+0x1018], R18 ;  /* 0x0010181201007387 */ /* 0x0009e80000100a00 */
[----:B------:R-:W2:Y:S01]  /*7d640*/  LDL.LU.64 R14, [R1+0x1038] ;  /* 0x00103800010e7983 */ /* 0x000ea20000300a00 */
[C---:B---3--:R-:W-:Y:S11]  /*7d650*/  HMMA.1688.F32.TF32 R4, R8.reuse, R192, R4 ;  /* 0x000000c00804723c */ /* 0x048ff60000081004 */
[----:B------:R-:W-:Y:S11]  /*7d660*/  @!UPT UIADD3 URZ, URZ, URZ, URZ ;  /* 0x0000003f3f3ff290 */ /* 0x000ff6000fffe03f */
[----:B------:R-:W-:Y:S01]  /*7d670*/  @!UPT UIADD3 URZ, URZ, URZ, URZ ;  /* 0x0000003f3f3ff290 */ /* 0x000fe2000fffe03f */
[----:B------:R3:W-:Y:S04]  /*7d680*/  STL.64 [R1+0x1020], R4 ;  /* 0x0010200401007387 */ /* 0x0007e80000100a00 */
        /* <DEDUP_REMOVED lines=29> */
[----:B-1----:R-:W2:Y:S04]  /*7d860*/  LDL.LU.64 R16, [R1+0x15c0] ;  /* 0x0015c00001107983 */ /* 0x002ea80000300a00 */
[----:B----4-:R-:W4:Y:S04]  /*7d870*/  LDL.LU.64 R18, [R1+0x15c8] ;  /* 0x0015c80001127983 */ /* 0x010f280000300a00 */
[----:B---3--:R-:W3:Y:S04]  /*7d880*/  LDL.LU.64 R4, [R1+0x15d0] ;  /* 0x0015d00001047983 */ /* 0x008ee80000300a00 */
[----:B------:R-:W3:Y:S01]  /*7d890*/  LDL.LU.64 R6, [R1+0x15d8] ;  /* 0x0015d80001067983 */ /* 0x000ee20000300a00 */
[C---:B--2---:R-:W-:Y:S11]  /*7d8a0*/  HMMA.1688.F32.TF32 R12, R8.reuse, R196, R12 ;  /* 0x000000c4080c723c */ /* 0x044ff6000008100c */
[----:B------:R-:W-:Y:S11]  /*7d8b0*/  @!UPT UIADD3 URZ, URZ, URZ, URZ ;  /* 0x0000003f3f3ff290 */ /* 0x000ff6000fffe03f */
[----:B------:R-:W-:Y:S01]  /*7d8c0*/  @!UPT UIADD3 URZ, URZ, URZ, URZ ;  /* 0x0000003f3f3ff290 */ /* 0x000fe2000fffe03f */
[----:B------:R-:W-:Y:S04]  /*7d8d0*/  STL.64 [R1+0x1030], R12 ;  /* 0x0010300c01007387 */ /* 0x000fe80000100a00 */
[----:B------:R1:W-:Y:S04]  /*7d8e0*/  STL.64 [R1+0x1038], R14 ;  /* 0x0010380e01007387 */ /* 0x0003e80000100a00 */
[----:B-1----:R-:W2:Y:S04]  /*7d8f0*/  LDL.LU.64 R14, [R1+0xa820] ;  /* 0x00a82000010e7983 */ /* 0x002ea80000300a00 */
[----:B------:R-:W2:Y:S01]  /*7d900*/  LDL.LU.64 R12, [R1+0xa818] ;  /* 0x00a81800010c7983 */ /* 0x000ea20000300a00 */
[C---:B------:R-:W-:Y:S08]  /*7d910*/  HMMA.1688.F32.TF32 R248, R8.reuse, R200, R248 ;  /* 0x000000c808f8723c */ /* 0x040ff000000810f8 */
        /* <DEDUP_REMOVED lines=12> */
[----:B------:R-:W-:Y:S01]  /*7d9e0*/  HMMA.1688.F32.TF32 R32, R8, R240, R32 ;  /* 0x000000f00820723c */ /* 0x000fe20000081020 */
        /* <DEDUP_REMOVED lines=19> */
[C---:B--2---:R-:W-:Y:S08]  /*7db20*/  HMMA.1688.F32.TF32 R8, R12.reuse, R244, R28 ;  /* 0x000000f40c08723c */ /* 0x044ff0000008101c */
[C---:B------:R-:W-:Y:S08]  /*7db30*/  HMMA.1688.F32.TF32 R24, R12.reuse, R36, R24 ;  /* 0x000000240c18723c */ /* 0x040ff00000081018 */
[C---:B------:R-:W-:Y:S07]  /*7db40*/  HMMA.1688.F32.TF32 R20, R12.reuse, R40, R20 ;  /* 0x000000280c14723c */ /* 0x040fee0000081014 */
[----:B------:R-:W-:Y:S04]  /*7db50*/  STL.64 [R1+0x530], R8 ;  /* 0x0005300801007387 */ /* 0x000fe80000100a00 */
[----:B------:R4:W-:Y:S02]  /*7db60*/  STL.64 [R1+0x538], R10 ;  /* 0x0005380a01007387 */ /* 0x0009e40000100a00 */
[C---:B----4-:R-:W-:Y:S02]  /*7db70*/  HMMA.1688.F32.TF32 R8, R12.reuse, R44, R16 ;  /* 0x0000002c0c08723c */ /* 0x050fe40000081010 */
[----:B------:R1:W-:Y:S04]  /*7db80*/  STL.64 [R1+0x520], R24 ;  /* 0x0005201801007387 */ /* 0x0003e80000100a00 */
[----:B------:R2:W-:Y:S04]  /*7db90*/  STL.64 [R1+0x528], R26 ;  /* 0x0005281a01007387 */ /* 0x0005e80000100a00 */
[----:B------:R2:W-:Y:S04]  /*7dba0*/  STL.64 [R1+0x510], R20 ;  /* 0x0005101401007387 */ /* 0x0005e80000100a00 */
[----:B------:R1:W-:Y:S04]  /*7dbb0*/  STL.64 [R1+0x518], R22 ;  /* 0x0005181601007387 */ /* 0x0003e80000100a00 */
[----:B------:R-:W4:Y:S05]  /*7dbc0*/  LDL.LU.64 R56, [R1+0x15e0] ;  /* 0x0015e00001387983 */ /* 0x000f2a0000300a00 */
[----:B------:R1:W-:Y:S04]  /*7dbd0*/  STL.64 [R1+0x500], R8 ;  /* 0x0005000801007387 */ /* 0x0003e80000100a00 */
[----:B------:R1:W-:Y:S04]  /*7dbe0*/  STL.64 [R1+0x508], R10 ;  /* 0x0005080a01007387 */ /* 0x0003e80000100a00 */
[----:B------:R-:W4:Y:S01]  /*7dbf0*/  LDL.LU.64 R58, [R1+0x15e8] ;  /* 0x0015e800013a7983 */ /* 0x000f220000300a00 */
[C---:B---3--:R-:W-:Y:S11]  /*7dc00*/  HMMA.1688.F32.TF32 R4, R12.reuse, R48, R4 ;  /* 0x000000300c04723c */ /* 0x048ff60000081004 */
[----:B------:R-:W-:Y:S11]  /*7dc10*/  @!UPT UIADD3 URZ, URZ, URZ, URZ ;  /* 0x0000003f3f3ff290 */ /* 0x000ff6000fffe03f */
[----:B------:R-:W-:Y:S01]  /*7dc20*/  @!UPT UIADD3 URZ, URZ, URZ, URZ ;  /* 0x0000003f3f3ff290 */ /* 0x000fe2000fffe03f */
        /* <DEDUP_REMOVED lines=24> */
[----:B-1----:R-:W4:Y:S04]  /*7ddb0*/  LDL.LU.64 R24, [R1+0x16a0] ;  /* 0x0016a00001187983 */ /* 0x002f280000300a00 */
[----:B--2---:R-:W2:Y:S04]  /*7ddc0*/  LDL.LU.64 R26, [R1+0x16a8] ;  /* 0x0016a800011a7983 */ /* 0x004ea80000300a00 */
[----:B------:R-:W2:Y:S04]  /*7ddd0*/  LDL.LU.64 R20, [R1+0x16b0] ;  /* 0x0016b00001147983 */ /* 0x000ea80000300a00 */
[----:B------:R-:W2:Y:S04]  /*7dde0*/  LDL.LU.64 R22, [R1+0x16b8] ;  /* 0x0016b80001167983 */ /* 0x000ea80000300a00 */
[----:B------:R-:W2:Y:S04]  /*7ddf0*/  LDL.LU.64 R16, [R1+0x16c0] ;  /* 0x0016c00001107983 */ /* 0x000ea80000300a00 */
[----:B------:R-:W2:Y:S04]  /*7de00*/  LDL.LU.64 R18, [R1+0x16c8] ;  /* 0x0016c80001127983 */ /* 0x000ea80000300a00 */
[----:B------:R-:W2:Y:S04]  /*7de10*/  LDL.LU.64 R8, [R1+0x16d0] ;  /* 0x0016d00001087983 */ /* 0x000ea80000300a00 */
[----:B------:R-:W2:Y:S04]  /*7de20*/  LDL.LU.64 R10, [R1+0x16d8] ;  /* 0x0016d800010a7983 */ /* 0x000ea80000300a00 */
[----:B---3--:R-:W3:Y:S04]  /*7de30*/  LDL.LU.64 R4, [R1+0x16e0] ;  /* 0x0016e00001047983 */ /* 0x008ee80000300a00 */
[----:B------:R-:W3:Y:S01]  /*7de40*/  LDL.LU.64 R6, [R1+0x16e8] ;  /* 0x0016e80001067983 */ /* 0x000ee20000300a00 */
[C---:B----4-:R-:W-:Y:S11]  /*7de50*/  HMMA.1688.F32.TF32 R56, R12.reuse, R52, R56 ;  /* 0x000000340c38723c */ /* 0x050ff60000081038 */
[----:B------:R-:W-:Y:S11]  /*7de60*/  @!UPT UIADD3 URZ, URZ, URZ, URZ ;  /* 0x0000003f3f3ff290 */ /* 0x000ff6000fffe03f */
[----:B------:R-:W-:Y:S01]  /*7de70*/  @!UPT UIADD3 URZ, URZ, URZ, URZ ;  /* 0x0000003f3f3ff290 */ /* 0x000fe2000fffe03f */
[----:B------:R-:W-:Y:S04]  /*7de80*/  STL.64 [R1+0x4e0], R56 ;  /* 0x0004e03801007387 */ /* 0x000fe80000100a00 */
[----:B------:R1:W-:Y:S04]  /*7de90*/  STL.64 [R1+0x4e8], R58 ;  /* 0x0004e83a01007387 */ /* 0x0003e80000100a00 */
[----:B-1----:R-:W4:Y:S04]  /*7dea0*/  LDL.LU.64 R58, [R1+0xa810] ;  /* 0x00a81000013a7983 */ /* 0x002f280000300a00 */
[----:B------:R-:W2:Y:S02]  /*7deb0*/  LDL.LU.64 R56, [R1+0xa808] ;  /* 0x00a8080001387983 */ /* 0x000ea40000300a00 */
[C---:B--2---:R-:W-:Y:S11]  /*7dec0*/  HMMA.1688.F32.TF32 R60, R12.reuse, R56, R60 ;  /* 0x000000380c3c723c */ /* 0x044ff6000008103c */
[----:B------:R-:W-:Y:S11]  /*7ded0*/  @!UPT UIADD3 URZ, URZ, URZ, URZ ;  /* 0x0000003f3f3ff290 */ /* 0x000ff6000fffe03f */
[----:B------:R-:W-:Y:S01]  /*7dee0*/  @!UPT UIADD3 URZ, URZ, URZ, URZ ;  /* 0x0000003f3f3ff290 */ /* 0x000fe2000fffe03f */
[----:B------:R-:W-:Y:S04]  /*7def0*/  STL.64 [R1+0x4d0], R60 ;  /* 0x0004d03c01007387 */ /* 0x000fe80000100a00 */
[----:B------:R1:W-:Y:S04]  /*7df00*/  STL.64 [R1+0x4d8], R62 ;  /* 0x0004d83e01007387 */ /* 0x0003e80000100a00 */
[----:B-1----:R-:W2:Y:S04]  /*7df10*/  LDL.LU.64 R62, [R1+0xa800] ;  /* 0x00a80000013e7983 */ /* 0x002ea80000300a00 */
        /* <DEDUP_REMOVED lines=26> */
[C---:B--2---:R-:W-:Y:S11]  /*7e0c0*/  HMMA.1688.F32.TF32 R248, R12.reuse, R68, R248 ;  /* 0x000000440cf8723c */ /* 0x044ff600000810f8 */
[----:B------:R-:W-:Y:S11]  /*7e0d0*/  @!UPT UIADD3 URZ, URZ, URZ, URZ ;  /* 0x0000003f3f3ff290 */ /* 0x000ff6000fffe03f */
[----:B------:R-:W-:Y:S01]  /*7e0e0*/  @!UPT UIADD3 URZ, URZ, URZ, URZ ;  /* 0x0000003f3f3ff290 */ /* 0x000fe2000fffe03f */
        /* <DEDUP_REMOVED lines=22> */
[----:B-1----:R-:W4:Y:S04]  /*7e250*/  LDL.LU.64 R124, [R1+0x16f0] ;  /* 0x0016f000017c7983 */ /* 0x002f280000300a00 */
[----:B------:R1:W-:Y:S04]  /*7e260*/  STL.64 [R1+0x3f0], R8 ;  /* 0x0003f00801007387 */ /* 0x0003e80000100a00 */
[----:B------:R1:W-:Y:S04]  /*7e270*/  STL.64 [R1+0x3f8], R10 ;  /* 0x0003f80a01007387 */ /* 0x0003e80000100a00 */
[----:B--2---:R-:W4:Y:S01]  /*7e280*/  LDL.LU.64 R126, [R1+0x16f8] ;  /* 0x0016f800017e7983 */ /* 0x004f220000300a00 */
        /* <DEDUP_REMOVED lines=13> */
[----:B--2---:R-:W2:Y:S04]  /*7e360*/  LDL.LU.64 R4, [R1+0x1740] ;  /* 0x0017400001047983 */ /* 0x004ea80000300a00 */
[----:B---3--:R-:W2:Y:S04]  /*7e370*/  LDL.LU.64 R6, [R1+0x1748] ;  /* 0x0017480001067983 */ /* 0x008ea80000300a00 */
[----:B------:R-:W3:Y:S04]  /*7e380*/  LDL.LU.64 R248, [R1+0x1750] ;  /* 0x0017500001f87983 */ /* 0x000ee80000300a00 */
[----:B------:R-:W3:Y:S04]  /*7e390*/  LDL.LU.64 R250, [R1+0x1758] ;  /* 0x0017580001fa7983 */ /* 0x000ee80000300a00 */
        /* <DEDUP_REMOVED lines=41> */
[C---:B---3--:R-:W-:Y:S08]  /*7e630*/  HMMA.1688.F32.TF32 R248, R12.reuse, R144, R248 ;  /* 0x000000900cf8723c */ /* 0x048ff000000810f8 */
        /* <DEDUP_REMOVED lines=8> */
[----:B------:R1:W-:Y:S04]  /*7e6c0*/  STL.64 [R1+0x6d0], R8 ;  /* 0x0006d00801007387 */ /* 0x0003e80000100a00 */
[----:B------:R2:W-:Y:S04]  /*7e6d0*/  STL.64 [R1+0x6d8], R10 ;  /* 0x0006d80a01007387 */ /* 0x0005e80000100a00 */
[----:B-1----:R-:W3:Y:S04]  /*7e6e0*/  LDL.LU.64 R8, [R1+0x17c0] ;  /* 0x0017c00001087983 */ /* 0x002ee80000300a00 */
[----:B--2---:R-:W3:Y:S04]  /*7e6f0*/  LDL.LU.64 R10, [R1+0x17c8] ;  /* 0x0017c800010a7983 */ /* 0x004ee80000300a00 */
[----:B------:R1:W-:Y:S04]  /*7e700*/  STL.64 [R1+0x6c0], R4 ;  /* 0x0006c00401007387 */ /* 0x0003e80000100a00 */
[----:B------:R2:W-:Y:S04]  /*7e710*/  STL.64 [R1+0x6c8], R6 ;  /* 0x0006c80601007387 */ /* 0x0005e80000100a00 */
[----:B-1----:R-:W4:Y:S04]  /*7e720*/  LDL.LU.64 R4, [R1+0x17d0] ;  /* 0x0017d00001047983 */ /* 0x002f280000300a00 */
[----:B--2---:R-:W4:Y:S04]  /*7e730*/  LDL.LU.64 R6, [R1+0x17d8] ;  /* 0x0017d80001067983 */ /* 0x004f280000300a00 */
        /* <DEDUP_REMOVED lines=10> */
[----:B-1----:R-:W4:Y:S04]  /*7e7e0*/  LDL.LU.64 R184, [R1+0x17e0] ;  /* 0x0017e00001b87983 */ /* 0x002f280000300a00 */
[----:B------:R-:W-:Y:S04]  /*7e7f0*/  STL.64 [R1+0x660], R20 ;  /* 0x0006601401007387 */ /* 0x000fe80000100a00 */
[----:B------:R-:W-:Y:S04]  /*7e800*/  STL.64 [R1+0x668], R22 ;  /* 0x0006681601007387 */ /* 0x000fe80000100a00 */
[----:B--2---:R-:W2:Y:S01]  /*7e810*/  LDL.LU.64 R186, [R1+0x17e8] ;  /* 0x0017e80001ba7983 */ /* 0x004ea20000300a00 */
[C---:B------:R-:W-:Y:S11]  /*7e820*/  HMMA.1688.F32.TF32 R16, R12.reuse, R168, R16 ;  /* 0x000000a80c10723c */ /* 0x040ff60000081010 */
[----:B------:R-:W-:Y:S11]  /*7e830*/  @!UPT UIADD3 URZ, URZ, URZ, URZ ;  /* 0x0000003f3f3ff290 */ /* 0x000ff6000fffe03f */
[----:B------:R-:W-:Y:S01]  /*7e840*/  @!UPT UIADD3 URZ, URZ, URZ, URZ ;  /* 0x0000003f3f3ff290 */ /* 0x000fe2000fffe03f */
[----:B------:R1:W-:Y:S04]  /*7e850*/  STL.64 [R1+0x650], R16 ;  /* 0x0006501001007387 */ /* 0x0003e80000100a00 */
[----:B------:R1:W-:Y:S04]  /*7e860*/  STL.64 [R1+0x658], R18 ;  /* 0x0006581201007387 */ /* 0x0003e80000100a00 */
[----:B-1----:R-:W2:Y:S04]  /*7e870*/  LDL.LU.64 R16, [R1+0x1800] ;  /* 0x0018000001107983 */ /* 0x002ea80000300a00 */
[----:B------:R-:W2:Y:S04]  /*7e880*/  LDL.LU.64 R18, [R1+0x1808] ;  /* 0x0018080001127983 */ /* 0x000ea80000300a00 */
[----:B------:R-:W2:Y:S04]  /*7e890*/  LDL.LU.64 R248, [R1+0x1820] ;  /* 0x0018200001f87983 */ /* 0x000ea80000300a00 */
[----:B------:R-:W2:Y:S04]  /*7e8a0*/  LDL.LU.64 R250, [R1+0x1828] ;  /* 0x0018280001fa7983 */ /* 0x000ea80000300a00 */
        /* <DEDUP_REMOVED lines=16> */
[----:B---3--:R-:W3:Y:S04]  /*7e9b0*/  LDL.LU.64 R10, [R1+0x18c8] ;  /* 0x0018c800010a7983 */ /* 0x008ee80000300a00 */
[----:B------:R-:W3:Y:S01]  /*7e9c0*/  LDL.LU.64 R4, [R1+0x18e0] ;  /* 0x0018e00001047983 */ /* 0x000ee20000300a00 */
[C---:B--2---:R-:W-:Y:S03]  /*7e9d0*/  HMMA.1688.F32.TF32 R184, R12.reuse, R180, R184 ;  /* 0x000000b40cb8723c */ /* 0x044fe600000810b8 */
[----:B------:R-:W2:Y:S11]  /*7e9e0*/  LDL.LU.64 R6, [R1+0x18e8] ;  /* 0x0018e80001067983 */ /* 0x000eb60000300a00 */
[----:B------:R-:W-:Y:S09]  /*7e9f0*/  @!UPT UIADD3 URZ, URZ, URZ, URZ ;  /* 0x0000003f3f3ff290 */ /* 0x000ff2000fffe03f */
[----:B------:R-:W-:Y:S04]  /*7ea00*/  STL.64 [R1+0x620], R184 ;  /* 0x000620b801007387 */ /* 0x000fe80000100a00 */
[----:B------:R1:W-:Y:S04]  /*7ea10*/  STL.64 [R1+0x628], R186 ;  /* 0x000628ba01007387 */ /* 0x0003e80000100a00 */
[----:B-1----:R-:W2:Y:S04]  /*7ea20*/  LDL.LU.64 R186, [R1+0xa790] ;  /* 0x00a7900001ba7983 */ /* 0x002ea80000300a00 */
[----:B------:R-:W2:Y:S01]  /*7ea30*/  LDL.LU.64 R184, [R1+0xa788] ;  /* 0x00a7880001b87983 */ /* 0x000ea20000300a00 */
[C---:B------:R-:W-:Y:S08]  /*7ea40*/  HMMA.1688.F32.TF32 R248, R12.reuse, R188, R248 ;  /* 0x000000bc0cf8723c */ /* 0x040ff000000810f8 */
[C---:B------:R-:W-:Y:S08]  /*7ea50*/  HMMA.1688.F32.TF32 R32, R12.reuse, R192, R32 ;  /* 0x000000c00c20723c */ /* 0x040ff00000081020 */
[C---:B----4-:R-:W-:Y:S08]  /*7ea60*/  HMMA.1688.F32.TF32 R28, R12.reuse, R196, R28 ;  /* 0x000000c40c1c723c */ /* 0x050ff0000008101c */
[C---:B------:R-:W-:Y:S08]  /*7ea70*/  HMMA.1688.F32.TF32 R24, R12.reuse, R200, R24 ;  /* 0x000000c80c18723c */ /* 0x040ff00000081018 */
[C---:B------:R-:W-:Y:S08]  /*7ea80*/  HMMA.1688.F32.TF32 R20, R12.reuse, R204, R20 ;  /* 0x000000cc0c14723c */ /* 0x040ff00000081014 */
[C---:B---3--:R-:W-:Y:S08]  /*7ea90*/  HMMA.1688.F32.TF32 R8, R12.reuse, R208, R8 ;  /* 0x000000d00c08723c */ /* 0x048ff00000081008 */
[C---:B--2---:R-:W-:Y:S08]  /*7eaa0*/  HMMA.1688.F32.TF32 R4, R12.reuse, R212, R4 ;  /* 0x000000d40c04723c */ /* 0x044ff00000081004 */
[C---:B------:R-:W-:Y:S11]  /*7eab0*/  HMMA.1688.F32.TF32 R16, R12.reuse, R184, R16 ;  /* 0x000000b80c10723c */ /* 0x040ff60000081010 */
[----:B------:R-:W-:Y:S11]  /*7eac0*/  @!UPT UIADD3 URZ, URZ, URZ, URZ ;  /* 0x0000003f3f3ff290 */ /* 0x000ff6000fffe03f */
[----:B------:R-:W-:Y:S01]  /*7ead0*/  @!UPT UIADD3 URZ, URZ, URZ, URZ ;  /* 0x0000003f3f3ff290 */ /* 0x000fe2000fffe03f */
[----:B------:R-:W-:Y:S04]  /*7eae0*/  STL.64 [R1+0x610], R16 ;  /* 0x0006101001007387 */ /* 0x000fe80000100a00 */
[----:B------:R1:W-:Y:S04]  /*7eaf0*/  STL.64 [R1+0x618], R18 ;  /* 0x0006181201007387 */ /* 0x0003e80000100a00 */
[----:B-1----:R-:W2:Y:S04]  /*7eb00*/  LDL.LU.64 R18, [R1+0xa780] ;  /* 0x00a7800001127983 */ /* 0x002ea80000300a00 */
[----:B------:R-:W2:Y:S04]  /*7eb10*/  LDL.LU.64 R16, [R1+0xa778] ;  /* 0x00a7780001107983 */ /* 0x000ea80000300a00 */
        /* <DEDUP_REMOVED lines=21> */
[----:B---3--:R-:W4:Y:S04]  /*7ec70*/  LDL.LU.64 R22, [R1+0x1908] ;  /* 0x0019080001167983 */ /* 0x008f280000300a00 */
[----:B------:R3:W-:Y:S04]  /*7ec80*/  STL.64 [R1+0x5a0], R4 ;  /* 0x0005a00401007387 */ /* 0x0007e80000100a00 */
[----:B------:R3:W-:Y:S04]  /*7ec90*/  STL.64 [R1+0x5a8], R6 ;  /* 0x0005a80601007387 */ /* 0x0007e80000100a00 */
[----:B-1----:R-:W2:Y:S04]  /*7eca0*/  LDL.LU.64 R8, [R1+0x1920] ;  /* 0x0019200001087983 */ /* 0x002ea80000300a00 */
[----:B------:R-:W2:Y:S04]  /*7ecb0*/  LDL.LU.64 R10, [R1+0x1928] ;  /* 0x00192800010a7983 */ /* 0x000ea80000300a00 */
[----:B---3--:R-:W3:Y:S04]  /*7ecc0*/  LDL.LU.64 R4, [R1+0x1940] ;  /* 0x0019400001047983 */ /* 0x008ee80000300a00 */
        /* <DEDUP_REMOVED lines=17> */
[C---:B----4-:R-:W-:Y:S08]  /*7ede0*/  HMMA.1688.F32.TF32 R20, R12.reuse, R216, R20 ;  /* 0x000000d80c14723c */ /* 0x050ff00000081014 */
[C---:B--2---:R-:W-:Y:S11]  /*7edf0*/  HMMA.1688.F32.TF32 R8, R12.reuse, R220, R8 ;  /* 0x000000dc0c08723c */ /* 0x044ff60000081008 */
[----:B------:R-:W-:Y:S04]  /*7ee00*/  @!UPT UIADD3 URZ, URZ, URZ, URZ ;  /* 0x0000003f3f3ff290 */ /* 0x000fe8000fffe03f */
[----:B------:R1:W-:Y:S01]  /*7ee10*/  STL.64 [R1+0x590], R20 ;  /* 0x0005901401007387 */ /* 0x0003e20000100a00 */
[C---:B---3--:R-:W-:Y:S03]  /*7ee20*/  HMMA.1688.F32.TF32 R4, R12.reuse, R224, R4 ;  /* 0x000000e00c04723c */ /* 0x048fe60000081004 */
[----:B------:R2:W-:Y:S04]  /*7ee30*/  STL.64 [R1+0x598], R22 ;  /* 0x0005981601007387 */ /* 0x0005e80000100a00 */
[----:B-1----:R-:W3:Y:S04]  /*7ee40*/  LDL.LU.64 R20, [R1+0x1130] ;  /* 0x0011300001147983 */ /* 0x002ee80000300a00 */
[----:B--2---:R-:W3:Y:S04]  /*7ee50*/  LDL.LU.64 R22, [R1+0x1138] ;  /* 0x0011380001167983 */ /* 0x004ee80000300a00 */
[----:B------:R1:W-:Y:S04]  /*7ee60*/  STL.64 [R1+0x580], R8 ;  /* 0x0005800801007387 */ /* 0x0003e80000100a00 */
[----:B------:R2:W-:Y:S04]  /*7ee70*/  STL.64 [R1+0x588], R10 ;  /* 0x0005880a01007387 */ /* 0x0005e80000100a00 */
[----:B-1----:R-:W4:Y:S04]  /*7ee80*/  LDL.LU.64 R8, [R1+0x1140] ;  /* 0x0011400001087983 */ /* 0x002f280000300a00 */
[----:B--2---:R-:W4:Y:S04]  /*7ee90*/  LDL.LU.64 R10, [R1+0x1148] ;  /* 0x00114800010a7983 */ /* 0x004f280000300a00 */
[----:B------:R1:W-:Y:S04]  /*7eea0*/  STL.64 [R1+0x570], R4 ;  /* 0x0005700401007387 */ /* 0x0003e80000100a00 */
[----:B------:R2:W-:Y:S04]  /*7eeb0*/  STL.64 [R1+0x578], R6 ;  /* 0x0005780601007387 */ /* 0x0005e80000100a00 */
[----:B-1----:R-:W4:Y:S04]  /*7eec0*/  LDL.LU.64 R4, [R1+0x1150] ;  /* 0x0011500001047983 */ /* 0x002f280000300a00 */
[----:B--2---:R-:W2:Y:S01]  /*7eed0*/  LDL.LU.64 R6, [R1+0x1158] ;  /* 0x0011580001067983 */ /* 0x004ea20000300a00 */
[C---:B------:R-:W-:Y:S08]  /*7eee0*/  HMMA.1688.F32.TF32 R248, R12.reuse, R228, R248 ;  /* 0x000000e40cf8723c */ /* 0x040ff000000810f8 */
[C---:B------:R-:W-:Y:S08]  /*7eef0*/  HMMA.1688.F32.TF32 R200, R12.reuse, R232, R200 ;  /* 0x000000e80cc8723c */ /* 0x040ff000000810c8 */
[C---:B------:R-:W-:Y:S08]  /*7ef00*/  HMMA.1688.F32.TF32 R196, R12.reuse, R236, R196 ;  /* 0x000000ec0cc4723c */ /* 0x040ff000000810c4 */
[----:B------:R-:W-:Y:S08]  /*7ef10*/  HMMA.1688.F32.TF32 R192, R12, R240, R192 ;  /* 0x000000f00cc0723c */ /* 0x000ff000000810c0 */
[C---:B------:R-:W-:Y:S01]  /*7ef20*/  HMMA.1688.F32.TF32 R12, R16.reuse, R244, R188 ;  /* 0x000000f4100c723c */ /* 0x040fe200000810bc */
[----:B------:R-:W-:Y:S04]  /*7ef30*/  STL.64 [R1+0x560], R248 ;  /* 0x000560f801007387 */ /* 0x000fe80000100a00 */
[----:B------:R-:W-:Y:S04]  /*7ef40*/  STL.64 [R1+0x568], R250 ;  /* 0x000568fa01007387 */ /* 0x000fe80000100a00 */
[----:B------:R-:W-:Y:S01]  /*7ef50*/  STL.64 [R1+0x550], R200 ;  /* 0x000550c801007387 */ /* 0x000fe20000100a00 */
[C---:B------:R-:W-:Y:S03]  /*7ef60*/  HMMA.1688.F32.TF32 R32, R16.reuse, R36, R32 ;  /* 0x000000241020723c */ /* 0x040fe60000081020 */
[----:B------:R-:W-:Y:S04]  /*7ef70*/  STL.64 [R1+0x558], R202 ;  /* 0x000558ca01007387 */ /* 0x000fe80000100a00 */
[----:B------:R-:W-:Y:S01]  /*7ef80*/  STL.64 [R1+0x540], R196 ;  /* 0x000540c401007387 */ /* 0x000fe20000100a00 */
[C---:B------:R-:W-:Y:S03]  /*7ef90*/  HMMA.1688.F32.TF32 R28, R16.reuse, R40, R28 ;  /* 0x00000028101c723c */ /* 0x040fe6000008101c */
[----:B------:R-:W-:Y:S04]  /*7efa0*/  STL.64 [R1+0x548], R198 ;  /* 0x000548c601007387 */ /* 0x000fe80000100a00 */
[----:B------:R-:W-:Y:S04]  /*7efb0*/  STL.64 [R1+0x3d0], R192 ;  /* 0x0003d0c001007387 */ /* 0x000fe80000100a00 */
[----:B------:R-:W-:Y:S04]  /*7efc0*/  STL.64 [R1+0x3d8], R194 ;  /* 0x0003d8c201007387 */ /* 0x000fe80000100a00 */
[----:B------:R-:W-:Y:S04]  /*7efd0*/  STL.64 [R1+0x10f0], R12 ;  /* 0x0010f00c01007387 */ /* 0x000fe80000100a00 */
[----:B------:R1:W-:Y:S02]  /*7efe0*/  STL.64 [R1+0x10f8], R14 ;  /* 0x0010f80e01007387 */ /* 0x0003e40000100a00 */
[C---:B-1----:R-:W-:Y:S02]  /*7eff0*/  HMMA.1688.F32.TF32 R12, R16.reuse, R44, R24 ;  /* 0x0000002c100c723c */ /* 0x042fe40000081018 */
        /* <DEDUP_REMOVED lines=20> */
[----:B------:R-:W4:Y:S04]  /*7f140*/  LDL.LU.64 R200, [R1+0x1160] ;  /* 0x0011600001c87983 */ /* 0x000f280000300a00 */
        /* <DEDUP_REMOVED lines=27> */
[----:B------:R-:W3:Y:S04]  /*7f300*/  LDL.LU.64 R4, [R1+0x1230] ;  /* 0x0012300001047983 */ /* 0x000ee80000300a00 */
[----:B------:R-:W3:Y:S04]  /*7f310*/  LDL.LU.64 R6, [R1+0x1238] ;  /* 0x0012380001067983 */ /* 0x000ee80000300a00 */
[----:B------:R-:W-:Y:S04]  /*7f320*/  STL.64 [R1+0xa6f0], R58 ;  /* 0x00a6f03a01007387 */ /* 0x000fe80000100a00 */
[----:B------:R4:W-:Y:S04]  /*7f330*/  STL.64 [R1+0xa6e8], R56 ;  /* 0x00a6e83801007387 */ /* 0x0009e80000100a00 */
[----:B------:R-:W-:Y:S04]  /*7f340*/  STL.64 [R1+0xa6e0], R62 ;  /* 0x00a6e03e01007387 */ /* 0x000fe80000100a00 */
[----:B------:R1:W-:Y:S01]  /*7f350*/  STL.64 [R1+0xa6d8], R60 ;  /* 0x00a6d83c01007387 */ /* 0x0003e20000100a00 */
[C---:B----4-:R-:W-:Y:S08]  /*7f360*/  HMMA.1688.F32.TF32 R56, R16.reuse, R60, R200 ;  /* 0x0000003c1038723c */ /* 0x050ff000000810c8 */
[C---:B------:R-:W-:Y:S11]  /*7f370*/  HMMA.1688.F32.TF32 R196, R16.reuse, R64, R196 ;  /* 0x0000004010c4723c */ /* 0x040ff600000810c4 */
[----:B------:R-:W-:Y:S04]  /*7f380*/  @!UPT UIADD3 URZ, URZ, URZ, URZ ;  /* 0x0000003f3f3ff290 */ /* 0x000fe8000fffe03f */
[----:B------:R-:W-:Y:S04]  /*7f390*/  STL.64 [R1+0x1160], R56 ;  /* 0x0011603801007387 */ /* 0x000fe80000100a00 */
[----:B------:R4:W-:Y:S01]  /*7f3a0*/  STL.64 [R1+0x1168], R58 ;  /* 0x0011683a01007387 */ /* 0x0009e20000100a00 */
[C---:B-1----:R-:W-:Y:S08]  /*7f3b0*/  HMMA.1688.F32.TF32 R60, R16.reuse, R68, R192 ;  /* 0x00000044103c723c */ /* 0x042ff000000810c0 */
[C---:B----4-:R-:W-:Y:S08]  /*7f3c0*/  HMMA.1688.F32.TF32 R56, R16.reuse, R72, R188 ;  /* 0x000000481038723c */ /* 0x050ff000000810bc */
[C---:B------:R-:W-:Y:S08]  /*7f3d0*/  HMMA.1688.F32.TF32 R52, R16.reuse, R76, R52 ;  /* 0x0000004c1034723c */ /* 0x040ff00000081034 */
[C---:B------:R-:W-:Y:S08]  /*7f3e0*/  HMMA.1688.F32.TF32 R48, R16.reuse, R80, R48 ;  /* 0x000000501030723c */ /* 0x040ff00000081030 */
[C---:B------:R-:W-:Y:S08]  /*7f3f0*/  HMMA.1688.F32.TF32 R44, R16.reuse, R84, R44 ;  /* 0x00000054102c723c */ /* 0x040ff0000008102c */
[C---:B------:R-:W-:Y:S08]  /*7f400*/  HMMA.1688.F32.TF32 R32, R16.reuse, R88, R32 ;  /* 0x000000581020723c */ /* 0x040ff00000081020 */
[C---:B------:R-:W-:Y:S01]  /*7f410*/  HMMA.1688.F32.TF32 R28, R16.reuse, R92, R28 ;  /* 0x0000005c101c723c */ /* 0x040fe2000008101c */
[----:B------:R1:W-:Y:S07]  /*7f420*/  STL.64 [R1+0x1170], R196 ;  /* 0x001170c401007387 */ /* 0x0003ee0000100a00 */
[C---:B------:R-:W-:Y:S01]  /*7f430*/  HMMA.1688.F32.TF32 R24, R16.reuse, R96, R24 ;  /* 0x000000601018723c */ /* 0x040fe20000081018 */
[----:B------:R4:W-:Y:S07]  /*7f440*/  STL.64 [R1+0x1178], R198 ;  /* 0x001178c601007387 */ /* 0x0009ee0000100a00 */
[C---:B------:R-:W-:Y:S01]  /*7f450*/  HMMA.1688.F32.TF32 R20, R16.reuse, R100, R20 ;  /* 0x000000641014723c */ /* 0x040fe20000081014 */
[----:B------:R1:W-:Y:S07]  /*7f460*/  STL.64 [R1+0x1180], R60 ;  /* 0x0011803c01007387 */ /* 0x0003ee0000100a00 */
[C---:B------:R-:W-:Y:S01]  /*7f470*/  HMMA.1688.F32.TF32 R12, R16.reuse, R104, R12 ;  /* 0x00000068100c723c */ /* 0x040fe2000008100c */
[----:B------:R1:W-:Y:S07]  /*7f480*/  STL.64 [R1+0x1188], R62 ;  /* 0x0011883e01007387 */ /* 0x0003ee0000100a00 */
[C---:B--2---:R-:W-:Y:S01]  /*7f490*/  HMMA.1688.F32.TF32 R8, R16.reuse, R108, R8 ;  /* 0x0000006c1008723c */ /* 0x044fe20000081008 */
[----:B------:R2:W-:Y:S04]  /*7f4a0*/  STL.64 [R1+0x1190], R56 ;  /* 0x0011903801007387 */ /* 0x0005e80000100a00 */
[----:B------:R1:W-:Y:S03]  /*7f4b0*/  STL.64 [R1+0x1198], R58 ;  /* 0x0011983a01007387 */ /* 0x0003e60000100a00 */
[C---:B---3--:R-:W-:Y:S01]  /*7f4c0*/  HMMA.1688.F32.TF32 R4, R16.reuse, R112, R4 ;  /* 0x000000701004723c */ /* 0x048fe20000081004 */
[----:B------:R2:W-:Y:S04]  /*7f4d0*/  STL.64 [R1+0x11a0], R52 ;  /* 0x0011a03401007387 */ /* 0x0005e80000100a00 */
        /* <DEDUP_REMOVED lines=15> */
[----:B------:R-:W3:Y:S04]  /*7f5d0*/  LDL.LU.64 R248, [R1+0x1240] ;  /* 0x0012400001f87983 */ /* 0x000ee80000300a00 */
[----:B------:R1:W-:Y:S04]  /*7f5e0*/  STL.64 [R1+0x1220], R8 ;  /* 0x0012200801007387 */ /* 0x0003e80000100a00 */
        /* <DEDUP_REMOVED lines=36> */
[C---:B---3--:R-:W-:Y:S08]  /*7f830*/  HMMA.1688.F32.TF32 R248, R16.reuse, R116, R248 ;  /* 0x0000007410f8723c */ /* 0x048ff000000810f8 */
[C---:B------:R-:W-:Y:S08]  /*7f840*/  HMMA.1688.F32.TF32 R200, R16.reuse, R120, R200 ;  /* 0x0000007810c8723c */ /* 0x040ff000000810c8 */
[C---:B----4-:R-:W-:Y:S08]  /*7f850*/  HMMA.1688.F32.TF32 R196, R16.reuse, R124, R196 ;  /* 0x0000007c10c4723c */ /* 0x050ff000000810c4 */
[C---:B------:R-:W-:Y:S08]  /*7f860*/  HMMA.1688.F32.TF32 R192, R16.reuse, R128, R192 ;  /* 0x0000008010c0723c */ /* 0x040ff000000810c0 */
[C---:B------:R-:W-:Y:S08]  /*7f870*/  HMMA.1688.F32.TF32 R188, R16.reuse, R132, R188 ;  /* 0x0000008410bc723c */ /* 0x040ff000000810bc */
[C---:B------:R-:W-:Y:S08]  /*7f880*/  HMMA.1688.F32.TF32 R60, R16.reuse, R136, R60 ;  /* 0x00000088103c723c */ /* 0x040ff0000008103c */
[C---:B--2---:R-:W-:Y:S08]  /*7f890*/  HMMA.1688.F32.TF32 R56, R16.reuse, R140, R56 ;  /* 0x0000008c1038723c */ /* 0x044ff00000081038 */
[C---:B------:R-:W-:Y:S01]  /*7f8a0*/  HMMA.1688.F32.TF32 R52, R16.reuse, R144, R52 ;  /* 0x000000901034723c */ /* 0x040fe20000081034 */
[----:B------:R-:W-:Y:S07]  /*7f8b0*/  STL.64 [R1+0x1240], R248 ;  /* 0x001240f801007387 */ /* 0x000fee0000100a00 */
        /* <DEDUP_REMOVED lines=13> */
[----:B------:R1:W-:Y:S03]  /*7f990*/  STL.64 [R1+0x1280], R188 ;  /* 0x001280bc01007387 */ /* 0x0003e60000100a00 */
[C---:B------:R-:W-:Y:S01]  /*7f9a0*/  HMMA.1688.F32.TF32 R12, R16.reuse, R172, R12 ;  /* 0x000000ac100c723c */ /* 0x040fe2000008100c */
[----:B------:R2:W-:Y:S04]  /*7f9b0*/  STL.64 [R1+0x1288], R190 ;  /* 0x001288be01007387 */ /* 0x0005e80000100a00 */
        /* <DEDUP_REMOVED lines=19> */
[----:B------:R2:W-:Y:S04]  /*7faf0*/  STL.64 [R1+0x1320], R12 ;  /* 0x0013200c01007387 */ /* 0x0005e80000100a00 */
[----:B------:R2:W-:Y:S04]  /*7fb00*/  STL.64 [R1+0x1328], R14 ;  /* 0x0013280e01007387 */ /* 0x0005e80000100a00 */
[----:B-1----:R-:W4:Y:S04]  /*7fb10*/  LDL.LU.64 R188, [R1+0x1350] ;  /* 0x0013500001bc7983 */ /* 0x002f280000300a00 */
[----:B------:R1:W-:Y:S04]  /*7fb20*/  STL.64 [R1+0x1330], R8 ;  /* 0x0013300801007387 */ /* 0x0003e80000100a00 */
[----:B------:R1:W-:Y:S04]  /*7fb30*/  STL.64 [R1+0x1338], R10 ;  /* 0x0013380a01007387 */ /* 0x0003e80000100a00 */
[----:B--2---:R-:W4:Y:S01]  /*7fb40*/  LDL.LU.64 R190, [R1+0x1358] ;  /* 0x0013580001be7983 */ /* 0x004f220000300a00 */
[C---:B------:R-:W-:Y:S11]  /*7fb50*/  HMMA.1688.F32.TF32 R4, R16.reuse, R180, R4 ;  /* 0x000000b41004723c */ /* 0x040ff60000081004 */
        /* <DEDUP_REMOVED lines=32> */
[----:B-1----:R-:W3:Y:S04]  /*7fd60*/  LDL.LU.64 R8, [R1+0x2280] ;  /* 0x0022800001087983 */ /* 0x002ee80000300a00 */
[----:B------:R-:W3:Y:S04]  /*7fd70*/  LDL.LU.64 R10, [R1+0x2288] ;  /* 0x00228800010a7983 */ /* 0x000ee80000300a00 */
[----:B--2---:R-:W2:Y:S04]  /*7fd80*/  LDL.LU.64 R4, [R1+0x2270] ;  /* 0x0022700001047983 */ /* 0x004ea80000300a00 */
        /* <DEDUP_REMOVED lines=28> */
[----:B------:R-:W3:Y:S02]  /*7ff50*/  LDL.LU.64 R200, [R1+0xa738] ;  /* 0x00a7380001c87983 */ /* 0x000ee40000300a00 */
[C---:B---3--:R-:W-:Y:S11]  /*7ff60*/  HMMA.1688.F32.TF32 R20, R16.reuse, R200, R20 ;  /* 0x000000c81014723c */ /* 0x048ff60000081014 */
[----:B------:R-:W-:Y:S11]  /*7ff70*/  @!UPT UIADD3 URZ, URZ, URZ, URZ ;  /* 0x0000003f3f3ff290 */ /* 0x000ff6000fffe03f */
[----:B------:R-:W-:Y:S01]  /*7ff80*/  @!UPT UIADD3 URZ, URZ, URZ, URZ ;  /* 0x0000003f3f3ff290 */ /* 0x000fe2000fffe03f */
[----:B------:R-:W-:Y:S04]  /*7ff90*/  STL.64 [R1+0x1390], R20 ;  /* 0x0013901401007387 */ /* 0x000fe80000100a00 */
[----:B------:R1:W-:Y:S04]  /*7ffa0*/  STL.64 [R1+0x1398], R22 ;  /* 0x0013981601007387 */ /* 0x0003e80000100a00 */
[----:B-1----:R-:W3:Y:S04]  /*7ffb0*/  LDL.LU.64 R22, [R1+0xa730] ;  /* 0x00a7300001167983 */ /* 0x002ee80000300a00 */
[----:B------:R-:W3:Y:S01]  /*7ffc0*/  LDL.LU.64 R20, [R1+0xa728] ;  /* 0x00a7280001147983 */ /* 0x000ee20000300a00 */
        /* <DEDUP_REMOVED lines=30> */
[----:B-1----:R-:W2:Y:S01]  /*801b0*/  LDL.LU.64 R44, [R1+0x2260] ;  /* 0x00226000012c7983 */ /* 0x002ea20000300a00 */
[C---:B---3--:R-:W-:Y:S11]  /*801c0*/  HMMA.1688.F32.TF32 R8, R20.reuse, R244, R8 ;  /* 0x000000f41408723c */ /* 0x048ff60000081008 */
[----:B------:R-:W-:Y:S11]  /*801d0*/  @!UPT UIADD3 URZ, URZ, URZ, URZ ;  /* 0x0000003f3f3ff290 */ /* 0x000ff6000fffe03f */
[----:B------:R-:W-:Y:S01]  /*801e0*/  @!UPT UIADD3 URZ, URZ, URZ, URZ ;  /* 0x0000003f3f3ff290 */ /* 0x000fe2000fffe03f */
[----:B------:R1:W-:Y:S04]  /*801f0*/  STL.64 [R1+0x1e0], R8 ;  /* 0x0001e00801007387 */ /* 0x0003e80000100a00 */
[----:B------:R3:W-:Y:S04]  /*80200*/  STL.64 [R1+0x1e8], R10 ;  /* 0x0001e80a01007387 */ /* 0x0007e80000100a00 */
[----:B------:R-:W2:Y:S01]  /*80210*/  LDL.LU.64 R46, [R1+0x2268] ;  /* 0x00226800012e7983 */ /* 0x000ea20000300a00 */
        /* <DEDUP_REMOVED lines=29> */
[C---:B--2---:R-:W-:Y:S11]  /*803f0*/  HMMA.1688.F32.TF32 R44, R20.reuse, R40, R44 ;  /* 0x00000028142c723c */ /* 0x044ff6000008102c */
[----:B------:R-:W-:Y:S11]  /*80400*/  @!UPT UIADD3 URZ, URZ, URZ, URZ ;  /* 0x0000003f3f3ff290 */ /* 0x000ff6000fffe03f */
[----:B------:R-:W-:Y:S01]  /*80410*/  @!UPT UIADD3 URZ, URZ, URZ, URZ ;  /* 0x0000003f3f3ff290 */ /* 0x000fe2000fffe03f */
[----:B------:R-:W-:Y:S04]  /*80420*/  STL.64 [R1+0x1c0], R44 ;  /* 0x0001c02c01007387 */ /* 0x000fe80000100a00 */
[----:B------:R1:W-:Y:S04]  /*80430*/  STL.64 [R1+0x1c8], R46 ;  /* 0x0001c82e01007387 */ /* 0x0003e80000100a00 */
[----:B-1----:R-:W2:Y:S04]  /*80440*/  LDL.LU.64 R46, [R1+0xa720] ;  /* 0x00a72000012e7983 */ /* 0x002ea80000300a00 */
[----:B------:R-:W4:Y:S02]  /*80450*/  LDL.LU.64 R44, [R1+0xa718] ;  /* 0x00a71800012c7983 */ /* 0x000f240000300a00 */
        /* <DEDUP_REMOVED lines=28> */
[C---:B---3--:R-:W-:Y:S08]  /*80620*/  HMMA.1688.F32.TF32 R8, R20.reuse, R64, R8 ;  /* 0x000000401408723c */ /* 0x048ff00000081008 */
[C---:B------:R-:W-:Y:S08]  /*80630*/  HMMA.1688.F32.TF32 R248, R20.reuse, R68, R248 ;  /* 0x0000004414f8723c */ /* 0x040ff000000810f8 */
[C---:B------:R-:W-:Y:S08]  /*80640*/  HMMA.1688.F32.TF32 R28, R20.reuse, R80, R28 ;  /* 0x00000050141c723c */ /* 0x040ff0000008101c */
[C---:B--2---:R-:W-:Y:S11]  /*80650*/  HMMA.1688.F32.TF32 R24, R20.reuse, R60, R24 ;  /* 0x0000003c1418723c */ /* 0x044ff60000081018 */
[----:B------:R-:W-:Y:S11]  /*80660*/  @!UPT UIADD3 URZ, URZ, URZ, URZ ;  /* 0x0000003f3f3ff290 */ /* 0x000ff6000fffe03f */
[----:B------:R-:W-:Y:S01]  /*80670*/  @!UPT UIADD3 URZ, URZ, URZ, URZ ;  /* 0x0000003f3f3ff290 */ /* 0x000fe2000fffe03f */
[----:B------:R-:W-:Y:S04]  /*80680*/  STL.64 [R1+0x170], R24 ;  /* 0x0001701801007387 */ /* 0x000fe80000100a00 */
[----:B------:R1:W-:Y:S04]  /*80690*/  STL.64 [R1+0x178], R26 ;  /* 0x0001781a01007387 */ /* 0x0003e80000100a00 */
[----:B-1----:R-:W2:Y:S04]  /*806a0*/  LDL.LU.64 R26, [R1+0xa6d0] ;  /* 0x00a6d000011a7983 */ /* 0x002ea80000300a00 */
[----:B------:R-:W2:Y:S04]  /*806b0*/  LDL.LU.64 R24, [R1+0xa6c8] ;  /* 0x00a6c80001187983 */ /* 0x000ea80000300a00 */
[----:B------:R1:W-:Y:S04]  /*806c0*/  STL.64 [R1+0x160], R8 ;  /* 0x0001600801007387 */ /* 0x0003e80000100a00 */
[----:B------:R3:W-:Y:S04]  /*806d0*/  STL.64 [R1+0x168], R10 ;  /* 0x0001680a01007387 */ /* 0x0007e80000100a00 */
[----:B-1----:R-:W2:Y:S04]  /*806e0*/  LDL.LU.64 R8, [R1+0x2190] ;  /* 0x0021900001087983 */ /* 0x002ea80000300a00 */
[----:B---3--:R-:W2:Y:S04]  /*806f0*/  LDL.LU.64 R10, [R1+0x2198] ;  /* 0x00219800010a7983 */ /* 0x008ea80000300a00 */
[----:B------:R-:W-:Y:S04]  /*80700*/  STL.64 [R1+0x150], R248 ;  /* 0x000150f801007387 */ /* 0x000fe80000100a00 */
[----:B------:R1:W-:Y:S02]  /*80710*/  STL.64 [R1+0x158], R250 ;  /* 0x000158fa01007387 */ /* 0x0003e40000100a00 */
[C---:B-1----:R-:W-:Y:S08]  /*80720*/  HMMA.1688.F32.TF32 R248, R20.reuse, R72, R32 ;  /* 0x0000004814f8723c */ /* 0x042ff00000081020 */
[C---:B------:R-:W-:Y:S01]  /*80730*/  HMMA.1688.F32.TF32 R32, R20.reuse, R76, R4 ;  /* 0x0000004c1420723c */ /* 0x040fe20000081004 */
[----:B------:R-:W3:Y:S11]  /*80740*/  LDL.LU.64 R4, [R1+0x2180] ;  /* 0x0021800001047983 */ /* 0x000ef60000300a00 */
[----:B------:R-:W-:Y:S03]  /*80750*/  @!UPT UIADD3 URZ, URZ, URZ, URZ ;  /* 0x0000003f3f3ff290 */ /* 0x000fe6000fffe03f */
[----:B------:R-:W-:Y:S04]  /*80760*/  STL.64 [R1+0x140], R248 ;  /* 0x000140f801007387 */ /* 0x000fe80000100a00 */
[----:B------:R-:W-:Y:S04]  /*80770*/  STL.64 [R1+0x148], R250 ;  /* 0x000148fa01007387 */ /* 0x000fe80000100a00 */
[----:B------:R-:W3:Y:S01]  /*80780*/  LDL.LU.64 R6, [R1+0x2188] ;  /* 0x0021880001067983 */ /* 0x000ee20000300a00 */
[C---:B------:R-:W-:Y:S08]  /*80790*/  HMMA.1688.F32.TF32 R16, R20.reuse, R84, R16 ;  /* 0x000000541410723c */ /* 0x040ff00000081010 */
[C---:B------:R-:W-:Y:S01]  /*807a0*/  HMMA.1688.F32.TF32 R12, R20.reuse, R88, R12 ;  /* 0x00000058140c723c */ /* 0x040fe2000008100c */
[----:B------:R-:W-:Y:S04]  /*807b0*/  STL.64 [R1+0x130], R32 ;  /* 0x0001302001007387 */ /* 0x000fe80000100a00 */
[----:B------:R-:W-:Y:S04]  /*807c0*/  STL.64 [R1+0x138], R34 ;  /* 0x0001382201007387 */ /* 0x000fe80000100a00 */
[----:B------:R1:W-:Y:S04]  /*807d0*/  STL.64 [R1+0x120], R28 ;  /* 0x0001201c01007387 */ /* 0x0003e80000100a00 */
[----:B------:R4:W-:Y:S04]  /*807e0*/  STL.64 [R1+0x128], R30 ;  /* 0x0001281e01007387 */ /* 0x0009e80000100a00 */
[----:B-1----:R-:W3:Y:S04]  /*807f0*/  LDL.LU.64 R28, [R1+0x2170] ;  /* 0x00217000011c7983 */ /* 0x002ee80000300a00 */
[----:B------:R1:W-:Y:S04]  /*80800*/  STL.64 [R1+0x110], R16 ;  /* 0x0001101001007387 */ /* 0x0003e80000100a00 */
[----:B------:R1:W-:Y:S04]  /*80810*/  STL.64 [R1+0x118], R18 ;  /* 0x0001181201007387 */ /* 0x0003e80000100a00 */
[----:B----4-:R-:W4:Y:S04]  /*80820*/  LDL.LU.64 R30, [R1+0x2178] ;  /* 0x00217800011e7983 */ /* 0x010f280000300a00 */
[----:B------:R1:W-:Y:S04]  /*80830*/  STL.64 [R1+0x100], R12 ;  /* 0x0001000c01007387 */ /* 0x0003e80000100a00 */
[----:B------:R1:W-:Y:S04]  /*80840*/  STL.64 [R1+0x108], R14 ;  /* 0x0001080e01007387 */ /* 0x0003e80000100a00 */
[----:B-1----:R-:W4:Y:S04]  /*80850*/  LDL.LU.64 R16, [R1+0x2160] ;  /* 0x0021600001107983 */ /* 0x002f280000300a00 */
[----:B------:R-:W4:Y:S04]  /*80860*/  LDL.LU.64 R18, [R1+0x2168] ;  /* 0x0021680001127983 */ /* 0x000f280000300a00 */
[----:B------:R-:W4:Y:S04]  /*80870*/  LDL.LU.64 R12, [R1+0x2150] ;  /* 0x00215000010c7983 */ /* 0x000f280000300a00 */
[----:B------:R-:W4:Y:S04]  /*80880*/  LDL.LU.64 R14, [R1+0x2158] ;  /* 0x00215800010e7983 */ /* 0x000f280000300a00 */
[----:B------:R-:W-:Y:S04]  /*80890*/  STL.64 [R1+0xa6c0], R90 ;  /* 0x00a6c05a01007387 */ /* 0x000fe80000100a00 */
[----:B------:R-:W-:Y:S01]  /*808a0*/  STL.64 [R1+0xa6b8], R88 ;  /* 0x00a6b85801007387 */ /* 0x000fe20000100a00 */
[C---:B--2---:R-:W-:Y:S03]  /*808b0*/  HMMA.1688.F32.TF32 R32, R20.reuse, R92, R8 ;  /* 0x0000005c1420723c */ /* 0x044fe60000081008 */
[----:B------:R-:W2:Y:S04]  /*808c0*/  LDL.LU.64 R8, [R1+0x2140] ;  /* 0x0021400001087983 */ /* 0x000ea80000300a00 */
[----:B------:R-:W2:Y:S11]  /*808d0*/  LDL.LU.64 R10, [R1+0x2148] ;  /* 0x00214800010a7983 */ /* 0x000eb60000300a00 */
[----:B------:R-:W-:Y:S05]  /*808e0*/  @!UPT UIADD3 URZ, URZ, URZ, URZ ;  /* 0x0000003f3f3ff290 */ /* 0x000fea000fffe03f */
[----:B------:R-:W-:Y:S04]  /*808f0*/  STL.64 [R1+0xf0], R32 ;  /* 0x0000f02001007387 */ /* 0x000fe80000100a00 */
[----:B------:R3:W-:Y:S04]  /*80900*/  STL.64 [R1+0xf8], R34 ;  /* 0x0000f82201007387 */ /* 0x0007e80000100a00 */
[----:B------:R-:W-:Y:S04]  /*80910*/  STL.64 [R1+0xa6b0], R94 ;  /* 0x00a6b05e01007387 */ /* 0x000fe80000100a00 */
[----:B------:R-:W-:Y:S01]  /*80920*/  STL.64 [R1+0xa6a8], R92 ;  /* 0x00a6a85c01007387 */ /* 0x000fe20000100a00 */
[C---:B---3--:R-:W-:Y:S03]  /*80930*/  HMMA.1688.F32.TF32 R32, R20.reuse, R96, R4 ;  /* 0x000000601420723c */ /* 0x048fe60000081004 */
[----:B------:R-:W3:Y:S04]  /*80940*/  LDL.LU.64 R4, [R1+0x2130] ;  /* 0x0021300001047983 */ /* 0x000ee80000300a00 */
[----:B------:R-:W3:Y:S11]  /*80950*/  LDL.LU.64 R6, [R1+0x2138] ;  /* 0x0021380001067983 */ /* 0x000ef60000300a00 */
[----:B------:R-:W-:Y:S05]  /*80960*/  @!UPT UIADD3 URZ, URZ, URZ, URZ ;  /* 0x0000003f3f3ff290 */ /* 0x000fea000fffe03f */
[----:B------:R-:W-:Y:S01]  /*80970*/  STL.64 [R1+0xe0], R32 ;  /* 0x0000e02001007387 */ /* 0x000fe20000100a00 */
[C---:B----4-:R-:W-:Y:S03]  /*80980*/  HMMA.1688.F32.TF32 R28, R20.reuse, R100, R28 ;  /* 0x00000064141c723c */ /* 0x050fe6000008101c */
[----:B------:R-:W-:Y:S05]  /*80990*/  STL.64 [R1+0xe8], R34 ;  /* 0x0000e82201007387 */ /* 0x000fea0000100a00 */
[C---:B------:R-:W-:Y:S01]  /*809a0*/  HMMA.1688.F32.TF32 R16, R20.reuse, R104, R16 ;  /* 0x000000681410723c */ /* 0x040fe20000081010 */
[----:B------:R-:W-:Y:S04]  /*809b0*/  STL.64 [R1+0xa6a0], R98 ;  /* 0x00a6a06201007387 */ /* 0x000fe80000100a00 */
[----:B------:R-:W-:Y:S04]  /*809c0*/  STL.64 [R1+0xa698], R96 ;  /* 0x00a6986001007387 */ /* 0x000fe80000100a00 */
[----:B------:R-:W-:Y:S01]  /*809d0*/  STL.64 [R1+0xa690], R102 ;  /* 0x00a6906601007387 */ /* 0x000fe20000100a00 */
[C---:B------:R-:W-:Y:S03]  /*809e0*/  HMMA.1688.F32.TF32 R12, R20.reuse, R108, R12 ;  /* 0x0000006c140c723c */ /* 0x040fe6000008100c */
        /* <DEDUP_REMOVED lines=8> */
[----:B------:R-:W-:Y:S04]  /*80a70*/  STL.64 [R1+0xa668], R108 ;  /* 0x00a6686c01007387 */ /* 0x000fe80000100a00 */
[----:B------:R-:W-:Y:S04]  /*80a80*/  STL.64 [R1+0xb0], R12 ;  /* 0x0000b00c01007387 */ /* 0x000fe80000100a00 */
[----:B------:R-:W-:Y:S04]  /*80a90*/  STL.64 [R1+0xb8], R14 ;  /* 0x0000b80e01007387 */ /* 0x000fe80000100a00 */
[----:B------:R-:W-:Y:S04]  /*80aa0*/  STL.64 [R1+0xa660], R114 ;  /* 0x00a6607201007387 */ /* 0x000fe80000100a00 */
[----:B------:R1:W-:Y:S01]  /*80ab0*/  STL.64 [R1+0xa658], R112 ;  /* 0x00a6587001007387 */ /* 0x0003e20000100a00 */
[C---:B--2---:R-:W-:Y:S11]  /*80ac0*/  HMMA.1688.F32.TF32 R16, R20.reuse, R112, R8 ;  /* 0x000000701410723c */ /* 0x044ff60000081008 */
[----:B------:R-:W-:Y:S11]  /*80ad0*/  @!UPT UIADD3 URZ, URZ, URZ, URZ ;  /* 0x0000003f3f3ff290 */ /* 0x000ff6000fffe03f */
[----:B------:R-:W-:Y:S01]  /*80ae0*/  @!UPT UIADD3 URZ, URZ, URZ, URZ ;  /* 0x0000003f3f3ff290 */ /* 0x000fe2000fffe03f */
[----:B------:R-:W-:Y:S04]  /*80af0*/  STL.64 [R1+0xa180], R18 ;  /* 0x00a1801201007387 */ /* 0x000fe80000100a00 */
[----:B------:R2:W-:Y:S04]  /*80b00*/  STL.64 [R1+0xa178], R16 ;  /* 0x00a1781001007387 */ /* 0x0005e80000100a00 */
        /* <DEDUP_REMOVED lines=21> */
[----:B------:R-:W2:Y:S01]  /*80c60*/  LDL.LU.64 R18, [R1+0x2088] ;  /* 0x0020880001127983 */ /* 0x000ea20000300a00 */
[C---:B---3--:R-:W-:Y:S03]  /*80c70*/  HMMA.1688.F32.TF32 R12, R20.reuse, R116, R4 ;  /* 0x00000074140c723c */ /* 0x048fe60000081004 */
[----:B------:R-:W3:Y:S04]  /*80c80*/  LDL.LU.64 R8, [R1+0x2070] ;  /* 0x0020700001087983 */ /* 0x000ee80000300a00 */
[----:B------:R-:W3:Y:S04]  /*80c90*/  LDL.LU.64 R10, [R1+0x2078] ;  /* 0x00207800010a7983 */ /* 0x000ee80000300a00 */
[----:B------:R-:W2:Y:S04]  /*80ca0*/  LDL.LU.64 R4, [R1+0x2060] ;  /* 0x0020600001047983 */ /* 0x000ea80000300a00 */
[----:B------:R-:W2:Y:S04]  /*80cb0*/  LDL.LU.64 R6, [R1+0x2068] ;  /* 0x0020680001067983 */ /* 0x000ea80000300a00 */
[----:B------:R-:W-:Y:S04]  /*80cc0*/  STL.64 [R1+0xa650], R118 ;  /* 0x00a6507601007387 */ /* 0x000fe80000100a00 */
[----:B------:R4:W-:Y:S04]  /*80cd0*/  STL.64 [R1+0xa648], R116 ;  /* 0x00a6487401007387 */ /* 0x0009e80000100a00 */
[----:B------:R-:W-:Y:S04]  /*80ce0*/  STL.64 [R1+0xa190], R14 ;  /* 0x00a1900e01007387 */ /* 0x000fe80000100a00 */
[----:B------:R1:W-:Y:S01]  /*80cf0*/  STL.64 [R1+0xa188], R12 ;  /* 0x00a1880c01007387 */ /* 0x0003e20000100a00 */
[C---:B----4-:R-:W-:Y:S08]  /*80d00*/  HMMA.1688.F32.TF32 R116, R20.reuse, R120, R248 ;  /* 0x000000781474723c */ /* 0x050ff000000810f8 */
[C---:B-1----:R-:W-:Y:S08]  /*80d10*/  HMMA.1688.F32.TF32 R12, R20.reuse, R124, R112 ;  /* 0x0000007c140c723c */ /* 0x042ff00000081070 */
[C---:B------:R-:W-:Y:S07]  /*80d20*/  HMMA.1688.F32.TF32 R108, R20.reuse, R128, R108 ;  /* 0x00000080146c723c */ /* 0x040fee000008106c */
[----:B------:R-:W-:Y:S01]  /*80d30*/  STL.64 [R1+0x3c0], R116 ;  /* 0x0003c07401007387 */ /* 0x000fe20000100a00 */
[C---:B------:R-:W-:Y:S03]  /*80d40*/  HMMA.1688.F32.TF32 R104, R20.reuse, R132, R104 ;  /* 0x000000841468723c */ /* 0x040fe60000081068 */
[----:B------:R-:W-:Y:S04]  /*80d50*/  STL.64 [R1+0x3c8], R118 ;  /* 0x0003c87601007387 */ /* 0x000fe80000100a00 */
[----:B------:R-:W-:Y:S04]  /*80d60*/  STL.64 [R1+0x3b0], R12 ;  /* 0x0003b00c01007387 */ /* 0x000fe80000100a00 */
[----:B------:R1:W-:Y:S02]  /*80d70*/  STL.64 [R1+0x3b8], R14 ;  /* 0x0003b80e01007387 */ /* 0x0003e40000100a00 */
[C---:B-1----:R-:W-:Y:S02]  /*80d80*/  HMMA.1688.F32.TF32 R12, R20.reuse, R136, R100 ;  /* 0x00000088140c723c */ /* 0x042fe40000081064 */
[----:B------:R-:W-:Y:S04]  /*80d90*/  STL.64 [R1+0x3a0], R108 ;  /* 0x0003a06c01007387 */ /* 0x000fe80000100a00 */
[----:B------:R-:W-:Y:S02]  /*80da0*/  STL.64 [R1+0x3a8], R110 ;  /* 0x0003a86e01007387 */ /* 0x000fe40000100a00 */
[C---:B------:R-:W-:Y:S02]  /*80db0*/  HMMA.1688.F32.TF32 R96, R20.reuse, R140, R96 ;  /* 0x0000008c1460723c */ /* 0x040fe40000081060 */
[----:B------:R-:W-:Y:S04]  /*80dc0*/  STL.64 [R1+0x390], R104 ;  /* 0x0003906801007387 */ /* 0x000fe80000100a00 */
[----:B------:R-:W-:Y:S02]  /*80dd0*/  STL.64 [R1+0x398], R106 ;  /* 0x0003986a01007387 */ /* 0x000fe40000100a00 */
[C---:B------:R-:W-:Y:S07]  /*80de0*/  HMMA.1688.F32.TF32 R92, R20.reuse, R144, R92 ;  /* 0x00000090145c723c */ /* 0x040fee000008105c */
        /* <DEDUP_REMOVED lines=10> */
[----:B------:R2:W-:Y:S01]  /*80e90*/  STL.64 [R1+0x358], R14 ;  /* 0x0003580e01007387 */ /* 0x0005e20000100a00 */
[C---:B---3--:R-:W-:Y:S08]  /*80ea0*/  HMMA.1688.F32.TF32 R8, R20.reuse, R164, R8 ;  /* 0x000000a41408723c */ /* 0x048ff00000081008 */
[C---:B--2---:R-:W-:Y:S08]  /*80eb0*/  HMMA.1688.F32.TF32 R12, R20.reuse, R160, R16 ;  /* 0x000000a0140c723c */ /* 0x044ff00000081010 */
[C---:B------:R-:W-:Y:S01]  /*80ec0*/  HMMA.1688.F32.TF32 R4, R20.reuse, R168, R4 ;  /* 0x000000a81404723c */ /* 0x040fe20000081004 */
[----:B------:R1:W-:Y:S04]  /*80ed0*/  STL.64 [R1+0x340], R32 ;  /* 0x0003402001007387 */ /* 0x0003e80000100a00 */
[----:B------:R2:W-:Y:S04]  /*80ee0*/  STL.64 [R1+0x348], R34 ;  /* 0x0003482201007387 */ /* 0x0005e80000100a00 */
[----:B------:R3:W-:Y:S04]  /*80ef0*/  STL.64 [R1+0x330], R28 ;  /* 0x0003301c01007387 */ /* 0x0007e80000100a00 */
[----:B------:R2:W-:Y:S04]  /*80f00*/  STL.64 [R1+0x338], R30 ;  /* 0x0003381e01007387 */ /* 0x0005e80000100a00 */
[----:B------:R1:W-:Y:S04]  /*80f10*/  STL.64 [R1+0x320], R12 ;  /* 0x0003200c01007387 */ /* 0x0003e80000100a00 */
[----:B------:R1:W-:Y:S04]  /*80f20*/  STL.64 [R1+0x328], R14 ;  /* 0x0003280e01007387 */ /* 0x0003e80000100a00 */
[----:B------:R-:W4:Y:S04]  /*80f30*/  LDL.LU.64 R248, [R1+0x2040] ;  /* 0x0020400001f87983 */ /* 0x000f280000300a00 */
        /* <DEDUP_REMOVED lines=34> */
[----:B------:R1:W-:Y:S04]  /*81160*/  STL.64 [R1+0xa638], R168 ;  /* 0x00a638a801007387 */ /* 0x0003e80000100a00 */
[----:B-1----:R-:W3:Y:S04]  /*81170*/  LDL.LU.64 R168, [R1+0x2050] ;  /* 0x0020500001a87983 */ /* 0x002ee80000300a00 */
[----:B------:R-:W3:Y:S01]  /*81180*/  LDL.LU.64 R170, [R1+0x2058] ;  /* 0x0020580001aa7983 */ /* 0x000ee20000300a00 */
[C---:B----4-:R-:W-:Y:S08]  /*81190*/  HMMA.1688.F32.TF32 R116, R20.reuse, R180, R116 ;  /* 0x000000b41474723c */ /* 0x050ff00000081074 */
[C---:B------:R-:W-:Y:S08]  /*811a0*/  HMMA.1688.F32.TF32 R112, R20.reuse, R184, R112 ;  /* 0x000000b81470723c */ /* 0x040ff00000081070 */
[C---:B------:R-:W-:Y:S08]  /*811b0*/  HMMA.1688.F32.TF32 R108, R20.reuse, R188, R108 ;  /* 0x000000bc146c723c */ /* 0x040ff0000008106c */
[C---:B------:R-:W-:Y:S08]  /*811c0*/  HMMA.1688.F32.TF32 R104, R20.reuse, R192, R104 ;  /* 0x000000c01468723c */ /* 0x040ff00000081068 */
[C---:B------:R-:W-:Y:S08]  /*811d0*/  HMMA.1688.F32.TF32 R100, R20.reuse, R196, R100 ;  /* 0x000000c41464723c */ /* 0x040ff00000081064 */
[C---:B------:R-:W-:Y:S08]  /*811e0*/  HMMA.1688.F32.TF32 R96, R20.reuse, R200, R96 ;  /* 0x000000c81460723c */ /* 0x040ff00000081060 */
[C---:B------:R-:W-:Y:S08]  /*811f0*/  HMMA.1688.F32.TF32 R92, R20.reuse, R204, R92 ;  /* 0x000000cc145c723c */ /* 0x040ff0000008105c */
[C---:B------:R-:W-:Y:S08]  /*81200*/  HMMA.1688.F32.TF32 R88, R20.reuse, R208, R88 ;  /* 0x000000d01458723c */ /* 0x040ff00000081058 */
[C---:B--2---:R-:W-:Y:S08]  /*81210*/  HMMA.1688.F32.TF32 R32, R20.reuse, R212, R32 ;  /* 0x000000d41420723c */ /* 0x044ff00000081020 */
[C---:B---3--:R-:W-:Y:S08]  /*81220*/  HMMA.1688.F32.TF32 R28, R20.reuse, R216, R28 ;  /* 0x000000d8141c723c */ /* 0x048ff0000008101c */
[C---:B------:R-:W-:Y:S08]  /*81230*/  HMMA.1688.F32.TF32 R16, R20.reuse, R220, R16 ;  /* 0x000000dc1410723c */ /* 0x040ff00000081010 */
[C---:B------:R-:W-:Y:S11]  /*81240*/  HMMA.1688.F32.TF32 R168, R20.reuse, R172, R168 ;  /* 0x000000ac14a8723c */ /* 0x040ff600000810a8 */
[----:B------:R-:W-:Y:S11]  /*81250*/  @!UPT UIADD3 URZ, URZ, URZ, URZ ;  /* 0x0000003f3f3ff290 */ /* 0x000ff6000fffe03f */
[----:B------:R-:W-:Y:S01]  /*81260*/  @!UPT UIADD3 URZ, URZ, URZ, URZ ;  /* 0x0000003f3f3ff290 */ /* 0x000fe2000fffe03f */
[----:B------:R-:W-:Y:S04]  /*81270*/  STL.64 [R1+0x2f0], R168 ;  /* 0x0002f0a801007387 */ /* 0x000fe80000100a00 */
[----:B------:R1:W-:Y:S02]  /*81280*/  STL.64 [R1+0x2f8], R170 ;  /* 0x0002f8aa01007387 */ /* 0x0003e40000100a00 */
[C---:B-1----:R-:W-:Y:S08]  /*81290*/  HMMA.1688.F32.TF32 R168, R20.reuse, R176, R248 ;  /* 0x000000b014a8723c */ /* 0x042ff000000810f8 */
[C---:B------:R-:W-:Y:S08]  /*812a0*/  HMMA.1688.F32.TF32 R12, R20.reuse, R224, R12 ;  /* 0x000000e0140c723c */ /* 0x040ff0000008100c */
[C---:B------:R-:W-:Y:S07]  /*812b0*/  HMMA.1688.F32.TF32 R8, R20.reuse, R228, R8 ;  /* 0x000000e41408723c */ /* 0x040fee0000081008 */
[----:B------:R1:W-:Y:S04]  /*812c0*/  STL.64 [R1+0x2e0], R168 ;  /* 0x0002e0a801007387 */ /* 0x0003e80000100a00 */
[----:B------:R2:W-:Y:S04]  /*812d0*/  STL.64 [R1+0x2e8], R170 ;  /* 0x0002e8aa01007387 */ /* 0x0005e80000100a00 */
[----:B------:R3:W-:Y:S04]  /*812e0*/  STL.64 [R1+0x2d0], R116 ;  /* 0x0002d07401007387 */ /* 0x0007e80000100a00 */
[----:B------:R2:W-:Y:S01]  /*812f0*/  STL.64 [R1+0x2d8], R118 ;  /* 0x0002d87601007387 */ /* 0x0005e20000100a00 */
[----:B------:R-:W-:Y:S03]  /*81300*/  HMMA.1688.F32.TF32 R4, R20, R232, R4 ;  /* 0x000000e81404723c */ /* 0x000fe60000081004 */
[----:B------:R-:W-:Y:S04]  /*81310*/  STL.64 [R1+0x2b0], R108 ;  /* 0x0002b06c01007387 */ /* 0x000fe80000100a00 */
[----:B------:R1:W-:Y:S04]  /*81320*/  STL.64 [R1+0x2c0], R112 ;  /* 0x0002c07001007387 */ /* 0x0003e80000100a00 */
[----:B------:R1:W-:Y:S04]  /*81330*/  STL.64 [R1+0x2c8], R114 ;  /* 0x0002c87201007387 */ /* 0x0003e80000100a00 */
[----:B------:R1:W-:Y:S04]  /*81340*/  STL [R1+0x2b8], R110 ;  /* 0x0002b86e01007387 */ /* 0x0003e80000100800 */
        /* <DEDUP_REMOVED lines=21> */
[----:B--2---:R-:W4:Y:S04]  /*814a0*/  LDL.LU.64 R170, [R1+0x1518] ;  /* 0x0015180001aa7983 */ /* 0x004f280000300a00 */
[----:B------:R2:W-:Y:S04]  /*814b0*/  STL.64 [R1+0x200], R4 ;  /* 0x0002000401007387 */ /* 0x0005e80000100a00 */
[----:B------:R1:W-:Y:S04]  /*814c0*/  STL.64 [R1+0x208], R6 ;  /* 0x0002080601007387 */ /* 0x0003e80000100a00 */
[----:B---3--:R-:W3:Y:S04]  /*814d0*/  LDL.LU.64 R116, [R1+0x1500] ;  /* 0x0015000001747983 */ /* 0x008ee80000300a00 */
[----:B------:R-:W3:Y:S01]  /*814e0*/  LDL.LU.64 R118, [R1+0x1508] ;  /* 0x0015080001767983 */ /* 0x000ee20000300a00 */
[----:B------:R-:W-:-:S03]  /*814f0*/  IMAD.MOV.U32 R3, RZ, RZ, R111 ;  /* 0x000000ffff037224 */ /* 0x000fc600078e006f */
        /* <DEDUP_REMOVED lines=26> */
[C---:B----4-:R-:W-:Y:S08]  /*816a0*/  HMMA.1688.F32.TF32 R168, R20.reuse, R236, R168 ;  /* 0x000000ec14a8723c */ /* 0x050ff000000810a8 */
[----:B---3--:R-:W-:Y:S08]  /*816b0*/  HMMA.1688.F32.TF32 R20, R20, R240, R116 ;  /* 0x000000f01414723c */ /* 0x008ff00000081074 */
[C---:B------:R-:W-:Y:S08]  /*816c0*/  HMMA.1688.F32.TF32 R112, R24.reuse, R244, R112 ;  /* 0x000000f41870723c */ /* 0x040ff00000081070 */
[C---:B------:R-:W-:Y:S07]  /*816d0*/  HMMA.1688.F32.TF32 R108, R24.reuse, R36, R108 ;  /* 0x00000024186c723c */ /* 0x040fee000008106c */
[----:B------:R-:W-:Y:S04]  /*816e0*/  STL.64 [R1+0xa108], R22 ;  /* 0x00a1081601007387 */ /* 0x000fe80000100a00 */
        /* <DEDUP_REMOVED lines=19> */
[----:B------:R-:W-:Y:S01]  /*81820*/  STL.64 [R1+0x1550], R20 ;  /* 0x0015501401007387 */ /* 0x000fe20000100a00 */
[C---:B------:R-:W-:Y:S03]  /*81830*/  HMMA.1688.F32.TF32 R16, R24.reuse, R68, R16 ;  /* 0x000000441810723c */ /* 0x040fe60000081010 */
[----:B------:R1:W-:Y:S05]  /*81840*/  STL.64 [R1+0x1558], R22 ;  /* 0x0015581601007387 */ /* 0x0003ea0000100a00 */
[C---:B------:R-:W-:Y:S08]  /*81850*/  HMMA.1688.F32.TF32 R12, R24.reuse, R72, R12 ;  /* 0x00000048180c723c */ /* 0x040ff0000008100c */
[C---:B-1----:R-:W-:Y:S08]  /*81860*/  HMMA.1688.F32.TF32 R20, R24.reuse, R64, R28 ;  /* 0x000000401814723c */ /* 0x042ff0000008101c */
[C---:B------:R-:W-:Y:S01]  /*81870*/  HMMA.1688.F32.TF32 R8, R24.reuse, R76, R8 ;  /* 0x0000004c1808723c */ /* 0x040fe20000081008 */
        /* <DEDUP_REMOVED lines=13> */
[----:B---3--:R-:W4:Y:S01]  /*81950*/  LDL.LU.64 R90, [R1+0x1818] ;  /* 0x00181800015a7983 */ /* 0x008f220000300a00 */
[C---:B--2---:R-:W-:Y:S11]  /*81960*/  HMMA.1688.F32.TF32 R4, R24.reuse, R80, R4 ;  /* 0x000000501804723c */ /* 0x044ff60000081004 */
        /* <DEDUP_REMOVED lines=35> */
[----:B---3--:R-:W2:Y:S01]  /*81ba0*/  LDL.LU.64 R6, [R1+0x19f8] ;  /* 0x0019f80001067983 */ /* 0x008ea20000300a00 */
[C---:B----4-:R-:W-:Y:S11]  /*81bb0*/  HMMA.1688.F32.TF32 R88, R24.reuse, R84, R88 ;  /* 0x000000541858723c */ /* 0x050ff60000081058 */
[----:B------:R-:W-:Y:S11]  /*81bc0*/  @!UPT UIADD3 URZ, URZ, URZ, URZ ;  /* 0x0000003f3f3ff290 */ /* 0x000ff6000fffe03f */
[----:B------:R-:W-:Y:S01]  /*81bd0*/  @!UPT UIADD3 URZ, URZ, URZ, URZ ;  /* 0x0000003f3f3ff290 */ /* 0x000fe2000fffe03f */
[----:B------:R-:W-:Y:S04]  /*81be0*/  STL.64 [R1+0x14d0], R88 ;  /* 0x0014d05801007387 */ /* 0x000fe80000100a00 */
[----:B------:R1:W-:Y:S04]  /*81bf0*/  STL.64 [R1+0x14d8], R90 ;  /* 0x0014d85a01007387 */ /* 0x0003e80000100a00 */
[----:B-1----:R-:W3:Y:S04]  /*81c00*/  LDL.LU.64 R90, [R1+0xa6c0] ;  /* 0x00a6c000015a7983 */ /* 0x002ee80000300a00 */
        /* <DEDUP_REMOVED lines=75> */
[----:B-1----:R-:W3:Y:S04]  /*820c0*/  LDL.LU.64 R16, [R1+0x1a00] ;  /* 0x001a000001107983 */ /* 0x002ee80000300a00 */
[----:B------:R-:W-:Y:S04]  /*820d0*/  STL.64 [R1+0x1720], R8 ;  /* 0x0017200801007387 */ /* 0x000fe80000100a00 */
[----:B------:R-:W-:Y:S04]  /*820e0*/  STL.64 [R1+0x1728], R10 ;  /* 0x0017280a01007387 */ /* 0x000fe80000100a00 */
[----:B--2---:R-:W3:Y:S04]  /*820f0*/  LDL.LU.64 R18, [R1+0x1a08] ;  /* 0x001a080001127983 */ /* 0x004ee80000300a00 */
[----:B------:R1:W-:Y:S04]  /*82100*/  STL.64 [R1+0x1710], R4 ;  /* 0x0017100401007387 */ /* 0x0003e80000100a00 */
[----:B------:R2:W-:Y:S04]  /*82110*/  STL.64 [R1+0x1718], R6 ;  /* 0x0017180601007387 */ /* 0x0005e80000100a00 */
        /* <DEDUP_REMOVED lines=17> */
[C---:B----4-:R-:W-:Y:S08]  /*82230*/  HMMA.1688.F32.TF32 R12, R24.reuse, R156, R12 ;  /* 0x0000009c180c723c */ /* 0x050ff0000008100c */
[C---:B--2---:R-:W-:Y:S08]  /*82240*/  HMMA.1688.F32.TF32 R4, R24.reuse, R160, R4 ;  /* 0x000000a01804723c */ /* 0x044ff00000081004 */
[C---:B------:R-:W-:Y:S01]  /*82250*/  HMMA.1688.F32.TF32 R168, R24.reuse, R164, R168 ;  /* 0x000000a418a8723c */ /* 0x040fe200000810a8 */
        /* <DEDUP_REMOVED lines=11> */
[----:B--2---:R-:W2:Y:S04]  /*82310*/  LDL.LU.64 R6, [R1+0x1ab8] ;  /* 0x001ab80001067983 */ /* 0x004ea80000300a00 */
        /* <DEDUP_REMOVED lines=8> */
[C---:B---3--:R-:W-:Y:S08]  /*823a0*/  HMMA.1688.F32.TF32 R16, R24.reuse, R188, R16 ;  /* 0x000000bc1810723c */ /* 0x048ff00000081010 */
[C---:B--2---:R-:W-:Y:S11]  /*823b0*/  HMMA.1688.F32.TF32 R248, R24.reuse, R168, R248 ;  /* 0x000000a818f8723c */ /* 0x044ff600000810f8 */
[----:B------:R-:W-:Y:S11]  /*823c0*/  @!UPT UIADD3 URZ, URZ, URZ, URZ ;  /* 0x0000003f3f3ff290 */ /* 0x000ff6000fffe03f */
[----:B------:R-:W-:Y:S01]  /*823d0*/  @!UPT UIADD3 URZ, URZ, URZ, URZ ;  /* 0x0000003f3f3ff290 */ /* 0x000fe2000fffe03f */
[----:B------:R-:W-:Y:S04]  /*823e0*/  STL.64 [R1+0x16c0], R248 ;  /* 0x0016c0f801007387 */ /* 0x000fe80000100a00 */
[----:B------:R1:W-:Y:S04]  /*823f0*/  STL.64 [R1+0x16c8], R250 ;  /* 0x0016c8fa01007387 */ /* 0x0003e80000100a00 */
[----:B-1----:R-:W2:Y:S04]  /*82400*/  LDL.LU.64 R250, [R1+0xa630] ;  /* 0x00a6300001fa7983 */ /* 0x002ea80000300a00 */
[----:B------:R1:W-:Y:S04]  /*82410*/  STL.64 [R1+0x16b0], R8 ;  /* 0x0016b00801007387 */ /* 0x0003e80000100a00 */
[----:B------:R3:W-:Y:S04]  /*82420*/  STL.64 [R1+0x16b8], R10 ;  /* 0x0016b80a01007387 */ /* 0x0007e80000100a00 */
[----:B-1----:R-:W2:Y:S04]  /*82430*/  LDL.LU.64 R8, [R1+0x1ac0] ;  /* 0x001ac00001087983 */ /* 0x002ea80000300a00 */
[----:B---3--:R-:W2:Y:S01]  /*82440*/  LDL.LU.64 R10, [R1+0x1ac8] ;  /* 0x001ac800010a7983 */ /* 0x008ea20000300a00 */
[C---:B----4-:R-:W-:Y:S03]  /*82450*/  HMMA.1688.F32.TF32 R12, R24.reuse, R192, R12 ;  /* 0x000000c0180c723c */ /* 0x050fe6000008100c */
[----:B------:R-:W-:Y:S04]  /*82460*/  STL.64 [R1+0x16a0], R28 ;  /* 0x0016a01c01007387 */ /* 0x000fe80000100a00 */
[----:B------:R1:W-:Y:S04]  /*82470*/  STL.64 [R1+0x16a8], R30 ;  /* 0x0016a81e01007387 */ /* 0x0003e80000100a00 */
[----:B-1----:R-:W4:Y:S04]  /*82480*/  LDL.LU.64 R30, [R1+0xa628] ;  /* 0x00a62800011e7983 */ /* 0x002f280000300a00 */
[----:B------:R-:W4:Y:S04]  /*82490*/  LDL.LU.64 R28, [R1+0xa620] ;  /* 0x00a62000011c7983 */ /* 0x000f280000300a00 */
        /* <DEDUP_REMOVED lines=14> */
[C---:B-1----:R-:W-:Y:S02]  /*82580*/  HMMA.1688.F32.TF32 R12, R24.reuse, R196, R4 ;  /* 0x000000c4180c723c */ /* 0x042fe40000081004 */
[----:B------:R-:W4:Y:S04]  /*82590*/  LDL.LU.64 R4, [R1+0x1c20] ;  /* 0x001c200001047983 */ /* 0x000f280000300a00 */
[----:B------:R-:W4:Y:S11]  /*825a0*/  LDL.LU.64 R6, [R1+0x1c28] ;  /* 0x001c280001067983 */ /* 0x000f360000300a00 */
[----:B------:R-:W-:Y:S06]  /*825b0*/  @!UPT UIADD3 URZ, URZ, URZ, URZ ;  /* 0x0000003f3f3ff290 */ /* 0x000fec000fffe03f */
[----:B------:R1:W-:Y:S04]  /*825c0*/  STL.64 [R1+0x1650], R12 ;  /* 0x0016500c01007387 */ /* 0x0003e80000100a00 */
[----:B------:R1:W-:Y:S04]  /*825d0*/  STL.64 [R1+0x1658], R14 ;  /* 0x0016580e01007387 */ /* 0x0003e80000100a00 */
[----:B------:R-:W-:Y:S04]  /*825e0*/  STL.64 [R1+0xa5e8], R198 ;  /* 0x00a5e8c601007387 */ /* 0x000fe80000100a00 */
[----:B------:R-:W-:Y:S04]  /*825f0*/  STL.64 [R1+0xa5e0], R196 ;  /* 0x00a5e0c401007387 */ /* 0x000fe80000100a00 */
[----:B------:R-:W4:Y:S04]  /*82600*/  LDL.LU.64 R184, [R1+0x1c50] ;  /* 0x001c500001b87983 */ /* 0x000f280000300a00 */
[----:B------:R-:W4:Y:S01]  /*82610*/  LDL.LU.64 R186, [R1+0x1c58] ;  /* 0x001c580001ba7983 */ /* 0x000f220000300a00 */
[C---:B--2---:R-:W-:Y:S11]  /*82620*/  HMMA.1688.F32.TF32 R8, R24.reuse, R200, R8 ;  /* 0x000000c81808723c */ /* 0x044ff60000081008 */
[----:B------:R-:W-:Y:S11]  /*82630*/  @!UPT UIADD3 URZ, URZ, URZ, URZ ;  /* 0x0000003f3f3ff290 */ /* 0x000ff6000fffe03f */
[----:B------:R-:W-:Y:S01]  /*82640*/  @!UPT UIADD3 URZ, URZ, URZ, URZ ;  /* 0x0000003f3f3ff290 */ /* 0x000fe2000fffe03f */
        /* <DEDUP_REMOVED lines=11> */
[----:B------:R-:W2:Y:S04]  /*82700*/  LDL.LU.64 R10, [R1+0x1cf8] ;  /* 0x001cf800010a7983 */ /* 0x000ea80000300a00 */
[----:B------:R-:W-:Y:S04]  /*82710*/  STL.64 [R1+0xa5d8], R202 ;  /* 0x00a5d8ca01007387 */ /* 0x000fe80000100a00 */
[----:B------:R-:W-:Y:S01]  /*82720*/  STL.64 [R1+0xa5d0], R200 ;  /* 0x00a5d0c801007387 */ /* 0x000fe20000100a00 */
[C---:B----4-:R-:W-:Y:S03]  /*82730*/  HMMA.1688.F32.TF32 R188, R24.reuse, R204, R4 ;  /* 0x000000cc18bc723c */ /* 0x050fe60000081004 */
[----:B------:R-:W4:Y:S04]  /*82740*/  LDL.LU.64 R4, [R1+0x1d10] ;  /* 0x001d100001047983 */ /* 0x000f280000300a00 */
[----:B------:R-:W4:Y:S01]  /*82750*/  LDL.LU.64 R6, [R1+0x1d18] ;  /* 0x001d180001067983 */ /* 0x000f220000300a00 */
[C---:B------:R-:W-:Y:S11]  /*82760*/  HMMA.1688.F32.TF32 R184, R24.reuse, R208, R184 ;  /* 0x000000d018b8723c */ /* 0x040ff600000810b8 */
[----:B------:R-:W-:Y:S04]  /*82770*/  @!UPT UIADD3 URZ, URZ, URZ, URZ ;  /* 0x0000003f3f3ff290 */ /* 0x000fe8000fffe03f */
        /* <DEDUP_REMOVED lines=8> */
[----:B------:R-:W-:Y:S04]  /*82800*/  STL.64 [R1+0xa5a8], R214 ;  /* 0x00a5a8d601007387 */ /* 0x000fe80000100a00 */
[----:B------:R-:W-:Y:S01]  /*82810*/  STL.64 [R1+0xa5a0], R212 ;  /* 0x00a5a0d401007387 */ /* 0x000fe20000100a00 */
[C---:B---3--:R-:W-:Y:S08]  /*82820*/  HMMA.1688.F32.TF32 R32, R24.reuse, R212, R32 ;  /* 0x000000d41820723c */ /* 0x048ff00000081020 */
[C---:B------:R-:W-:Y:S08]  /*82830*/  HMMA.1688.F32.TF32 R20, R24.reuse, R216, R20 ;  /* 0x000000d81814723c */ /* 0x040ff00000081014 */
[C---:B------:R-:W-:Y:S08]  /*82840*/  HMMA.1688.F32.TF32 R16, R24.reuse, R220, R16 ;  /* 0x000000dc1810723c */ /* 0x040ff00000081010 */
[C---:B------:R-:W-:Y:S08]  /*82850*/  HMMA.1688.F32.TF32 R12, R24.reuse, R224, R12 ;  /* 0x000000e0180c723c */ /* 0x040ff0000008100c */
[C---:B--2---:R-:W-:Y:S01]  /*82860*/  HMMA.1688.F32.TF32 R8, R24.reuse, R228, R8 ;  /* 0x000000e41808723c */ /* 0x044fe20000081008 */
[----:B------:R2:W-:Y:S04]  /*82870*/  STL.64 [R1+0x1610], R32 ;  /* 0x0016102001007387 */ /* 0x0005e80000100a00 */
[----:B------:R3:W-:Y:S04]  /*82880*/  STL.64 [R1+0x1618], R34 ;  /* 0x0016182201007387 */ /* 0x0007e80000100a00 */
[----:B------:R1:W-:Y:S04]  /*82890*/  STL.64 [R1+0x1600], R20 ;  /* 0x0016001401007387 */ /* 0x0003e80000100a00 */
[----:B------:R1:W-:Y:S04]  /*828a0*/  STL.64 [R1+0x1608], R22 ;  /* 0x0016081601007387 */ /* 0x0003e80000100a00 */
[----:B------:R1:W-:Y:S04]  /*828b0*/  STL.64 [R1+0x15f0], R16 ;  /* 0x0015f01001007387 */ /* 0x0003e80000100a00 */
[----:B------:R1:W-:Y:S03]  /*828c0*/  STL.64 [R1+0x15f8], R18 ;  /* 0x0015f81201007387 */ /* 0x0003e60000100a00 */
[----:B------:R-:W-:Y:S01]  /*828d0*/  MOV R248, R11 ;  /* 0x0000000b00f87202 */ /* 0x000fe20000000f00 */
[C---:B----4-:R-:W-:Y:S01]  /*828e0*/  HMMA.1688.F32.TF32 R4, R24.reuse, R232, R4 ;  /* 0x000000e81804723c */ /* 0x050fe20000081004 */
[----:B------:R-:W-:Y:S01]  /*828f0*/  IMAD.MOV.U32 R249, RZ, RZ, R10 ;  /* 0x000000fffff97224 */ /* 0x000fe200078e000a */
[----:B------:R2:W-:Y:S04]  /*82900*/  STL.64 [R1+0x15e0], R12 ;  /* 0x0015e00c01007387 */ /* 0x0005e80000100a00 */
[----:B------:R1:W-:Y:S04]  /*82910*/  STL.64 [R1+0x15e8], R14 ;  /* 0x0015e80e01007387 */ /* 0x0003e80000100a00 */
[----:B------:R1:W-:Y:S04]  /*82920*/  STL.64 [R1+0x15d0], R8 ;  /* 0x0015d00801007387 */ /* 0x0003e80000100a00 */
[----:B------:R-:W-:Y:S04]  /*82930*/  STL [R1+0x9ef4], R248 ;  /* 0x009ef4f801007387 */ /* 0x000fe80000100800 */
[----:B------:R-:W-:Y:S04]  /*82940*/  STL [R1+0x9ef0], R249 ;  /* 0x009ef0f901007387 */ /* 0x000fe80000100800 */
[----:B-1----:R-:W4:Y:S04]  /*82950*/  LDL.LU.64 R208, [R1+0x1d40] ;  /* 0x001d400001d07983 */ /* 0x002f280000300a00 */
        /* <DEDUP_REMOVED lines=19> */
[----:B------:R-:W2:Y:S04]  /*82a90*/  LDL.LU.64 R16, [R1+0x2520] ;  /* 0x0025200001107983 */ /* 0x000ea80000300a00 */
[----:B------:R-:W2:Y:S04]  /*82aa0*/  LDL.LU.64 R18, [R1+0x2528] ;  /* 0x0025280001127983 */ /* 0x000ea80000300a00 */
[----:B------:R-:W3:Y:S04]  /*82ab0*/  LDL.LU.64 R12, [R1+0x2510] ;  /* 0x00251000010c7983 */ /* 0x000ee80000300a00 */
[----:B------:R-:W3:Y:S04]  /*82ac0*/  LDL.LU.64 R14, [R1+0x2518] ;  /* 0x00251800010e7983 */ /* 0x000ee80000300a00 */
[----:B------:R-:W3:Y:S04]  /*82ad0*/  LDL.LU.64 R8, [R1+0x2500] ;  /* 0x0025000001087983 */ /* 0x000ee80000300a00 */
[----:B------:R-:W3:Y:S04]  /*82ae0*/  LDL.LU.64 R10, [R1+0x2508] ;  /* 0x00250800010a7983 */ /* 0x000ee80000300a00 */
[----:B-1----:R-:W3:Y:S04]  /*82af0*/  LDL.LU.64 R4, [R1+0x24f0] ;  /* 0x0024f00001047983 */ /* 0x002ee80000300a00 */
[----:B------:R-:W3:Y:S01]  /*82b00*/  LDL.LU.64 R6, [R1+0x24f8] ;  /* 0x0024f80001067983 */ /* 0x000ee20000300a00 */
[C---:B----4-:R-:W-:Y:S08]  /*82b10*/  HMMA.1688.F32.TF32 R208, R24.reuse, R236, R208 ;  /* 0x000000ec18d0723c */ /* 0x050ff000000810d0 */
[----:B------:R-:W-:Y:S08]  /*82b20*/  HMMA.1688.F32.TF32 R204, R24, R240, R204 ;  /* 0x000000f018cc723c */ /* 0x000ff000000810cc */
[----:B------:R-:W-:Y:S08]  /*82b30*/  HMMA.1688.F32.TF32 R24, R28, R244, R200 ;  /* 0x000000f41c18723c */ /* 0x000ff000000810c8 */
[----:B------:R-:W-:-:S02]  /*82b40*/  IMAD.MOV.U32 R249, RZ, RZ, R211 ;  /* 0x000000fffff97224 */ /* 0x000fc400078e00d3 */
[----:B------:R-:W-:Y:S01]  /*82b50*/  IMAD.MOV.U32 R248, RZ, RZ, R210 ;  /* 0x000000fffff87224 */ /* 0x000fe200078e00d2 */
[----:B------:R-:W-:Y:S04]  /*82b60*/  STL.64 [R1+0x15b0], R208 ;  /* 0x0015b0d001007387 */ /* 0x000fe80000100a00 */
[----:B------:R-:W-:Y:S01]  /*82b70*/  STL [R1+0xa06c], R249 ;  /* 0x00a06cf901007387 */ /* 0x000fe20000100800 */
[C---:B------:R-:W-:Y:S03]  /*82b80*/  HMMA.1688.F32.TF32 R196, R28.reuse, R36, R196 ;  /* 0x000000241cc4723c */ /* 0x040fe600000810c4 */
[----:B------:R-:W-:Y:S04]  /*82b90*/  STL [R1+0xa068], R248 ;  /* 0x00a068f801007387 */ /* 0x000fe80000100800 */
        /* <DEDUP_REMOVED lines=11> */
[C---:B--2---:R-:W-:Y:S07]  /*82c50*/  HMMA.1688.F32.TF32 R32, R28.reuse, R52, R32 ;  /* 0x000000341c20723c */ /* 0x044fee0000081020 */
[----:B------:R-:W-:Y:S04]  /*82c60*/  STL.64 [R1+0xb80], R24 ;  /* 0x000b801801007387 */ /* 0x000fe80000100a00 */
[----:B------:R3:W-:Y:S02]  /*82c70*/  STL.64 [R1+0xb88], R26 ;  /* 0x000b881a01007387 */ /* 0x0007e40000100a00 */
[C---:B---3--:R-:W-:Y:S08]  /*82c80*/  HMMA.1688.F32.TF32 R24, R28.reuse, R56, R20 ;  /* 0x000000381c18723c */ /* 0x048ff00000081014 */
[C---:B------:R-:W-:Y:S08]  /*82c90*/  HMMA.1688.F32.TF32 R20, R28.reuse, R60, R16 ;  /* 0x0000003c1c14723c */ /* 0x040ff00000081010 */
[C---:B------:R-:W-:Y:S08]  /*82ca0*/  HMMA.1688.F32.TF32 R16, R28.reuse, R64, R12 ;  /* 0x000000401c10723c */ /* 0x040ff0000008100c */
[C---:B------:R-:W-:Y:S01]  /*82cb0*/  HMMA.1688.F32.TF32 R12, R28.reuse, R68, R8 ;  /* 0x000000441c0c723c */ /* 0x040fe20000081008 */
[----:B------:R1:W-:Y:S04]  /*82cc0*/  STL.64 [R1+0xb70], R184 ;  /* 0x000b70b801007387 */ /* 0x0003e80000100a00 */
[----:B------:R2:W-:Y:S04]  /*82cd0*/  STL.64 [R1+0xb78], R186 ;  /* 0x000b78ba01007387 */ /* 0x0005e80000100a00 */
[----:B------:R3:W-:Y:S04]  /*82ce0*/  STL.64 [R1+0xb60], R32 ;  /* 0x000b602001007387 */ /* 0x0007e80000100a00 */
[----:B------:R2:W-:Y:S04]  /*82cf0*/  STL.64 [R1+0xb68], R34 ;  /* 0x000b682201007387 */ /* 0x0005e80000100a00 */
[----:B------:R1:W-:Y:S04]  /*82d00*/  STL.64 [R1+0xb50], R24 ;  /* 0x000b501801007387 */ /* 0x0003e80000100a00 */
[----:B------:R1:W-:Y:S01]  /*82d10*/  STL.64 [R1+0xb58], R26 ;  /* 0x000b581a01007387 */ /* 0x0003e20000100a00 */
[C---:B------:R-:W-:Y:S03]  /*82d20*/  HMMA.1688.F32.TF32 R8, R28.reuse, R72, R4 ;  /* 0x000000481c08723c */ /* 0x040fe60000081004 */
        /* <DEDUP_REMOVED lines=24> */
[----:B------:R-:W2:Y:S04]  /*82eb0*/  LDL.LU.64 R24, [R1+0x2460] ;  /* 0x0024600001187983 */ /* 0x000ea80000300a00 */
[----:B------:R-:W2:Y:S04]  /*82ec0*/  LDL.LU.64 R26, [R1+0x2468] ;  /* 0x00246800011a7983 */ /* 0x000ea80000300a00 */
[----:B------:R-:W2:Y:S04]  /*82ed0*/  LDL.LU.64 R20, [R1+0x2450] ;  /* 0x0024500001147983 */ /* 0x000ea80000300a00 */
[----:B------:R-:W3:Y:S04]  /*82ee0*/  LDL.LU.64 R22, [R1+0x2458] ;  /* 0x0024580001167983 */ /* 0x000ee80000300a00 */
[----:B------:R-:W3:Y:S04]  /*82ef0*/  LDL.LU.64 R16, [R1+0x2440] ;  /* 0x0024400001107983 */ /* 0x000ee80000300a00 */
[----:B------:R-:W3:Y:S04]  /*82f00*/  LDL.LU.64 R18, [R1+0x2448] ;  /* 0x0024480001127983 */ /* 0x000ee80000300a00 */
[----:B------:R-:W3:Y:S04]  /*82f10*/  LDL.LU.64 R12, [R1+0x2430] ;  /* 0x00243000010c7983 */ /* 0x000ee80000300a00 */
[----:B------:R-:W3:Y:S04]  /*82f20*/  LDL.LU.64 R14, [R1+0x2438] ;  /* 0x00243800010e7983 */ /* 0x000ee80000300a00 */
[----:B------:R-:W3:Y:S04]  /*82f30*/  LDL.LU.64 R8, [R1+0x2420] ;  /* 0x0024200001087983 */ /* 0x000ee80000300a00 */
[----:B------:R-:W3:Y:S01]  /*82f40*/  LDL.LU.64 R10, [R1+0x2428] ;  /* 0x00242800010a7983 */ /* 0x000ee20000300a00 */
[C---:B----4-:R-:W-:Y:S03]  /*82f50*/  HMMA.1688.F32.TF32 R208, R28.reuse, R76, R4 ;  /* 0x0000004c1cd0723c */ /* 0x050fe60000081004 */
[----:B------:R-:W3:Y:S04]  /*82f60*/  LDL.LU.64 R4, [R1+0x2410] ;  /* 0x0024100001047983 */ /* 0x000ee80000300a00 */
[----:B------:R-:W3:Y:S11]  /*82f70*/  LDL.LU.64 R6, [R1+0x2418] ;  /* 0x0024180001067983 */ /* 0x000ef60000300a00 */
[----:B------:R-:W-:Y:S05]  /*82f80*/  @!UPT UIADD3 URZ, URZ, URZ, URZ ;  /* 0x0000003f3f3ff290 */ /* 0x000fea000fffe03f */
[----:B------:R-:W-:Y:S04]  /*82f90*/  STL.64 [R1+0xb00], R208 ;  /* 0x000b00d001007387 */ /* 0x000fe80000100a00 */
[----:B------:R1:W-:Y:S02]  /*82fa0*/  STL.64 [R1+0xb08], R210 ;  /* 0x000b08d201007387 */ /* 0x0003e40000100a00 */
[C---:B-1----:R-:W-:Y:S08]  /*82fb0*/  HMMA.1688.F32.TF32 R208, R28.reuse, R80, R204 ;  /* 0x000000501cd0723c */ /* 0x042ff000000810cc */
[C---:B------:R-:W-:Y:S08]  /*82fc0*/  HMMA.1688.F32.TF32 R204, R28.reuse, R84, R200 ;  /* 0x000000541ccc723c */ /* 0x040ff000000810c8 */
[C---:B------:R-:W-:Y:S08]  /*82fd0*/  HMMA.1688.F32.TF32 R200, R28.reuse, R88, R196 ;  /* 0x000000581cc8723c */ /* 0x040ff000000810c4 */
[C---:B------:R-:W-:Y:S08]  /*82fe0*/  HMMA.1688.F32.TF32 R196, R28.reuse, R92, R192 ;  /* 0x0000005c1cc4723c */ /* 0x040ff000000810c0 */
[C---:B------:R-:W-:Y:S08]  /*82ff0*/  HMMA.1688.F32.TF32 R192, R28.reuse, R96, R188 ;  /* 0x000000601cc0723c */ /* 0x040ff000000810bc */
[C---:B--2---:R-:W-:Y:S08]  /*83000*/  HMMA.1688.F32.TF32 R188, R28.reuse, R100, R184 ;  /* 0x000000641cbc723c */ /* 0x044ff000000810b8 */
[C---:B---3--:R-:W-:Y:S08]  /*83010*/  HMMA.1688.F32.TF32 R184, R28.reuse, R104, R32 ;  /* 0x000000681cb8723c */ /* 0x048ff00000081020 */
[C---:B------:R-:W-:Y:S01]  /*83020*/  HMMA.1688.F32.TF32 R32, R28.reuse, R108, R24 ;  /* 0x0000006c1c20723c */ /* 0x040fe20000081018 */
[----:B------:R-:W-:Y:S07]  /*83030*/  STL.64 [R1+0xaf0], R208 ;  /* 0x000af0d001007387 */ /* 0x000fee0000100a00 */
[C---:B------:R-:W-:Y:S01]  /*83040*/  HMMA.1688.F32.TF32 R24, R28.reuse, R116, R16 ;  /* 0x000000741c18723c */ /* 0x040fe20000081010 */
[----:B------:R-:W-:Y:S07]  /*83050*/  STL.64 [R1+0xaf8], R210 ;  /* 0x000af8d201007387 */ /* 0x000fee0000100a00 */
[C---:B------:R-:W-:Y:S01]  /*83060*/  HMMA.1688.F32.TF32 R20, R28.reuse, R112, R20 ;  /* 0x000000701c14723c */ /* 0x040fe20000081014 */
[----:B------:R1:W-:Y:S07]  /*83070*/  STL.64 [R1+0xae0], R204 ;  /* 0x000ae0cc01007387 */ /* 0x0003ee0000100a00 */
        /* <DEDUP_REMOVED lines=15> */
[----:B------:R-:W-:Y:S04]  /*83170*/  STL.64 [R1+0xa0b8], R26 ;  /* 0x00a0b81a01007387 */ /* 0x000fe80000100a00 */
[----:B------:R1:W-:Y:S04]  /*83180*/  STL.64 [R1+0xa70], R20 ;  /* 0x000a701401007387 */ /* 0x0003e80000100a00 */
[----:B------:R2:W-:Y:S04]  /*83190*/  STL.64 [R1+0xa78], R22 ;  /* 0x000a781601007387 */ /* 0x0005e80000100a00 */
[----:B------:R-:W-:Y:S04]  /*831a0*/  STL.64 [R1+0xa0b0], R24 ;  /* 0x00a0b01801007387 */ /* 0x000fe80000100a00 */
[----:B-1----:R-:W4:Y:S04]  /*831b0*/  LDL.LU.64 R204, [R1+0x2400] ;  /* 0x0024000001cc7983 */ /* 0x002f280000300a00 */
[----:B------:R1:W-:Y:S04]  /*831c0*/  STL.64 [R1+0xd90], R12 ;  /* 0x000d900c01007387 */ /* 0x0003e80000100a00 */
[----:B------:R1:W-:Y:S04]  /*831d0*/  STL.64 [R1+0xd98], R14 ;  /* 0x000d980e01007387 */ /* 0x0003e80000100a00 */
[----:B--2---:R-:W4:Y:S04]  /*831e0*/  LDL.LU.64 R206, [R1+0x2408] ;  /* 0x0024080001ce7983 */ /* 0x004f280000300a00 */
[----:B------:R2:W-:Y:S04]  /*831f0*/  STL.64 [R1+0xd80], R8 ;  /* 0x000d800801007387 */ /* 0x0005e80000100a00 */
[----:B------:R1:W-:Y:S04]  /*83200*/  STL.64 [R1+0xd88], R10 ;  /* 0x000d880a01007387 */ /* 0x0003e80000100a00 */
        /* <DEDUP_REMOVED lines=20> */
[----:B------:R-:W-:Y:S11]  /*83350*/  HMMA.1688.F32.TF32 R4, R28, R128, R4 ;  /* 0x000000801c04723c */ /* 0x000ff60000081004 */
[----:B------:R-:W-:Y:S11]  /*83360*/  @!UPT UIADD3 URZ, URZ, URZ, URZ ;  /* 0x0000003f3f3ff290 */ /* 0x000ff6000fffe03f */
[----:B------:R-:W-:Y:S02]  /*83370*/  @!UPT UIADD3 URZ, URZ, URZ, URZ ;  /* 0x0000003f3f3ff290 */ /* 0x000fe4000fffe03f */
[----:B------:R-:W-:Y:S01]  /*83380*/  IMAD.MOV.U32 R27, RZ, RZ, R4 ;  /* 0x000000ffff1b7224 */ /* 0x000fe200078e0004 */
[----:B------:R-:W-:Y:S01]  /*83390*/  MOV R26, R5 ;  /* 0x00000005001a7202 */ /* 0x000fe20000000f00 */
[----:B------:R-:W-:Y:S01]  /*833a0*/  IMAD.MOV.U32 R25, RZ, RZ, R6 ;  /* 0x000000ffff197224 */ /* 0x000fe200078e0006 */
[----:B------:R-:W2:Y:S01]  /*833b0*/  LDL.LU.64 R4, [R1+0x2350] ;  /* 0x0023500001047983 */ /* 0x000ea20000300a00 */
[----:B------:R-:W-:-:S03]  /*833c0*/  IMAD.MOV.U32 R24, RZ, RZ, R7 ;  /* 0x000000ffff187224 */ /* 0x000fc600078e0007 */
[----:B------:R-:W2:Y:S04]  /*833d0*/  LDL.LU.64 R6, [R1+0x2358] ;  /* 0x0023580001067983 */ /* 0x000ea80000300a00 */
[----:B------:R-:W-:Y:S04]  /*833e0*/  STL.64 [R1+0xa0f8], R26 ;  /* 0x00a0f81a01007387 */ /* 0x000fe80000100a00 */
[----:B------:R4:W-:Y:S02]  /*833f0*/  STL.64 [R1+0xa0f0], R24 ;  /* 0x00a0f01801007387 */ /* 0x0009e40000100a00 */
[C---:B----4-:R-:W-:Y:S08]  /*83400*/  HMMA.1688.F32.TF32 R24, R28.reuse, R132, R204 ;  /* 0x000000841c18723c */ /* 0x050ff000000810cc */
[C---:B---3--:R-:W-:Y:S11]  /*83410*/  HMMA.1688.F32.TF32 R200, R28.reuse, R136, R200 ;  /* 0x000000881cc8723c */ /* 0x048ff600000810c8 */
[----:B------:R-:W-:Y:S04]  /*83420*/  @!UPT UIADD3 URZ, URZ, URZ, URZ ;  /* 0x0000003f3f3ff290 */ /* 0x000fe8000fffe03f */
[----:B------:R-:W-:Y:S01]  /*83430*/  STL.64 [R1+0xd60], R24 ;  /* 0x000d601801007387 */ /* 0x000fe20000100a00 */
[C---:B------:R-:W-:Y:S03]  /*83440*/  HMMA.1688.F32.TF32 R196, R28.reuse, R140, R196 ;  /* 0x0000008c1cc4723c */ /* 0x040fe600000810c4 */
[----:B------:R1:W-:Y:S05]  /*83450*/  STL.64 [R1+0xd68], R26 ;  /* 0x000d681a01007387 */ /* 0x0003ea0000100a00 */
[C---:B-1----:R-:W-:Y:S01]  /*83460*/  HMMA.1688.F32.TF32 R24, R28.reuse, R144, R192 ;  /* 0x000000901c18723c */ /* 0x042fe200000810c0 */
[----:B------:R-:W-:Y:S04]  /*83470*/  STL.64 [R1+0xd50], R200 ;  /* 0x000d50c801007387 */ /* 0x000fe80000100a00 */
[----:B------:R-:W-:Y:S03]  /*83480*/  STL.64 [R1+0xd58], R202 ;  /* 0x000d58ca01007387 */ /* 0x000fe60000100a00 */
[C---:B------:R-:W-:Y:S07]  /*83490*/  HMMA.1688.F32.TF32 R188, R28.reuse, R148, R188 ;  /* 0x000000941cbc723c */ /* 0x040fee00000810bc */
[----:B------:R-:W-:Y:S04]  /*834a0*/  STL.64 [R1+0xd40], R196 ;  /* 0x000d40c401007387 */ /* 0x000fe80000100a00 */
[----:B------:R-:W-:Y:S01]  /*834b0*/  STL.64 [R1+0xd48], R198 ;  /* 0x000d48c601007387 */ /* 0x000fe20000100a00 */
[C---:B------:R-:W-:Y:S03]  /*834c0*/  HMMA.1688.F32.TF32 R184, R28.reuse, R152, R184 ;  /* 0x000000981cb8723c */ /* 0x040fe600000810b8 */
[----:B------:R-:W-:Y:S04]  /*834d0*/  STL.64 [R1+0xd30], R24 ;  /* 0x000d301801007387 */ /* 0x000fe80000100a00 */
[----:B------:R1:W-:Y:S01]  /*834e0*/  STL.64 [R1+0xd38], R26 ;  /* 0x000d381a01007387 */ /* 0x0003e20000100a00 */
[C---:B------:R-:W-:Y:S08]  /*834f0*/  HMMA.1688.F32.TF32 R20, R28.reuse, R160, R20 ;  /* 0x000000a01c14723c */ /* 0x040ff00000081014 */
[C---:B-1----:R-:W-:Y:S08]  /*83500*/  HMMA.1688.F32.TF32 R24, R28.reuse, R156, R32 ;  /* 0x0000009c1c18723c */ /* 0x042ff00000081020 */
[C---:B------:R-:W-:Y:S08]  /*83510*/  HMMA.1688.F32.TF32 R16, R28.reuse, R164, R16 ;  /* 0x000000a41c10723c */ /* 0x040ff00000081010 */
[C---:B------:R-:W-:Y:S08]  /*83520*/  HMMA.1688.F32.TF32 R12, R28.reuse, R168, R12 ;  /* 0x000000a81c0c723c */ /* 0x040ff0000008100c */
[C---:B--2---:R-:W-:Y:S01]  /*83530*/  HMMA.1688.F32.TF32 R8, R28.reuse, R172, R8 ;  /* 0x000000ac1c08723c */ /* 0x044fe20000081008 */
[----:B------:R-:W-:Y:S04]  /*83540*/  STL.64 [R1+0xd20], R188 ;  /* 0x000d20bc01007387 */ /* 0x000fe80000100a00 */
[----:B------:R-:W-:Y:S04]  /*83550*/  STL.64 [R1+0xd28], R190 ;  /* 0x000d28be01007387 */ /* 0x000fe80000100a00 */
        /* <DEDUP_REMOVED lines=106> */
[C---:B------:R-:W-:Y:S08]  /*83c00*/  HMMA.1688.F32.TF32 R12, R28.reuse, R228, R12 ;  /* 0x000000e41c0c723c */ /* 0x040ff0000008100c */
[C---:B------:R-:W-:Y:S08]  /*83c10*/  HMMA.1688.F32.TF32 R8, R28.reuse, R232, R8 ;  /* 0x000000e81c08723c */ /* 0x040ff00000081008 */
[C---:B------:R-:W-:Y:S11]  /*83c20*/  HMMA.1688.F32.TF32 R4, R28.reuse, R236, R4 ;  /* 0x000000ec1c04723c */ /* 0x040ff60000081004 */
[----:B------:R-:W-:Y:S11]  /*83c30*/  @!UPT UIADD3 URZ, URZ, URZ, URZ ;  /* 0x0000003f3f3ff290 */ /* 0x000ff6000fffe03f */
[----:B------:R-:W-:Y:S02]  /*83c40*/  @!UPT UIADD3 URZ, URZ, URZ, URZ ;  /* 0x0000003f3f3ff290 */ /* 0x000fe4000fffe03f */
[----:B------:R-:W-:Y:S01]  /*83c50*/  IMAD.MOV.U32 R249, RZ, RZ, R6 ;  /* 0x000000fffff97224 */ /* 0x000fe200078e0006 */
[----:B------:R-:W-:Y:S01]  /*83c60*/  MOV R248, R7 ;  /* 0x0000000700f87202 */ /* 0x000fe20000000f00 */
[C---:B--2---:R-:W-:Y:S11]  /*83c70*/  HMMA.1688.F32.TF32 R32, R28.reuse, R212, R32 ;  /* 0x000000d41c20723c */ /* 0x044ff60000081020 */
[----:B------:R-:W-:Y:S11]  /*83c80*/  @!UPT UIADD3 URZ, URZ, URZ, URZ ;  /* 0x0000003f3f3ff290 */ /* 0x000ff6000fffe03f */
[----:B------:R-:W-:Y:S01]  /*83c90*/  @!UPT UIADD3 URZ, URZ, URZ, URZ ;  /* 0x0000003f3f3ff290 */ /* 0x000fe2000fffe03f */
[----:B------:R-:W-:Y:S04]  /*83ca0*/  STL.64 [R1+0xc20], R32 ;  /* 0x000c202001007387 */ /* 0x000fe80000100a00 */
[----:B------:R1:W-:Y:S04]  /*83cb0*/  STL.64 [R1+0xc28], R34 ;  /* 0x000c282201007387 */ /* 0x0003e80000100a00 */
[----:B-1----:R-:W2:Y:S04]  /*83cc0*/  LDL.LU.64 R34, [R1+0xa598] ;  /* 0x00a5980001227983 */ /* 0x002ea80000300a00 */
[----:B------:R-:W2:Y:S04]  /*83cd0*/  LDL.LU.64 R32, [R1+0xa590] ;  /* 0x00a5900001207983 */ /* 0x000ea80000300a00 */
        /* <DEDUP_REMOVED lines=13> */
[----:B-1----:R-:W2:Y:S04]  /*83db0*/  LDL.LU.64 R212, [R1+0x25b0] ;  /* 0x0025b00001d47983 */ /* 0x002ea80000300a00 */
[----:B------:R-:W2:Y:S04]  /*83dc0*/  LDL.LU.64 R214, [R1+0x25b8] ;  /* 0x0025b80001d67983 */ /* 0x000ea80000300a00 */
[----:B---3--:R-:W3:Y:S04]  /*83dd0*/  LDL.LU.64 R24, [R1+0x1f90] ;  /* 0x001f900001187983 */ /* 0x008ee80000300a00 */
        /* <DEDUP_REMOVED lines=11> */
[----:B------:R-:W-:Y:S04]  /*83e90*/  STL.64 [R1+0xa548], R250 ;  /* 0x00a548fa01007387 */ /* 0x000fe80000100a00 */
[----:B------:R-:W-:Y:S01]  /*83ea0*/  STL.64 [R1+0xa540], R248 ;  /* 0x00a540f801007387 */ /* 0x000fe20000100a00 */
[----:B--2---:R-:W-:Y:S08]  /*83eb0*/  HMMA.1688.F32.TF32 R28, R28, R240, R212 ;  /* 0x000000f01c1c723c */ /* 0x004ff000000810d4 */
[C---:B---3--:R-:W-:Y:S08]  /*83ec0*/  HMMA.1688.F32.TF32 R24, R32.reuse, R244, R24 ;  /* 0x000000f42018723c */ /* 0x048ff00000081018 */
[C---:B----4-:R-:W-:Y:S08]  /*83ed0*/  HMMA.1688.F32.TF32 R20, R32.reuse, R36, R20 ;  /* 0x000000242014723c */ /* 0x050ff00000081014 */
[C---:B------:R-:W-:Y:S08]  /*83ee0*/  HMMA.1688.F32.TF32 R16, R32.reuse, R40, R16 ;  /* 0x000000282010723c */ /* 0x040ff00000081010 */
[C---:B------:R-:W-:Y:S08]  /*83ef0*/  HMMA.1688.F32.TF32 R12, R32.reuse, R44, R12 ;  /* 0x0000002c200c723c */ /* 0x040ff0000008100c */
[C---:B------:R-:W-:Y:S01]  /*83f00*/  HMMA.1688.F32.TF32 R8, R32.reuse, R48, R8 ;  /* 0x000000302008723c */ /* 0x040fe20000081008 */
[----:B------:R-:W-:Y:S07]  /*83f10*/  STL.64 [R1+0xa050], R30 ;  /* 0x00a0501e01007387 */ /* 0x000fee0000100a00 */
[C---:B------:R-:W-:Y:S01]  /*83f20*/  HMMA.1688.F32.TF32 R4, R32.reuse, R52, R4 ;  /* 0x000000342004723c */ /* 0x040fe20000081004 */
[----:B------:R-:W-:Y:S04]  /*83f30*/  STL.64 [R1+0xa048], R28 ;  /* 0x00a0481c01007387 */ /* 0x000fe80000100a00 */
        /* <DEDUP_REMOVED lines=15> */
[----:B------:R-:W4:Y:S04]  /*84030*/  LDL.LU.64 R244, [R1+0x1f20] ;  /* 0x001f200001f47983 */ /* 0x000f280000300a00 */
[----:B-1----:R-:W4:Y:S04]  /*84040*/  LDL.LU.64 R246, [R1+0x1f28] ;  /* 0x001f280001f67983 */ /* 0x002f280000300a00 */
[----:B------:R1:W-:Y:S04]  /*84050*/  STL.64 [R1+0x1a70], R4 ;  /* 0x001a700401007387 */ /* 0x0003e80000100a00 */
[----:B------:R1:W-:Y:S04]  /*84060*/  STL.64 [R1+0x1a78], R6 ;  /* 0x001a780601007387 */ /* 0x0003e80000100a00 */
        /* <DEDUP_REMOVED lines=20> */
[----:B---3--:R-:W3:Y:S04]  /*841b0*/  LDL.LU.64 R8, [R1+0x1e50] ;  /* 0x001e500001087983 */ /* 0x008ee80000300a00 */
[----:B------:R-:W3:Y:S04]  /*841c0*/  LDL.LU.64 R10, [R1+0x1e58] ;  /* 0x001e5800010a7983 */ /* 0x000ee80000300a00 */
[----:B-1----:R-:W3:Y:S04]  /*841d0*/  LDL.LU.64 R4, [R1+0x1e40] ;  /* 0x001e400001047983 */ /* 0x002ee80000300a00 */
[----:B------:R-:W3:Y:S01]  /*841e0*/  LDL.LU.64 R6, [R1+0x1e48] ;  /* 0x001e480001067983 */ /* 0x000ee20000300a00 */
[C---:B----4-:R-:W-:Y:S08]  /*841f0*/  HMMA.1688.F32.TF32 R244, R32.reuse, R56, R244 ;  /* 0x0000003820f4723c */ /* 0x050ff000000810f4 */
[C---:B------:R-:W-:Y:S08]  /*84200*/  HMMA.1688.F32.TF32 R212, R32.reuse, R60, R212 ;  /* 0x0000003c20d4723c */ /* 0x040ff000000810d4 */
[C---:B--2---:R-:W-:Y:S08]  /*84210*/  HMMA.1688.F32.TF32 R48, R32.reuse, R64, R48 ;  /* 0x000000402030723c */ /* 0x044ff00000081030 */
        /* <DEDUP_REMOVED lines=14> */
[C---:B---3--:R-:W-:Y:S01]  /*84300*/  HMMA.1688.F32.TF32 R8, R32.reuse, R100, R8 ;  /* 0x000000642008723c */ /* 0x048fe20000081008 */
[----:B------:R-:W-:Y:S04]  /*84310*/  STL.64 [R1+0x1a30], R44 ;  /* 0x001a302c01007387 */ /* 0x000fe80000100a00 */
[----:B------:R-:W-:Y:S03]  /*84320*/  STL.64 [R1+0x1a38], R46 ;  /* 0x001a382e01007387 */ /* 0x000fe60000100a00 */
[C---:B------:R-:W-:Y:S01]  /*84330*/  HMMA.1688.F32.TF32 R4, R32.reuse, R104, R4 ;  /* 0x000000682004723c */ /* 0x040fe20000081004 */
[----:B------:R-:W-:Y:S04]  /*84340*/  STL.64 [R1+0x1a20], R40 ;  /* 0x001a202801007387 */ /* 0x000fe80000100a00 */
[----:B------:R-:W-:Y:S04]  /*84350*/  STL.64 [R1+0x1a28], R42 ;  /* 0x001a282a01007387 */ /* 0x000fe80000100a00 */
[----:B------:R-:W-:Y:S04]  /*84360*/  STL.64 [R1+0x1a10], R36 ;  /* 0x001a102401007387 */ /* 0x000fe80000100a00 */
[----:B------:R-:W-:Y:S04]  /*84370*/  STL.64 [R1+0x1a18], R38 ;  /* 0x001a182601007387 */ /* 0x000fe80000100a00 */
[----:B------:R-:W2:Y:S04]  /*84380*/  LDL R84, [R1+0x3080] ;  /* 0x0030800001547983 */ /* 0x000ea80000100800 */
[----:B------:R-:W-:Y:S04]  /*84390*/  STL.64 [R1+0x1a00], R28 ;  /* 0x001a001c01007387 */ /* 0x000fe80000100a00 */
[----:B------:R-:W-:Y:S04]  /*843a0*/  STL.64 [R1+0x1a08], R30 ;  /* 0x001a081e01007387 */ /* 0x000fe80000100a00 */
[----:B------:R-:W3:Y:S04]  /*843b0*/  LDL R85, [R1+0x2a64] ;  /* 0x002a640001557983 */ /* 0x000ee80000100800 */
        /* <DEDUP_REMOVED lines=12> */
[----:B------:R-:W4:Y:S04]  /*84480*/  LDL.LU.64 R100, [R1+0x1e30] ;  /* 0x001e300001647983 */ /* 0x000f280000300a00 */
[----:B-1----:R-:W4:Y:S04]  /*84490*/  LDL.LU.64 R102, [R1+0x1e38] ;  /* 0x001e380001667983 */ /* 0x002f280000300a00 */
[----:B------:R1:W-:Y:S04]  /*844a0*/  STL.64 [R1+0x19a0], R4 ;  /* 0x0019a00401007387 */ /* 0x0003e80000100a00 */
[----:B------:R1:W-:Y:S04]  /*844b0*/  STL.64 [R1+0x19a8], R6 ;  /* 0x0019a80601007387 */ /* 0x0003e80000100a00 */
        /* <DEDUP_REMOVED lines=25> */
[C---:B--2---:R-:W-:Y:S08]  /*84650*/  HMMA.1688.F32.TF32 R100, R32.reuse, R112, R96 ;  /* 0x000000702064723c */ /* 0x044ff00000081060 */
[C---:B---3--:R-:W-:Y:S08]  /*84660*/  HMMA.1688.F32.TF32 R96, R32.reuse, R116, R48 ;  /* 0x000000742060723c */ /* 0x048ff00000081030 */
        /* <DEDUP_REMOVED lines=9> */
[----:B------:R1:W-:Y:S07]  /*84700*/  STL.64 [R1+0x1980], R100 ;  /* 0x0019806401007387 */ /* 0x0003ee0000100a00 */
[C---:B------:R-:W-:Y:S01]  /*84710*/  HMMA.1688.F32.TF32 R16, R32.reuse, R148, R16 ;  /* 0x000000942010723c */ /* 0x040fe20000081010 */
[----:B------:R2:W-:Y:S07]  /*84720*/  STL.64 [R1+0x1988], R102 ;  /* 0x0019886601007387 */ /* 0x0005ee0000100a00 */
        /* <DEDUP_REMOVED lines=46> */
[----:B--2---:R-:W2:Y:S04]  /*84a10*/  LDL.LU.64 R8, [R1+0x1bc0] ;  /* 0x001bc00001087983 */ /* 0x004ea80000300a00 */
[----:B------:R-:W2:Y:S04]  /*84a20*/  LDL.LU.64 R10, [R1+0x1bc8] ;  /* 0x001bc800010a7983 */ /* 0x000ea80000300a00 */
[----:B------:R-:W-:Y:S04]  /*84a30*/  LDS R4, [R84+0x41000] ;  /* 0x0410000054047984 */ /* 0x000fe80000000800 */
[----:B------:R-:W-:Y:S04]  /*84a40*/  LDS R6, [R84+0x41800] ;  /* 0x0418000054067984 */ /* 0x000fe80000000800 */
[----:B------:R-:W-:Y:S04]  /*84a50*/  LDS R5, [R85+0x41000] ;  /* 0x0410000055057984 */ /* 0x000fe80000000800 */
[----:B------:R-:W1:Y:S01]  /*84a60*/  LDS R7, [R85+0x41800] ;  /* 0x0418000055077984 */ /* 0x000e620000000800 */
[C---:B----4-:R-:W-:Y:S08]  /*84a70*/  HMMA.1688.F32.TF32 R212, R32.reuse, R160, R100 ;  /* 0x000000a020d4723c */ /* 0x050ff00000081064 */
[C---:B---3--:R-:W-:Y:S01]  /*84a80*/  HMMA.1688.F32.TF32 R100, R32.reuse, R164, R24 ;  /* 0x000000a42064723c */ /* 0x048fe20000081018 */
[----:B------:R-:W3:Y:S07]  /*84a90*/  LDL.64 R26, [R1+0x68] ;  /* 0x00006800011a7983 */ /* 0x000eee0000100a00 */
[C---:B------:R-:W-:Y:S07]  /*84aa0*/  HMMA.1688.F32.TF32 R96, R32.reuse, R168, R96 ;  /* 0x000000a82060723c */ /* 0x040fee0000081060 */
[----:B------:R-:W-:Y:S04]  /*84ab0*/  STL.64 [R1+0x18c0], R212 ;  /* 0x0018c0d401007387 */ /* 0x000fe80000100a00 */
[----:B------:R-:W-:Y:S04]  /*84ac0*/  STL.64 [R1+0x18c8], R214 ;  /* 0x0018c8d601007387 */ /* 0x000fe80000100a00 */
[----:B------:R-:W-:Y:S04]  /*84ad0*/  STL.64 [R1+0x18b0], R100 ;  /* 0x0018b06401007387 */ /* 0x000fe80000100a00 */
[----:B------:R4:W-:Y:S02]  /*84ae0*/  STL.64 [R1+0x18b8], R102 ;  /* 0x0018b86601007387 */ /* 0x0009e40000100a00 */
[C---:B----4-:R-:W-:Y:S02]  /*84af0*/  HMMA.1688.F32.TF32 R100, R32.reuse, R172, R28 ;  /* 0x000000ac2064723c */ /* 0x050fe4000008101c */
[----:B------:R-:W4:Y:S04]  /*84b00*/  LDL.LU.64 R30, [R1+0x38] ;  /* 0x00003800011e7983 */ /* 0x000f280000300a00 */
[----:B------:R-:W-:Y:S04]  /*84b10*/  STL.64 [R1+0x18a0], R96 ;  /* 0x0018a06001007387 */ /* 0x000fe80000100a00 */
[----:B------:R1:W-:Y:S02]  /*84b20*/  STL.64 [R1+0x18a8], R98 ;  /* 0x0018a86201007387 */ /* 0x0003e40000100a00 */
[C---:B-1----:R-:W-:Y:S08]  /*84b30*/  HMMA.1688.F32.TF32 R96, R32.reuse, R176, R48 ;  /* 0x000000b02060723c */ /* 0x042ff00000081030 */
[C---:B------:R-:W-:Y:S03]  /*84b40*/  HMMA.1688.F32.TF32 R48, R32.reuse, R180, R12 ;  /* 0x000000b42030723c */ /* 0x040fe6000008100c */
[----:B------:R-:W-:Y:S04]  /*84b50*/  STL.64 [R1+0x1890], R100 ;  /* 0x0018906401007387 */ /* 0x000fe80000100a00 */
[----:B------:R-:W-:Y:S01]  /*84b60*/  STL.64 [R1+0x1898], R102 ;  /* 0x0018986601007387 */ /* 0x000fe20000100a00 */
[----:B------:R-:W-:Y:S01]  /*84b70*/  IMAD.MOV.U32 R14, RZ, RZ, R2 ;  /* 0x000000ffff0e7224 */ /* 0x000fe200078e0002 */
[C---:B------:R-:W-:Y:S06]  /*84b80*/  HMMA.1688.F32.TF32 R44, R32.reuse, R188, R44 ;  /* 0x000000bc202c723c */ /* 0x040fec000008102c */
[----:B------:R-:W-:Y:S04]  /*84b90*/  STL.64 [R1+0x1880], R96 ;  /* 0x0018806001007387 */ /* 0x000fe80000100a00 */
[----:B------:R-:W-:Y:S04]  /*84ba0*/  STL.64 [R1+0x1888], R98 ;  /* 0x0018886201007387 */ /* 0x000fe80000100a00 */
[----:B------:R-:W3:Y:S04]  /*84bb0*/  LDL.LU R2, [R1+0xa58c] ;  /* 0x00a58c0001027983 */ /* 0x000ee80000300800 */
[----:B------:R-:W-:Y:S04]  /*84bc0*/  STL.64 [R1+0x1870], R48 ;  /* 0x0018703001007387 */ /* 0x000fe80000100a00 */
[----:B------:R1:W-:Y:S01]  /*84bd0*/  STL.64 [R1+0x1878], R50 ;  /* 0x0018783201007387 */ /* 0x0003e20000100a00 */
[C---:B------:R-:W-:Y:S08]  /*84be0*/  HMMA.1688.F32.TF32 R40, R32.reuse, R192, R40 ;  /* 0x000000c02028723c */ /* 0x040ff00000081028 */
[C---:B-1----:R-:W-:Y:S08]  /*84bf0*/  HMMA.1688.F32.TF32 R48, R32.reuse, R184, R16 ;  /* 0x000000b82030723c */ /* 0x042ff00000081010 */
[C---:B------:R-:W-:Y:S08]  /*84c00*/  HMMA.1688.F32.TF32 R36, R32.reuse, R196, R36 ;  /* 0x000000c42024723c */ /* 0x040ff00000081024 */
[----:B------:R-:W-:Y:S01]  /*84c10*/  HMMA.1688.F32.TF32 R20, R32, R200, R20 ;  /* 0x000000c82014723c */ /* 0x000fe20000081014 */
[----:B------:R-:W-:-:S02]  /*84c20*/  IMAD.MOV.U32 R15, RZ, RZ, R252 ;  /* 0x000000ffff0f7224 */ /* 0x000fc400078e00fc */
[----:B------:R-:W3:Y:S04]  /*84c30*/  LDL.LU R252, [R1+0xa588] ;  /* 0x00a5880001fc7983 */ /* 0x000ee80000300800 */
[----:B------:R-:W3:Y:S04]  /*84c40*/  LDL.64 R18, [R1+0x8] ;  /* 0x0000080001127983 */ /* 0x000ee80000100a00 */
        /* <DEDUP_REMOVED lines=8> */
[----:B------:R-:W3:Y:S04]  /*84cd0*/  LDL.LU.64 R212, [R1+0x1bb0] ;  /* 0x001bb00001d47983 */ /* 0x000ee80000300a00 */
[----:B------:R1:W-:Y:S04]  /*84ce0*/  STL.64 [R1+0x1820], R20 ;  /* 0x0018201401007387 */ /* 0x0003e80000100a00 */
[----:B------:R1:W-:Y:S04]  /*84cf0*/  STL.64 [R1+0x1828], R22 ;  /* 0x0018281601007387 */ /* 0x0003e80000100a00 */
[----:B------:R-:W3:Y:S01]  /*84d00*/  LDL.LU.64 R214, [R1+0x1bb8] ;  /* 0x001bb80001d67983 */ /* 0x000ee20000300a00 */
        /* <DEDUP_REMOVED lines=15> */
[----:B------:R-:W4:Y:S04]  /*84e00*/  LDL.LU R36, [R1+0x1fc0] ;  /* 0x001fc00001247983 */ /* 0x000f280000300800 */
[----:B------:R-:W4:Y:S04]  /*84e10*/  LDL.LU R37, [R1+0x1fc4] ;  /* 0x001fc40001257983 */ /* 0x000f280000300800 */
[----:B------:R-:W4:Y:S04]  /*84e20*/  LDL.LU R38, [R1+0x1fc8] ;  /* 0x001fc80001267983 */ /* 0x000f280000300800 */
[----:B------:R-:W4:Y:S04]  /*84e30*/  LDL.LU R39, [R1+0x1fcc] ;  /* 0x001fcc0001277983 */ /* 0x000f280000300800 */
[----:B------:R-:W4:Y:S04]  /*84e40*/  LDL.LU.64 R44, [R1+0x1af0] ;  /* 0x001af000012c7983 */ /* 0x000f280000300a00 */
[----:B------:R-:W4:Y:S04]  /*84e50*/  LDL.LU.64 R46, [R1+0x1af8] ;  /* 0x001af800012e7983 */ /* 0x000f280000300a00 */
[----:B------:R-:W4:Y:S04]  /*84e60*/  LDL.LU.64 R40, [R1+0x1ae0] ;  /* 0x001ae00001287983 */ /* 0x000f280000300a00 */
[----:B------:R-:W4:Y:S04]  /*84e70*/  LDL.LU.64 R42, [R1+0x1ae8] ;  /* 0x001ae800012a7983 */ /* 0x000f280000300a00 */
[----:B--2---:R-:W2:Y:S04]  /*84e80*/  LDL.LU.64 R8, [R1+0x1ad0] ;  /* 0x001ad00001087983 */ /* 0x004ea80000300a00 */
[----:B------:R-:W2:Y:S04]  /*84e90*/  LDL.LU.64 R10, [R1+0x1ad8] ;  /* 0x001ad800010a7983 */ /* 0x000ea80000300a00 */
[----:B------:R-:W2:Y:S01]  /*84ea0*/  LDL.64 R246, [R1+0x98] ;  /* 0x0000980001f67983 */ /* 0x000ea20000100a00 */
[C---:B---3--:R-:W-:Y:S11]  /*84eb0*/  HMMA.1688.F32.TF32 R212, R32.reuse, R208, R212 ;  /* 0x000000d020d4723c */ /* 0x048ff600000810d4 */
[----:B------:R-:W-:Y:S11]  /*84ec0*/  @!UPT UIADD3 URZ, URZ, URZ, URZ ;  /* 0x0000003f3f3ff290 */ /* 0x000ff6000fffe03f */
[----:B------:R-:W-:Y:S01]  /*84ed0*/  @!UPT UIADD3 URZ, URZ, URZ, URZ ;  /* 0x0000003f3f3ff290 */ /* 0x000fe2000fffe03f */
[----:B------:R-:W-:Y:S04]  /*84ee0*/  STL.64 [R1+0x1800], R212 ;  /* 0x001800d401007387 */ /* 0x000fe80000100a00 */
[----:B------:R1:W-:Y:S04]  /*84ef0*/  STL.64 [R1+0x1808], R214 ;  /* 0x001808d601007387 */ /* 0x0003e80000100a00 */
[----:B-1----:R-:W3:Y:S04]  /*84f00*/  LDL.LU.64 R214, [R1+0xa580] ;  /* 0x00a5800001d67983 */ /* 0x002ee80000300a00 */
[----:B------:R-:W2:Y:S01]  /*84f10*/  LDL.LU.64 R212, [R1+0xa578] ;  /* 0x00a5780001d47983 */ /* 0x000ea20000300a00 */
[C---:B----4-:R-:W-:Y:S08]  /*84f20*/  HMMA.1688.F32.TF32 R100, R32.reuse, R216, R100 ;  /* 0x000000d82064723c */ /* 0x050ff00000081064 */
[C---:B------:R-:W-:Y:S08]  /*84f30*/  HMMA.1688.F32.TF32 R96, R32.reuse, R220, R96 ;  /* 0x000000dc2060723c */ /* 0x040ff00000081060 */
[C---:B------:R-:W-:Y:S08]  /*84f40*/  HMMA.1688.F32.TF32 R48, R32.reuse, R224, R48 ;  /* 0x000000e02030723c */ /* 0x040ff00000081030 */
[C---:B------:R-:W-:Y:S08]  /*84f50*/  HMMA.1688.F32.TF32 R20, R32.reuse, R228, R20 ;  /* 0x000000e42014723c */ /* 0x040ff00000081014 */
[C---:B--2---:R-:W-:Y:S11]  /*84f60*/  HMMA.1688.F32.TF32 R248, R32.reuse, R212, R248 ;  /* 0x000000d420f8723c */ /* 0x044ff600000810f8 */
[----:B------:R-:W-:Y:S11]  /*84f70*/  @!UPT UIADD3 URZ, URZ, URZ, URZ ;  /* 0x0000003f3f3ff290 */ /* 0x000ff6000fffe03f */
[----:B------:R-:W-:Y:S01]  /*84f80*/  @!UPT UIADD3 URZ, URZ, URZ, URZ ;  /* 0x0000003f3f3ff290 */ /* 0x000fe2000fffe03f */
[----:B------:R1:W-:Y:S04]  /*84f90*/  STL.64 [R1+0x17f0], R248 ;  /* 0x0017f0f801007387 */ /* 0x0003e80000100a00 */
[----:B------:R-:W-:Y:S04]  /*84fa0*/  STL.64 [R1+0x17f8], R250 ;  /* 0x0017f8fa01007387 */ /* 0x000fe80000100a00 */
[----:B------:R-:W-:Y:S04]  /*84fb0*/  STL.64 [R1+0x17e0], R100 ;  /* 0x0017e06401007387 */ /* 0x000fe80000100a00 */
[----:B------:R-:W-:Y:S04]  /*84fc0*/  STL.64 [R1+0x17e8], R102 ;  /* 0x0017e86601007387 */ /* 0x000fe80000100a00 */
[----:B------:R-:W-:Y:S04]  /*84fd0*/  STL.64 [R1+0x17d0], R96 ;  /* 0x0017d06001007387 */ /* 0x000fe80000100a00 */
[----:B------:R-:W-:Y:S04]  /*84fe0*/  STL.64 [R1+0x17d8], R98 ;  /* 0x0017d86201007387 */ /* 0x000fe80000100a00 */
[----:B-1----:R-:W2:Y:S04]  /*84ff0*/  LDL.LU R248, [R1+0x1fb0] ;  /* 0x001fb00001f87983 */ /* 0x002ea80000300800 */
[----:B------:R-:W-:Y:S04]  /*85000*/  STL.64 [R1+0x17c0], R48 ;  /* 0x0017c03001007387 */ /* 0x000fe80000100a00 */
[----:B------:R-:W-:Y:S04]  /*85010*/  STL.64 [R1+0x17c8], R50 ;  /* 0x0017c83201007387 */ /* 0x000fe80000100a00 */
[----:B------:R-:W-:Y:S04]  /*85020*/  STL.64 [R1+0x17b0], R20 ;  /* 0x0017b01401007387 */ /* 0x000fe80000100a00 */
[----:B------:R1:W-:Y:S04]  /*85030*/  STL.64 [R1+0x17b8], R22 ;  /* 0x0017b81601007387 */ /* 0x0003e80000100a00 */
[----:B-1----:R-:W2:Y:S01]  /*85040*/  LDL.64 R22, [R1+0x88] ;  /* 0x0000880001167983 */ /* 0x002ea20000100a00 */
[C---:B------:R-:W-:Y:S08]  /*85050*/  HMMA.1688.F32.TF32 R44, R32.reuse, R232, R44 ;  /* 0x000000e8202c723c */ /* 0x040ff0000008102c */
[C---:B------:R-:W-:Y:S08]  /*85060*/  HMMA.1688.F32.TF32 R40, R32.reuse, R236, R40 ;  /* 0x000000ec2028723c */ /* 0x040ff00000081028 */
[----:B------:R-:W-:Y:S01]  /*85070*/  HMMA.1688.F32.TF32 R32, R32, R240, R8 ;  /* 0x000000f02020723c */ /* 0x000fe20000081008 */
[----:B------:R-:W-:Y:S01]  /*85080*/  IMAD.MOV.U32 R249, RZ, RZ, R252 ;  /* 0x000000fffff97224 */ /* 0x000fe200078e00fc */
[----:B------:R-:W-:-:S06]  /*85090*/  MOV R250, R2 ;  /* 0x0000000200fa7202 */ /* 0x000fcc0000000f00 */
[----:B------:R-:W-:Y:S01]  /*850a0*/  HMMA.1688.F32.TF32 R36, R4, R246, R36 ;  /* 0x000000f60424723c */ /* 0x000fe20000081024 */
[----:B------:R-:W-:Y:S01]  /*850b0*/  STL [R1+0x17a0], R44 ;  /* 0x0017a02c01007387 */ /* 0x000fe20000100800 */
[----:B------:R-:W-:Y:S01]  /*850c0*/  IMAD.MOV.U32 R251, RZ, RZ, R0 ;  /* 0x000000fffffb7224 */ /* 0x000fe200078e0000 */
[----:B------:R-:W-:Y:S01]  /*850d0*/  MOV R2, R46 ;  /* 0x0000002e00027202 */ /* 0x000fe20000000f00 */
[----:B------:R-:W-:-:S11]  /*850e0*/  IMAD.MOV.U32 R0, RZ, RZ, R47 ;  /* 0x000000ffff007224 */ /* 0x000fd600078e002f */
[----:B------:R1:W-:Y:S04]  /*850f0*/  STL.64 [R1+0x9d80], R34 ;  /* 0x009d802201007387 */ /* 0x0003e80000100a00 */
[----:B------:R-:W-:Y:S04]  /*85100*/  STL.64 [R1+0x1790], R40 ;  /* 0x0017902801007387 */ /* 0x000fe80000100a00 */
[----:B------:R-:W-:Y:S04]  /*85110*/  STL.64 [R1+0x1798], R42 ;  /* 0x0017982a01007387 */ /* 0x000fe80000100a00 */
[----:B------:R-:W-:Y:S04]  /*85120*/  STL.64 [R1+0x9d78], R32 ;  /* 0x009d782001007387 */ /* 0x000fe80000100a00 */
[----:B-1----:R-:W3:Y:S04]  /*85130*/  LDL.LU R34, [R1+0x18] ;  /* 0x0000180001227983 */ /* 0x002ee80000300800 */
[----:B------:R-:W3:Y:S04]  /*85140*/  LDL.LU R35, [R1+0x1c] ;  /* 0x00001c0001237983 */ /* 0x000ee80000300800 */
[----:B------:R-:W3:Y:S04]  /*85150*/  LDL.LU R48, [R1+0x1fa0] ;  /* 0x001fa00001307983 */ /* 0x000ee80000300800 */
[----:B------:R-:W3:Y:S04]  /*85160*/  LDL.LU R49, [R1+0x1fa4] ;  /* 0x001fa40001317983 */ /* 0x000ee80000300800 */
[----:B------:R-:W3:Y:S04]  /*85170*/  LDL.LU R50, [R1+0x1fa8] ;  /* 0x001fa80001327983 */ /* 0x000ee80000300800 */
[----:B------:R-:W3:Y:S04]  /*85180*/  LDL.LU R51, [R1+0x1fac] ;  /* 0x001fac0001337983 */ /* 0x000ee80000300800 */
[----:B------:R-:W3:Y:S04]  /*85190*/  LDL.64 R46, [R1+0x78] ;  /* 0x00007800012e7983 */ /* 0x000ee80000100a00 */
[----:B------:R-:W3:Y:S04]  /*851a0*/  LDL.LU R8, [R1+0x1f40] ;  /* 0x001f400001087983 */ /* 0x000ee80000300800 */
[----:B------:R-:W3:Y:S04]  /*851b0*/  LDL.LU R9, [R1+0x1f44] ;  /* 0x001f440001097983 */ /* 0x000ee80000300800 */
[----:B------:R-:W3:Y:S04]  /*851c0*/  LDL.LU R10, [R1+0x1f48] ;  /* 0x001f4800010a7983 */ /* 0x000ee80000300800 */
[----:B------:R-:W3:Y:S04]  /*851d0*/  LDL.LU R11, [R1+0x1f4c] ;  /* 0x001f4c00010b7983 */ /* 0x000ee80000300800 */
[----:B------:R1:W-:Y:S04]  /*851e0*/  STL.64 [R1+0x1b00], R36 ;  /* 0x001b002401007387 */ /* 0x0003e80000100a00 */
[----:B------:R1:W-:Y:S01]  /*851f0*/  STL.64 [R1+0x1b08], R38 ;  /* 0x001b082601007387 */ /* 0x0003e20000100a00 */
[----:B------:R-:W-:-:S03]  /*85200*/  IMAD.MOV.U32 R89, RZ, RZ, R246 ;  /* 0x000000ffff597224 */ /* 0x000fc600078e00f6 */
[----:B-1----:R-:W3:Y:S04]  /*85210*/  LDL.LU R36, [R1+0x1eb0] ;  /* 0x001eb00001247983 */ /* 0x002ee80000300800 */
[----:B------:R-:W3:Y:S04]  /*85220*/  LDL.LU R37, [R1+0x1eb4] ;  /* 0x001eb40001257983 */ /* 0x000ee80000300800 */
[----:B------:R-:W3:Y:S04]  /*85230*/  LDL.LU R38, [R1+0x1eb8] ;  /* 0x001eb80001267983 */ /* 0x000ee80000300800 */
[----:B------:R-:W3:Y:S01]  /*85240*/  LDL.LU R39, [R1+0x1ebc] ;  /* 0x001ebc0001277983 */ /* 0x000ee20000300800 */
[----:B------:R-:W-:-:S03]  /*85250*/  MOV R88, R247 ;  /* 0x000000f700587202 */ /* 0x000fc60000000f00 */
[----:B------:R-:W3:Y:S04]  /*85260*/  LDL.64 R42, [R1+0x58] ;  /* 0x00005800012a7983 */ /* 0x000ee80000100a00 */
[----:B------:R-:W3:Y:S04]  /*85270*/  LDL.LU R244, [R1+0x1e00] ;  /* 0x001e000001f47983 */ /* 0x000ee80000300800 */
[----:B------:R-:W3:Y:S04]  /*85280*/  LDL.LU R245, [R1+0x1e04] ;  /* 0x001e040001f57983 */ /* 0x000ee80000300800 */
[----:B------:R-:W3:Y:S04]  /*85290*/  LDL.LU R246, [R1+0x1e08] ;  /* 0x001e080001f67983 */ /* 0x000ee80000300800 */
[----:B------:R-:W3:Y:S04]  /*852a0*/  LDL.LU R247, [R1+0x1e0c] ;  /* 0x001e0c0001f77983 */ /* 0x000ee80000300800 */
[----:B------:R-:W3:Y:S01]  /*852b0*/  LDL.64 R102, [R1+0x48] ;  /* 0x0000480001667983 */ /* 0x000ee20000100a00 */
[----:B--2---:R-:W-:Y:S11]  /*852c0*/  HMMA.1688.F32.TF32 R96, R4, R22, R248 ;  /* 0x000000160460723c */ /* 0x004ff600000810f8 */
[----:B------:R-:W-:Y:S11]  /*852d0*/  @!UPT UIADD3 URZ, URZ, URZ, URZ ;  /* 0x0000003f3f3ff290 */ /* 0x000ff6000fffe03f */
[----:B------:R-:W-:Y:S01]  /*852e0*/  @!UPT UIADD3 URZ, URZ, URZ, URZ ;  /* 0x0000003f3f3ff290 */ /* 0x000fe2000fffe03f */
[----:B------:R1:W-:Y:S04]  /*852f0*/  STL.64 [R1+0x1af0], R96 ;  /* 0x001af06001007387 */ /* 0x0003e80000100a00 */
[----:B------:R2:W-:Y:S04]  /*85300*/  STL.64 [R1+0x1af8], R98 ;  /* 0x001af86201007387 */ /* 0x0005e80000100a00 */
[----:B------:R-:W4:Y:S04]  /*85310*/  LDL.LU R248, [R1+0x1d50] ;  /* 0x001d500001f87983 */ /* 0x000f280000300800 */
[----:B------:R-:W4:Y:S04]  /*85320*/  LDL.LU R249, [R1+0x1d54] ;  /* 0x001d540001f97983 */ /* 0x000f280000300800 */
[----:B------:R-:W4:Y:S04]  /*85330*/  LDL.LU R250, [R1+0x1d58] ;  /* 0x001d580001fa7983 */ /* 0x000f280000300800 */
[----:B------:R-:W4:Y:S04]  /*85340*/  LDL.LU R251, [R1+0x1d5c] ;  /* 0x001d5c0001fb7983 */ /* 0x000f280000300800 */
[----:B-1----:R-:W4:Y:S04]  /*85350*/  LDL.LU R96, [R1+0x1bf0] ;  /* 0x001bf00001607983 */ /* 0x002f280000300800 */
[----:B------:R-:W4:Y:S01]  /*85360*/  LDL.LU R97, [R1+0x1bf4] ;  /* 0x001bf40001617983 */ /* 0x000f220000300800 */
[----:B------:R-:W-:-:S03]  /*85370*/  IMAD.MOV.U32 R13, RZ, RZ, R22 ;  /* 0x000000ffff0d7224 */ /* 0x000fc600078e0016 */
[----:B--2---:R-:W2:Y:S01]  /*85380*/  LDL.LU R98, [R1+0x1bf8] ;  /* 0x001bf80001627983 */ /* 0x004ea20000300800 */
[----:B------:R-:W-:-:S03]  /*85390*/  IMAD.MOV.U32 R12, RZ, RZ, R23 ;  /* 0x000000ffff0c7224 */ /* 0x000fc600078e0017 */
[----:B------:R-:W2:Y:S04]  /*853a0*/  LDL.LU R99, [R1+0x1bfc] ;  /* 0x001bfc0001637983 */ /* 0x000ea80000300800 */
[----:B------:R-:W2:Y:S04]  /*853b0*/  LDL.LU R20, [R1+0x1b20] ;  /* 0x001b200001147983 */ /* 0x000ea80000300800 */
[----:B------:R-:W2:Y:S04]  /*853c0*/  LDL.LU R21, [R1+0x1b24] ;  /* 0x001b240001157983 */ /* 0x000ea80000300800 */
[----:B------:R-:W2:Y:S04]  /*853d0*/  LDL.LU R22, [R1+0x1b28] ;  /* 0x001b280001167983 */ /* 0x000ea80000300800 */
[----:B------:R-:W2:Y:S01]  /*853e0*/  LDL.LU R23, [R1+0x1b2c] ;  /* 0x001b2c0001177983 */ /* 0x000ea20000300800 */
[C---:B---3--:R-:W-:Y:S08]  /*853f0*/  HMMA.1688.F32.TF32 R48, R4.reuse, R46, R48 ;  /* 0x0000002e0430723c */ /* 0x048ff00000081030 */
[C---:B------:R-:W-:Y:S01]  /*85400*/  HMMA.1688.F32.TF32 R8, R4.reuse, R26, R8 ;  /* 0x0000001a0408723c */ /* 0x040fe20000081008 */
[----:B------:R-:W-:Y:S01]  /*85410*/  MOV R17, R46 ;  /* 0x0000002e00117202 */ /* 0x000fe20000000f00 */
[----:B------:R-:W-:Y:S11]  /*85420*/  IMAD.MOV.U32 R16, RZ, RZ, R47 ;  /* 0x000000ffff107224 */ /* 0x000ff600078e002f */
[----:B------:R-:W-:Y:S02]  /*85430*/  @!UPT UIADD3 URZ, URZ, URZ, URZ ;  /* 0x0000003f3f3ff290 */ /* 0x000fe4000fffe03f */
[----:B------:R-:W-:Y:S04]  /*85440*/  STL.64 [R1+0x1ae0], R48 ;  /* 0x001ae03001007387 */ /* 0x000fe80000100a00 */
[----:B------:R1:W-:Y:S04]  /*85450*/  STL.64 [R1+0x1ae8], R50 ;  /* 0x001ae83201007387 */ /* 0x0003e80000100a00 */
[----:B-1----:R-:W3:Y:S04]  /*85460*/  LDL.LU.64 R50, [R1+0xa570] ;  /* 0x00a5700001327983 */ /* 0x002ee80000300a00 */
[----:B------:R-:W3:Y:S01]  /*85470*/  LDL.LU.64 R46, [R1+0xa568] ;  /* 0x00a56800012e7983 */ /* 0x000ee20000300a00 */
[C---:B------:R-:W-:Y:S03]  /*85480*/  HMMA.1688.F32.TF32 R36, R4.reuse, R42, R36 ;  /* 0x0000002a0424723c */ /* 0x040fe60000081024 */
[----:B------:R1:W-:Y:S04]  /*85490*/  STL.64 [R1+0x1ad0], R8 ;  /* 0x001ad00801007387 */ /* 0x0003e80000100a00 */
[----:B------:R1:W-:Y:S04]  /*854a0*/  STL.64 [R1+0x1ad8], R10 ;  /* 0x001ad80a01007387 */ /* 0x0003e80000100a00 */
[----:B-1----:R-:W3:Y:S04]  /*854b0*/  LDL.LU R8, [R1+0x880] ;  /* 0x0008800001087983 */ /* 0x002ee80000300800 */
[----:B------:R-:W3:Y:S01]  /*854c0*/  LDL.LU R9, [R1+0x884] ;  /* 0x0008840001097983 */ /* 0x000ee20000300800 */
[----:B------:R-:W-:Y:S03]  /*854d0*/  HMMA.1688.F32.TF32 R244, R4, R102, R244 ;  /* 0x0000006604f4723c */ /* 0x000fe600000810f4 */
[----:B------:R-:W3:Y:S04]  /*854e0*/  LDL.LU R10, [R1+0x888] ;  /* 0x00088800010a7983 */ /* 0x000ee80000300800 */
[----:B------:R-:W3:Y:S04]  /*854f0*/  LDL.LU R11, [R1+0x88c] ;  /* 0x00088c00010b7983 */ /* 0x000ee80000300800 */
[----:B------:R1:W-:Y:S04]  /*85500*/  STL.64 [R1+0xa248], R26 ;  /* 0x00a2481a01007387 */ /* 0x0003e80000100a00 */
[----:B------:R-:W3:Y:S04]  /*85510*/  LDL.LU R24, [R1+0x1b50] ;  /* 0x001b500001187983 */ /* 0x000ee80000300800 */
[----:B------:R-:W3:Y:S04]  /*85520*/  LDL.LU R25, [R1+0x1b54] ;  /* 0x001b540001197983 */ /* 0x000ee80000300800 */
[----:B-1----:R-:W3:Y:S04]  /*85530*/  LDL.LU R26, [R1+0x1b58] ;  /* 0x001b5800011a7983 */ /* 0x002ee80000300800 */
[----:B------:R-:W3:Y:S04]  /*85540*/  LDL.LU R27, [R1+0x1b5c] ;  /* 0x001b5c00011b7983 */ /* 0x000ee80000300800 */
[----:B------:R1:W-:Y:S04]  /*85550*/  STL.64 [R1+0x1b10], R36 ;  /* 0x001b102401007387 */ /* 0x0003e80000100a00 */
[----:B------:R1:W-:Y:S01]  /*85560*/  STL.64 [R1+0x1b18], R38 ;  /* 0x001b182601007387 */ /* 0x0003e20000100a00 */
[----:B------:R-:W-:-:S02]  /*85570*/  IMAD.MOV.U32 R93, RZ, RZ, R102 ;  /* 0x000000ffff5d7224 */ /* 0x000fc400078e0066 */
[----:B-1----:R-:W-:Y:S01]  /*85580*/  IMAD.MOV.U32 R37, RZ, RZ, R42 ;  /* 0x000000ffff257224 */ /* 0x002fe200078e002a */
[----:B------:R-:W-:Y:S01]  /*85590*/  MOV R36, R43 ;  /* 0x0000002b00247202 */ /* 0x000fe20000000f00 */
[----:B------:R-:W3:Y:S04]  /*855a0*/  LDL.LU.64 R38, [R1+0xa560] ;  /* 0x00a5600001267983 */ /* 0x000ee80000300a00 */
[----:B------:R-:W3:Y:S04]  /*855b0*/  LDL.LU.64 R42, [R1+0xa558] ;  /* 0x00a55800012a7983 */ /* 0x000ee80000300a00 */
[----:B------:R-:W-:Y:S04]  /*855c0*/  STL.64 [R1+0x1b30], R244 ;  /* 0x001b30f401007387 */ /* 0x000fe80000100a00 */
[----:B------:R1:W-:Y:S01]  /*855d0*/  STL.64 [R1+0x1b38], R246 ;  /* 0x001b38f601007387 */ /* 0x0003e20000100a00 */
[----:B------:R-:W-:-:S03]  /*855e0*/  IMAD.MOV.U32 R92, RZ, RZ, R103 ;  /* 0x000000ffff5c7224 */ /* 0x000fc600078e0067 */
[----:B-1----:R-:W3:Y:S04]  /*855f0*/  LDL.LU.64 R246, [R1+0xa550] ;  /* 0x00a5500001f67983 */ /* 0x002ee80000300a00 */
[----:B------:R-:W3:Y:S04]  /*85600*/  LDL.LU R100, [R1+0x870] ;  /* 0x0008700001647983 */ /* 0x000ee80000300800 */
[----:B------:R-:W3:Y:S04]  /*85610*/  LDL.LU R101, [R1+0x874] ;  /* 0x0008740001657983 */ /* 0x000ee80000300800 */
[----:B------:R-:W3:Y:S04]  /*85620*/  LDL.LU R102, [R1+0x878] ;  /* 0x0008780001667983 */ /* 0x000ee80000300800 */
[----:B------:R-:W3:Y:S01]  /*85630*/  LDL.LU R103, [R1+0x87c] ;  /* 0x00087c0001677983 */ /* 0x000ee20000300800 */
[C---:B----4-:R-:W-:Y:S11]  /*85640*/  HMMA.1688.F32.TF32 R248, R4.reuse, R30, R248 ;  /* 0x0000001e04f8723c */ /* 0x050ff600000810f8 */
[----:B------:R-:W-:Y:S11]  /*85650*/  @!UPT UIADD3 URZ, URZ, URZ, URZ ;  /* 0x0000003f3f3ff290 */ /* 0x000ff6000fffe03f */
[----:B------:R-:W-:Y:S01]  /*85660*/  @!UPT UIADD3 URZ, URZ, URZ, URZ ;  /* 0x0000003f3f3ff290 */ /* 0x000fe2000fffe03f */
[----:B------:R-:W-:Y:S04]  /*85670*/  STL.64 [R1+0x1b40], R248 ;  /* 0x001b40f801007387 */ /* 0x000fe80000100a00 */
[----:B------:R1:W-:Y:S04]  /*85680*/  STL.64 [R1+0x1b48], R250 ;  /* 0x001b48fa01007387 */ /* 0x0003e80000100a00 */
[----:B-1----:R-:W4:Y:S01]  /*85690*/  LDL.LU.64 R250, [R1+0xa548] ;  /* 0x00a5480001fa7983 */ /* 0x002f220000300a00 */
[----:B--2---:R-:W-:Y:S03]  /*856a0*/  HMMA.1688.F32.TF32 R96, R4, R14, R96 ;  /* 0x0000000e0460723c */ /* 0x004fe60000081060 */
[----:B------:R-:W2:Y:S04]  /*856b0*/  LDL.LU.64 R248, [R1+0xa540] ;  /* 0x00a5400001f87983 */ /* 0x000ea80000300a00 */
[----:B------:R1:W-:Y:S04]  /*856c0*/  STL.64 [R1+0xa250], R30 ;  /* 0x00a2501e01007387 */ /* 0x0003e80000100a00 */
[----:B------:R-:W2:Y:S04]  /*856d0*/  LDL.LU R28, [R1+0x1b80] ;  /* 0x001b8000011c7983 */ /* 0x000ea80000300800 */
[----:B------:R-:W2:Y:S04]  /*856e0*/  LDL.LU R29, [R1+0x1b84] ;  /* 0x001b8400011d7983 */ /* 0x000ea80000300800 */
[----:B-1----:R-:W2:Y:S04]  /*856f0*/  LDL.LU R30, [R1+0x1b88] ;  /* 0x001b8800011e7983 */ /* 0x002ea80000300800 */
[----:B------:R-:W2:Y:S04]  /*85700*/  LDL.LU R31, [R1+0x1b8c] ;  /* 0x001b8c00011f7983 */ /* 0x000ea80000300800 */
[----:B------:R-:W-:Y:S04]  /*85710*/  STL.64 [R1+0x1b60], R96 ;  /* 0x001b606001007387 */ /* 0x000fe80000100a00 */
[----:B------:R3:W-:Y:S02]  /*85720*/  STL.64 [R1+0x1b68], R98 ;  /* 0x001b686201007387 */ /* 0x0007e40000100a00 */
[----:B---3--:R-:W-:Y:S01]  /*85730*/  IMAD.MOV.U32 R98, RZ, RZ, R246 ;  /* 0x000000ffff627224 */ /* 0x008fe200078e00f6 */
[----:B------:R-:W-:-:S02]  /*85740*/  MOV R99, R247 ;  /* 0x000000f700637202 */ /* 0x000fc40000000f00 */
[----:B----4-:R-:W-:Y:S01]  /*85750*/  MOV R96, R250 ;  /* 0x000000fa00607202 */ /* 0x010fe20000000f00 */
[----:B------:R-:W-:Y:S01]  /*85760*/  IMAD.MOV.U32 R97, RZ, RZ, R251 ;  /* 0x000000ffff617224 */ /* 0x000fe200078e00fb */
[----:B------:R-:W3:Y:S04]  /*85770*/  LDL.LU R250, [R1+0xa53c] ;  /* 0x00a53c0001fa7983 */ /* 0x000ee80000300800 */
[----:B------:R-:W3:Y:S04]  /*85780*/  LDL.LU R251, [R1+0xa538] ;  /* 0x00a5380001fb7983 */ /* 0x000ee80000300800 */
[----:B------:R-:W4:Y:S04]  /*85790*/  LDL.LU R246, [R1+0xa534] ;  /* 0x00a5340001f67983 */ /* 0x000f280000300800 */
[----:B------:R-:W4:Y:S01]  /*857a0*/  LDL.LU R247, [R1+0xa530] ;  /* 0x00a5300001f77983 */ /* 0x000f220000300800 */
[C---:B------:R-:W-:Y:S08]  /*857b0*/  HMMA.1688.F32.TF32 R24, R4.reuse, R18, R24 ;  /* 0x000000120418723c */ /* 0x040ff00000081018 */
[C---:B--2---:R-:W-:Y:S01]  /*857c0*/  HMMA.1688.F32.TF32 R28, R4.reuse, R34, R28 ;  /* 0x00000022041c723c */ /* 0x044fe2000008101c */
[----:B------:R-:W-:Y:S04]  /*857d0*/  STL.64 [R1+0xa258], R14 ;  /* 0x00a2580e01007387 */ /* 0x000fe80000100a00 */
[----:B------:R-:W-:Y:S11]  /*857e0*/  STL.64 [R1+0xa260], R34 ;  /* 0x00a2602201007387 */ /* 0x000ff60000100a00 */
[----:B------:R-:W-:Y:S07]  /*857f0*/  @!UPT UIADD3 URZ, URZ, URZ, URZ ;  /* 0x0000003f3f3ff290 */ /* 0x000fee000fffe03f */
[----:B------:R-:W-:Y:S04]  /*85800*/  STL.64 [R1+0x1bc0], R28 ;  /* 0x001bc01c01007387 */ /* 0x000fe80000100a00 */
[----:B------:R-:W-:Y:S04]  /*85810*/  STL.64 [R1+0x1bc8], R30 ;  /* 0x001bc81e01007387 */ /* 0x000fe80000100a00 */
[----:B------:R-:W-:Y:S04]  /*85820*/  STL.64 [R1+0xa268], R18 ;  /* 0x00a2681201007387 */ /* 0x000fe80000100a00 */
[----:B------:R-:W-:Y:S04]  /*85830*/  STL.64 [R1+0x1ee0], R24 ;  /* 0x001ee01801007387 */ /* 0x000fe80000100a00 */
[----:B------:R-:W-:Y:S01]  /*85840*/  STL.64 [R1+0x1ee8], R26 ;  /* 0x001ee81a01007387 */ /* 0x000fe20000100a00 */
[C---:B---3--:R-:W-:Y:S08]  /*85850*/  HMMA.1688.F32.TF32 R20, R4.reuse, R250, R20 ;  /* 0x000000fa0414723c */ /* 0x048ff00000081014 */
[----:B----4-:R-:W-:Y:S11]  /*85860*/  HMMA.1688.F32.TF32 R8, R4, R246, R8 ;  /* 0x000000f60408723c */ /* 0x010ff60000081008 */
[----:B------:R-:W-:Y:S04]  /*85870*/  @!UPT UIADD3 URZ, URZ, URZ, URZ ;  /* 0x0000003f3f3ff290 */ /* 0x000fe8000fffe03f */
[----:B------:R1:W-:Y:S01]  /*85880*/  STL.64 [R1+0x1f48], R22 ;  /* 0x001f481601007387 */ /* 0x0003e20000100a00 */
[----:B------:R-:W-:Y:S01]  /*85890*/  IMAD.MOV.U32 R112, RZ, RZ, R20 ;  /* 0x000000ffff707224 */ /* 0x000fe200078e0014 */
[----:B------:R-:W-:Y:S01]  /*858a0*/  MOV R20, R50 ;  /* 0x0000003200147202 */ /* 0x000fe20000000f00 */
[----:B------:R-:W-:Y:S01]  /*858b0*/  IMAD.MOV.U32 R113, RZ, RZ, R21 ;  /* 0x000000ffff717224 */ /* 0x000fe200078e0015 */
[----:B------:R-:W2:Y:S01]  /*858c0*/  LDL.LU R50, [R1+0xa52c] ;  /* 0x00a52c0001327983 */ /* 0x000ea20000300800 */
[----:B------:R-:W-:-:S03]  /*858d0*/  IMAD.MOV.U32 R21, RZ, RZ, R51 ;  /* 0x000000ffff157224 */ /* 0x000fc600078e0033 */
[----:B------:R-:W2:Y:S01]  /*858e0*/  LDL.LU R51, [R1+0xa528] ;  /* 0x00a5280001337983 */ /* 0x000ea20000300800 */
[----:B-1----:R-:W-:Y:S01]  /*858f0*/  IMAD.MOV.U32 R22, RZ, RZ, R38 ;  /* 0x000000ffff167224 */ /* 0x002fe200078e0026 */
[----:B------:R-:W-:Y:S02]  /*85900*/  MOV R23, R39 ;  /* 0x0000002700177202 */ /* 0x000fe40000000f00 */
[----:B------:R-:W3:Y:S04]  /*85910*/  LDL.LU R38, [R1+0xa524] ;  /* 0x00a5240001267983 */ /* 0x000ee80000300800 */
[----:B------:R-:W3:Y:S01]  /*85920*/  LDL.LU R39, [R1+0xa520] ;  /* 0x00a5200001277983 */ /* 0x000ee20000300800 */
[----:B------:R-:W-:Y:S01]  /*85930*/  IMAD.MOV.U32 R80, RZ, RZ, R8 ;  /* 0x000000ffff507224 */ /* 0x000fe200078e0008 */
[----:B------:R-:W-:-:S02]  /*85940*/  MOV R8, R46 ;  /* 0x0000002e00087202 */ /* 0x000fc40000000f00 */
[----:B------:R-:W-:Y:S01]  /*85950*/  STL.64 [R1+0xa278], R250 ;  /* 0x00a278fa01007387 */ /* 0x000fe20000100a00 */
[----:B------:R-:W-:-:S03]  /*85960*/  IMAD.MOV.U32 R81, RZ, RZ, R9 ;  /* 0x000000ffff517224 */ /* 0x000fc600078e0009 */
[----:B------:R-:W-:Y:S01]  /*85970*/  STL.64 [R1+0xa270], R248 ;  /* 0x00a270f801007387 */ /* 0x000fe20000100a00 */
[----:B------:R-:W-:-:S03]  /*85980*/  IMAD.MOV.U32 R9, RZ, RZ, R47 ;  /* 0x000000ffff097224 */ /* 0x000fc600078e002f */
[----:B------:R1:W-:Y:S04]  /*85990*/  STL.64 [R1+0x1f98], R10 ;  /* 0x001f980a01007387 */ /* 0x0003e80000100a00 */
[----:B------:R-:W4:Y:S04]  /*859a0*/  LDL.LU R46, [R1+0xa51c] ;  /* 0x00a51c00012e7983 */ /* 0x000f280000300800 */
[----:B------:R-:W4:Y:S01]  /*859b0*/  LDL.LU R47, [R1+0xa518] ;  /* 0x00a51800012f7983 */ /* 0x000f220000300800 */
[----:B-1----:R-:W-:Y:S01]  /*859c0*/  IMAD.MOV.U32 R10, RZ, RZ, R42 ;  /* 0x000000ffff0a7224 */ /* 0x002fe200078e002a */
[----:B------:R-:W-:-:S02]  /*859d0*/  MOV R11, R43 ;  /* 0x0000002b000b7202 */ /* 0x000fc40000000f00 */
[----:B------:R-:W2:Y:S04]  /*859e0*/  LDL.LU R42, [R1+0xa514] ;  /* 0x00a51400012a7983 */ /* 0x000ea80000300800 */
[----:B------:R-:W2:Y:S01]  /*859f0*/  LDL.LU R43, [R1+0xa510] ;  /* 0x00a51000012b7983 */ /* 0x000ea20000300800 */
[----:B------:R-:W-:-:S03]  /*85a00*/  IMAD.MOV.U32 R252, RZ, RZ, R45 ;  /* 0x000000fffffc7224 */ /* 0x000fc600078e002d */
[----:B------:R-:W-:Y:S04]  /*85a10*/  STL [R1+0x9a94], R81 ;  /* 0x009a945101007387 */ /* 0x000fe80000100800 */
[----:B------:R-:W-:Y:S01]  /*85a20*/  STL [R1+0x9a90], R80 ;  /* 0x009a905001007387 */ /* 0x000fe20000100800 */
[----:B------:R-:W-:Y:S01]  /*85a30*/  MOV R28, R59 ;  /* 0x0000003b001c7202 */ /* 0x000fe20000000f00 */
[----:B------:R-:W-:Y:S01]  /*85a40*/  IMAD.MOV.U32 R29, RZ, RZ, R79 ;  /* 0x000000ffff1d7224 */ /* 0x000fe200078e004f */
[----:B------:R-:W-:Y:S01]  /*85a50*/  MOV R31, R95 ;  /* 0x0000005f001f7202 */ /* 0x000fe20000000f00 */
[----:B------:R-:W-:Y:S02]  /*85a60*/  IMAD.MOV.U32 R30, RZ, RZ, R94 ;  /* 0x000000ffff1e7224 */ /* 0x000fe400078e005e */
[----:B------:R-:W-:-:S02]  /*85a70*/  IMAD.MOV.U32 R32, RZ, RZ, R70 ;  /* 0x000000ffff207224 */ /* 0x000fc400078e0046 */
[----:B------:R-:W-:Y:S01]  /*85a80*/  IMAD.MOV.U32 R33, RZ, RZ, R71 ;  /* 0x000000ffff217224 */ /* 0x000fe200078e0047 */
[C---:B---3--:R-:W-:Y:S11]  /*85a90*/  HMMA.1688.F32.TF32 R24, R4.reuse, R38, R100 ;  /* 0x000000260418723c */ /* 0x048ff60000081064 */
[----:B------:R-:W-:Y:S11]  /*85aa0*/  @!UPT UIADD3 URZ, URZ, URZ, URZ ;  /* 0x0000003f3f3ff290 */ /* 0x000ff6000fffe03f */
[----:B------:R-:W-:Y:S02]  /*85ab0*/  @!UPT UIADD3 URZ, URZ, URZ, URZ ;  /* 0x0000003f3f3ff290 */ /* 0x000fe4000fffe03f */
[----:B------:R-:W-:Y:S01]  /*85ac0*/  IMAD.MOV.U32 R45, RZ, RZ, R24 ;  /* 0x000000ffff2d7224 */ /* 0x000fe200078e0018 */
[----:B------:R-:W-:Y:S01]  /*85ad0*/  MOV R41, R26 ;  /* 0x0000001a00297202 */ /* 0x000fe20000000f00 */
[----:B------:R-:W-:Y:S02]  /*85ae0*/  IMAD.MOV.U32 R44, RZ, RZ, R25 ;  /* 0x000000ffff2c7224 */ /* 0x000fe400078e0019 */
[----:B------:R-:W-:Y:S02]  /*85af0*/  IMAD.MOV.U32 R40, RZ, RZ, R27 ;  /* 0x000000ffff287224 */ /* 0x000fe400078e001b */
[C---:B--2---:R-:W-:Y:S08]  /*85b00*/  HMMA.1688.F32.TF32 R24, R4.reuse, R42, R96 ;  /* 0x0000002a0418723c */ /* 0x044ff00000081060 */
[----:B----4-:R-:W-:Y:S01]  /*85b10*/  HMMA.1688.F32.TF32 R20, R4, R46, R20 ;  /* 0x0000002e0414723c */ /* 0x010fe20000081014 */
[----:B------:R-:W-:Y:S04]  /*85b20*/  STL.64 [R1+0xa280], R38 ;  /* 0x00a2802601007387 */ /* 0x000fe80000100a00 */
[----:B------:R-:W-:Y:S04]  /*85b30*/  STL [R1+0x9a84], R44 ;  /* 0x009a842c01007387 */ /* 0x000fe80000100800 */
[----:B------:R-:W-:Y:S04]  /*85b40*/  STL [R1+0x9a80], R45 ;  /* 0x009a802d01007387 */ /* 0x000fe80000100800 */
[----:B------:R1:W-:Y:S03]  /*85b50*/  STL.64 [R1+0xa290], R42 ;  /* 0x00a2902a01007387 */ /* 0x0003e60000100a00 */
[----:B------:R-:W-:Y:S01]  /*85b60*/  IMAD.MOV.U32 R48, RZ, RZ, R27 ;  /* 0x000000ffff307224 */ /* 0x000fe200078e001b */
[----:B------:R-:W-:Y:S01]  /*85b70*/  MOV R52, R25 ;  /* 0x0000001900347202 */ /* 0x000fe20000000f00 */
[----:B------:R-:W-:Y:S01]  /*85b80*/  IMAD.MOV.U32 R49, RZ, RZ, R26 ;  /* 0x000000ffff317224 */ /* 0x000fe200078e001a */
[----:B------:R2:W-:Y:S01]  /*85b90*/  STL.64 [R1+0xa288], R40 ;  /* 0x00a2882801007387 */ /* 0x0005e20000100a00 */
[----:B------:R-:W-:-:S03]  /*85ba0*/  IMAD.MOV.U32 R53, RZ, RZ, R24 ;  /* 0x000000ffff357224 */ /* 0x000fc600078e0018 */
[----:B------:R-:W-:Y:S01]  /*85bb0*/  STL [R1+0x9a9c], R48 ;  /* 0x009a9c3001007387 */ /* 0x000fe20000100800 */
[----:B------:R-:W-:Y:S01]  /*85bc0*/  MOV R56, R23 ;  /* 0x0000001700387202 */ /* 0x000fe20000000f00 */
[----:B------:R-:W-:Y:S02]  /*85bd0*/  IMAD.MOV.U32 R57, RZ, RZ, R22 ;  /* 0x000000ffff397224 */ /* 0x000fe400078e0016 */
[----:B------:R-:W-:Y:S01]  /*85be0*/  STL [R1+0x9a98], R49 ;  /* 0x009a983101007387 */ /* 0x000fe20000100800 */
[----:B------:R-:W-:Y:S01]  /*85bf0*/  IMAD.MOV.U32 R60, RZ, RZ, R21 ;  /* 0x000000ffff3c7224 */ /* 0x000fe200078e0015 */
[----:B------:R-:W-:Y:S02]  /*85c00*/  MOV R61, R20 ;  /* 0x00000014003d7202 */ /* 0x000fe40000000f00 */
[----:B------:R-:W-:Y:S04]  /*85c10*/  STL [R1+0x9a8c], R52 ;  /* 0x009a8c3401007387 */ /* 0x000fe80000100800 */
[----:B------:R-:W-:Y:S04]  /*85c20*/  STL [R1+0x9a88], R53 ;  /* 0x009a883501007387 */ /* 0x000fe80000100800 */
[----:B------:R3:W-:Y:S01]  /*85c30*/  STL.64 [R1+0xa298], R46 ;  /* 0x00a2982e01007387 */ /* 0x0007e20000100a00 */
[----:B------:R-:W-:-:S03]  /*85c40*/  IMAD.MOV.U32 R20, RZ, RZ, R55 ;  /* 0x000000ffff147224 */ /* 0x000fc600078e0037 */
[----:B------:R-:W-:Y:S01]  /*85c50*/  STL [R1+0x9aac], R56 ;  /* 0x009aac3801007387 */ /* 0x000fe20000100800 */
[----:B------:R-:W-:-:S03]  /*85c60*/  MOV R21, R87 ;  /* 0x0000005700157202 */ /* 0x000fc60000000f00 */
[----:B------:R-:W-:Y:S01]  /*85c70*/  STL [R1+0x9aa8], R57 ;  /* 0x009aa83901007387 */ /* 0x000fe20000100800 */
[----:B------:R-:W-:-:S03]  /*85c80*/  IMAD.MOV.U32 R22, RZ, RZ, R66 ;  /* 0x000000ffff167224 */ /* 0x000fc600078e0042 */
[----:B------:R-:W-:Y:S01]  /*85c90*/  STL [R1+0x9aa4], R60 ;  /* 0x009aa43c01007387 */ /* 0x000fe20000100800 */
[----:B------:R-:W-:-:S03]  /*85ca0*/  IMAD.MOV.U32 R23, RZ, RZ, R67 ;  /* 0x000000ffff177224 */ /* 0x000fc600078e0043 */
[----:B------:R-:W-:Y:S04]  /*85cb0*/  STL [R1+0x9aa0], R61 ;  /* 0x009aa03d01007387 */ /* 0x000fe80000100800 */
[----:B------:R-:W4:Y:S04]  /*85cc0*/  LDL.LU R55, [R1+0xa50c] ;  /* 0x00a50c0001377983 */ /* 0x000f280000300800 */
[----:B------:R-:W2:Y:S04]  /*85cd0*/  LDL.LU R87, [R1+0xa508] ;  /* 0x00a5080001577983 */ /* 0x000ea80000300800 */
[----:B------:R-:W3:Y:S04]  /*85ce0*/  LDL.LU R66, [R1+0xa504] ;  /* 0x00a5040001427983 */ /* 0x000ee80000300800 */
[----:B------:R-:W1:Y:S04]  /*85cf0*/  LDL.LU R67, [R1+0xa500] ;  /* 0x00a5000001437983 */ /* 0x000e680000300800 */
[----:B------:R-:W3:Y:S04]  /*85d00*/  LDL.LU R59, [R1+0xa4fc] ;  /* 0x00a4fc00013b7983 */ /* 0x000ee80000300800 */
[----:B------:R-:W3:Y:S04]  /*85d10*/  LDL.LU R79, [R1+0xa4f8] ;  /* 0x00a4f800014f7983 */ /* 0x000ee80000300800 */
[----:B------:R-:W3:Y:S04]  /*85d20*/  LDL.LU R94, [R1+0xa4f4] ;  /* 0x00a4f400015e7983 */ /* 0x000ee80000300800 */
[----:B------:R-:W3:Y:S04]  /*85d30*/  LDL.LU R95, [R1+0xa4f0] ;  /* 0x00a4f000015f7983 */ /* 0x000ee80000300800 */
[----:B------:R-:W3:Y:S04]  /*85d40*/  LDL.LU R70, [R1+0xa4ec] ;  /* 0x00a4ec0001467983 */ /* 0x000ee80000300800 */
[----:B------:R-:W3:Y:S01]  /*85d50*/  LDL.LU R71, [R1+0xa4e8] ;  /* 0x00a4e80001477983 */ /* 0x000ee20000300800 */
[----:B------:R-:W-:Y:S01]  /*85d60*/  MOV R34, R58 ;  /* 0x0000003a00227202 */ /* 0x000fe20000000f00 */
[----:B------:R-:W-:-:S02]  /*85d70*/  IMAD.MOV.U32 R35, RZ, RZ, R78 ;  /* 0x000000ffff237224 */ /* 0x000fc400078e004e */
[----:B------:R-:W3:Y:S04]  /*85d80*/  LDL.LU R58, [R1+0xa4e4] ;  /* 0x00a4e400013a7983 */ /* 0x000ee80000300800 */
[----:B------:R-:W3:Y:S04]  /*85d90*/  LDL.LU R78, [R1+0xa4e0] ;  /* 0x00a4e000014e7983 */ /* 0x000ee80000300800 */
[----:B------:R-:W3:Y:S04]  /*85da0*/  LDL.LU R100, [R1+0x830] ;  /* 0x0008300001647983 */ /* 0x000ee80000300800 */
[----:B------:R-:W3:Y:S01]  /*85db0*/  LDL.LU R101, [R1+0x834] ;  /* 0x0008340001657983 */ /* 0x000ee20000300800 */
[----:B------:R-:W-:-:S03]  /*85dc0*/  IMAD.MOV.U32 R250, RZ, RZ, R63 ;  /* 0x000000fffffa7224 */ /* 0x000fc600078e003f */
[----:B------:R-:W3:Y:S01]  /*85dd0*/  LDL.LU R102, [R1+0x838] ;  /* 0x0008380001667983 */ /* 0x000ee20000300800 */
[----:B------:R-:W-:-:S03]  /*85de0*/  IMAD.MOV.U32 R251, RZ, RZ, R62 ;  /* 0x000000fffffb7224 */ /* 0x000fc600078e003e */
[----:B------:R-:W3:Y:S01]  /*85df0*/  LDL.LU R103, [R1+0x83c] ;  /* 0x00083c0001677983 */ /* 0x000ee20000300800 */
[----:B----4-:R-:W-:Y:S01]  /*85e00*/  MOV R249, R55 ;  /* 0x0000003700f97202 */ /* 0x010fe20000000f00 */
[----:B--2---:R-:W-:Y:S02]  /*85e10*/  IMAD.MOV.U32 R248, RZ, RZ, R87 ;  /* 0x000000fffff87224 */ /* 0x004fe400078e0057 */
[----:B------:R-:W2:Y:S04]  /*85e20*/  LDL.LU R87, [R1+0xa4dc] ;  /* 0x00a4dc0001577983 */ /* 0x000ea80000300800 */
[----:B------:R-:W4:Y:S04]  /*85e30*/  LDL.LU R55, [R1+0xa4d8] ;  /* 0x00a4d80001377983 */ /* 0x000f280000300800 */
[----:B------:R-:W2:Y:S01]  /*85e40*/  LDL.LU R63, [R1+0xa4d4] ;  /* 0x00a4d400013f7983 */ /* 0x000ea20000300800 */
[----:B-1----:R-:W-:-:S02]  /*85e50*/  IMAD.MOV.U32 R42, RZ, RZ, R67 ;  /* 0x000000ffff2a7224 */ /* 0x002fc400078e0043 */
[----:B---3--:R-:W-:Y:S01]  /*85e60*/  IMAD.MOV.U32 R41, RZ, RZ, R59 ;  /* 0x000000ffff297224 */ /* 0x008fe200078e003b */
[----:B------:R-:W3:Y:S01]  /*85e70*/  LDL.LU R62, [R1+0xa4d0] ;  /* 0x00a4d000013e7983 */ /* 0x000ee20000300800 */
[----:B------:R-:W-:-:S03]  /*85e80*/  MOV R40, R79 ;  /* 0x0000004f00287202 */ /* 0x000fc60000000f00 */
[----:B------:R-:W2:Y:S01]  /*85e90*/  LDL.LU R79, [R1+0xa4cc] ;  /* 0x00a4cc00014f7983 */ /* 0x000ea20000300800 */
[----:B------:R-:W-:-:S03]  /*85ea0*/  MOV R43, R66 ;  /* 0x00000042002b7202 */ /* 0x000fc60000000f00 */
[----:B------:R-:W2:Y:S04]  /*85eb0*/  LDL.LU R59, [R1+0xa4c8] ;  /* 0x00a4c800013b7983 */ /* 0x000ea80000300800 */
[----:B------:R-:W2:Y:S01]  /*85ec0*/  LDL.LU R67, [R1+0xa4c4] ;  /* 0x00a4c40001437983 */ /* 0x000ea20000300800 */
[----:B------:R-:W-:Y:S01]  /*85ed0*/  MOV R46, R95 ;  /* 0x0000005f002e7202 */ /* 0x000fe20000000f00 */
[----:B------:R-:W-:Y:S02]  /*85ee0*/  IMAD.MOV.U32 R45, RZ, RZ, R70 ;  /* 0x000000ffff2d7224 */ /* 0x000fe400078e0046 */
[----:B------:R-:W2:Y:S01]  /*85ef0*/  LDL.LU R66, [R1+0xa4c0] ;  /* 0x00a4c00001427983 */ /* 0x000ea20000300800 */
[----:B------:R-:W-:-:S03]  /*85f00*/  IMAD.MOV.U32 R44, RZ, RZ, R71 ;  /* 0x000000ffff2c7224 */ /* 0x000fc600078e0047 */
[----:B------:R-:W2:Y:S01]  /*85f10*/  LDL.LU R71, [R1+0xa4bc] ;  /* 0x00a4bc0001477983 */ /* 0x000ea20000300800 */
[----:B------:R-:W-:-:S03]  /*85f20*/  IMAD.MOV.U32 R47, RZ, RZ, R94 ;  /* 0x000000ffff2f7224 */ /* 0x000fc600078e005e */
[----:B------:R-:W2:Y:S04]  /*85f30*/  LDL.LU R70, [R1+0xa4b8] ;  /* 0x00a4b80001467983 */ /* 0x000ea80000300800 */
[----:B------:R-:W2:Y:S04]  /*85f40*/  LDL.LU R95, [R1+0xa4b4] ;  /* 0x00a4b400015f7983 */ /* 0x000ea80000300800 */
[----:B------:R-:W3:Y:S01]  /*85f50*/  LDL.LU R94, [R1+0xa4b0] ;  /* 0x00a4b000015e7983 */ /* 0x000ee20000300800 */
[----:B------:R-:W-:Y:S03]  /*85f60*/  HMMA.1688.F32.TF32 R8, R4, R50, R8 ;  /* 0x000000320408723c */ /* 0x000fe60000081008 */
[----:B------:R-:W3:Y:S04]  /*85f70*/  LDL.LU R96, [R1+0x820] ;  /* 0x0008200001607983 */ /* 0x000ee80000300800 */
[----:B------:R-:W3:Y:S04]  /*85f80*/  LDL.LU R97, [R1+0x824] ;  /* 0x0008240001617983 */ /* 0x000ee80000300800 */
[----:B------:R-:W3:Y:S04]  /*85f90*/  LDL.LU R98, [R1+0x828] ;  /* 0x0008280001627983 */ /* 0x000ee80000300800 */
[----:B------:R-:W3:Y:S01]  /*85fa0*/  LDL.LU R99, [R1+0x82c] ;  /* 0x00082c0001637983 */ /* 0x000ee20000300800 */
[----:B------:R-:W-:Y:S01]  /*85fb0*/  IMAD.MOV.U32 R24, RZ, RZ, R90 ;  /* 0x000000ffff187224 */ /* 0x000fe200078e005a */
[----:B------:R-:W-:Y:S01]  /*85fc0*/  MOV R26, R86 ;  /* 0x00000056001a7202 */ /* 0x000fe20000000f00 */
[----:B------:R-:W-:-:S06]  /*85fd0*/  IMAD.MOV.U32 R25, RZ, RZ, R91 ;  /* 0x000000ffff197224 */ /* 0x000fcc00078e005b */
[----:B------:R-:W-:Y:S01]  /*85fe0*/  IMAD.MOV.U32 R69, RZ, RZ, R8 ;  /* 0x000000ffff457224 */ /* 0x000fe200078e0008 */
[----:B------:R-:W-:Y:S01]  /*85ff0*/  MOV R65, R10 ;  /* 0x0000000a00417202 */ /* 0x000fe20000000f00 */
[----:B------:R-:W-:Y:S01]  /*86000*/  IMAD.MOV.U32 R68, RZ, RZ, R9 ;  /* 0x000000ffff447224 */ /* 0x000fe200078e0009 */
[----:B------:R-:W3:Y:S01]  /*86010*/  LDL.LU R8, [R1+0x810] ;  /* 0x0008100001087983 */ /* 0x000ee20000300800 */
[----:B------:R-:W-:-:S03]  /*86020*/  IMAD.MOV.U32 R64, RZ, RZ, R11 ;  /* 0x000000ffff407224 */ /* 0x000fc600078e000b */
[----:B------:R-:W3:Y:S01]  /*86030*/  LDL.LU R9, [R1+0x814] ;  /* 0x0008140001097983 */ /* 0x000ee20000300800 */
[----:B------:R-:W-:Y:S02]  /*86040*/  IMAD.MOV.U32 R27, RZ, RZ, R54 ;  /* 0x000000ffff1b7224 */ /* 0x000fe400078e0036 */
[----:B----4-:R-:W-:Y:S01]  /*86050*/  IMAD.MOV.U32 R48, RZ, RZ, R55 ;  /* 0x000000ffff307224 */ /* 0x010fe200078e0037 */
[----:B--2---:R-:W-:Y:S01]  /*86060*/  MOV R11, R95 ;  /* 0x0000005f000b7202 */ /* 0x004fe20000000f00 */
[----:B---3--:R-:W-:Y:S02]  /*86070*/  IMAD.MOV.U32 R10, RZ, RZ, R94 ;  /* 0x000000ffff0a7224 */ /* 0x008fe400078e005e */
[----:B------:R-:W2:Y:S04]  /*86080*/  LDL.LU R94, [R1+0xa4ac] ;  /* 0x00a4ac00015e7983 */ /* 0x000ea80000300800 */
[----:B------:R-:W2:Y:S04]  /*86090*/  LDL.LU R95, [R1+0xa4a8] ;  /* 0x00a4a800015f7983 */ /* 0x000ea80000300800 */
[----:B------:R-:W3:Y:S04]  /*860a0*/  LDL.LU R90, [R1+0xa4a4] ;  /* 0x00a4a400015a7983 */ /* 0x000ee80000300800 */
[----:B------:R-:W3:Y:S04]  /*860b0*/  LDL.LU R91, [R1+0xa4a0] ;  /* 0x00a4a000015b7983 */ /* 0x000ee80000300800 */
[----:B------:R-:W4:Y:S04]  /*860c0*/  LDL.LU R86, [R1+0xa49c] ;  /* 0x00a49c0001567983 */ /* 0x000f280000300800 */
[----:B------:R-:W2:Y:S04]  /*860d0*/  LDL.LU R54, [R1+0xa498] ;  /* 0x00a4980001367983 */ /* 0x000ea80000300800 */
[----:B------:R1:W-:Y:S04]  /*860e0*/  STL.64 [R1+0xa2b0], R50 ;  /* 0x00a2b03201007387 */ /* 0x0003e80000100a00 */
[----:B------:R-:W2:Y:S01]  /*860f0*/  LDL.LU R55, [R1+0xa494] ;  /* 0x00a4940001377983 */ /* 0x000ea20000300800 */
[----:B------:R-:W-:-:S03]  /*86100*/  MOV R49, R87 ;  /* 0x0000005700317202 */ /* 0x000fc60000000f00 */
[----:B------:R-:W4:Y:S01]  /*86110*/  LDL.LU R87, [R1+0xa490] ;  /* 0x00a4900001577983 */ /* 0x000f220000300800 */
[----:B-1----:R-:W-:-:S03]  /*86120*/  IMAD.MOV.U32 R50, RZ, RZ, R78 ;  /* 0x000000ffff327224 */ /* 0x002fc600078e004e */
[----:B------:R-:W3:Y:S01]  /*86130*/  LDL.LU R78, [R1+0xa48c] ;  /* 0x00a48c00014e7983 */ /* 0x000ee20000300800 */
[----:B------:R-:W-:-:S03]  /*86140*/  IMAD.MOV.U32 R51, RZ, RZ, R58 ;  /* 0x000000ffff337224 */ /* 0x000fc600078e003a */
[----:B------:R-:W3:Y:S04]  /*86150*/  LDL.LU R58, [R1+0xa488] ;  /* 0x00a48800013a7983 */ /* 0x000ee80000300800 */
[----:B------:R-:W-:Y:S04]  /*86160*/  STL [R1+0x9abc], R64 ;  /* 0x009abc4001007387 */ /* 0x000fe80000100800 */
[----:B------:R-:W-:Y:S01]  /*86170*/  STL [R1+0x9ab8], R65 ;  /* 0x009ab84101007387 */ /* 0x000fe20000100800 */
[----:B------:R-:W-:-:S03]  /*86180*/  IMAD.MOV.U32 R52, RZ, RZ, R59 ;  /* 0x000000ffff347224 */ /* 0x000fc600078e003b */
[----:B------:R-:W-:Y:S04]  /*86190*/  STL [R1+0x9ab4], R68 ;  /* 0x009ab44401007387 */ /* 0x000fe80000100800 */
[----:B------:R-:W-:Y:S01]  /*861a0*/  STL [R1+0x9ab0], R69 ;  /* 0x009ab04501007387 */ /* 0x000fe20000100800 */
[----:B------:R-:W-:Y:S01]  /*861b0*/  IMAD.MOV.U32 R53, RZ, RZ, R79 ;  /* 0x000000ffff357224 */ /* 0x000fe200078e004f */
[----:B--2---:R-:W-:Y:S11]  /*861c0*/  HMMA.1688.F32.TF32 R100, R4, R54, R100 ;  /* 0x000000360464723c */ /* 0x004ff60000081064 */
[----:B------:R-:W-:Y:S11]  /*861d0*/  @!UPT UIADD3 URZ, URZ, URZ, URZ ;  /* 0x0000003f3f3ff290 */ /* 0x000ff6000fffe03f */
[----:B------:R-:W-:Y:S02]  /*861e0*/  @!UPT UIADD3 URZ, URZ, URZ, URZ ;  /* 0x0000003f3f3ff290 */ /* 0x000fe4000fffe03f */
[----:B------:R-:W-:Y:S01]  /*861f0*/  IMAD.MOV.U32 R73, RZ, RZ, R102 ;  /* 0x000000ffff497224 */ /* 0x000fe200078e0066 */
[----:B------:R-:W-:Y:S02]  /*86200*/  MOV R72, R103 ;  /* 0x0000006700487202 */ /* 0x000fe40000000f00 */
[----:B------:R-:W2:Y:S04]  /*86210*/  LDL.LU.64 R102, [R1+0xa480] ;  /* 0x00a4800001667983 */ /* 0x000ea80000300a00 */
[----:B------:R1:W-:Y:S04]  /*86220*/  STL.64 [R1+0xa2b8], R54 ;  /* 0x00a2b83601007387 */ /* 0x0003e80000100a00 */
[----:B------:R-:W3:Y:S04]  /*86230*/  LDL.LU R59, [R1+0xa47c] ;  /* 0x00a47c00013b7983 */ /* 0x000ee80000300800 */
[----:B------:R-:W2:Y:S01]  /*86240*/  LDL.LU R79, [R1+0xa478] ;  /* 0x00a47800014f7983 */ /* 0x000ea20000300800 */
[----:B-1----:R-:W-:Y:S01]  /*86250*/  MOV R54, R62 ;  /* 0x0000003e00367202 */ /* 0x002fe20000000f00 */
[----:B------:R-:W-:-:S02]  /*86260*/  IMAD.MOV.U32 R55, RZ, RZ, R63 ;  /* 0x000000ffff377224 */ /* 0x000fc400078e003f */
[----:B------:R-:W2:Y:S04]  /*86270*/  LDL.LU R62, [R1+0xa474] ;  /* 0x00a47400013e7983 */ /* 0x000ea80000300800 */
[----:B------:R-:W2:Y:S01]  /*86280*/  LDL.LU R63, [R1+0xa470] ;  /* 0x00a47000013f7983 */ /* 0x000ea20000300800 */
[----:B------:R-:W-:Y:S01]  /*86290*/  IMAD.MOV.U32 R76, RZ, RZ, R101 ;  /* 0x000000ffff4c7224 */ /* 0x000fe200078e0065 */
[----:B------:R-:W-:Y:S02]  /*862a0*/  MOV R77, R100 ;  /* 0x00000064004d7202 */ /* 0x000fe40000000f00 */
[----:B------:R-:W-:Y:S04]  /*862b0*/  STL [R1+0x9acc], R72 ;  /* 0x009acc4801007387 */ /* 0x000fe80000100800 */
[----:B------:R-:W-:Y:S04]  /*862c0*/  STL [R1+0x9ac8], R73 ;  /* 0x009ac84901007387 */ /* 0x000fe80000100800 */
[----:B------:R-:W-:Y:S04]  /*862d0*/  STL [R1+0x9ac4], R76 ;  /* 0x009ac44c01007387 */ /* 0x000fe80000100800 */
[----:B------:R-:W-:Y:S01]  /*862e0*/  STL [R1+0x9ac0], R77 ;  /* 0x009ac04d01007387 */ /* 0x000fe20000100800 */
[----:B------:R-:W-:Y:S01]  /*862f0*/  IMAD.MOV.U32 R56, RZ, RZ, R70 ;  /* 0x000000ffff387224 */ /* 0x000fe200078e0046 */
[----:B------:R-:W-:Y:S01]  /*86300*/  MOV R57, R71 ;  /* 0x0000004700397202 */ /* 0x000fe20000000f00 */
[C---:B---3--:R-:W-:Y:S08]  /*86310*/  HMMA.1688.F32.TF32 R96, R4.reuse, R58, R96 ;  /* 0x0000003a0460723c */ /* 0x048ff00000081060 */
[----:B--2---:R-:W-:Y:S11]  /*86320*/  HMMA.1688.F32.TF32 R8, R4, R62, R8 ;  /* 0x0000003e0408723c */ /* 0x004ff60000081008 */
[----:B------:R-:W-:Y:S04]  /*86330*/  @!UPT UIADD3 URZ, URZ, URZ, URZ ;  /* 0x0000003f3f3ff290 */ /* 0x000fe8000fffe03f */
[----:B------:R-:W-:Y:S04]  /*86340*/  STL.64 [R1+0x2280], R96 ;  /* 0x0022806001007387 */ /* 0x000fe80000100a00 */
[----:B------:R1:W-:Y:S04]  /*86350*/  STL.64 [R1+0x2288], R98 ;  /* 0x0022886201007387 */ /* 0x0003e80000100a00 */
[----:B-1----:R-:W2:Y:S04]  /*86360*/  LDL.LU.64 R98, [R1+0xa468] ;  /* 0x00a4680001627983 */ /* 0x002ea80000300a00 */
[----:B------:R1:W-:Y:S04]  /*86370*/  STL.64 [R1+0xa2c0], R58 ;  /* 0x00a2c03a01007387 */ /* 0x0003e80000100a00 */
[----:B------:R-:W3:Y:S04]  /*86380*/  LDL.LU R70, [R1+0xa464] ;  /* 0x00a4640001467983 */ /* 0x000ee80000300800 */
[----:B------:R-:W3:Y:S01]  /*86390*/  LDL.LU R71, [R1+0xa460] ;  /* 0x00a4600001477983 */ /* 0x000ee20000300800 */
[----:B-1----:R-:W-:-:S03]  /*863a0*/  IMAD.MOV.U32 R58, RZ, RZ, R66 ;  /* 0x000000ffff3a7224 */ /* 0x002fc600078e0042 */
[----:B------:R-:W2:Y:S01]  /*863b0*/  LDL.LU R66, [R1+0xa45c] ;  /* 0x00a45c0001427983 */ /* 0x000ea20000300800 */
[----:B------:R-:W-:-:S03]  /*863c0*/  IMAD.MOV.U32 R59, RZ, RZ, R67 ;  /* 0x000000ffff3b7224 */ /* 0x000fc600078e0043 */
[----:B------:R-:W2:Y:S04]  /*863d0*/  LDL.LU R67, [R1+0xa458] ;  /* 0x00a4580001437983 */ /* 0x000ea80000300800 */
[----:B------:R1:W-:Y:S04]  /*863e0*/  STL.64 [R1+0x2270], R8 ;  /* 0x0022700801007387 */ /* 0x0003e80000100a00 */
[----:B------:R4:W-:Y:S01]  /*863f0*/  STL.64 [R1+0x2278], R10 ;  /* 0x0022780a01007387 */ /* 0x0009e20000100a00 */
[----:B-1----:R-:W-:Y:S01]  /*86400*/  MOV R8, R74 ;  /* 0x0000004a00087202 */ /* 0x002fe20000000f00 */
[----:B------:R-:W-:-:S02]  /*86410*/  IMAD.MOV.U32 R9, RZ, RZ, R75 ;  /* 0x000000ffff097224 */ /* 0x000fc400078e004b */
[----:B------:R-:W3:Y:S01]  /*86420*/  LDL.LU R74, [R1+0xa454] ;  /* 0x00a45400014a7983 */ /* 0x000ee20000300800 */
[----:B----4-:R-:W-:-:S03]  /*86430*/  IMAD.MOV.U32 R10, RZ, RZ, R82 ;  /* 0x000000ffff0a7224 */ /* 0x010fc600078e0052 */
[----:B------:R-:W4:Y:S01]  /*86440*/  LDL.LU R75, [R1+0xa450] ;  /* 0x00a45000014b7983 */ /* 0x000f220000300800 */
[----:B------:R-:W-:-:S03]  /*86450*/  MOV R11, R83 ;  /* 0x00000053000b7202 */ /* 0x000fc60000000f00 */
[----:B------:R-:W4:Y:S04]  /*86460*/  LDL.LU R82, [R1+0xa44c] ;  /* 0x00a44c0001527983 */ /* 0x000f280000300800 */
[----:B------:R-:W4:Y:S04]  /*86470*/  LDL.LU R83, [R1+0xa448] ;  /* 0x00a4480001537983 */ /* 0x000f280000300800 */
[----:B------:R3:W-:Y:S01]  /*86480*/  STL.64 [R1+0xa2c8], R62 ;  /* 0x00a2c83e01007387 */ /* 0x0007e20000100a00 */
[C---:B--2---:R-:W-:Y:S03]  /*86490*/  HMMA.1688.F32.TF32 R56, R4.reuse, R66, R56 ;  /* 0x000000420438723c */ /* 0x044fe60000081038 */
[----:B------:R-:W-:Y:S05]  /*864a0*/  STL.64 [R1+0xa240], R66 ;  /* 0x00a2404201007387 */ /* 0x000fea0000100a00 */
[C---:B---3--:R-:W-:Y:S08]  /*864b0*/  HMMA.1688.F32.TF32 R60, R4.reuse, R70, R52 ;  /* 0x00000046043c723c */ /* 0x048ff00000081034 */
[C---:B------:R-:W-:Y:S07]  /*864c0*/  HMMA.1688.F32.TF32 R52, R4.reuse, R78, R44 ;  /* 0x0000004e0434723c */ /* 0x040fee000008102c */
[----:B------:R-:W-:Y:S04]  /*864d0*/  STL.64 [R1+0x2260], R56 ;  /* 0x0022603801007387 */ /* 0x000fe80000100a00 */
[----:B------:R4:W-:Y:S01]  /*864e0*/  STL.64 [R1+0x2268], R58 ;  /* 0x0022683a01007387 */ /* 0x0009e20000100a00 */
[C---:B------:R-:W-:Y:S08]  /*864f0*/  HMMA.1688.F32.TF32 R44, R4.reuse, R86, R248 ;  /* 0x00000056042c723c */ /* 0x040ff000000810f8 */
[C---:B----4-:R-:W-:Y:S08]  /*86500*/  HMMA.1688.F32.TF32 R56, R4.reuse, R74, R48 ;  /* 0x0000004a0438723c */ /* 0x050ff00000081030 */
[C---:B------:R-:W-:Y:S08]  /*86510*/  HMMA.1688.F32.TF32 R48, R4.reuse, R82, R40 ;  /* 0x000000520430723c */ /* 0x040ff00000081028 */
[----:B------:R-:W-:Y:S01]  /*86520*/  HMMA.1688.F32.TF32 R40, R4, R90, R24 ;  /* 0x0000005a0428723c */ /* 0x000fe20000081018 */
[----:B------:R-:W-:Y:S04]  /*86530*/  STL.64 [R1+0x2250], R60 ;  /* 0x0022503c01007387 */ /* 0x000fe80000100a00 */
[----:B------:R-:W-:Y:S04]  /*86540*/  STL.64 [R1+0x2258], R62 ;  /* 0x0022583e01007387 */ /* 0x000fe80000100a00 */
[----:B------:R-:W-:Y:S04]  /*86550*/  STL.64 [R1+0x2240], R56 ;  /* 0x0022403801007387 */ /* 0x000fe80000100a00 */
[----:B------:R-:W-:Y:S04]  /*86560*/  STL.64 [R1+0x2248], R58 ;  /* 0x0022483a01007387 */ /* 0x000fe80000100a00 */
[----:B------:R-:W-:Y:S04]  /*86570*/  STL.64 [R1+0x2230], R52 ;  /* 0x0022303401007387 */ /* 0x000fe80000100a00 */
[----:B------:R-:W-:Y:S01]  /*86580*/  STL.64 [R1+0x2238], R54 ;  /* 0x0022383601007387 */ /* 0x000fe20000100a00 */
[----:B------:R-:W-:-:S03]  /*86590*/  IMAD.MOV.U32 R24, RZ, RZ, R102 ;  /* 0x000000ffff187224 */ /* 0x000fc600078e0066 */
[----:B------:R-:W-:Y:S04]  /*865a0*/  STL.64 [R1+0x2220], R48 ;  /* 0x0022203001007387 */ /* 0x000fe80000100a00 */
[----:B------:R-:W-:Y:S04]  /*865b0*/  STL.64 [R1+0x2228], R50 ;  /* 0x0022283201007387 */ /* 0x000fe80000100a00 */
[----:B------:R-:W-:Y:S01]  /*865c0*/  STL.64 [R1+0x2210], R44 ;  /* 0x0022102c01007387 */ /* 0x000fe20000100a00 */
[----:B------:R-:W-:-:S03]  /*865d0*/  IMAD.MOV.U32 R25, RZ, RZ, R103 ;  /* 0x000000ffff197224 */ /* 0x000fc600078e0067 */
[----:B------:R-:W-:Y:S04]  /*865e0*/  STL.64 [R1+0x2218], R46 ;  /* 0x0022182e01007387 */ /* 0x000fe80000100a00 */
[----:B------:R-:W2:Y:S04]  /*865f0*/  LDL.LU R102, [R1+0xa444] ;  /* 0x00a4440001667983 */ /* 0x000ea80000300800 */
[----:B------:R-:W-:Y:S04]  /*86600*/  STL.64 [R1+0x2200], R40 ;  /* 0x0022002801007387 */ /* 0x000fe80000100a00 */
[----:B------:R-:W-:Y:S04]  /*86610*/  STL.64 [R1+0x2208], R42 ;  /* 0x0022082a01007387 */ /* 0x000fe80000100a00 */
[----:B------:R-:W2:Y:S01]  /*86620*/  LDL.LU R103, [R1+0xa440] ;  /* 0x00a4400001677983 */ /* 0x000ea20000300800 */
[C---:B------:R-:W-:Y:S08]  /*86630*/  HMMA.1688.F32.TF32 R32, R4.reuse, R94, R32 ;  /* 0x0000005e0420723c */ /* 0x040ff00000081020 */
[----:B------:R-:W-:Y:S01]  /*86640*/  HMMA.1688.F32.TF32 R28, R4, R98, R28 ;  /* 0x00000062041c723c */ /* 0x000fe2000008101c */
[----:B------:R-:W3:Y:S01]  /*86650*/  LDL.LU R26, [R1+0x758] ;  /* 0x00075800011a7983 */ /* 0x000ee20000300800 */
[----:B------:R-:W-:-:S03]  /*86660*/  MOV R27, R106 ;  /* 0x0000006a001b7202 */ /* 0x000fc60000000f00 */
[----:B------:R-:W4:Y:S10]  /*86670*/  LDL.LU R106, [R1+0xa43c] ;  /* 0x00a43c00016a7983 */ /* 0x000f340000300800 */
[----:B------:R1:W-:Y:S04]  /*86680*/  STL.64 [R1+0x21f0], R32 ;  /* 0x0021f02001007387 */ /* 0x0003e80000100a00 */
[----:B------:R1:W-:Y:S04]  /*86690*/  STL.64 [R1+0x21f8], R34 ;  /* 0x0021f82201007387 */ /* 0x0003e80000100a00 */
[----:B------:R1:W-:Y:S01]  /*866a0*/  STL.64 [R1+0x21e8], R30 ;  /* 0x0021e81e01007387 */ /* 0x0003e20000100a00 */
[----:B--2---:R-:W-:Y:S11]  /*866b0*/  HMMA.1688.F32.TF32 R20, R4, R102, R20 ;  /* 0x000000660414723c */ /* 0x004ff60000081014 */
[----:B------:R-:W-:Y:S11]  /*866c0*/  @!UPT UIADD3 URZ, URZ, URZ, URZ ;  /* 0x0000003f3f3ff290 */ /* 0x000ff6000fffe03f */
[----:B------:R-:W-:Y:S02]  /*866d0*/  @!UPT UIADD3 URZ, URZ, URZ, URZ ;  /* 0x0000003f3f3ff290 */ /* 0x000fe4000fffe03f */
[----:B------:R-:W-:Y:S01]  /*866e0*/  MOV R200, R20 ;  /* 0x0000001400c87202 */ /* 0x000fe20000000f00 */
[----:B------:R-:W-:Y:S02]  /*866f0*/  IMAD.MOV.U32 R20, RZ, RZ, R107 ;  /* 0x000000ffff147224 */ /* 0x000fe400078e006b */
[----:B------:R-:W4:Y:S01]  /*86700*/  LDL.LU R107, [R1+0xa438] ;  /* 0x00a43800016b7983 */ /* 0x000f220000300800 */
[----:B------:R-:W-:Y:S01]  /*86710*/  MOV R232, R23 ;  /* 0x0000001700e87202 */ /* 0x000fe20000000f00 */
[----:B------:R-:W-:Y:S02]  /*86720*/  IMAD.MOV.U32 R201, RZ, RZ, R21 ;  /* 0x000000ffffc97224 */ /* 0x000fe400078e0015 */
[----:B------:R-:W-:Y:S01]  /*86730*/  IMAD.MOV.U32 R233, RZ, RZ, R22 ;  /* 0x000000ffffe97224 */ /* 0x000fe200078e0016 */
[----:B------:R-:W2:Y:S01]  /*86740*/  LDL.LU R21, [R1+0x744] ;  /* 0x0007440001157983 */ /* 0x000ea20000300800 */
[----:B------:R-:W-:-:S03]  /*86750*/  IMAD.MOV.U32 R23, RZ, RZ, R110 ;  /* 0x000000ffff177224 */ /* 0x000fc600078e006e */
[----:B------:R-:W2:Y:S04]  /*86760*/  LDL.LU R22, [R1+0x748] ;  /* 0x0007480001167983 */ /* 0x000ea80000300800 */
[----:B------:R-:W3:Y:S04]  /*86770*/  LDL.LU R110, [R1+0xa434] ;  /* 0x00a43400016e7983 */ /* 0x000ee80000300800 */
[----:B------:R-:W-:Y:S04]  /*86780*/  STL [R1+0x9ad4], R232 ;  /* 0x009ad4e801007387 */ /* 0x000fe80000100800 */
[----:B------:R-:W-:Y:S04]  /*86790*/  STL [R1+0x9ad0], R201 ;  /* 0x009ad0c901007387 */ /* 0x000fe80000100800 */
[----:B------:R-:W-:Y:S04]  /*867a0*/  STL [R1+0x9a6c], R200 ;  /* 0x009a6cc801007387 */ /* 0x000fe80000100800 */
[----:B------:R1:W-:Y:S01]  /*867b0*/  STL [R1+0x9a68], R233 ;  /* 0x009a68e901007387 */ /* 0x0003e20000100800 */
[----:B----4-:R-:W-:Y:S11]  /*867c0*/  HMMA.1688.F32.TF32 R8, R4, R106, R8 ;  /* 0x0000006a0408723c */ /* 0x010ff60000081008 */
[----:B------:R-:W-:Y:S11]  /*867d0*/  @!UPT UIADD3 URZ, URZ, URZ, URZ ;  /* 0x0000003f3f3ff290 */ /* 0x000ff6000fffe03f */
[----:B------:R-:W-:Y:S02]  /*867e0*/  @!UPT UIADD3 URZ, URZ, URZ, URZ ;  /* 0x0000003f3f3ff290 */ /* 0x000fe4000fffe03f */
[----:B------:R-:W-:Y:S01]  /*867f0*/  MOV R196, R8 ;  /* 0x0000000800c47202 */ /* 0x000fe20000000f00 */
[----:B------:R-:W-:Y:S02]  /*86800*/  IMAD.MOV.U32 R8, RZ, RZ, R111 ;  /* 0x000000ffff087224 */ /* 0x000fe400078e006f */
[----:B------:R-:W3:Y:S01]  /*86810*/  LDL.LU R111, [R1+0xa430] ;  /* 0x00a43000016f7983 */ /* 0x000ee20000300800 */
[----:B------:R-:W-:Y:S01]  /*86820*/  MOV R228, R11 ;  /* 0x0000000b00e47202 */ /* 0x000fe20000000f00 */
[----:B------:R-:W-:Y:S02]  /*86830*/  IMAD.MOV.U32 R197, RZ, RZ, R9 ;  /* 0x000000ffffc57224 */ /* 0x000fe400078e0009 */
[----:B------:R-:W-:Y:S01]  /*86840*/  IMAD.MOV.U32 R229, RZ, RZ, R10 ;  /* 0x000000ffffe57224 */ /* 0x000fe200078e000a */
[----:B------:R-:W4:Y:S01]  /*86850*/  LDL.LU R9, [R1+0x734] ;  /* 0x0007340001097983 */ /* 0x000f220000300800 */
[----:B------:R-:W-:-:S03]  /*86860*/  IMAD.MOV.U32 R11, RZ, RZ, R114 ;  /* 0x000000ffff0b7224 */ /* 0x000fc600078e0072 */
[----:B------:R-:W4:Y:S04]  /*86870*/  LDL.LU R10, [R1+0x738] ;  /* 0x00073800010a7983 */ /* 0x000f280000300800 */
[----:B------:R-:W2:Y:S04]  /*86880*/  LDL.LU R114, [R1+0xa42c] ;  /* 0x00a42c0001727983 */ /* 0x000ea80000300800 */
[----:B------:R-:W-:Y:S04]  /*86890*/  STL [R1+0x9ae4], R228 ;  /* 0x009ae4e401007387 */ /* 0x000fe80000100800 */
[----:B------:R-:W-:Y:S04]  /*868a0*/  STL [R1+0x9ae0], R229 ;  /* 0x009ae0e501007387 */ /* 0x000fe80000100800 */
[----:B------:R-:W-:Y:S04]  /*868b0*/  STL [R1+0x9adc], R197 ;  /* 0x009adcc501007387 */ /* 0x000fe80000100800 */
[----:B------:R-:W-:Y:S01]  /*868c0*/  STL [R1+0x9ad8], R196 ;  /* 0x009ad8c401007387 */ /* 0x000fe20000100800 */
[----:B---3--:R-:W-:Y:S11]  /*868d0*/  HMMA.1688.F32.TF32 R24, R4, R110, R24 ;  /* 0x0000006e0418723c */ /* 0x008ff60000081018 */
[----:B------:R-:W-:Y:S11]  /*868e0*/  @!UPT UIADD3 URZ, URZ, URZ, URZ ;  /* 0x0000003f3f3ff290 */ /* 0x000ff6000fffe03f */
[----:B------:R-:W-:Y:S02]  /*868f0*/  @!UPT UIADD3 URZ, URZ, URZ, URZ ;  /* 0x0000003f3f3ff290 */ /* 0x000fe4000fffe03f */
[----:B------:R-:W-:Y:S01]  /*86900*/  MOV R192, R24 ;  /* 0x0000001800c07202 */ /* 0x000fe20000000f00 */
[----:B------:R-:W-:Y:S02]  /*86910*/  IMAD.MOV.U32 R24, RZ, RZ, R115 ;  /* 0x000000ffff187224 */ /* 0x000fe400078e0073 */
[----:B------:R-:W2:Y:S01]  /*86920*/  LDL.LU R115, [R1+0xa428] ;  /* 0x00a4280001737983 */ /* 0x000ea20000300800 */
[----:B------:R-:W-:Y:S01]  /*86930*/  MOV R224, R27 ;  /* 0x0000001b00e07202 */ /* 0x000fe20000000f00 */
[----:B------:R-:W-:Y:S02]  /*86940*/  IMAD.MOV.U32 R193, RZ, RZ, R25 ;  /* 0x000000ffffc17224 */ /* 0x000fe400078e0019 */
[----:B------:R-:W-:Y:S01]  /*86950*/  IMAD.MOV.U32 R225, RZ, RZ, R26 ;  /* 0x000000ffffe17224 */ /* 0x000fe200078e001a */
[----:B------:R-:W3:Y:S01]  /*86960*/  LDL.LU R25, [R1+0xa64] ;  /* 0x000a640001197983 */ /* 0x000ee20000300800 */
[----:B------:R-:W-:-:S03]  /*86970*/  IMAD.MOV.U32 R27, RZ, RZ, R118 ;  /* 0x000000ffff1b7224 */ /* 0x000fc600078e0076 */
[----:B------:R-:W3:Y:S04]  /*86980*/  LDL.LU R26, [R1+0xa68] ;  /* 0x000a6800011a7983 */ /* 0x000ee80000300800 */
[----:B------:R-:W4:Y:S04]  /*86990*/  LDL.LU R118, [R1+0xa424] ;  /* 0x00a4240001767983 */ /* 0x000f280000300800 */
[----:B------:R-:W-:Y:S04]  /*869a0*/  STL [R1+0x9af4], R224 ;  /* 0x009af4e001007387 */ /* 0x000fe80000100800 */
[----:B------:R-:W-:Y:S04]  /*869b0*/  STL [R1+0x9af0], R225 ;  /* 0x009af0e101007387 */ /* 0x000fe80000100800 */
[----:B------:R-:W-:Y:S04]  /*869c0*/  STL [R1+0x9aec], R193 ;  /* 0x009aecc101007387 */ /* 0x000fe80000100800 */
[----:B------:R-:W-:Y:S01]  /*869d0*/  STL [R1+0x9ae8], R192 ;  /* 0x009ae8c001007387 */ /* 0x000fe20000100800 */
[----:B-1----:R-:W-:Y:S01]  /*869e0*/  MOV R33, R122 ;  /* 0x0000007a00217202 */ /* 0x002fe20000000f00 */
[----:B------:R-:W-:Y:S01]  /*869f0*/  IMAD.MOV.U32 R34, RZ, RZ, R123 ;  /* 0x000000ffff227224 */ /* 0x000fe200078e007b */
[----:B--2---:R-:W-:Y:S11]  /*86a00*/  HMMA.1688.F32.TF32 R20, R4, R114, R20 ;  /* 0x000000720414723c */ /* 0x004ff60000081014 */
[----:B------:R-:W-:Y:S11]  /*86a10*/  @!UPT UIADD3 URZ, URZ, URZ, URZ ;  /* 0x0000003f3f3ff290 */ /* 0x000ff6000fffe03f */
[----:B------:R-:W-:Y:S02]  /*86a20*/  @!UPT UIADD3 URZ, URZ, URZ, URZ ;  /* 0x0000003f3f3ff290 */ /* 0x000fe4000fffe03f */
[----:B------:R-:W-:Y:S01]  /*86a30*/  MOV R188, R20 ;  /* 0x0000001400bc7202 */ /* 0x000fe20000000f00 */
[----:B------:R-:W-:Y:S01]  /*86a40*/  IMAD.MOV.U32 R20, RZ, RZ, R119 ;  /* 0x000000ffff147224 */ /* 0x000fe200078e0077 */
[----:B------:R-:W-:Y:S01]  /*86a50*/  MOV R236, R23 ;  /* 0x0000001700ec7202 */ /* 0x000fe20000000f00 */
[----:B------:R-:W4:Y:S01]  /*86a60*/  LDL.LU R119, [R1+0xa420] ;  /* 0x00a4200001777983 */ /* 0x000f220000300800 */
[----:B------:R-:W-:Y:S02]  /*86a70*/  IMAD.MOV.U32 R189, RZ, RZ, R21 ;  /* 0x000000ffffbd7224 */ /* 0x000fe400078e0015 */
[----:B------:R-:W-:Y:S01]  /*86a80*/  IMAD.MOV.U32 R237, RZ, RZ, R22 ;  /* 0x000000ffffed7224 */ /* 0x000fe200078e0016 */
[----:B------:R-:W2:Y:S04]  /*86a90*/  LDL.LU R21, [R1+0xa54] ;  /* 0x000a540001157983 */ /* 0x000ea80000300800 */
[----:B------:R-:W2:Y:S04]  /*86aa0*/  LDL.LU R22, [R1+0xa58] ;  /* 0x000a580001167983 */ /* 0x000ea80000300800 */
[----:B------:R-:W2:Y:S04]  /*86ab0*/  LDL.LU R23, [R1+0xa5c] ;  /* 0x000a5c0001177983 */ /* 0x000ea80000300800 */
[----:B------:R-:W-:Y:S04]  /*86ac0*/  STL [R1+0x9b94], R236 ;  /* 0x009b94ec01007387 */ /* 0x000fe80000100800 */
[----:B------:R-:W-:Y:S04]  /*86ad0*/  STL [R1+0x9b90], R237 ;  /* 0x009b90ed01007387 */ /* 0x000fe80000100800 */
[----:B------:R-:W-:Y:S04]  /*86ae0*/  STL [R1+0x9b8c], R189 ;  /* 0x009b8cbd01007387 */ /* 0x000fe80000100800 */
[----:B------:R-:W-:Y:S04]  /*86af0*/  STL [R1+0x9b88], R188 ;  /* 0x009b88bc01007387 */ /* 0x000fe80000100800 */
[----:B------:R-:W2:Y:S04]  /*86b00*/  LDL.LU R32, [R1+0xa40] ;  /* 0x000a400001207983 */ /* 0x000ea80000300800 */
[----:B------:R-:W3:Y:S04]  /*86b10*/  LDL.LU R122, [R1+0xa41c] ;  /* 0x00a41c00017a7983 */ /* 0x000ee80000300800 */
[----:B------:R-:W3:Y:S04]  /*86b20*/  LDL.LU R123, [R1+0xa418] ;  /* 0x00a41800017b7983 */ /* 0x000ee80000300800 */
[----:B------:R-:W2:Y:S01]  /*86b30*/  LDL.LU R35, [R1+0xa4c] ;  /* 0x000a4c0001237983 */ /* 0x000ea20000300800 */
[----:B------:R-:W-:-:S02]  /*86b40*/  IMAD.MOV.U32 R244, RZ, RZ, R28 ;  /* 0x000000fffff47224 */ /* 0x000fc400078e001c */
[----:B------:R-:W-:Y:S01]  /*86b50*/  IMAD.MOV.U32 R245, RZ, RZ, R29 ;  /* 0x000000fffff57224 */ /* 0x000fe200078e001d */
[----:B------:R-:W-:Y:S01]  /*86b60*/  MOV R31, R126 ;  /* 0x0000007e001f7202 */ /* 0x000fe20000000f00 */
[C---:B----4-:R-:W-:Y:S11]  /*86b70*/  HMMA.1688.F32.TF32 R8, R4.reuse, R118, R8 ;  /* 0x000000760408723c */ /* 0x050ff60000081008 */
[----:B------:R-:W-:Y:S11]  /*86b80*/  @!UPT UIADD3 URZ, URZ, URZ, URZ ;  /* 0x0000003f3f3ff290 */ /* 0x000ff6000fffe03f */
[----:B------:R-:W-:Y:S02]  /*86b90*/  @!UPT UIADD3 URZ, URZ, URZ, URZ ;  /* 0x0000003f3f3ff290 */ /* 0x000fe4000fffe03f */
[----:B------:R-:W-:Y:S01]  /*86ba0*/  IMAD.MOV.U32 R240, RZ, RZ, R11 ;  /* 0x000000fffff07224 */ /* 0x000fe200078e000b */
[----:B------:R-:W-:Y:S01]  /*86bb0*/  MOV R185, R9 ;  /* 0x0000000900b97202 */ /* 0x000fe20000000f00 */
[----:B------:R-:W-:Y:S01]  /*86bc0*/  IMAD.MOV.U32 R241, RZ, RZ, R10 ;  /* 0x000000fffff17224 */ /* 0x000fe200078e000a */
[----:B------:R-:W-:Y:S01]  /*86bd0*/  MOV R15, R226 ;  /* 0x000000e2000f7202 */ /* 0x000fe20000000f00 */
[----:B---3--:R-:W-:Y:S01]  /*86be0*/  HMMA.1688.F32.TF32 R24, R4, R122, R24 ;  /* 0x0000007a0418723c */ /* 0x008fe20000081018 */
[----:B------:R-:W-:Y:S01]  /*86bf0*/  IMAD.MOV.U32 R184, RZ, RZ, R8 ;  /* 0x000000ffffb87224 */ /* 0x000fe200078e0008 */
[----:B------:R-:W-:Y:S04]  /*86c00*/  STL [R1+0x9ba4], R240 ;  /* 0x009ba4f001007387 */ /* 0x000fe80000100800 */
[----:B------:R-:W-:Y:S04]  /*86c10*/  STL [R1+0x9ba0], R241 ;  /* 0x009ba0f101007387 */ /* 0x000fe80000100800 */
[----:B------:R-:W-:Y:S04]  /*86c20*/  STL [R1+0x9b9c], R185 ;  /* 0x009b9cb901007387 */ /* 0x000fe80000100800 */
[----:B------:R-:W-:Y:S04]  /*86c30*/  STL [R1+0x9b98], R184 ;  /* 0x009b98b801007387 */ /* 0x000fe80000100800 */
[----:B------:R-:W3:Y:S04]  /*86c40*/  LDL.LU R28, [R1+0xa30] ;  /* 0x000a3000011c7983 */ /* 0x000ee80000300800 */
[----:B------:R-:W3:Y:S02]  /*86c50*/  LDL.LU R29, [R1+0xa34] ;  /* 0x000a3400011d7983 */ /* 0x000ee40000300800 */
[----:B------:R-:W-:-:S02]  /*86c60*/  IMAD.MOV.U32 R180, RZ, RZ, R24 ;  /* 0x000000ffffb47224 */ /* 0x000fc400078e0018 */
[----:B------:R-:W3:Y:S01]  /*86c70*/  LDL.LU R30, [R1+0xa38] ;  /* 0x000a3800011e7983 */ /* 0x000ee20000300800 */
[----:B------:R-:W-:-:S03]  /*86c80*/  IMAD.MOV.U32 R24, RZ, RZ, R127 ;  /* 0x000000ffff187224 */ /* 0x000fc600078e007f */
[----:B------:R-:W2:Y:S04]  /*86c90*/  LDL.LU R126, [R1+0xa414] ;  /* 0x00a41400017e7983 */ /* 0x000ea80000300800 */
[----:B------:R-:W2:Y:S01]  /*86ca0*/  LDL.LU R127, [R1+0xa410] ;  /* 0x00a41000017f7983 */ /* 0x000ea20000300800 */
[----:B------:R-:W-:Y:S01]  /*86cb0*/  IMAD.MOV.U32 R233, RZ, RZ, R27 ;  /* 0x000000ffffe97224 */ /* 0x000fe200078e001b */
[----:B------:R-:W-:Y:S01]  /*86cc0*/  MOV R181, R25 ;  /* 0x0000001900b57202 */ /* 0x000fe20000000f00 */
[----:B------:R-:W-:Y:S01]  /*86cd0*/  IMAD.MOV.U32 R200, RZ, RZ, R26 ;  /* 0x000000ffffc87224 */ /* 0x000fe200078e001a */
[----:B------:R-:W4:Y:S01]  /*86ce0*/  LDL.LU R25, [R1+0xa24] ;  /* 0x000a240001197983 */ /* 0x000f220000300800 */
[----:B------:R-:W-:Y:S01]  /*86cf0*/  IMAD.MOV.U32 R26, RZ, RZ, R138 ;  /* 0x000000ffff1a7224 */ /* 0x000fe200078e008a */
[----:B------:R-:W-:-:S02]  /*86d00*/  MOV R27, R130 ;  /* 0x00000082001b7202 */ /* 0x000fc40000000f00 */
[----:B------:R-:W4:Y:S04]  /*86d10*/  LDL.LU R138, [R1+0xa40c] ;  /* 0x00a40c00018a7983 */ /* 0x000f280000300800 */
[----:B------:R-:W3:Y:S04]  /*86d20*/  LDL.LU R130, [R1+0xa408] ;  /* 0x00a4080001827983 */ /* 0x000ee80000300800 */
[----:B------:R-:W-:Y:S04]  /*86d30*/  STL [R1+0x9bb4], R233 ;  /* 0x009bb4e901007387 */ /* 0x000fe80000100800 */
[----:B------:R-:W-:Y:S04]  /*86d40*/  STL [R1+0x9bb0], R200 ;  /* 0x009bb0c801007387 */ /* 0x000fe80000100800 */
[----:B------:R-:W-:Y:S04]  /*86d50*/  STL [R1+0x9bac], R181 ;  /* 0x009bacb501007387 */ /* 0x000fe80000100800 */
[----:B------:R-:W-:Y:S01]  /*86d60*/  STL [R1+0x9ba8], R180 ;  /* 0x009ba8b401007387 */ /* 0x000fe20000100800 */
[----:B------:R-:W-:-:S02]  /*86d70*/  IMAD.MOV.U32 R14, RZ, RZ, R227 ;  /* 0x000000ffff0e7224 */ /* 0x000fc400078e00e3 */
[----:B------:R-:W-:Y:S01]  /*86d80*/  IMAD.MOV.U32 R201, RZ, RZ, R214 ;  /* 0x000000ffffc97224 */ /* 0x000fe200078e00d6 */
[----:B------:R-:W-:Y:S04]  /*86d90*/  LDS R8, [R84+0x41080] ;  /* 0x0410800054087984 */ /* 0x000fe80000000800 */
[----:B------:R-:W-:Y:S04]  /*86da0*/  LDS R10, [R84+0x41880] ;  /* 0x04188000540a7984 */ /* 0x000fe80000000800 */
[----:B------:R-:W-:Y:S04]  /*86db0*/  LDS R9, [R85+0x41080] ;  /* 0x0410800055097984 */ /* 0x000fe80000000800 */
[----:B------:R-:W1:Y:S01]  /*86dc0*/  LDS R11, [R85+0x41880] ;  /* 0x04188000550b7984 */ /* 0x000e620000000800 */
[----:B--2---:R-:W-:Y:S11]  /*86dd0*/  HMMA.1688.F32.TF32 R20, R4, R126, R20 ;  /* 0x0000007e0414723c */ /* 0x004ff60000081014 */
[----:B------:R-:W-:Y:S11]  /*86de0*/  @!UPT UIADD3 URZ, URZ, URZ, URZ ;  /* 0x0000003f3f3ff290 */ /* 0x000ff6000fffe03f */
[----:B------:R-:W-:Y:S02]  /*86df0*/  @!UPT UIADD3 URZ, URZ, URZ, URZ ;  /* 0x0000003f3f3ff290 */ /* 0x000fe4000fffe03f */
[----:B------:R-:W-:Y:S02]  /*86e00*/  IMAD.MOV.U32 R176, RZ, RZ, R20 ;  /* 0x000000ffffb07224 */ /* 0x000fe400078e0014 */
[----:B------:R-:W-:Y:S01]  /*86e10*/  IMAD.MOV.U32 R20, RZ, RZ, R131 ;  /* 0x000000ffff147224 */ /* 0x000fe200078e0083 */
[----:B------:R-:W-:Y:S01]  /*86e20*/  MOV R221, R22 ;  /* 0x0000001600dd7202 */ /* 0x000fe20000000f00 */
[----:B------:R-:W-:Y:S01]  /*86e30*/  IMAD.MOV.U32 R177, RZ, RZ, R21 ;  /* 0x000000ffffb17224 */ /* 0x000fe200078e0015 */
[----:B------:R-:W3:Y:S01]  /*86e40*/  LDL.LU R131, [R1+0xa404] ;  /* 0x00a4040001837983 */ /* 0x000ee20000300800 */
[----:B------:R-:W-:Y:S01]  /*86e50*/  MOV R21, R139 ;  /* 0x0000008b00157202 */ /* 0x000fe20000000f00 */
[----:B------:R-:W-:Y:S02]  /*86e60*/  IMAD.MOV.U32 R220, RZ, RZ, R23 ;  /* 0x000000ffffdc7224 */ /* 0x000fe400078e0017 */
[----:B------:R-:W4:Y:S01]  /*86e70*/  LDL.LU R139, [R1+0xa400] ;  /* 0x00a40000018b7983 */ /* 0x000f220000300800 */
[----:B------:R-:W-:-:S02]  /*86e80*/  IMAD.MOV.U32 R22, RZ, RZ, R134 ;  /* 0x000000ffff167224 */ /* 0x000fc400078e0086 */
[----:B------:R-:W-:Y:S01]  /*86e90*/  IMAD.MOV.U32 R23, RZ, RZ, R135 ;  /* 0x000000ffff177224 */ /* 0x000fe200078e0087 */
[----:B------:R-:W2:Y:S04]  /*86ea0*/  LDL.LU R134, [R1+0xa3fc] ;  /* 0x00a3fc0001867983 */ /* 0x000ea80000300800 */
[----:B------:R-:W2:Y:S02]  /*86eb0*/  LDL.LU R135, [R1+0xa3f8] ;  /* 0x00a3f80001877983 */ /* 0x000ea40000300800 */
[----:B------:R-:W-:Y:S02]  /*86ec0*/  HMMA.1688.F32.TF32 R20, R4, R142, R20 ;  /* 0x0000008e0414723c */ /* 0x000fe40000081014 */
[----:B------:R-:W-:Y:S04]  /*86ed0*/  STL [R1+0x9bc4], R220 ;  /* 0x009bc4dc01007387 */ /* 0x000fe80000100800 */
[----:B------:R-:W-:Y:S04]  /*86ee0*/  STL [R1+0x9bc0], R221 ;  /* 0x009bc0dd01007387 */ /* 0x000fe80000100800 */
[----:B------:R-:W-:Y:S04]  /*86ef0*/  STL [R1+0x9bbc], R177 ;  /* 0x009bbcb101007387 */ /* 0x000fe80000100800 */
[----:B------:R-:W-:Y:S10]  /*86f00*/  STL [R1+0x9bb8], R176 ;  /* 0x009bb8b001007387 */ /* 0x000ff40000100800 */
[----:B------:R-:W-:Y:S01]  /*86f10*/  MOV R149, R20 ;  /* 0x0000001400957202 */ /* 0x000fe20000000f00 */
[----:B------:R-:W-:-:S02]  /*86f20*/  IMAD.MOV.U32 R148, RZ, RZ, R21 ;  /* 0x000000ffff947224 */ /* 0x000fc400078e0015 */
[----:B------:R-:W-:Y:S01]  /*86f30*/  IMAD.MOV.U32 R20, RZ, RZ, R171 ;  /* 0x000000ffff147224 */ /* 0x000fe200078e00ab */
[----:B------:R-:W-:Y:S01]  /*86f40*/  MOV R144, R23 ;  /* 0x0000001700907202 */ /* 0x000fe20000000f00 */
[----:B------:R-:W-:Y:S01]  /*86f50*/  IMAD.MOV.U32 R145, RZ, RZ, R22 ;  /* 0x000000ffff917224 */ /* 0x000fe200078e0016 */
[----:B------:R-:W-:Y:S01]  /*86f60*/  MOV R22, R175 ;  /* 0x000000af00167202 */ /* 0x000fe20000000f00 */
[----:B------:R-:W-:Y:S02]  /*86f70*/  IMAD.MOV.U32 R21, RZ, RZ, R170 ;  /* 0x000000ffff157224 */ /* 0x000fe400078e00aa */
[----:B------:R-:W-:Y:S01]  /*86f80*/  IMAD.MOV.U32 R23, RZ, RZ, R174 ;  /* 0x000000ffff177224 */ /* 0x000fe200078e00ae */
[C---:B---3--:R-:W-:Y:S08]  /*86f90*/  HMMA.1688.F32.TF32 R32, R4.reuse, R130, R32 ;  /* 0x000000820420723c */ /* 0x048ff00000081020 */
[C---:B----4-:R-:W-:Y:S08]  /*86fa0*/  HMMA.1688.F32.TF32 R24, R4.reuse, R138, R24 ;  /* 0x0000008a0418723c */ /* 0x050ff00000081018 */
[----:B--2---:R-:W-:Y:S08]  /*86fb0*/  HMMA.1688.F32.TF32 R28, R4, R134, R28 ;  /* 0x00000086041c723c */ /* 0x004ff0000008101c */
[----:B------:R-:W-:Y:S01]  /*86fc0*/  MOV R216, R35 ;  /* 0x0000002300d87202 */ /* 0x000fe20000000f00 */
[----:B------:R-:W-:Y:S01]  /*86fd0*/  IMAD.MOV.U32 R217, RZ, RZ, R34 ;  /* 0x000000ffffd97224 */ /* 0x000fe200078e0022 */
[----:B------:R-:W-:Y:S01]  /*86fe0*/  MOV R172, R32 ;  /* 0x0000002000ac7202 */ /* 0x000fe20000000f00 */
[----:B------:R-:W-:-:S02]  /*86ff0*/  IMAD.MOV.U32 R173, RZ, RZ, R33 ;  /* 0x000000ffffad7224 */ /* 0x000fc400078e0021 */
[----:B------:R-:W-:Y:S04]  /*87000*/  STL [R1+0x9bd4], R216 ;  /* 0x009bd4d801007387 */ /* 0x000fe80000100800 */
[----:B------:R-:W-:Y:S01]  /*87010*/  STL [R1+0x9bd0], R217 ;  /* 0x009bd0d901007387 */ /* 0x000fe20000100800 */
[----:B------:R-:W-:-:S03]  /*87020*/  IMAD.MOV.U32 R204, RZ, RZ, R27 ;  /* 0x000000ffffcc7224 */ /* 0x000fc600078e001b */
[----:B------:R-:W-:Y:S03]  /*87030*/  STL [R1+0x9bcc], R173 ;  /* 0x009bccad01007387 */ /* 0x000fe60000100800 */
[----:B------:R-:W-:Y:S01]  /*87040*/  IMAD.MOV.U32 R212, RZ, RZ, R31 ;  /* 0x000000ffffd47224 */ /* 0x000fe200078e001f */
[----:B------:R-:W-:Y:S01]  /*87050*/  MOV R213, R30 ;  /* 0x0000001e00d57202 */ /* 0x000fe20000000f00 */
[----:B------:R-:W-:Y:S01]  /*87060*/  IMAD.MOV.U32 R169, RZ, RZ, R29 ;  /* 0x000000ffffa97224 */ /* 0x000fe200078e001d */
[----:B------:R-:W-:Y:S01]  /*87070*/  STL [R1+0x9bc8], R172 ;  /* 0x009bc8ac01007387 */ /* 0x000fe20000100800 */
[----:B------:R-:W-:Y:S01]  /*87080*/  IMAD.MOV.U32 R168, RZ, RZ, R28 ;  /* 0x000000ffffa87224 */ /* 0x000fe200078e001c */
[----:B------:R-:W-:Y:S01]  /*87090*/  MOV R208, R25 ;  /* 0x0000001900d07202 */ /* 0x000fe20000000f00 */
[----:B------:R-:W-:Y:S01]  /*870a0*/  IMAD.MOV.U32 R205, RZ, RZ, R26 ;  /* 0x000000ffffcd7224 */ /* 0x000fe200078e001a */
[----:B------:R-:W-:Y:S01]  /*870b0*/  STL [R1+0x9be4], R212 ;  /* 0x009be4d401007387 */ /* 0x000fe20000100800 */
[----:B------:R-:W-:-:S03]  /*870c0*/  IMAD.MOV.U32 R209, RZ, RZ, R24 ;  /* 0x000000ffffd17224 */ /* 0x000fc600078e0018 */
[----:B------:R-:W-:Y:S04]  /*870d0*/  STL [R1+0x9be0], R213 ;  /* 0x009be0d501007387 */ /* 0x000fe80000100800 */
[----:B------:R-:W-:Y:S04]  /*870e0*/  STL [R1+0x9bdc], R169 ;  /* 0x009bdca901007387 */ /* 0x000fe80000100800 */
[----:B------:R-:W-:Y:S04]  /*870f0*/  STL [R1+0x9bd8], R168 ;  /* 0x009bd8a801007387 */ /* 0x000fe80000100800 */
[----:B------:R-:W-:Y:S04]  /*87100*/  STL [R1+0x9bf4], R204 ;  /* 0x009bf4cc01007387 */ /* 0x000fe80000100800 */
[----:B------:R-:W-:Y:S04]  /*87110*/  STL [R1+0x9bf0], R205 ;  /* 0x009bf0cd01007387 */ /* 0x000fe80000100800 */
[----:B------:R-:W-:Y:S04]  /*87120*/  STL [R1+0x9bec], R208 ;  /* 0x009becd001007387 */ /* 0x000fe80000100800 */
[----:B------:R-:W-:Y:S04]  /*87130*/  STL [R1+0x9be8], R209 ;  /* 0x009be8d101007387 */ /* 0x000fe80000100800 */
[----:B------:R-:W2:Y:S04]  /*87140*/  LDL.LU R48, [R1+0xa00] ;  /* 0x000a000001307983 */ /* 0x000ea80000300800 */
[----:B------:R-:W2:Y:S04]  /*87150*/  LDL.LU R49, [R1+0xa04] ;  /* 0x000a040001317983 */ /* 0x000ea80000300800 */
[----:B------:R-:W2:Y:S04]  /*87160*/  LDL.LU R50, [R1+0xa08] ;  /* 0x000a080001327983 */ /* 0x000ea80000300800 */
[----:B------:R-:W2:Y:S04]  /*87170*/  LDL.LU R51, [R1+0xa0c] ;  /* 0x000a0c0001337983 */ /* 0x000ea80000300800 */
[----:B------:R-:W3:Y:S04]  /*87180*/  LDL.LU R171, [R1+0xa3f4] ;  /* 0x00a3f40001ab7983 */ /* 0x000ee80000300800 */
[----:B------:R-:W4:Y:S04]  /*87190*/  LDL.LU R170, [R1+0xa3f0] ;  /* 0x00a3f00001aa7983 */ /* 0x000f280000300800 */
[----:B------:R-:W2:Y:S04]  /*871a0*/  LDL.LU R175, [R1+0xa3ec] ;  /* 0x00a3ec0001af7983 */ /* 0x000ea80000300800 */
[----:B------:R-:W2:Y:S01]  /*871b0*/  LDL.LU R174, [R1+0xa3e8] ;  /* 0x00a3e80001ae7983 */ /* 0x000ea20000300800 */
[----:B------:R-:W-:-:S03]  /*871c0*/  IMAD.MOV.U32 R28, RZ, RZ, R163 ;  /* 0x000000ffff1c7224 */ /* 0x000fc600078e00a3 */
[----:B------:R-:W2:Y:S01]  /*871d0*/  LDL.LU R44, [R1+0x9f0] ;  /* 0x0009f000012c7983 */ /* 0x000ea20000300800 */
[----:B------:R-:W-:-:S03]  /*871e0*/  MOV R29, R162 ;  /* 0x000000a2001d7202 */ /* 0x000fc60000000f00 */
[----:B------:R-:W2:Y:S01]  /*871f0*/  LDL.LU R45, [R1+0x9f4] ;  /* 0x0009f400012d7983 */ /* 0x000ea20000300800 */
[----:B------:R-:W-:-:S03]  /*87200*/  IMAD.MOV.U32 R30, RZ, RZ, R166 ;  /* 0x000000ffff1e7224 */ /* 0x000fc600078e00a6 */
[----:B------:R-:W2:Y:S01]  /*87210*/  LDL.LU R46, [R1+0x9f8] ;  /* 0x0009f800012e7983 */ /* 0x000ea20000300800 */
[----:B------:R-:W-:-:S03]  /*87220*/  IMAD.MOV.U32 R31, RZ, RZ, R167 ;  /* 0x000000ffff1f7224 */ /* 0x000fc600078e00a7 */
[----:B------:R-:W2:Y:S04]  /*87230*/  LDL.LU R47, [R1+0x9fc] ;  /* 0x0009fc00012f7983 */ /* 0x000ea80000300800 */
[----:B------:R-:W2:Y:S04]  /*87240*/  LDL.LU R163, [R1+0xa3e4] ;  /* 0x00a3e40001a37983 */ /* 0x000ea80000300800 */
[----:B------:R-:W2:Y:S04]  /*87250*/  LDL.LU R162, [R1+0xa3e0] ;  /* 0x00a3e00001a27983 */ /* 0x000ea80000300800 */
[----:B------:R-:W2:Y:S04]  /*87260*/  LDL.LU R166, [R1+0xa3dc] ;  /* 0x00a3dc0001a67983 */ /* 0x000ea80000300800 */
[----:B------:R-:W2:Y:S01]  /*87270*/  LDL.LU R167, [R1+0xa3d8] ;  /* 0x00a3d80001a77983 */ /* 0x000ea20000300800 */
[----:B------:R-:W-:Y:S01]  /*87280*/  IMAD.MOV.U32 R32, RZ, RZ, R158 ;  /* 0x000000ffff207224 */ /* 0x000fe200078e009e */
[----:B------:R-:W-:Y:S01]  /*87290*/  MOV R33, R159 ;  /* 0x0000009f00217202 */ /* 0x000fe20000000f00 */
[----:B------:R-:W-:Y:S01]  /*872a0*/  IMAD.MOV.U32 R34, RZ, RZ, R154 ;  /* 0x000000ffff227224 */ /* 0x000fe200078e009a */
[----:B------:R-:W-:Y:S01]  /*872b0*/  MOV R24, R147 ;  /* 0x0000009300187202 */ /* 0x000fe20000000f00 */
[----:B------:R-:W-:-:S02]  /*872c0*/  IMAD.MOV.U32 R35, RZ, RZ, R146 ;  /* 0x000000ffff237224 */ /* 0x000fc400078e0092 */
[----:B------:R-:W-:Y:S01]  /*872d0*/  IMAD.MOV.U32 R25, RZ, RZ, R155 ;  /* 0x000000ffff197224 */ /* 0x000fe200078e009b */
[----:B------:R-:W-:Y:S01]  /*872e0*/  MOV R27, R151 ;  /* 0x00000097001b7202 */ /* 0x000fe20000000f00 */
[----:B------:R-:W-:Y:S01]  /*872f0*/  IMAD.MOV.U32 R26, RZ, RZ, R150 ;  /* 0x000000ffff1a7224 */ /* 0x000fe200078e0096 */
[----:B---3--:R-:W-:Y:S01]  /*87300*/  MOV R251, R171 ;  /* 0x000000ab00fb7202 */ /* 0x008fe20000000f00 */
[----:B----4-:R-:W-:Y:S02]  /*87310*/  IMAD.MOV.U32 R250, RZ, RZ, R170 ;  /* 0x000000fffffa7224 */ /* 0x010fe400078e00aa */
[----:B--2---:R-:W-:Y:S01]  /*87320*/  IMAD.MOV.U32 R249, RZ, RZ, R175 ;  /* 0x000000fffff97224 */ /* 0x004fe200078e00af */
[----:B------:R-:W-:Y:S02]  /*87330*/  MOV R248, R174 ;  /* 0x000000ae00f87202 */ /* 0x000fe40000000f00 */
[----:B------:R-:W2:Y:S04]  /*87340*/  LDL.LU R174, [R1+0xa3d4] ;  /* 0x00a3d40001ae7983 */ /* 0x000ea80000300800 */
[----:B------:R-:W2:Y:S04]  /*87350*/  LDL.LU R175, [R1+0xa3d0] ;  /* 0x00a3d00001af7983 */ /* 0x000ea80000300800 */
[----:B------:R-:W3:Y:S04]  /*87360*/  LDL.LU R170, [R1+0xa3cc] ;  /* 0x00a3cc0001aa7983 */ /* 0x000ee80000300800 */
[----:B------:R-:W3:Y:S01]  /*87370*/  LDL.LU R171, [R1+0xa3c8] ;  /* 0x00a3c80001ab7983 */ /* 0x000ee20000300800 */
[----:B------:R-:W-:Y:S01]  /*87380*/  IMAD.MOV.U32 R43, RZ, RZ, R163 ;  /* 0x000000ffff2b7224 */ /* 0x000fe200078e00a3 */
[----:B------:R-:W-:Y:S01]  /*87390*/  MOV R42, R162 ;  /* 0x000000a2002a7202 */ /* 0x000fe20000000f00 */
[----:B------:R-:W-:-:S02]  /*873a0*/  IMAD.MOV.U32 R40, RZ, RZ, R166 ;  /* 0x000000ffff287224 */ /* 0x000fc400078e00a6 */
[----:B------:R-:W4:Y:S01]  /*873b0*/  LDL.LU R166, [R1+0xa3c4] ;  /* 0x00a3c40001a67983 */ /* 0x000f220000300800 */
[----:B------:R-:W-:-:S03]  /*873c0*/  IMAD.MOV.U32 R41, RZ, RZ, R167 ;  /* 0x000000ffff297224 */ /* 0x000fc600078e00a7 */
        /* <DEDUP_REMOVED lines=11> */
[----:B------:R-:W-:Y:S04]  /*87480*/  STL [R1+0x9c04], R144 ;  /* 0x009c049001007387 */ /* 0x000fe80000100800 */
[----:B------:R-:W-:Y:S04]  /*87490*/  STL [R1+0x9c00], R145 ;  /* 0x009c009101007387 */ /* 0x000fe80000100800 */
[----:B------:R-:W-:Y:S04]  /*874a0*/  STL [R1+0x9bfc], R148 ;  /* 0x009bfc9401007387 */ /* 0x000fe80000100800 */
[----:B------:R-:W-:Y:S01]  /*874b0*/  STL [R1+0x9bf8], R149 ;  /* 0x009bf89501007387 */ /* 0x000fe20000100800 */
[C---:B--2---:R-:W-:Y:S08]  /*874c0*/  HMMA.1688.F32.TF32 R20, R4.reuse, R174, R20 ;  /* 0x000000ae0414723c */ /* 0x044ff00000081014 */
[C---:B---3--:R-:W-:Y:S08]  /*874d0*/  HMMA.1688.F32.TF32 R24, R4.reuse, R170, R24 ;  /* 0x000000aa0418723c */ /* 0x048ff00000081018 */
[C---:B----4-:R-:W-:Y:S08]  /*874e0*/  HMMA.1688.F32.TF32 R28, R4.reuse, R166, R28 ;  /* 0x000000a6041c723c */ /* 0x050ff0000008101c */
[C---:B------:R-:W-:Y:S08]  /*874f0*/  HMMA.1688.F32.TF32 R48, R4.reuse, R146, R48 ;  /* 0x000000920430723c */ /* 0x040ff00000081030 */
[C---:B------:R-:W-:Y:S08]  /*87500*/  HMMA.1688.F32.TF32 R44, R4.reuse, R150, R44 ;  /* 0x00000096042c723c */ /* 0x040ff0000008102c */
[----:B------:R-:W-:Y:S08]  /*87510*/  HMMA.1688.F32.TF32 R32, R4, R162, R32 ;  /* 0x000000a20420723c */ /* 0x000ff00000081020 */
[----:B------:R-:W-:Y:S01]  /*87520*/  IMAD.MOV.U32 R152, RZ, RZ, R51 ;  /* 0x000000ffff987224 */ /* 0x000fe200078e0033 */
[----:B------:R-:W-:-:S07]  /*87530*/  MOV R153, R50 ;  /* 0x0000003200997202 */ /* 0x000fce0000000f00 */
[----:B------:R-:W-:Y:S01]  /*87540*/  IMAD.MOV.U32 R165, RZ, RZ, R44 ;  /* 0x000000ffffa57224 */ /* 0x000fe200078e002c */
[----:B------:R-:W-:Y:S01]  /*87550*/  MOV R164, R45 ;  /* 0x0000002d00a47202 */ /* 0x000fe20000000f00 */
[----:B------:R-:W-:Y:S02]  /*87560*/  IMAD.MOV.U32 R161, RZ, RZ, R46 ;  /* 0x000000ffffa17224 */ /* 0x000fe400078e002e */
[----:B------:R-:W-:Y:S02]  /*87570*/  IMAD.MOV.U32 R160, RZ, RZ, R47 ;  /* 0x000000ffffa07224 */ /* 0x000fe400078e002f */
[C---:B------:R-:W-:Y:S08]  /*87580*/  HMMA.1688.F32.TF32 R44, R4.reuse, R154, R40 ;  /* 0x0000009a042c723c */ /* 0x040ff00000081028 */
[----:B------:R-:W-:Y:S01]  /*87590*/  HMMA.1688.F32.TF32 R40, R4, R158, R248 ;  /* 0x0000009e0428723c */ /* 0x000fe200000810f8 */
[----:B------:R-:W-:-:S02]  /*875a0*/  IMAD.MOV.U32 R156, RZ, RZ, R49 ;  /* 0x000000ffff9c7224 */ /* 0x000fc400078e0031 */
[----:B------:R-:W-:Y:S01]  /*875b0*/  IMAD.MOV.U32 R157, RZ, RZ, R48 ;  /* 0x000000ffff9d7224 */ /* 0x000fe200078e0030 */
        /* <DEDUP_REMOVED lines=21> */
[----:B------:R4:W-:Y:S04]  /*87710*/  STL.64 [R1+0x9f0], R24 ;  /* 0x0009f01801007387 */ /* 0x0009e80000100a00 */
[----:B------:R-:W-:Y:S04]  /*87720*/  STL.64 [R1+0x9f8], R26 ;  /* 0x0009f81a01007387 */ /* 0x000fe80000100a00 */
[----:B--2---:R-:W2:Y:S04]  /*87730*/  LDL.LU R28, [R1+0x970] ;  /* 0x00097000011c7983 */ /* 0x004ea80000300800 */
[----:B------:R1:W-:Y:S04]  /*87740*/  STL.64 [R1+0x9e0], R20 ;  /* 0x0009e01401007387 */ /* 0x0003e80000100a00 */
[----:B------:R1:W-:Y:S04]  /*87750*/  STL.64 [R1+0x9e8], R22 ;  /* 0x0009e81601007387 */ /* 0x0003e80000100a00 */
[----:B------:R-:W2:Y:S01]  /*87760*/  LDL.LU R29, [R1+0x974] ;  /* 0x00097400011d7983 */ /* 0x000ea20000300800 */
[----:B------:R-:W-:-:S03]  /*87770*/  MOV R34, R186 ;  /* 0x000000ba00227202 */ /* 0x000fc60000000f00 */
[----:B---3--:R-:W2:Y:S01]  /*87780*/  LDL.LU R30, [R1+0x978] ;  /* 0x00097800011e7983 */ /* 0x008ea20000300800 */
[----:B------:R-:W-:-:S03]  /*87790*/  IMAD.MOV.U32 R35, RZ, RZ, R187 ;  /* 0x000000ffff237224 */ /* 0x000fc600078e00bb */
[----:B------:R-:W2:Y:S04]  /*877a0*/  LDL.LU R31, [R1+0x97c] ;  /* 0x00097c00011f7983 */ /* 0x000ea80000300800 */
[----:B------:R-:W3:Y:S04]  /*877b0*/  LDL.LU R32, [R1+0x980] ;  /* 0x0009800001207983 */ /* 0x000ee80000300800 */
[----:B------:R-:W3:Y:S04]  /*877c0*/  LDL.LU R33, [R1+0x984] ;  /* 0x0009840001217983 */ /* 0x000ee80000300800 */
[----:B------:R-:W2:Y:S04]  /*877d0*/  LDL.LU R186, [R1+0xa394] ;  /* 0x00a3940001ba7983 */ /* 0x000ea80000300800 */
[----:B------:R-:W2:Y:S01]  /*877e0*/  LDL.LU R187, [R1+0xa390] ;  /* 0x00a3900001bb7983 */ /* 0x000ea20000300800 */
[----:B----4-:R-:W-:-:S03]  /*877f0*/  IMAD.MOV.U32 R24, RZ, RZ, R182 ;  /* 0x000000ffff187224 */ /* 0x010fc600078e00b6 */
[----:B-1----:R-:W4:Y:S01]  /*87800*/  LDL.LU R20, [R1+0x1db0] ;  /* 0x001db00001147983 */ /* 0x002f220000300800 */
[----:B------:R-:W-:-:S03]  /*87810*/  MOV R25, R183 ;  /* 0x000000b700197202 */ /* 0x000fc60000000f00 */
[----:B------:R-:W4:Y:S01]  /*87820*/  LDL.LU R21, [R1+0x1db4] ;  /* 0x001db40001157983 */ /* 0x000f220000300800 */
[----:B------:R-:W-:-:S03]  /*87830*/  IMAD.MOV.U32 R26, RZ, RZ, R178 ;  /* 0x000000ffff1a7224 */ /* 0x000fc600078e00b2 */
[----:B------:R-:W4:Y:S01]  /*87840*/  LDL.LU R22, [R1+0x1db8] ;  /* 0x001db80001167983 */ /* 0x000f220000300800 */
[----:B------:R-:W-:-:S03]  /*87850*/  IMAD.MOV.U32 R27, RZ, RZ, R179 ;  /* 0x000000ffff1b7224 */ /* 0x000fc600078e00b3 */
[----:B------:R-:W4:Y:S04]  /*87860*/  LDL.LU R23, [R1+0x1dbc] ;  /* 0x001dbc0001177983 */ /* 0x000f280000300800 */
[----:B------:R-:W2:Y:S04]  /*87870*/  LDL.LU R182, [R1+0xa38c] ;  /* 0x00a38c0001b67983 */ /* 0x000ea80000300800 */
[----:B------:R-:W2:Y:S04]  /*87880*/  LDL.LU R183, [R1+0xa388] ;  /* 0x00a3880001b77983 */ /* 0x000ea80000300800 */
[----:B------:R-:W3:Y:S04]  /*87890*/  LDL.LU R178, [R1+0xa384] ;  /* 0x00a3840001b27983 */ /* 0x000ee80000300800 */
[----:B------:R-:W3:Y:S04]  /*878a0*/  LDL.LU R179, [R1+0xa380] ;  /* 0x00a3800001b37983 */ /* 0x000ee80000300800 */
        /* <DEDUP_REMOVED lines=16> */
[----:B------:R1:W-:Y:S02]  /*879b0*/  STL.64 [R1+0xa210], R174 ;  /* 0x00a210ae01007387 */ /* 0x0003e40000100a00 */
[----:B-1----:R-:W-:-:S02]  /*879c0*/  IMAD.MOV.U32 R174, RZ, RZ, R17 ;  /* 0x000000ffffae7224 */ /* 0x002fc400078e0011 */
[----:B------:R-:W-:Y:S02]  /*879d0*/  IMAD.MOV.U32 R175, RZ, RZ, R16 ;  /* 0x000000ffffaf7224 */ /* 0x000fe400078e0010 */
[C---:B--2---:R-:W-:Y:S08]  /*879e0*/  HMMA.1688.F32.TF32 R16, R4.reuse, R182, R28 ;  /* 0x000000b60410723c */ /* 0x044ff0000008101c */
[C---:B---3--:R-:W-:Y:S01]  /*879f0*/  HMMA.1688.F32.TF32 R32, R4.reuse, R178, R32 ;  /* 0x000000b20420723c */ /* 0x048fe20000081020 */
[----:B------:R1:W-:Y:S11]  /*87a00*/  STL.64 [R1+0xa200], R182 ;  /* 0x00a200b601007387 */ /* 0x0003f60000100a00 */
[----:B------:R-:W-:Y:S11]  /*87a10*/  @!UPT UIADD3 URZ, URZ, URZ, URZ ;  /* 0x0000003f3f3ff290 */ /* 0x000ff6000fffe03f */
[----:B------:R-:W-:Y:S04]  /*87a20*/  STL.64 [R1+0x9d0], R32 ;  /* 0x0009d02001007387 */ /* 0x000fe80000100a00 */
[----:B------:R-:W-:Y:S04]  /*87a30*/  STL.64 [R1+0x9d8], R34 ;  /* 0x0009d82201007387 */ /* 0x000fe80000100a00 */
[----:B------:R-:W2:Y:S04]  /*87a40*/  LDL.LU R180, [R1+0x2310] ;  /* 0x0023100001b47983 */ /* 0x000ea80000300800 */
[----:B------:R-:W-:Y:S04]  /*87a50*/  STL.64 [R1+0x9c0], R16 ;  /* 0x0009c01001007387 */ /* 0x000fe80000100a00 */
[----:B------:R3:W-:Y:S04]  /*87a60*/  STL.64 [R1+0x9c8], R18 ;  /* 0x0009c81201007387 */ /* 0x0007e80000100a00 */
[----:B------:R-:W2:Y:S04]  /*87a70*/  LDL.LU R181, [R1+0x2314] ;  /* 0x0023140001b57983 */ /* 0x000ea80000300800 */
[----:B-1----:R-:W2:Y:S01]  /*87a80*/  LDL.LU R182, [R1+0x2318] ;  /* 0x0023180001b67983 */ /* 0x002ea20000300800 */
[----:B---3--:R-:W-:Y:S03]  /*87a90*/  HMMA.1688.F32.TF32 R16, R4, R186, R24 ;  /* 0x000000ba0410723c */ /* 0x008fe60000081018 */
[----:B------:R-:W2:Y:S01]  /*87aa0*/  LDL.LU R183, [R1+0x231c] ;  /* 0x00231c0001b77983 */ /* 0x000ea20000300800 */
[----:B------:R-:W-:-:S03]  /*87ab0*/  IMAD.MOV.U32 R28, RZ, RZ, R243 ;  /* 0x000000ffff1c7224 */ /* 0x000fc600078e00f3 */
[----:B------:R1:W-:Y:S01]  /*87ac0*/  STL.64 [R1+0xa1f8], R186 ;  /* 0x00a1f8ba01007387 */ /* 0x0003e20000100a00 */
[----:B------:R-:W-:Y:S01]  /*87ad0*/  MOV R29, R242 ;  /* 0x000000f2001d7202 */ /* 0x000fe20000000f00 */
[----:B------:R-:W-:Y:S02]  /*87ae0*/  IMAD.MOV.U32 R30, RZ, RZ, R238 ;  /* 0x000000ffff1e7224 */ /* 0x000fe400078e00ee */
[----:B------:R-:W-:Y:S11]  /*87af0*/  IMAD.MOV.U32 R31, RZ, RZ, R239 ;  /* 0x000000ffff1f7224 */ /* 0x000ff600078e00ef */
[----:B------:R-:W-:Y:S01]  /*87b00*/  @!UPT UIADD3 URZ, URZ, URZ, URZ ;  /* 0x0000003f3f3ff290 */ /* 0x000fe2000fffe03f */
[----:B------:R3:W-:Y:S04]  /*87b10*/  STL.64 [R1+0x9b0], R16 ;  /* 0x0009b01001007387 */ /* 0x0007e80000100a00 */
[----:B------:R1:W-:Y:S04]  /*87b20*/  STL.64 [R1+0x9b8], R18 ;  /* 0x0009b81201007387 */ /* 0x0003e80000100a00 */
[----:B------:R-:W2:Y:S04]  /*87b30*/  LDL.LU R243, [R1+0xa37c] ;  /* 0x00a37c0001f37983 */ /* 0x000ea80000300800 */
[----:B------:R-:W3:Y:S04]  /*87b40*/  LDL.LU R242, [R1+0xa378] ;  /* 0x00a3780001f27983 */ /* 0x000ee80000300800 */
[----:B------:R-:W4:Y:S04]  /*87b50*/  LDL.LU R238, [R1+0xa374] ;  /* 0x00a3740001ee7983 */ /* 0x000f280000300800 */
[----:B------:R-:W4:Y:S01]  /*87b60*/  LDL.LU R239, [R1+0xa370] ;  /* 0x00a3700001ef7983 */ /* 0x000f220000300800 */
[----:B-1----:R-:W-:Y:S01]  /*87b70*/  IMAD.MOV.U32 R187, RZ, RZ, R12 ;  /* 0x000000ffffbb7224 */ /* 0x002fe200078e000c */
[----:B------:R-:W-:Y:S01]  /*87b80*/  MOV R186, R13 ;  /* 0x0000000d00ba7202 */ /* 0x000fe20000000f00 */
[----:B------:R-:W-:Y:S01]  /*87b90*/  IMAD.MOV.U32 R13, RZ, RZ, R222 ;  /* 0x000000ffff0d7224 */ /* 0x000fe200078e00de */
[----:B------:R-:W-:-:S02]  /*87ba0*/  MOV R12, R223 ;  /* 0x000000df000c7202 */ /* 0x000fc40000000f00 */
[----:B------:R-:W4:Y:S01]  /*87bb0*/  LDL.LU R223, [R1+0xa36c] ;  /* 0x00a36c0001df7983 */ /* 0x000f220000300800 */
[----:B------:R-:W-:-:S03]  /*87bc0*/  IMAD.MOV.U32 R32, RZ, RZ, R207 ;  /* 0x000000ffff207224 */ /* 0x000fc600078e00cf */
[----:B------:R-:W4:Y:S01]  /*87bd0*/  LDL.LU R222, [R1+0xa368] ;  /* 0x00a3680001de7983 */ /* 0x000f220000300800 */
[----:B------:R-:W-:-:S03]  /*87be0*/  IMAD.MOV.U32 R33, RZ, RZ, R206 ;  /* 0x000000ffff217224 */ /* 0x000fc600078e00ce */
[----:B------:R-:W4:Y:S01]  /*87bf0*/  LDL.LU R227, [R1+0xa364] ;  /* 0x00a3640001e37983 */ /* 0x000f220000300800 */
[----:B------:R-:W-:-:S03]  /*87c00*/  MOV R34, R210 ;  /* 0x000000d200227202 */ /* 0x000fc60000000f00 */
        /* <DEDUP_REMOVED lines=10> */
[----:B------:R-:W4:Y:S04]  /*87cb0*/  LDL.LU R231, [R1+0xa34c] ;  /* 0x00a34c0001e77983 */ /* 0x000f280000300800 */
[----:B------:R-:W4:Y:S04]  /*87cc0*/  LDL.LU R230, [R1+0xa348] ;  /* 0x00a3480001e67983 */ /* 0x000f280000300800 */
[----:B------:R-:W4:Y:S01]  /*87cd0*/  LDL.LU R235, [R1+0xa344] ;  /* 0x00a3440001eb7983 */ /* 0x000f220000300800 */
[----:B------:R-:W-:-:S03]  /*87ce0*/  MOV R163, R36 ;  /* 0x0000002400a37202 */ /* 0x000fc60000000f00 */
[----:B------:R-:W4:Y:S01]  /*87cf0*/  LDL.LU R234, [R1+0xa340] ;  /* 0x00a3400001ea7983 */ /* 0x000f220000300800 */
[----:B------:R-:W-:-:S03]  /*87d00*/  IMAD.MOV.U32 R162, RZ, RZ, R37 ;  /* 0x000000ffffa27224 */ /* 0x000fc600078e0025 */
[----:B------:R-:W4:Y:S04]  /*87d10*/  LDL.LU R60, [R1+0x950] ;  /* 0x00095000013c7983 */ /* 0x000f280000300800 */
[----:B------:R-:W4:Y:S04]  /*87d20*/  LDL.LU R61, [R1+0x954] ;  /* 0x00095400013d7983 */ /* 0x000f280000300800 */
[----:B------:R-:W4:Y:S04]  /*87d30*/  LDL.LU R62, [R1+0x958] ;  /* 0x00095800013e7983 */ /* 0x000f280000300800 */
[----:B------:R-:W4:Y:S01]  /*87d40*/  LDL.LU R63, [R1+0x95c] ;  /* 0x00095c00013f7983 */ /* 0x000f220000300800 */
[----:B--2---:R-:W-:Y:S01]  /*87d50*/  MOV R39, R243 ;  /* 0x000000f300277202 */ /* 0x004fe20000000f00 */
[----:B---3--:R-:W-:-:S02]  /*87d60*/  IMAD.MOV.U32 R38, RZ, RZ, R242 ;  /* 0x000000ffff267224 */ /* 0x008fc400078e00f2 */
[----:B----4-:R-:W-:Y:S01]  /*87d70*/  IMAD.MOV.U32 R37, RZ, RZ, R238 ;  /* 0x000000ffff257224 */ /* 0x010fe200078e00ee */
[----:B------:R-:W-:Y:S02]  /*87d80*/  MOV R36, R239 ;  /* 0x000000ef00247202 */ /* 0x000fe40000000f00 */
[----:B------:R-:W2:Y:S04]  /*87d90*/  LDL.LU R239, [R1+0xa33c] ;  /* 0x00a33c0001ef7983 */ /* 0x000ea80000300800 */
[----:B------:R-:W3:Y:S04]  /*87da0*/  LDL.LU R238, [R1+0xa338] ;  /* 0x00a3380001ee7983 */ /* 0x000ee80000300800 */
[----:B------:R-:W4:Y:S04]  /*87db0*/  LDL.LU R242, [R1+0xa334] ;  /* 0x00a3340001f27983 */ /* 0x000f280000300800 */
[----:B------:R-:W4:Y:S04]  /*87dc0*/  LDL.LU R243, [R1+0xa330] ;  /* 0x00a3300001f37983 */ /* 0x000f280000300800 */
[----:B------:R-:W4:Y:S04]  /*87dd0*/  LDL.LU R56, [R1+0x940] ;  /* 0x0009400001387983 */ /* 0x000f280000300800 */
[----:B------:R-:W4:Y:S04]  /*87de0*/  LDL.LU R57, [R1+0x944] ;  /* 0x0009440001397983 */ /* 0x000f280000300800 */
[----:B------:R-:W4:Y:S04]  /*87df0*/  LDL.LU R58, [R1+0x948] ;  /* 0x00094800013a7983 */ /* 0x000f280000300800 */
[----:B------:R-:W4:Y:S01]  /*87e00*/  LDL.LU R59, [R1+0x94c] ;  /* 0x00094c00013b7983 */ /* 0x000f220000300800 */
[----:B------:R-:W-:Y:S01]  /*87e10*/  MOV R40, R226 ;  /* 0x000000e200287202 */ /* 0x000fe20000000f00 */
[----:B------:R-:W-:Y:S01]  /*87e20*/  IMAD.MOV.U32 R41, RZ, RZ, R227 ;  /* 0x000000ffff297224 */ /* 0x000fe200078e00e3 */
[----:B------:R-:W-:Y:S01]  /*87e30*/  MOV R43, R223 ;  /* 0x000000df002b7202 */ /* 0x000fe20000000f00 */
[----:B------:R-:W-:-:S02]  /*87e40*/  IMAD.MOV.U32 R42, RZ, RZ, R222 ;  /* 0x000000ffff2a7224 */ /* 0x000fc400078e00de */
[----:B------:R-:W-:Y:S02]  /*87e50*/  IMAD.MOV.U32 R51, RZ, RZ, R231 ;  /* 0x000000ffff337224 */ /* 0x000fe400078e00e7 */
[----:B------:R-:W-:Y:S01]  /*87e60*/  IMAD.MOV.U32 R50, RZ, RZ, R230 ;  /* 0x000000ffff327224 */ /* 0x000fe200078e00e6 */
[----:B------:R-:W-:Y:S01]  /*87e70*/  MOV R49, R235 ;  /* 0x000000eb00317202 */ /* 0x000fe20000000f00 */
[----:B------:R-:W-:Y:S02]  /*87e80*/  IMAD.MOV.U32 R48, RZ, RZ, R234 ;  /* 0x000000ffff307224 */ /* 0x000fe400078e00ea */
[----:B------:R-:W-:Y:S01]  /*87e90*/  IMAD.MOV.U32 R44, RZ, RZ, R218 ;  /* 0x000000ffff2c7224 */ /* 0x000fe200078e00da */
[----:B------:R-:W-:Y:S01]  /*87ea0*/  MOV R46, R206 ;  /* 0x000000ce002e7202 */ /* 0x000fe20000000f00 */
[----:B------:R-:W-:Y:S02]  /*87eb0*/  IMAD.MOV.U32 R45, RZ, RZ, R210 ;  /* 0x000000ffff2d7224 */ /* 0x000fe400078e00d2 */
[----:B------:R-:W-:Y:S01]  /*87ec0*/  IMAD.MOV.U32 R47, RZ, RZ, R207 ;  /* 0x000000ffff2f7224 */ /* 0x000fe200078e00cf */
[----:B------:R-:W-:Y:S01]  /*87ed0*/  MOV R17, R190 ;  /* 0x000000be00117202 */ /* 0x000fe20000000f00 */
[----:B------:R-:W-:-:S02]  /*87ee0*/  IMAD.MOV.U32 R16, RZ, RZ, R202 ;  /* 0x000000ffff107224 */ /* 0x000fc400078e00ca */
[----:B------:R-:W-:Y:S01]  /*87ef0*/  IMAD.MOV.U32 R18, RZ, RZ, R191 ;  /* 0x000000ffff127224 */ /* 0x000fe200078e00bf */
[----:B------:R-:W-:Y:S01]  /*87f00*/  MOV R24, R198 ;  /* 0x000000c600187202 */ /* 0x000fe20000000f00 */
[----:B------:R-:W-:Y:S02]  /*87f10*/  IMAD.MOV.U32 R19, RZ, RZ, R203 ;  /* 0x000000ffff137224 */ /* 0x000fe400078e00cb */
[----:B------:R-:W-:Y:S01]  /*87f20*/  IMAD.MOV.U32 R25, RZ, RZ, R199 ;  /* 0x000000ffff197224 */ /* 0x000fe200078e00c7 */
[----:B------:R-:W-:Y:S01]  /*87f30*/  MOV R27, R195 ;  /* 0x000000c3001b7202 */ /* 0x000fe20000000f00 */
[----:B------:R-:W-:Y:S02]  /*87f40*/  IMAD.MOV.U32 R26, RZ, RZ, R194 ;  /* 0x000000ffff1a7224 */ /* 0x000fe400078e00c2 */
[----:B--2---:R-:W-:Y:S01]  /*87f50*/  IMAD.MOV.U32 R55, RZ, RZ, R239 ;  /* 0x000000ffff377224 */ /* 0x004fe200078e00ef */
[----:B---3--:R-:W-:Y:S01]  /*87f60*/  MOV R54, R238 ;  /* 0x000000ee00367202 */ /* 0x008fe20000000f00 */
[----:B----4-:R-:W-:-:S02]  /*87f70*/  IMAD.MOV.U32 R52, RZ, RZ, R242 ;  /* 0x000000ffff347224 */ /* 0x010fc400078e00f2 */
[----:B------:R-:W2:Y:S01]  /*87f80*/  LDL.LU R242, [R1+0xa32c] ;  /* 0x00a32c0001f27983 */ /* 0x000ea20000300800 */
[----:B------:R-:W-:-:S03]  /*87f90*/  IMAD.MOV.U32 R53, RZ, RZ, R243 ;  /* 0x000000ffff357224 */ /* 0x000fc600078e00f3 */
[----:B------:R-:W2:Y:S04]  /*87fa0*/  LDL.LU R243, [R1+0xa328] ;  /* 0x00a3280001f37983 */ /* 0x000ea80000300800 */
[----:B------:R-:W3:Y:S04]  /*87fb0*/  LDL.LU R238, [R1+0xa324] ;  /* 0x00a3240001ee7983 */ /* 0x000ee80000300800 */
[----:B------:R-:W3:Y:S04]  /*87fc0*/  LDL.LU R239, [R1+0xa320] ;  /* 0x00a3200001ef7983 */ /* 0x000ee80000300800 */
[----:B------:R-:W4:Y:S04]  /*87fd0*/  LDL.LU R234, [R1+0xa31c] ;  /* 0x00a31c0001ea7983 */ /* 0x000f280000300800 */
[----:B------:R-:W4:Y:S04]  /*87fe0*/  LDL.LU R235, [R1+0xa318] ;  /* 0x00a3180001eb7983 */ /* 0x000f280000300800 */
        /* <DEDUP_REMOVED lines=13> */
[----:B------:R-:W3:Y:S04]  /*880c0*/  LDL.LU R203, [R1+0xa2e0] ;  /* 0x00a2e00001cb7983 */ /* 0x000ee80000300800 */
[----:B------:R-:W3:Y:S04]  /*880d0*/  LDL.LU R198, [R1+0xa2dc] ;  /* 0x00a2dc0001c67983 */ /* 0x000ee80000300800 */
[----:B------:R-:W3:Y:S04]  /*880e0*/  LDL.LU R199, [R1+0xa2d8] ;  /* 0x00a2d80001c77983 */ /* 0x000ee80000300800 */
[----:B------:R-:W4:Y:S04]  /*880f0*/  LDL.LU R194, [R1+0xa2d4] ;  /* 0x00a2d40001c27983 */ /* 0x000f280000300800 */
[----:B------:R-:W4:Y:S01]  /*88100*/  LDL.LU R195, [R1+0xa2d0] ;  /* 0x00a2d00001c37983 */ /* 0x000f220000300800 */
[----:B------:R-:W-:Y:S01]  /*88110*/  MOV R200, R211 ;  /* 0x000000d300c87202 */ /* 0x000fe20000000f00 */
[C---:B--2---:R-:W-:Y:S08]  /*88120*/  HMMA.1688.F32.TF32 R60, R4.reuse, R190, R60 ;  /* 0x000000be043c723c */ /* 0x044ff0000008103c */
[C---:B---3--:R-:W-:Y:S08]  /*88130*/  HMMA.1688.F32.TF32 R52, R4.reuse, R198, R52 ;  /* 0x000000c60434723c */ /* 0x048ff00000081034 */
[C---:B----4-:R-:W-:Y:S07]  /*88140*/  HMMA.1688.F32.TF32 R56, R4.reuse, R194, R56 ;  /* 0x000000c20438723c */ /* 0x050fee0000081038 */
[----:B------:R-:W-:Y:S01]  /*88150*/  STL.64 [R1+0x9a0], R60 ;  /* 0x0009a03c01007387 */ /* 0x000fe20000100a00 */
[----:B------:R-:W-:Y:S03]  /*88160*/  HMMA.1688.F32.TF32 R48, R4, R202, R48 ;  /* 0x000000ca0430723c */ /* 0x000fe60000081030 */
[----:B------:R1:W-:Y:S04]  /*88170*/  STL.64 [R1+0x9a8], R62 ;  /* 0x0009a83e01007387 */ /* 0x0003e80000100a00 */
[----:B-1----:R-:W2:Y:S04]  /*88180*/  LDL.LU.64 R62, [R1+0xa2c8] ;  /* 0x00a2c800013e7983 */ /* 0x002ea80000300a00 */
[----:B------:R1:W-:Y:S04]  /*88190*/  STL.64 [R1+0xa1f0], R190 ;  /* 0x00a1f0be01007387 */ /* 0x0003e80000100a00 */
[----:B------:R-:W3:Y:S04]  /*881a0*/  LDL.LU R188, [R1+0x2320] ;  /* 0x0023200001bc7983 */ /* 0x000ee80000300800 */
[----:B------:R-:W3:Y:S04]  /*881b0*/  LDL.LU R189, [R1+0x2324] ;  /* 0x0023240001bd7983 */ /* 0x000ee80000300800 */
[----:B-1----:R-:W3:Y:S04]  /*881c0*/  LDL.LU R190, [R1+0x2328] ;  /* 0x0023280001be7983 */ /* 0x002ee80000300800 */
[----:B------:R-:W3:Y:S04]  /*881d0*/  LDL.LU R191, [R1+0x232c] ;  /* 0x00232c0001bf7983 */ /* 0x000ee80000300800 */
[----:B------:R-:W-:Y:S04]  /*881e0*/  STL.64 [R1+0x990], R56 ;  /* 0x0009903801007387 */ /* 0x000fe80000100a00 */
[----:B------:R1:W-:Y:S04]  /*881f0*/  STL.64 [R1+0x998], R58 ;  /* 0x0009983a01007387 */ /* 0x0003e80000100a00 */
[----:B-1----:R-:W4:Y:S04]  /*88200*/  LDL.LU.64 R58, [R1+0xa2c0] ;  /* 0x00a2c000013a7983 */ /* 0x002f280000300a00 */
[----:B------:R-:W-:Y:S04]  /*88210*/  STL.64 [R1+0xa1e8], R194 ;  /* 0x00a1e8c201007387 */ /* 0x000fe80000100a00 */
[----:B------:R-:W-:Y:S04]  /*88220*/  STL.64 [R1+0x980], R52 ;  /* 0x0009803401007387 */ /* 0x000fe80000100a00 */
[----:B------:R1:W-:Y:S04]  /*88230*/  STL.64 [R1+0x988], R54 ;  /* 0x0009883601007387 */ /* 0x0003e80000100a00 */
[----:B-1----:R-:W2:Y:S04]  /*88240*/  LDL.LU.64 R54, [R1+0xa2b8] ;  /* 0x00a2b80001367983 */ /* 0x002ea80000300a00 */
[----:B------:R1:W-:Y:S04]  /*88250*/  STL.64 [R1+0xa1e0], R198 ;  /* 0x00a1e0c601007387 */ /* 0x0003e80000100a00 */
[----:B------:R-:W2:Y:S04]  /*88260*/  LDL.LU R196, [R1+0x25c0] ;  /* 0x0025c00001c47983 */ /* 0x000ea80000300800 */
[----:B------:R-:W2:Y:S04]  /*88270*/  LDL.LU R197, [R1+0x25c4] ;  /* 0x0025c40001c57983 */ /* 0x000ea80000300800 */
[----:B-1----:R-:W2:Y:S04]  /*88280*/  LDL.LU R198, [R1+0x25c8] ;  /* 0x0025c80001c67983 */ /* 0x002ea80000300800 */
[----:B------:R-:W2:Y:S04]  /*88290*/  LDL.LU R199, [R1+0x25cc] ;  /* 0x0025cc0001c77983 */ /* 0x000ea80000300800 */
[----:B------:R-:W-:Y:S04]  /*882a0*/  STL.64 [R1+0x970], R48 ;  /* 0x0009703001007387 */ /* 0x000fe80000100a00 */
[----:B------:R1:W-:Y:S04]  /*882b0*/  STL.64 [R1+0x978], R50 ;  /* 0x0009783201007387 */ /* 0x0003e80000100a00 */
[----:B-1----:R-:W2:Y:S04]  /*882c0*/  LDL.LU.64 R50, [R1+0xa2b0] ;  /* 0x00a2b00001327983 */ /* 0x002ea80000300a00 */
[----:B------:R1:W-:Y:S04]  /*882d0*/  STL.64 [R1+0xa208], R202 ;  /* 0x00a208ca01007387 */ /* 0x0003e80000100a00 */
[----:B------:R-:W2:Y:S04]  /*882e0*/  LDL.LU R211, [R1+0xa2ac] ;  /* 0x00a2ac0001d37983 */ /* 0x000ea80000300800 */
[----:B------:R-:W3:Y:S01]  /*882f0*/  LDL.LU R214, [R1+0xa2a8] ;  /* 0x00a2a80001d67983 */ /* 0x000ee20000300800 */
[----:B-1----:R-:W-:-:S03]  /*88300*/  IMAD.MOV.U32 R202, RZ, RZ, R215 ;  /* 0x000000ffffca7224 */ /* 0x002fc600078e00d7 */
[----:B------:R-:W3:Y:S01]  /*88310*/  LDL.LU R215, [R1+0xa2a4] ;  /* 0x00a2a40001d77983 */ /* 0x000ee20000300800 */
[----:B------:R-:W-:-:S03]  /*88320*/  MOV R203, R219 ;  /* 0x000000db00cb7202 */ /* 0x000fc60000000f00 */
[----:B------:R-:W4:Y:S01]  /*88330*/  LDL.LU R219, [R1+0xa2a0] ;  /* 0x00a2a00001db7983 */ /* 0x000f220000300800 */
[C---:B------:R-:W-:Y:S08]  /*88340*/  HMMA.1688.F32.TF32 R44, R4.reuse, R206, R44 ;  /* 0x000000ce042c723c */ /* 0x040ff0000008102c */
[C---:B------:R-:W-:Y:S08]  /*88350*/  HMMA.1688.F32.TF32 R16, R4.reuse, R222, R16 ;  /* 0x000000de0410723c */ /* 0x040ff00000081010 */
[C---:B------:R-:W-:Y:S08]  /*88360*/  HMMA.1688.F32.TF32 R32, R4.reuse, R226, R32 ;  /* 0x000000e20420723c */ /* 0x040ff00000081020 */
[C---:B------:R-:W-:Y:S01]  /*88370*/  HMMA.1688.F32.TF32 R12, R4.reuse, R230, R12 ;  /* 0x000000e6040c723c */ /* 0x040fe2000008100c */
[----:B------:R-:W-:Y:S04]  /*88380*/  STL.64 [R1+0x960], R44 ;  /* 0x0009602c01007387 */ /* 0x000fe80000100a00 */
[----:B------:R1:W-:Y:S03]  /*88390*/  STL.64 [R1+0x968], R46 ;  /* 0x0009682e01007387 */ /* 0x0003e60000100a00 */
[C---:B------:R-:W-:Y:S08]  /*883a0*/  HMMA.1688.F32.TF32 R28, R4.reuse, R234, R28 ;  /* 0x000000ea041c723c */ /* 0x040ff0000008101c */
[C---:B------:R-:W-:Y:S01]  /*883b0*/  HMMA.1688.F32.TF32 R24, R4.reuse, R238, R24 ;  /* 0x000000ee0418723c */ /* 0x040fe20000081018 */
[----:B-1----:R-:W4:Y:S07]  /*883c0*/  LDL.LU.64 R46, [R1+0xa298] ;  /* 0x00a29800012e7983 */ /* 0x002f2e0000300a00 */
[C---:B--2---:R-:W-:Y:S08]  /*883d0*/  HMMA.1688.F32.TF32 R40, R4.reuse, R210, R40 ;  /* 0x000000d20428723c */ /* 0x044ff00000081028 */
[C---:B---3--:R-:W-:Y:S08]  /*883e0*/  HMMA.1688.F32.TF32 R36, R4.reuse, R214, R36 ;  /* 0x000000d60424723c */ /* 0x048ff00000081024 */
[----:B----4-:R-:W-:Y:S07]  /*883f0*/  HMMA.1688.F32.TF32 R248, R4, R218, R248 ;  /* 0x000000da04f8723c */ /* 0x010fee00000810f8 */
[----:B------:R-:W-:Y:S04]  /*88400*/  STL.64 [R1+0x950], R40 ;  /* 0x0009502801007387 */ /* 0x000fe80000100a00 */
[----:B------:R1:W-:Y:S04]  /*88410*/  STL.64 [R1+0x958], R42 ;  /* 0x0009582a01007387 */ /* 0x0003e80000100a00 */
[----:B-1----:R-:W2:Y:S04]  /*88420*/  LDL.LU.64 R42, [R1+0xa290] ;  /* 0x00a29000012a7983 */ /* 0x002ea80000300a00 */
[----:B------:R-:W3:Y:S04]  /*88430*/  LDL.LU.64 R40, [R1+0xa288] ;  /* 0x00a2880001287983 */ /* 0x000ee80000300a00 */
[----:B------:R-:W-:Y:S04]  /*88440*/  STL.64 [R1+0x940], R36 ;  /* 0x0009402401007387 */ /* 0x000fe80000100a00 */
[----:B------:R1:W-:Y:S04]  /*88450*/  STL.64 [R1+0x948], R38 ;  /* 0x0009482601007387 */ /* 0x0003e80000100a00 */
[----:B-1----:R-:W4:Y:S04]  /*88460*/  LDL.LU.64 R38, [R1+0xa280] ;  /* 0x00a2800001267983 */ /* 0x002f280000300a00 */
[----:B------:R-:W-:Y:S04]  /*88470*/  STL.64 [R1+0x930], R248 ;  /* 0x000930f801007387 */ /* 0x000fe80000100a00 */
[----:B------:R1:W-:Y:S04]  /*88480*/  STL.64 [R1+0x938], R250 ;  /* 0x000938fa01007387 */ /* 0x0003e80000100a00 */
[----:B-1----:R-:W2:Y:S04]  /*88490*/  LDL.LU.64 R250, [R1+0xa278] ;  /* 0x00a2780001fa7983 */ /* 0x002ea80000300a00 */
[----:B------:R-:W2:Y:S04]  /*884a0*/  LDL.LU.64 R248, [R1+0xa270] ;  /* 0x00a2700001f87983 */ /* 0x000ea80000300a00 */
[----:B------:R-:W-:Y:S04]  /*884b0*/  STL.64 [R1+0x920], R16 ;  /* 0x0009201001007387 */ /* 0x000fe80000100a00 */
[----:B------:R1:W-:Y:S04]  /*884c0*/  STL.64 [R1+0x928], R18 ;  /* 0x0009281201007387 */ /* 0x0003e80000100a00 */
[----:B-1----:R-:W2:Y:S04]  /*884d0*/  LDL.LU.64 R18, [R1+0xa268] ;  /* 0x00a2680001127983 */ /* 0x002ea80000300a00 */
        /* <DEDUP_REMOVED lines=11> */
[----:B-1----:R-:W2:Y:S01]  /*88590*/  LDL.LU.64 R26, [R1+0xa248] ;  /* 0x00a24800011a7983 */ /* 0x002ea20000300a00 */
[----:B------:R-:W-:-:S02]  /*885a0*/  IMAD.MOV.U32 R194, RZ, RZ, R89 ;  /* 0x000000ffffc27224 */ /* 0x000fc400078e0059 */
[----:B------:R-:W-:Y:S01]  /*885b0*/  IMAD.MOV.U32 R195, RZ, RZ, R88 ;  /* 0x000000ffffc37224 */ /* 0x000fe200078e0058 */
[----:B------:R-:W-:Y:S08]  /*885c0*/  HMMA.1688.F32.TF32 R200, R4, R242, R200 ;  /* 0x000000f204c8723c */ /* 0x000ff000000810c8 */
[C---:B------:R-:W-:Y:S08]  /*885d0*/  HMMA.1688.F32.TF32 R192, R8.reuse, R194, R196 ;  /* 0x000000c208c0723c */ /* 0x040ff000000810c4 */
[C---:B------:R-:W-:Y:S07]  /*885e0*/  HMMA.1688.F32.TF32 R4, R8.reuse, R186, R188 ;  /* 0x000000ba0804723c */ /* 0x040fee00000810bc */
[----:B------:R-:W-:Y:S01]  /*885f0*/  STL.64 [R1+0x8d0], R200 ;  /* 0x0008d0c801007387 */ /* 0x000fe20000100a00 */
[C---:B------:R-:W-:Y:S03]  /*88600*/  HMMA.1688.F32.TF32 R172, R8.reuse, R174, R180 ;  /* 0x000000ae08ac723c */ /* 0x040fe600000810b4 */
[----:B------:R-:W-:Y:S04]  /*88610*/  STL.64 [R1+0x8d8], R202 ;  /* 0x0008d8ca01007387 */ /* 0x000fe80000100a00 */
[----:B------:R-:W-:Y:S04]  /*88620*/  STL.64 [R1+0x850], R192 ;  /* 0x000850c001007387 */ /* 0x000fe80000100a00 */
[----:B------:R-:W-:Y:S04]  /*88630*/  STL.64 [R1+0x858], R194 ;  /* 0x000858c201007387 */ /* 0x000fe80000100a00 */
[----:B------:R-:W-:Y:S04]  /*88640*/  STL.64 [R1+0x840], R4 ;  /* 0x0008400401007387 */ /* 0x000fe80000100a00 */
[----:B------:R1:W-:Y:S02]  /*88650*/  STL.64 [R1+0x848], R6 ;  /* 0x0008480601007387 */ /* 0x0003e40000100a00 */
[C---:B-1----:R-:W-:Y:S01]  /*88660*/  HMMA.1688.F32.TF32 R4, R8.reuse, R162, R164 ;  /* 0x000000a20804723c */ /* 0x042fe200000810a4 */
[----:B------:R-:W-:Y:S01]  /*88670*/  MOV R154, R93 ;  /* 0x0000005d009a7202 */ /* 0x000fe20000000f00 */
[----:B------:R-:W-:Y:S01]  /*88680*/  IMAD.MOV.U32 R155, RZ, RZ, R92 ;  /* 0x000000ffff9b7224 */ /* 0x000fe200078e005c */
[----:B------:R-:W-:Y:S04]  /*88690*/  STL.64 [R1+0x830], R172 ;  /* 0x000830ac01007387 */ /* 0x000fe80000100a00 */
[----:B------:R-:W-:Y:S02]  /*886a0*/  STL.64 [R1+0x838], R174 ;  /* 0x000838ae01007387 */ /* 0x000fe40000100a00 */
[C---:B------:R-:W-:Y:S08]  /*886b0*/  HMMA.1688.F32.TF32 R152, R8.reuse, R154, R156 ;  /* 0x0000009a0898723c */ /* 0x040ff0000008109c */
[C---:B--2---:R-:W-:Y:S08]  /*886c0*/  HMMA.1688.F32.TF32 R168, R8.reuse, R26, R168 ;  /* 0x0000001a08a8723c */ /* 0x044ff000000810a8 */
[C---:B------:R-:W-:Y:S11]  /*886d0*/  HMMA.1688.F32.TF32 R64, R8.reuse, R30, R64 ;  /* 0x0000001e0840723c */ /* 0x040ff60000081040 */
[----:B------:R-:W-:Y:S04]  /*886e0*/  @!UPT UIADD3 URZ, URZ, URZ, URZ ;  /* 0x0000003f3f3ff290 */ /* 0x000fe8000fffe03f */
[----:B------:R-:W-:Y:S04]  /*886f0*/  STL.64 [R1+0x820], R168 ;  /* 0x000820a801007387 */ /* 0x000fe80000100a00 */
[----:B------:R-:W-:Y:S04]  /*88700*/  STL.64 [R1+0x828], R170 ;  /* 0x000828aa01007387 */ /* 0x000fe80000100a00 */
[----:B------:R-:W-:Y:S04]  /*88710*/  STL.64 [R1+0x890], R4 ;  /* 0x0008900401007387 */ /* 0x000fe80000100a00 */
[----:B------:R1:W-:Y:S02]  /*88720*/  STL.64 [R1+0x898], R6 ;  /* 0x0008980601007387 */ /* 0x0003e40000100a00 */
[C---:B-1----:R-:W-:Y:S02]  /*88730*/  HMMA.1688.F32.TF32 R4, R8.reuse, R14, R20 ;  /* 0x0000000e0804723c */ /* 0x042fe40000081014 */
[----:B------:R-:W-:Y:S04]  /*88740*/  STL.64 [R1+0x880], R152 ;  /* 0x0008809801007387 */ /* 0x000fe80000100a00 */
[----:B------:R-:W-:Y:S04]  /*88750*/  STL.64 [R1+0x888], R154 ;  /* 0x0008889a01007387 */ /* 0x000fe80000100a00 */
[----:B------:R-:W2:Y:S04]  /*88760*/  LDL.LU R12, [R1+0x4d0] ;  /* 0x0004d000010c7983 */ /* 0x000ea80000300800 */
[----:B------:R1:W-:Y:S04]  /*88770*/  STL.64 [R1+0x870], R64 ;  /* 0x0008704001007387 */ /* 0x0003e80000100a00 */
[----:B------:R1:W-:Y:S05]  /*88780*/  STL.64 [R1+0x878], R66 ;  /* 0x0008784201007387 */ /* 0x0003ea0000100a00 */
[----:B------:R-:W-:Y:S04]  /*88790*/  STL.64 [R1+0x860], R4 ;  /* 0x0008600401007387 */ /* 0x000fe80000100a00 */
        /* <DEDUP_REMOVED lines=8> */
[----:B-1----:R-:W3:Y:S04]  /*88820*/  LDL.LU R64, [R1+0x4f0] ;  /* 0x0004f00001407983 */ /* 0x002ee80000300800 */
[----:B------:R-:W3:Y:S04]  /*88830*/  LDL.LU R65, [R1+0x4f4] ;  /* 0x0004f40001417983 */ /* 0x000ee80000300800 */
[----:B------:R-:W3:Y:S04]  /*88840*/  LDL.LU R66, [R1+0x4f8] ;  /* 0x0004f80001427983 */ /* 0x000ee80000300800 */
[----:B------:R-:W3:Y:S04]  /*88850*/  LDL.LU R67, [R1+0x4fc] ;  /* 0x0004fc0001437983 */ /* 0x000ee80000300800 */
[----:B------:R-:W3:Y:S04]  /*88860*/  LDL.LU R172, [R1+0x1b90] ;  /* 0x001b900001ac7983 */ /* 0x000ee80000300800 */
[----:B------:R-:W3:Y:S04]  /*88870*/  LDL.LU R173, [R1+0x1b94] ;  /* 0x001b940001ad7983 */ /* 0x000ee80000300800 */
        /* <DEDUP_REMOVED lines=26> */
[C---:B--2---:R-:W-:Y:S11]  /*88a20*/  HMMA.1688.F32.TF32 R4, R8.reuse, R34, R180 ;  /* 0x000000220804723c */ /* 0x044ff600000810b4 */
[----:B------:R-:W-:Y:S11]  /*88a30*/  @!UPT UIADD3 URZ, URZ, URZ, URZ ;  /* 0x0000003f3f3ff290 */ /* 0x000ff6000fffe03f */
[----:B------:R-:W-:Y:S02]  /*88a40*/  @!UPT UIADD3 URZ, URZ, URZ, URZ ;  /* 0x0000003f3f3ff290 */ /* 0x000fe4000fffe03f */
[----:B------:R-:W-:Y:S01]  /*88a50*/  IMAD.MOV.U32 R220, RZ, RZ, R4 ;  /* 0x000000ffffdc7224 */ /* 0x000fe200078e0004 */
[----:B------:R-:W-:Y:S01]  /*88a60*/  MOV R177, R6 ;  /* 0x0000000600b17202 */ /* 0x000fe20000000f00 */
[----:B------:R-:W-:Y:S02]  /*88a70*/  IMAD.MOV.U32 R221, RZ, RZ, R5 ;  /* 0x000000ffffdd7224 */ /* 0x000fe400078e0005 */
[----:B------:R-:W-:Y:S02]  /*88a80*/  IMAD.MOV.U32 R176, RZ, RZ, R7 ;  /* 0x000000ffffb07224 */ /* 0x000fe400078e0007 */
[C---:B---3--:R-:W-:Y:S11]  /*88a90*/  HMMA.1688.F32.TF32 R4, R8.reuse, R18, R172 ;  /* 0x000000120804723c */ /* 0x048ff600000810ac */
[----:B------:R-:W-:Y:S11]  /*88aa0*/  @!UPT UIADD3 URZ, URZ, URZ, URZ ;  /* 0x0000003f3f3ff290 */ /* 0x000ff6000fffe03f */
[----:B------:R-:W-:Y:S02]  /*88ab0*/  @!UPT UIADD3 URZ, URZ, URZ, URZ ;  /* 0x0000003f3f3ff290 */ /* 0x000fe4000fffe03f */
[----:B------:R-:W-:Y:S01]  /*88ac0*/  IMAD.MOV.U32 R140, RZ, RZ, R4 ;  /* 0x000000ffff8c7224 */ /* 0x000fe200078e0004 */
[----:B------:R-:W-:Y:S01]  /*88ad0*/  MOV R141, R5 ;  /* 0x00000005008d7202 */ /* 0x000fe20000000f00 */
[----:B------:R-:W-:Y:S02]  /*88ae0*/  IMAD.MOV.U32 R68, RZ, RZ, R6 ;  /* 0x000000ffff447224 */ /* 0x000fe400078e0006 */
[----:B------:R-:W-:Y:S02]  /*88af0*/  IMAD.MOV.U32 R69, RZ, RZ, R7 ;  /* 0x000000ffff457224 */ /* 0x000fe400078e0007 */
[C---:B----4-:R-:W-:Y:S01]  /*88b00*/  HMMA.1688.F32.TF32 R4, R8.reuse, R250, R168 ;  /* 0x000000fa0804723c */ /* 0x050fe200000810a8 */
[----:B------:R-:W-:Y:S04]  /*88b10*/  STL [R1+0x9c34], R176 ;  /* 0x009c34b001007387 */ /* 0x000fe80000100800 */
[----:B------:R-:W-:Y:S11]  /*88b20*/  STL [R1+0x9c30], R177 ;  /* 0x009c30b101007387 */ /* 0x000ff60000100800 */
[----:B------:R-:W-:Y:S08]  /*88b30*/  @!UPT UIADD3 URZ, URZ, URZ, URZ ;  /* 0x0000003f3f3ff290 */ /* 0x000ff0000fffe03f */
[----:B------:R-:W-:Y:S01]  /*88b40*/  MOV R104, R4 ;  /* 0x0000000400687202 */ /* 0x000fe20000000f00 */
[----:B------:R-:W-:Y:S01]  /*88b50*/  IMAD.MOV.U32 R105, RZ, RZ, R5 ;  /* 0x000000ffff697224 */ /* 0x000fe200078e0005 */
[----:B------:R-:W-:Y:S01]  /*88b60*/  MOV R61, R7 ;  /* 0x00000007003d7202 */ /* 0x000fe20000000f00 */
[----:B------:R-:W-:Y:S02]  /*88b70*/  IMAD.MOV.U32 R60, RZ, RZ, R6 ;  /* 0x000000ffff3c7224 */ /* 0x000fe400078e0006 */
[C---:B------:R-:W-:Y:S01]  /*88b80*/  HMMA.1688.F32.TF32 R4, R8.reuse, R246, R164 ;  /* 0x000000f60804723c */ /* 0x040fe200000810a4 */
[----:B------:R-:W-:Y:S04]  /*88b90*/  STL [R1+0x9c2c], R221 ;  /* 0x009c2cdd01007387 */ /* 0x000fe80000100800 */
[----:B------:R-:W-:Y:S04]  /*88ba0*/  STL [R1+0x9c28], R220 ;  /* 0x009c28dc01007387 */ /* 0x000fe80000100800 */
[----:B------:R-:W-:Y:S01]  /*88bb0*/  STL [R1+0x9c3c], R141 ;  /* 0x009c3c8d01007387 */ /* 0x000fe20000100800 */
[C---:B------:R-:W-:Y:S03]  /*88bc0*/  HMMA.1688.F32.TF32 R160, R8.reuse, R38, R160 ;  /* 0x0000002608a0723c */ /* 0x040fe600000810a0 */
[----:B------:R-:W-:Y:S04]  /*88bd0*/  STL [R1+0x9c38], R140 ;  /* 0x009c388c01007387 */ /* 0x000fe80000100800 */
        /* <DEDUP_REMOVED lines=8> */
[----:B------:R1:W-:Y:S09]  /*88c60*/  STL.64 [R1+0xa1b0], R40 ;  /* 0x00a1b02801007387 */ /* 0x0003f20000100a00 */
[----:B------:R-:W-:Y:S01]  /*88c70*/  STL.64 [R1+0x26b0], R4 ;  /* 0x0026b00401007387 */ /* 0x000fe20000100a00 */
[C---:B-1----:R-:W-:Y:S03]  /*88c80*/  HMMA.1688.F32.TF32 R40, R8.reuse, R46, R152 ;  /* 0x0000002e0828723c */ /* 0x042fe60000081098 */
[----:B------:R1:W-:Y:S05]  /*88c90*/  STL.64 [R1+0x26b8], R6 ;  /* 0x0026b80601007387 */ /* 0x0003ea0000100a00 */
[C---:B-1----:R-:W-:Y:S01]  /*88ca0*/  HMMA.1688.F32.TF32 R4, R8.reuse, R50, R64 ;  /* 0x000000320804723c */ /* 0x042fe20000081040 */
[----:B------:R-:W-:Y:S07]  /*88cb0*/  STL.64 [R1+0xa1a0], R50 ;  /* 0x00a1a03201007387 */ /* 0x000fee0000100a00 */
[C---:B------:R-:W-:Y:S07]  /*88cc0*/  HMMA.1688.F32.TF32 R20, R8.reuse, R54, R20 ;  /* 0x000000360814723c */ /* 0x040fee0000081014 */
[----:B------:R-:W-:Y:S04]  /*88cd0*/  STL.64 [R1+0x26a0], R40 ;  /* 0x0026a02801007387 */ /* 0x000fe80000100a00 */
[----:B------:R-:W-:Y:S04]  /*88ce0*/  STL.64 [R1+0x26a8], R42 ;  /* 0x0026a82a01007387 */ /* 0x000fe80000100a00 */
[----:B------:R-:W-:Y:S04]  /*88cf0*/  STL.64 [R1+0x2690], R4 ;  /* 0x0026900401007387 */ /* 0x000fe80000100a00 */
[----:B------:R1:W-:Y:S02]  /*88d00*/  STL.64 [R1+0x2698], R6 ;  /* 0x0026980601007387 */ /* 0x0003e40000100a00 */
[C---:B-1----:R-:W-:Y:S02]  /*88d10*/  HMMA.1688.F32.TF32 R4, R8.reuse, R58, R12 ;  /* 0x0000003a0804723c */ /* 0x042fe4000008100c */
[----:B------:R1:W-:Y:S04]  /*88d20*/  STL.64 [R1+0xa198], R54 ;  /* 0x00a1983601007387 */ /* 0x0003e80000100a00 */
[----:B------:R-:W-:Y:S04]  /*88d30*/  STL.64 [R1+0x2680], R20 ;  /* 0x0026801401007387 */ /* 0x000fe80000100a00 */
[----:B------:R-:W-:Y:S04]  /*88d40*/  STL.64 [R1+0x2688], R22 ;  /* 0x0026881601007387 */ /* 0x000fe80000100a00 */
[----:B------:R-:W2:Y:S09]  /*88d50*/  LDL.LU R12, [R1+0x6b0] ;  /* 0x0006b000010c7983 */ /* 0x000eb20000300800 */
[----:B------:R3:W-:Y:S04]  /*88d60*/  STL.64 [R1+0x2670], R4 ;  /* 0x0026700401007387 */ /* 0x0007e80000100a00 */
        /* <DEDUP_REMOVED lines=56> */
[----:B---3--:R-:W3:Y:S04]  /*890f0*/  LDL.LU R4, [R1+0x450] ;  /* 0x0004500001047983 */ /* 0x008ee80000300800 */
[----:B------:R-:W3:Y:S04]  /*89100*/  LDL.LU R5, [R1+0x454] ;  /* 0x0004540001057983 */ /* 0x000ee80000300800 */
[----:B----4-:R-:W3:Y:S04]  /*89110*/  LDL.LU R6, [R1+0x458] ;  /* 0x0004580001067983 */ /* 0x010ee80000300800 */
[----:B------:R-:W3:Y:S04]  /*89120*/  LDL.LU R7, [R1+0x45c] ;  /* 0x00045c0001077983 */ /* 0x000ee80000300800 */
[----:B------:R-:W4:Y:S04]  /*89130*/  LDL.LU R188, [R1+0x410] ;  /* 0x0004100001bc7983 */ /* 0x000f280000300800 */
[----:B------:R-:W4:Y:S04]  /*89140*/  LDL.LU R189, [R1+0x414] ;  /* 0x0004140001bd7983 */ /* 0x000f280000300800 */
[----:B------:R-:W4:Y:S04]  /*89150*/  LDL.LU R190, [R1+0x418] ;  /* 0x0004180001be7983 */ /* 0x000f280000300800 */
[----:B------:R-:W4:Y:S04]  /*89160*/  LDL.LU R191, [R1+0x41c] ;  /* 0x00041c0001bf7983 */ /* 0x000f280000300800 */
        /* <DEDUP_REMOVED lines=16> */
[----:B------:R1:W-:Y:S04]  /*89270*/  STL.64 [R1+0xa1a8], R58 ;  /* 0x00a1a83a01007387 */ /* 0x0003e80000100a00 */
[----:B------:R-:W3:Y:S04]  /*89280*/  LDL.LU R56, [R1+0x4a0] ;  /* 0x0004a00001387983 */ /* 0x000ee80000300800 */
[----:B------:R-:W3:Y:S04]  /*89290*/  LDL.LU R57, [R1+0x4a4] ;  /* 0x0004a40001397983 */ /* 0x000ee80000300800 */
[----:B-1----:R-:W3:Y:S04]  /*892a0*/  LDL.LU R58, [R1+0x4a8] ;  /* 0x0004a800013a7983 */ /* 0x002ee80000300800 */
[----:B------:R-:W3:Y:S01]  /*892b0*/  LDL.LU R59, [R1+0x4ac] ;  /* 0x0004ac00013b7983 */ /* 0x000ee20000300800 */
[C---:B--2---:R-:W-:Y:S11]  /*892c0*/  HMMA.1688.F32.TF32 R64, R8.reuse, R62, R64 ;  /* 0x0000003e0840723c */ /* 0x044ff60000081040 */
[----:B------:R-:W-:Y:S11]  /*892d0*/  @!UPT UIADD3 URZ, URZ, URZ, URZ ;  /* 0x0000003f3f3ff290 */ /* 0x000ff6000fffe03f */
[----:B------:R-:W-:Y:S01]  /*892e0*/  @!UPT UIADD3 URZ, URZ, URZ, URZ ;  /* 0x0000003f3f3ff290 */ /* 0x000fe2000fffe03f */
[----:B------:R-:W-:Y:S04]  /*892f0*/  STL.64 [R1+0x2660], R64 ;  /* 0x0026604001007387 */ /* 0x000fe80000100a00 */
[----:B------:R1:W-:Y:S04]  /*89300*/  STL.64 [R1+0x2668], R66 ;  /* 0x0026684201007387 */ /* 0x0003e80000100a00 */
[----:B-1----:R-:W2:Y:S04]  /*89310*/  LDL.LU.64 R66, [R1+0xa240] ;  /* 0x00a2400001427983 */ /* 0x002ea80000300a00 */
[----:B------:R-:W-:Y:S04]  /*89320*/  STL.64 [R1+0xa1c8], R62 ;  /* 0x00a1c83e01007387 */ /* 0x000fe80000100a00 */
[----:B------:R1:W-:Y:S04]  /*89330*/  STL.64 [R1+0xa1c0], R60 ;  /* 0x00a1c03c01007387 */ /* 0x0003e80000100a00 */
[----:B-1----:R-:W2:Y:S04]  /*89340*/  LDL.LU R60, [R1+0x4b0] ;  /* 0x0004b000013c7983 */ /* 0x002ea80000300800 */
[----:B------:R-:W2:Y:S04]  /*89350*/  LDL.LU R61, [R1+0x4b4] ;  /* 0x0004b400013d7983 */ /* 0x000ea80000300800 */
[----:B------:R-:W2:Y:S04]  /*89360*/  LDL.LU R62, [R1+0x4b8] ;  /* 0x0004b800013e7983 */ /* 0x000ea80000300800 */
[----:B------:R-:W2:Y:S01]  /*89370*/  LDL.LU R63, [R1+0x4bc] ;  /* 0x0004bc00013f7983 */ /* 0x000ea20000300800 */
[C---:B------:R-:W-:Y:S08]  /*89380*/  HMMA.1688.F32.TF32 R52, R8.reuse, R74, R52 ;  /* 0x0000004a0834723c */ /* 0x040ff00000081034 */
[C---:B------:R-:W-:Y:S08]  /*89390*/  HMMA.1688.F32.TF32 R48, R8.reuse, R78, R48 ;  /* 0x0000004e0830723c */ /* 0x040ff00000081030 */
[C---:B------:R-:W-:Y:S08]  /*893a0*/  HMMA.1688.F32.TF32 R40, R8.reuse, R82, R40 ;  /* 0x000000520828723c */ /* 0x040ff00000081028 */
[C---:B---3--:R-:W-:Y:S08]  /*893b0*/  HMMA.1688.F32.TF32 R56, R8.reuse, R70, R56 ;  /* 0x000000460838723c */ /* 0x048ff00000081038 */
        /* <DEDUP_REMOVED lines=9> */
[----:B------:R1:W-:Y:S04]  /*89450*/  STL.64 [R1+0x2638], R54 ;  /* 0x0026383601007387 */ /* 0x0003e80000100a00 */
[----:B------:R-:W-:Y:S04]  /*89460*/  STL.64 [R1+0x2620], R48 ;  /* 0x0026203001007387 */ /* 0x000fe80000100a00 */
[----:B------:R2:W-:Y:S01]  /*89470*/  STL.64 [R1+0x2628], R50 ;  /* 0x0026283201007387 */ /* 0x0005e20000100a00 */
[C---:B-1----:R-:W-:Y:S03]  /*89480*/  HMMA.1688.F32.TF32 R52, R8.reuse, R86, R244 ;  /* 0x000000560834723c */ /* 0x042fe600000810f4 */
[----:B------:R-:W-:Y:S04]  /*89490*/  STL.64 [R1+0x2610], R40 ;  /* 0x0026102801007387 */ /* 0x000fe80000100a00 */
[----:B------:R1:W-:Y:S01]  /*894a0*/  STL.64 [R1+0x2618], R42 ;  /* 0x0026182a01007387 */ /* 0x0003e20000100a00 */
[C---:B--2---:R-:W-:Y:S08]  /*894b0*/  HMMA.1688.F32.TF32 R48, R8.reuse, R90, R4 ;  /* 0x0000005a0830723c */ /* 0x044ff00000081004 */
[C---:B-1----:R-:W-:Y:S07]  /*894c0*/  HMMA.1688.F32.TF32 R40, R8.reuse, R94, R200 ;  /* 0x0000005e0828723c */ /* 0x042fee00000810c8 */
[----:B------:R-:W-:Y:S01]  /*894d0*/  STL.64 [R1+0x2600], R52 ;  /* 0x0026003401007387 */ /* 0x000fe20000100a00 */
[C---:B------:R-:W-:Y:S03]  /*894e0*/  HMMA.1688.F32.TF32 R4, R8.reuse, R98, R196 ;  /* 0x000000620804723c */ /* 0x040fe600000810c4 */
[----:B------:R-:W-:Y:S04]  /*894f0*/  STL.64 [R1+0x2608], R54 ;  /* 0x0026083601007387 */ /* 0x000fe80000100a00 */
[----:B------:R-:W-:Y:S04]  /*89500*/  STL.64 [R1+0x25f0], R48 ;  /* 0x0025f03001007387 */ /* 0x000fe80000100a00 */
[----:B------:R1:W-:Y:S04]  /*89510*/  STL.64 [R1+0x25f8], R50 ;  /* 0x0025f83201007387 */ /* 0x0003e80000100a00 */
[----:B------:R-:W-:Y:S04]  /*89520*/  STL.64 [R1+0x25e0], R40 ;  /* 0x0025e02801007387 */ /* 0x000fe80000100a00 */
[----:B------:R4:W-:Y:S01]  /*89530*/  STL.64 [R1+0x25e8], R42 ;  /* 0x0025e82a01007387 */ /* 0x0009e20000100a00 */
[C---:B-1----:R-:W-:Y:S08]  /*89540*/  HMMA.1688.F32.TF32 R48, R8.reuse, R102, R192 ;  /* 0x000000660830723c */ /* 0x042ff000000810c0 */
[C---:B----4-:R-:W-:Y:S01]  /*89550*/  HMMA.1688.F32.TF32 R40, R8.reuse, R106, R188 ;  /* 0x0000006a0828723c */ /* 0x050fe200000810bc */
[----:B------:R-:W-:Y:S04]  /*89560*/  STL.64 [R1+0x25d0], R4 ;  /* 0x0025d00401007387 */ /* 0x000fe80000100a00 */
[----:B------:R1:W-:Y:S10]  /*89570*/  STL.64 [R1+0x25d8], R6 ;  /* 0x0025d80601007387 */ /* 0x0003f40000100a00 */
[----:B------:R-:W-:Y:S01]  /*89580*/  STL.64 [R1+0x25c0], R48 ;  /* 0x0025c03001007387 */ /* 0x000fe20000100a00 */
[C---:B-1----:R-:W-:Y:S03]  /*89590*/  HMMA.1688.F32.TF32 R4, R8.reuse, R110, R184 ;  /* 0x0000006e0804723c */ /* 0x042fe600000810b8 */
[----:B------:R1:W-:Y:S04]  /*895a0*/  STL.64 [R1+0x25c8], R50 ;  /* 0x0025c83201007387 */ /* 0x0003e80000100a00 */
[----:B------:R-:W-:Y:S04]  /*895b0*/  STL.64 [R1+0x25b0], R40 ;  /* 0x0025b02801007387 */ /* 0x000fe80000100a00 */
[----:B------:R2:W-:Y:S01]  /*895c0*/  STL.64 [R1+0x25b8], R42 ;  /* 0x0025b82a01007387 */ /* 0x0005e20000100a00 */
[C---:B-1----:R-:W-:Y:S08]  /*895d0*/  HMMA.1688.F32.TF32 R48, R8.reuse, R114, R180 ;  /* 0x000000720830723c */ /* 0x042ff000000810b4 */
[C---:B--2---:R-:W-:Y:S03]  /*895e0*/  HMMA.1688.F32.TF32 R40, R8.reuse, R118, R172 ;  /* 0x000000760828723c */ /* 0x044fe600000810ac */
[----:B------:R-:W-:Y:S04]  /*895f0*/  STL.64 [R1+0x25a0], R4 ;  /* 0x0025a00401007387 */ /* 0x000fe80000100a00 */
[----:B------:R-:W-:Y:S04]  /*89600*/  STL.64 [R1+0x25a8], R6 ;  /* 0x0025a80601007387 */ /* 0x000fe80000100a00 */
[----:B------:R-:W-:Y:S04]  /*89610*/  LDS R4, [R84+0x41100] ;  /* 0x0411000054047984 */ /* 0x000fe80000000800 */
[----:B------:R-:W-:Y:S04]  /*89620*/  LDS R6, [R84+0x41900] ;  /* 0x0419000054067984 */ /* 0x000fe80000000800 */
[----:B------:R-:W-:Y:S04]  /*89630*/  STL.64 [R1+0x2590], R48 ;  /* 0x0025903001007387 */ /* 0x000fe80000100a00 */
[----:B------:R1:W-:Y:S04]  /*89640*/  STL.64 [R1+0x2598], R50 ;  /* 0x0025983201007387 */ /* 0x0003e80000100a00 */
[----:B------:R-:W-:Y:S04]  /*89650*/  STL.64 [R1+0x2580], R40 ;  /* 0x0025802801007387 */ /* 0x000fe80000100a00 */
[----:B------:R2:W-:Y:S01]  /*89660*/  STL.64 [R1+0x2588], R42 ;  /* 0x0025882a01007387 */ /* 0x0005e20000100a00 */
[C---:B-1----:R-:W-:Y:S03]  /*89670*/  HMMA.1688.F32.TF32 R48, R8.reuse, R122, R168 ;  /* 0x0000007a0830723c */ /* 0x042fe600000810a8 */
[----:B------:R-:W-:Y:S04]  /*89680*/  LDS R5, [R85+0x41100] ;  /* 0x0411000055057984 */ /* 0x000fe80000000800 */
[----:B------:R-:W1:Y:S01]  /*89690*/  LDS R7, [R85+0x41900] ;  /* 0x0419000055077984 */ /* 0x000e620000000800 */
[C---:B--2---:R-:W-:Y:S03]  /*896a0*/  HMMA.1688.F32.TF32 R40, R8.reuse, R126, R164 ;  /* 0x0000007e0828723c */ /* 0x044fe600000810a4 */
[----:B------:R-:W-:Y:S11]  /*896b0*/  STL.64 [R1+0xa168], R126 ;  /* 0x00a1687e01007387 */ /* 0x000ff60000100a00 */
[----:B------:R-:W-:Y:S01]  /*896c0*/  @!UPT UIADD3 URZ, URZ, URZ, URZ ;  /* 0x0000003f3f3ff290 */ /* 0x000fe2000fffe03f */
[----:B------:R-:W-:Y:S04]  /*896d0*/  STL.64 [R1+0x2570], R48 ;  /* 0x0025703001007387 */ /* 0x000fe80000100a00 */
[----:B------:R2:W-:Y:S04]  /*896e0*/  STL.64 [R1+0x2578], R50 ;  /* 0x0025783201007387 */ /* 0x0005e80000100a00 */
[----:B------:R-:W-:Y:S04]  /*896f0*/  STL.64 [R1+0x2560], R40 ;  /* 0x0025602801007387 */ /* 0x000fe80000100a00 */
[----:B------:R3:W-:Y:S01]  /*89700*/  STL.64 [R1+0x2568], R42 ;  /* 0x0025682a01007387 */ /* 0x0007e20000100a00 */
[C---:B--2---:R-:W-:Y:S08]  /*89710*/  HMMA.1688.F32.TF32 R48, R8.reuse, R130, R160 ;  /* 0x000000820830723c */ /* 0x044ff000000810a0 */
[C---:B---3--:R-:W-:Y:S01]  /*89720*/  HMMA.1688.F32.TF32 R40, R8.reuse, R134, R156 ;  /* 0x000000860828723c */ /* 0x048fe2000008109c */
[----:B------:R-:W-:Y:S11]  /*89730*/  STL.64 [R1+0xa160], R130 ;  /* 0x00a1608201007387 */ /* 0x000ff60000100a00 */
[----:B------:R-:W-:Y:S03]  /*89740*/  @!UPT UIADD3 URZ, URZ, URZ, URZ ;  /* 0x0000003f3f3ff290 */ /* 0x000fe6000fffe03f */
[----:B------:R-:W-:Y:S04]  /*89750*/  STL.64 [R1+0x2550], R48 ;  /* 0x0025503001007387 */ /* 0x000fe80000100a00 */
[----:B------:R2:W-:Y:S04]  /*89760*/  STL.64 [R1+0x2558], R50 ;  /* 0x0025583201007387 */ /* 0x0005e80000100a00 */
[----:B------:R-:W-:Y:S04]  /*89770*/  STL.64 [R1+0xa158], R138 ;  /* 0x00a1588a01007387 */ /* 0x000fe80000100a00 */
[----:B------:R-:W-:Y:S01]  /*89780*/  STL.64 [R1+0x2540], R40 ;  /* 0x0025402801007387 */ /* 0x000fe20000100a00 */
[C---:B--2---:R-:W-:Y:S03]  /*89790*/  HMMA.1688.F32.TF32 R48, R8.reuse, R138, R152 ;  /* 0x0000008a0830723c */ /* 0x044fe60000081098 */
[----:B------:R2:W-:Y:S05]  /*897a0*/  STL.64 [R1+0x2548], R42 ;  /* 0x0025482a01007387 */ /* 0x0005ea0000100a00 */
[C---:B--2---:R-:W-:Y:S11]  /*897b0*/  HMMA.1688.F32.TF32 R40, R8.reuse, R142, R20 ;  /* 0x0000008e0828723c */ /* 0x044ff60000081014 */
[----:B------:R-:W-:Y:S04]  /*897c0*/  @!UPT UIADD3 URZ, URZ, URZ, URZ ;  /* 0x0000003f3f3ff290 */ /* 0x000fe8000fffe03f */
[----:B------:R-:W-:Y:S04]  /*897d0*/  STL.64 [R1+0x2530], R48 ;  /* 0x0025303001007387 */ /* 0x000fe80000100a00 */
[----:B------:R-:W-:Y:S04]  /*897e0*/  STL.64 [R1+0x2538], R50 ;  /* 0x0025383201007387 */ /* 0x000fe80000100a00 */
[----:B------:R-:W2:Y:S04]  /*897f0*/  LDL.LU R20, [R1+0x550] ;  /* 0x0005500001147983 */ /* 0x000ea80000300800 */
[----:B------:R3:W-:Y:S04]  /*89800*/  STL.64 [R1+0x2520], R40 ;  /* 0x0025202801007387 */ /* 0x0007e80000100a00 */
[----:B------:R4:W-:Y:S04]  /*89810*/  STL.64 [R1+0x2528], R42 ;  /* 0x0025282a01007387 */ /* 0x0009e80000100a00 */
[----:B------:R1:W-:Y:S04]  /*89820*/  STL.64 [R1+0x2510], R12 ;  /* 0x0025100c01007387 */ /* 0x0003e80000100a00 */
[----:B------:R1:W-:Y:S04]  /*89830*/  STL.64 [R1+0x2518], R14 ;  /* 0x0025180e01007387 */ /* 0x0003e80000100a00 */
[----:B------:R-:W2:Y:S04]  /*89840*/  LDL.LU R21, [R1+0x554] ;  /* 0x0005540001157983 */ /* 0x000ea80000300800 */
[----:B------:R-:W2:Y:S04]  /*89850*/  LDL.LU R22, [R1+0x558] ;  /* 0x0005580001167983 */ /* 0x000ea80000300800 */
        /* <DEDUP_REMOVED lines=88> */
[----:B------:R-:W3:Y:S01]  /*89de0*/  LDL.LU R15, [R1+0x54c] ;  /* 0x00054c00010f7983 */ /* 0x000ee20000300800 */
[C---:B--2---:R-:W-:Y:S11]  /*89df0*/  HMMA.1688.F32.TF32 R152, R8.reuse, R150, R152 ;  /* 0x000000960898723c */ /* 0x044ff60000081098 */
[----:B------:R-:W-:Y:S11]  /*89e00*/  @!UPT UIADD3 URZ, URZ, URZ, URZ ;  /* 0x0000003f3f3ff290 */ /* 0x000ff6000fffe03f */
[----:B------:R-:W-:Y:S01]  /*89e10*/  @!UPT UIADD3 URZ, URZ, URZ, URZ ;  /* 0x0000003f3f3ff290 */ /* 0x000fe2000fffe03f */
[----:B------:R-:W-:Y:S04]  /*89e20*/  STL.64 [R1+0x2500], R152 ;  /* 0x0025009801007387 */ /* 0x000fe80000100a00 */
[----:B------:R1:W-:Y:S04]  /*89e30*/  STL.64 [R1+0x2508], R154 ;  /* 0x0025089a01007387 */ /* 0x0003e80000100a00 */
[----:B-1----:R-:W2:Y:S02]  /*89e40*/  LDL.LU.64 R154, [R1+0xa238] ;  /* 0x00a23800019a7983 */ /* 0x002ea40000300a00 */
[C---:B--2---:R-:W-:Y:S11]  /*89e50*/  HMMA.1688.F32.TF32 R156, R8.reuse, R154, R156 ;  /* 0x0000009a089c723c */ /* 0x044ff6000008109c */
[----:B------:R-:W-:Y:S11]  /*89e60*/  @!UPT UIADD3 URZ, URZ, URZ, URZ ;  /* 0x0000003f3f3ff290 */ /* 0x000ff6000fffe03f */
[----:B------:R-:W-:Y:S01]  /*89e70*/  @!UPT UIADD3 URZ, URZ, URZ, URZ ;  /* 0x0000003f3f3ff290 */ /* 0x000fe2000fffe03f */
[----:B------:R-:W-:Y:S04]  /*89e80*/  STL.64 [R1+0x24f0], R156 ;  /* 0x0024f09c01007387 */ /* 0x000fe80000100a00 */
[----:B------:R1:W-:Y:S04]  /*89e90*/  STL.64 [R1+0x24f8], R158 ;  /* 0x0024f89e01007387 */ /* 0x0003e80000100a00 */
[----:B-1----:R-:W3:Y:S02]  /*89ea0*/  LDL.LU.64 R158, [R1+0xa230] ;  /* 0x00a23000019e7983 */ /* 0x002ee40000300a00 */
[C---:B---3--:R-:W-:Y:S11]  /*89eb0*/  HMMA.1688.F32.TF32 R160, R8.reuse, R158, R160 ;  /* 0x0000009e08a0723c */ /* 0x048ff600000810a0 */
        /* <DEDUP_REMOVED lines=22> */
[----:B-1----:R-:W2:Y:S01]  /*8a020*/  LDL.LU.64 R174, [R1+0xa210] ;  /* 0x00a2100001ae7983 */ /* 0x002ea20000300a00 */
[C---:B------:R-:W-:Y:S08]  /*8a030*/  HMMA.1688.F32.TF32 R180, R8.reuse, R178, R180 ;  /* 0x000000b208b4723c */ /* 0x040ff000000810b4 */
        /* <DEDUP_REMOVED lines=32> */
[----:B-1----:R-:W3:Y:S01]  /*8a240*/  LDL.LU.64 R198, [R1+0xa1e0] ;  /* 0x00a1e00001c67983 */ /* 0x002ee20000300a00 */
[C---:B------:R-:W-:Y:S08]  /*8a250*/  HMMA.1688.F32.TF32 R20, R8.reuse, R234, R20 ;  /* 0x000000ea0814723c */ /* 0x040ff00000081014 */
[C---:B------:R-:W-:Y:S08]  /*8a260*/  HMMA.1688.F32.TF32 R12, R8.reuse, R238, R12 ;  /* 0x000000ee080c723c */ /* 0x040ff0000008100c */
[C---:B---3--:R-:W-:Y:S01]  /*8a270*/  HMMA.1688.F32.TF32 R136, R8.reuse, R198, R136 ;  /* 0x000000c60888723c */ /* 0x048fe20000081088 */
[----:B------:R-:W-:Y:S11]  /*8a280*/  STL.64 [R1+0xa150], R198 ;  /* 0x00a150c601007387 */ /* 0x000ff60000100a00 */
[----:B------:R-:W-:Y:S11]  /*8a290*/  @!UPT UIADD3 URZ, URZ, URZ, URZ ;  /* 0x0000003f3f3ff290 */ /* 0x000ff6000fffe03f */
[----:B------:R-:W-:Y:S04]  /*8a2a0*/  STL.64 [R1+0x2440], R136 ;  /* 0x0024408801007387 */ /* 0x000fe80000100a00 */
[----:B------:R2:W-:Y:S02]  /*8a2b0*/  STL.64 [R1+0x2448], R138 ;  /* 0x0024488a01007387 */ /* 0x0005e40000100a00 */
[C---:B--2---:R-:W-:Y:S08]  /*8a2c0*/  HMMA.1688.F32.TF32 R136, R8.reuse, R202, R128 ;  /* 0x000000ca0888723c */ /* 0x044ff00000081080 */
[C---:B------:R-:W-:Y:S08]  /*8a2d0*/  HMMA.1688.F32.TF32 R128, R8.reuse, R206, R124 ;  /* 0x000000ce0880723c */ /* 0x040ff0000008107c */
[C---:B------:R-:W-:Y:S08]  /*8a2e0*/  HMMA.1688.F32.TF32 R124, R8.reuse, R210, R60 ;  /* 0x000000d2087c723c */ /* 0x040ff0000008103c */
[C---:B------:R-:W-:Y:S08]  /*8a2f0*/  HMMA.1688.F32.TF32 R60, R8.reuse, R214, R56 ;  /* 0x000000d6083c723c */ /* 0x040ff00000081038 */
[C---:B----4-:R-:W-:Y:S08]  /*8a300*/  HMMA.1688.F32.TF32 R56, R8.reuse, R218, R52 ;  /* 0x000000da0838723c */ /* 0x050ff00000081034 */
[C---:B------:R-:W-:Y:S01]  /*8a310*/  HMMA.1688.F32.TF32 R52, R8.reuse, R222, R48 ;  /* 0x000000de0834723c */ /* 0x040fe20000081030 */
[----:B------:R-:W-:Y:S07]  /*8a320*/  STL.64 [R1+0xa140], R206 ;  /* 0x00a140ce01007387 */ /* 0x000fee0000100a00 */
        /* <DEDUP_REMOVED lines=24> */
[----:B-1----:R-:W3:Y:S04]  /*8a4b0*/  LDL.LU R60, [R1+0x2770] ;  /* 0x00277000013c7983 */ /* 0x002ee80000300800 */
[----:B------:R1:W-:Y:S04]  /*8a4c0*/  STL.64 [R1+0x23b0], R20 ;  /* 0x0023b01401007387 */ /* 0x0003e80000100a00 */
[----:B------:R4:W-:Y:S04]  /*8a4d0*/  STL.64 [R1+0x23b8], R22 ;  /* 0x0023b81601007387 */ /* 0x0009e80000100a00 */
[----:B------:R1:W-:Y:S04]  /*8a4e0*/  STL.64 [R1+0x23a0], R12 ;  /* 0x0023a00c01007387 */ /* 0x0003e80000100a00 */
[----:B------:R1:W-:Y:S04]  /*8a4f0*/  STL.64 [R1+0x23a8], R14 ;  /* 0x0023a80e01007387 */ /* 0x0003e80000100a00 */
[----:B------:R-:W3:Y:S04]  /*8a500*/  LDL.LU R61, [R1+0x2774] ;  /* 0x00277400013d7983 */ /* 0x000ee80000300800 */
[----:B--2---:R-:W3:Y:S04]  /*8a510*/  LDL.LU R62, [R1+0x2778] ;  /* 0x00277800013e7983 */ /* 0x004ee80000300800 */
[----:B------:R-:W3:Y:S04]  /*8a520*/  LDL.LU R63, [R1+0x277c] ;  /* 0x00277c00013f7983 */ /* 0x000ee80000300800 */
        /* <DEDUP_REMOVED lines=10> */
[----:B----4-:R-:W2:Y:S04]  /*8a5d0*/  LDL.LU R22, [R1+0x27c8] ;  /* 0x0027c80001167983 */ /* 0x010ea80000300800 */
[----:B------:R-:W2:Y:S04]  /*8a5e0*/  LDL.LU R23, [R1+0x27cc] ;  /* 0x0027cc0001177983 */ /* 0x000ea80000300800 */
[----:B------:R-:W4:Y:S04]  /*8a5f0*/  LDL.LU R220, [R1+0x3d0] ;  /* 0x0003d00001dc7983 */ /* 0x000f280000300800 */
[----:B------:R-:W4:Y:S04]  /*8a600*/  LDL.LU R221, [R1+0x3d4] ;  /* 0x0003d40001dd7983 */ /* 0x000f280000300800 */
[----:B------:R-:W4:Y:S04]  /*8a610*/  LDL.LU R222, [R1+0x3d8] ;  /* 0x0003d80001de7983 */ /* 0x000f280000300800 */
[----:B------:R-:W4:Y:S04]  /*8a620*/  LDL.LU R223, [R1+0x3dc] ;  /* 0x0003dc0001df7983 */ /* 0x000f280000300800 */
[----:B------:R-:W2:Y:S04]  /*8a630*/  LDL.64 R218, [R1+0x98] ;  /* 0x0000980001da7983 */ /* 0x000ea80000100a00 */
[----:B------:R-:W2:Y:S04]  /*8a640*/  LDL.LU.64 R210, [R1+0x88] ;  /* 0x0000880001d27983 */ /* 0x000ea80000300a00 */
        /* <DEDUP_REMOVED lines=9> */
[----:B------:R-:W3:Y:S04]  /*8a6e0*/  LDL.64 R126, [R1+0x58] ;  /* 0x00005800017e7983 */ /* 0x000ee80000100a00 */
[----:B------:R-:W3:Y:S04]  /*8a6f0*/  LDL.64 R58, [R1+0x48] ;  /* 0x00004800013a7983 */ /* 0x000ee80000100a00 */
        /* <DEDUP_REMOVED lines=12> */
[----:B------:R-:W3:Y:S04]  /*8a7c0*/  LDL.LU.64 R42, [R1+0x28] ;  /* 0x00002800012a7983 */ /* 0x000ee80000300a00 */
[----:B------:R-:W3:Y:S04]  /*8a7d0*/  LDL.LU R244, [R1+0x2700] ;  /* 0x0027000001f47983 */ /* 0x000ee80000300800 */
[----:B------:R-:W3:Y:S04]  /*8a7e0*/  LDL.LU R245, [R1+0x2704] ;  /* 0x0027040001f57983 */ /* 0x000ee80000300800 */
[----:B------:R-:W3:Y:S04]  /*8a7f0*/  LDL.LU R246, [R1+0x2708] ;  /* 0x0027080001f67983 */ /* 0x000ee80000300800 */
[----:B------:R-:W3:Y:S04]  /*8a800*/  LDL.LU R247, [R1+0x270c] ;  /* 0x00270c0001f77983 */ /* 0x000ee80000300800 */
[----:B------:R-:W-:Y:S01]  /*8a810*/  STL.64 [R1+0xa148], R238 ;  /* 0x00a148ee01007387 */ /* 0x000fe20000100a00 */
[----:B----4-:R-:W-:Y:S08]  /*8a820*/  HMMA.1688.F32.TF32 R220, R8, R242, R220 ;  /* 0x000000f208dc723c */ /* 0x010ff000000810dc */
[C---:B--2---:R-:W-:Y:S11]  /*8a830*/  HMMA.1688.F32.TF32 R8, R4.reuse, R218, R20 ;  /* 0x000000da0408723c */ /* 0x044ff60000081014 */
[----:B------:R-:W-:Y:S04]  /*8a840*/  @!UPT UIADD3 URZ, URZ, URZ, URZ ;  /* 0x0000003f3f3ff290 */ /* 0x000fe8000fffe03f */
[----:B------:R-:W-:Y:S04]  /*8a850*/  STL.64 [R1+0x2390], R220 ;  /* 0x002390dc01007387 */ /* 0x000fe80000100a00 */
[----:B------:R-:W-:Y:S04]  /*8a860*/  STL.64 [R1+0x2398], R222 ;  /* 0x002398de01007387 */ /* 0x000fe80000100a00 */
[----:B------:R-:W-:Y:S04]  /*8a870*/  STL.64 [R1+0x7a0], R8 ;  /* 0x0007a00801007387 */ /* 0x000fe80000100a00 */
[----:B------:R1:W-:Y:S02]  /*8a880*/  STL.64 [R1+0x7a8], R10 ;  /* 0x0007a80a01007387 */ /* 0x0003e40000100a00 */
[C---:B-1----:R-:W-:Y:S11]  /*8a890*/  HMMA.1688.F32.TF32 R8, R4.reuse, R210, R212 ;  /* 0x000000d20408723c */ /* 0x042ff600000810d4 */
[----:B------:R-:W-:Y:S11]  /*8a8a0*/  @!UPT UIADD3 URZ, URZ, URZ, URZ ;  /* 0x0000003f3f3ff290 */ /* 0x000ff6000fffe03f */
[----:B------:R-:W-:Y:S01]  /*8a8b0*/  @!UPT UIADD3 URZ, URZ, URZ, URZ ;  /* 0x0000003f3f3ff290 */ /* 0x000fe2000fffe03f */
[----:B------:R-:W-:Y:S04]  /*8a8c0*/  STL.64 [R1+0x790], R8 ;  /* 0x0007900801007387 */ /* 0x000fe80000100a00 */
[----:B------:R3:W-:Y:S02]  /*8a8d0*/  STL.64 [R1+0x798], R10 ;  /* 0x0007980a01007387 */ /* 0x0007e40000100a00 */
[C---:B---3--:R-:W-:Y:S08]  /*8a8e0*/  HMMA.1688.F32.TF32 R8, R4.reuse, R198, R204 ;  /* 0x000000c60408723c */ /* 0x048ff000000810cc */
[C---:B------:R-:W-:Y:S11]  /*8a8f0*/  HMMA.1688.F32.TF32 R136, R4.reuse, R26, R136 ;  /* 0x0000001a0488723c */ /* 0x040ff60000081088 */
[----:B------:R-:W-:Y:S04]  /*8a900*/  @!UPT UIADD3 URZ, URZ, URZ, URZ ;  /* 0x0000003f3f3ff290 */ /* 0x000fe8000fffe03f */
[----:B------:R-:W-:Y:S04]  /*8a910*/  STL.64 [R1+0x780], R8 ;  /* 0x0007800801007387 */ /* 0x000fe80000100a00 */
[----:B------:R1:W-:Y:S02]  /*8a920*/  STL.64 [R1+0x788], R10 ;  /* 0x0007880a01007387 */ /* 0x0003e40000100a00 */
[C---:B-1----:R-:W-:Y:S02]  /*8a930*/  HMMA.1688.F32.TF32 R8, R4.reuse, R126, R128 ;  /* 0x0000007e0408723c */ /* 0x042fe40000081080 */
[----:B------:R-:W-:Y:S04]  /*8a940*/  STL.64 [R1+0x770], R136 ;  /* 0x0007708801007387 */ /* 0x000fe80000100a00 */
[----:B------:R-:W-:Y:S11]  /*8a950*/  STL.64 [R1+0x778], R138 ;  /* 0x0007788a01007387 */ /* 0x000ff60000100a00 */
[----:B------:R-:W-:Y:S06]  /*8a960*/  @!UPT UIADD3 URZ, URZ, URZ, URZ ;  /* 0x0000003f3f3ff290 */ /* 0x000fec000fffe03f */
[----:B------:R-:W-:Y:S04]  /*8a970*/  STL.64 [R1+0x7e0], R8 ;  /* 0x0007e00801007387 */ /* 0x000fe80000100a00 */
[----:B------:R1:W-:Y:S02]  /*8a980*/  STL.64 [R1+0x7e8], R10 ;  /* 0x0007e80a01007387 */ /* 0x0003e40000100a00 */
[C---:B-1----:R-:W-:Y:S11]  /*8a990*/  HMMA.1688.F32.TF32 R8, R4.reuse, R58, R60 ;  /* 0x0000003a0408723c */ /* 0x042ff6000008103c */
[----:B------:R-:W-:Y:S11]  /*8a9a0*/  @!UPT UIADD3 URZ, URZ, URZ, URZ ;  /* 0x0000003f3f3ff290 */ /* 0x000ff6000fffe03f */
[----:B------:R-:W-:Y:S01]  /*8a9b0*/  @!UPT UIADD3 URZ, URZ, URZ, URZ ;  /* 0x0000003f3f3ff290 */ /* 0x000fe2000fffe03f */
[----:B------:R-:W-:Y:S04]  /*8a9c0*/  STL.64 [R1+0x7d0], R8 ;  /* 0x0007d00801007387 */ /* 0x000fe80000100a00 */
[----:B------:R1:W-:Y:S02]  /*8a9d0*/  STL.64 [R1+0x7d8], R10 ;  /* 0x0007d80a01007387 */ /* 0x0003e40000100a00 */
[C---:B-1----:R-:W-:Y:S01]  /*8a9e0*/  HMMA.1688.F32.TF32 R8, R4.reuse, R30, R52 ;  /* 0x0000001e0408723c */ /* 0x042fe20000081034 */
[----:B------:R-:W-:Y:S01]  /*8a9f0*/  MOV R29, R42 ;  /* 0x0000002a001d7202 */ /* 0x000fe20000000f00 */
[----:B------:R-:W-:Y:S11]  /*8aa00*/  IMAD.MOV.U32 R28, RZ, RZ, R43 ;  /* 0x000000ffff1c7224 */ /* 0x000ff600078e002b */
[----:B------:R-:W-:Y:S11]  /*8aa10*/  @!UPT UIADD3 URZ, URZ, URZ, URZ ;  /* 0x0000003f3f3ff290 */ /* 0x000ff6000fffe03f */
[----:B------:R-:W-:Y:S01]  /*8aa20*/  IMAD.MOV.U32 R156, RZ, RZ, R8 ;  /* 0x000000ffff9c7224 */ /* 0x000fe200078e0008 */
[----:B------:R-:W-:Y:S01]  /*8aa30*/  MOV R157, R9 ;  /* 0x00000009009d7202 */ /* 0x000fe20000000f00 */
[----:B------:R-:W-:Y:S02]  /*8aa40*/  IMAD.MOV.U32 R144, RZ, RZ, R10 ;  /* 0x000000ffff907224 */ /* 0x000fe400078e000a */
[----:B------:R-:W-:Y:S02]  /*8aa50*/  IMAD.MOV.U32 R145, RZ, RZ, R11 ;  /* 0x000000ffff917224 */ /* 0x000fe400078e000b */
[C---:B------:R-:W-:Y:S08]  /*8aa60*/  HMMA.1688.F32.TF32 R8, R4.reuse, R42, R48 ;  /* 0x0000002a0408723c */ /* 0x040ff00000081030 */
[----:B------:R-:W-:Y:S01]  /*8aa70*/  HMMA.1688.F32.TF32 R40, R4, R34, R244 ;  /* 0x000000220428723c */ /* 0x000fe200000810f4 */
[----:B------:R-:W-:Y:S04]  /*8aa80*/  STL [R1+0x9c4c], R145 ;  /* 0x009c4c9101007387 */ /* 0x000fe80000100800 */
[----:B------:R-:W-:Y:S04]  /*8aa90*/  STL [R1+0x9c48], R144 ;  /* 0x009c489001007387 */ /* 0x000fe80000100800 */
[----:B------:R-:W-:Y:S04]  /*8aaa0*/  STL [R1+0x9c44], R157 ;  /* 0x009c449d01007387 */ /* 0x000fe80000100800 */
[----:B------:R-:W-:Y:S04]  /*8aab0*/  STL [R1+0x9c40], R156 ;  /* 0x009c409c01007387 */ /* 0x000fe80000100800 */
[----:B------:R-:W-:Y:S04]  /*8aac0*/  STL.64 [R1+0x7b0], R8 ;  /* 0x0007b00801007387 */ /* 0x000fe80000100a00 */
[----:B------:R1:W-:Y:S01]  /*8aad0*/  STL.64 [R1+0x7b8], R10 ;  /* 0x0007b80a01007387 */ /* 0x0003e20000100a00 */
[----:B------:R-:W-:-:S03]  /*8aae0*/  IMAD.MOV.U32 R33, RZ, RZ, R126 ;  /* 0x000000ffff217224 */ /* 0x000fc600078e007e */
[----:B------:R2:W-:Y:S01]  /*8aaf0*/  STL.64 [R1+0x810], R40 ;  /* 0x0008102801007387 */ /* 0x0005e20000100a00 */
[----:B------:R-:W-:-:S03]  /*8ab00*/  IMAD.MOV.U32 R32, RZ, RZ, R127 ;  /* 0x000000ffff207224 */ /* 0x000fc600078e007f */
[----:B------:R3:W-:Y:S04]  /*8ab10*/  STL.64 [R1+0x818], R42 ;  /* 0x0008182a01007387 */ /* 0x0007e80000100a00 */
[----:B------:R-:W4:Y:S04]  /*8ab20*/  LDL.LU R124, [R1+0xb0] ;  /* 0x0000b000017c7983 */ /* 0x000f280000300800 */
[----:B------:R-:W4:Y:S04]  /*8ab30*/  LDL.LU R125, [R1+0xb4] ;  /* 0x0000b400017d7983 */ /* 0x000f280000300800 */
[----:B------:R-:W4:Y:S04]  /*8ab40*/  LDL.LU R126, [R1+0xb8] ;  /* 0x0000b800017e7983 */ /* 0x000f280000300800 */
[----:B------:R-:W4:Y:S01]  /*8ab50*/  LDL.LU R127, [R1+0xbc] ;  /* 0x0000bc00017f7983 */ /* 0x000f220000300800 */
[----:B-1----:R-:W-:Y:S03]  /*8ab60*/  HMMA.1688.F32.TF32 R8, R4, R18, R12 ;  /* 0x000000120408723c */ /* 0x002fe6000008100c */
[----:B------:R-:W4:Y:S04]  /*8ab70*/  LDL.LU R128, [R1+0xc0] ;  /* 0x0000c00001807983 */ /* 0x000f280000300800 */
[----:B------:R-:W4:Y:S04]  /*8ab80*/  LDL.LU R129, [R1+0xc4] ;  /* 0x0000c40001817983 */ /* 0x000f280000300800 */
[----:B------:R-:W4:Y:S04]  /*8ab90*/  LDL.LU R130, [R1+0xc8] ;  /* 0x0000c80001827983 */ /* 0x000f280000300800 */
[----:B------:R-:W4:Y:S04]  /*8aba0*/  LDL.LU R131, [R1+0xcc] ;  /* 0x0000cc0001837983 */ /* 0x000f280000300800 */
[----:B------:R-:W4:Y:S04]  /*8abb0*/  LDL.LU R136, [R1+0xd0] ;  /* 0x0000d00001887983 */ /* 0x000f280000300800 */
[----:B------:R-:W4:Y:S01]  /*8abc0*/  LDL.LU R137, [R1+0xd4] ;  /* 0x0000d40001897983 */ /* 0x000f220000300800 */
[----:B------:R-:W-:-:S03]  /*8abd0*/  IMAD.MOV.U32 R23, RZ, RZ, R198 ;  /* 0x000000ffff177224 */ /* 0x000fc600078e00c6 */
[----:B------:R-:W4:Y:S01]  /*8abe0*/  LDL.LU R138, [R1+0xd8] ;  /* 0x0000d800018a7983 */ /* 0x000f220000300800 */
[----:B------:R-:W-:-:S03]  /*8abf0*/  MOV R22, R199 ;  /* 0x000000c700167202 */ /* 0x000fc60000000f00 */
        /* <DEDUP_REMOVED lines=15> */
[----:B------:R-:W-:-:S03]  /*8acf0*/  IMAD.MOV.U32 R20, RZ, RZ, R219 ;  /* 0x000000ffff147224 */ /* 0x000fc600078e00db */
        /* <DEDUP_REMOVED lines=45> */
[----:B--2---:R-:W2:Y:S04]  /*8afd0*/  LDL.LU R40, [R1+0x1d0] ;  /* 0x0001d00001287983 */ /* 0x004ea80000300800 */
[----:B------:R-:W2:Y:S04]  /*8afe0*/  LDL.LU R41, [R1+0x1d4] ;  /* 0x0001d40001297983 */ /* 0x000ea80000300800 */
[----:B---3--:R-:W2:Y:S04]  /*8aff0*/  LDL.LU R42, [R1+0x1d8] ;  /* 0x0001d800012a7983 */ /* 0x008ea80000300800 */
        /* <DEDUP_REMOVED lines=21> */
[----:B------:R-:W-:Y:S04]  /*8b150*/  STL [R1+0x9c5c], R201 ;  /* 0x009c5cc901007387 */ /* 0x000fe80000100800 */
[----:B------:R-:W-:Y:S04]  /*8b160*/  STL [R1+0x9c58], R232 ;  /* 0x009c58e801007387 */ /* 0x000fe80000100800 */
[----:B------:R-:W-:Y:S04]  /*8b170*/  STL [R1+0x9c54], R133 ;  /* 0x009c548501007387 */ /* 0x000fe80000100800 */
[----:B------:R-:W-:Y:S01]  /*8b180*/  STL [R1+0x9c50], R132 ;  /* 0x009c508401007387 */ /* 0x000fe20000100800 */
[C---:B----4-:R-:W-:Y:S11]  /*8b190*/  HMMA.1688.F32.TF32 R244, R4.reuse, R250, R244 ;  /* 0x000000fa04f4723c */ /* 0x050ff600000810f4 */
[----:B------:R-:W-:Y:S11]  /*8b1a0*/  @!UPT UIADD3 URZ, URZ, URZ, URZ ;  /* 0x0000003f3f3ff290 */ /* 0x000ff6000fffe03f */
[----:B------:R-:W-:Y:S02]  /*8b1b0*/  @!UPT UIADD3 URZ, URZ, URZ, URZ ;  /* 0x0000003f3f3ff290 */ /* 0x000fe4000fffe03f */
[----:B------:R-:W-:Y:S02]  /*8b1c0*/  IMAD.MOV.U32 R81, RZ, RZ, R246 ;  /* 0x000000ffff517224 */ /* 0x000fe400078e00f6 */
[----:B------:R-:W-:Y:S02]  /*8b1d0*/  IMAD.MOV.U32 R80, RZ, RZ, R247 ;  /* 0x000000ffff507224 */ /* 0x000fe400078e00f7 */
[----:B------:R-:W4:Y:S01]  /*8b1e0*/  LDL.LU.64 R246, [R1+0xa1d8] ;  /* 0x00a1d80001f67983 */ /* 0x000f220000300a00 */
[C---:B--2---:R-:W-:Y:S01]  /*8b1f0*/  HMMA.1688.F32.TF32 R40, R4.reuse, R38, R40 ;  /* 0x000000260428723c */ /* 0x044fe20000081028 */
[----:B------:R-:W-:Y:S01]  /*8b200*/  IMAD.MOV.U32 R96, RZ, RZ, R244 ;  /* 0x000000ffff607224 */ /* 0x000fe200078e00f4 */
[----:B------:R-:W-:Y:S02]  /*8b210*/  MOV R97, R245 ;  /* 0x000000f500617202 */ /* 0x000fe40000000f00 */
[----:B------:R-:W2:Y:S04]  /*8b220*/  LDL.LU.64 R244, [R1+0xa1d0] ;  /* 0x00a1d00001f47983 */ /* 0x000ea80000300a00 */
[C---:B----4-:R-:W-:Y:S11]  /*8b230*/  HMMA.1688.F32.TF32 R60, R4.reuse, R246, R60 ;  /* 0x000000f6043c723c */ /* 0x050ff6000008103c */
[----:B------:R-:W-:Y:S11]  /*8b240*/  @!UPT UIADD3 URZ, URZ, URZ, URZ ;  /* 0x0000003f3f3ff290 */ /* 0x000ff6000fffe03f */
[----:B------:R-:W-:Y:S01]  /*8b250*/  @!UPT UIADD3 URZ, URZ, URZ, URZ ;  /* 0x0000003f3f3ff290 */ /* 0x000fe2000fffe03f */
[----:B------:R-:W-:Y:S04]  /*8b260*/  STL.64 [R1+0x2a90], R60 ;  /* 0x002a903c01007387 */ /* 0x000fe80000100a00 */
[----:B------:R1:W-:Y:S04]  /*8b270*/  STL.64 [R1+0x2a98], R62 ;  /* 0x002a983e01007387 */ /* 0x0003e80000100a00 */
[----:B-1----:R-:W4:Y:S04]  /*8b280*/  LDL.LU.64 R62, [R1+0xa1c8] ;  /* 0x00a1c800013e7983 */ /* 0x002f280000300a00 */
[----:B------:R-:W2:Y:S04]  /*8b290*/  LDL.LU.64 R60, [R1+0xa1c0] ;  /* 0x00a1c000013c7983 */ /* 0x000ea80000300a00 */
[----:B------:R-:W-:Y:S04]  /*8b2a0*/  STL.64 [R1+0x2a80], R40 ;  /* 0x002a802801007387 */ /* 0x000fe80000100a00 */
[----:B------:R1:W-:Y:S04]  /*8b2b0*/  STL.64 [R1+0x2a88], R42 ;  /* 0x002a882a01007387 */ /* 0x0003e80000100a00 */
[----:B-1----:R-:W2:Y:S01]  /*8b2c0*/  LDL.LU.64 R42, [R1+0xa1b8] ;  /* 0x00a1b800012a7983 */ /* 0x002ea20000300a00 */
[C---:B------:R-:W-:Y:S03]  /*8b2d0*/  HMMA.1688.F32.TF32 R48, R4.reuse, R46, R48 ;  /* 0x0000002e0430723c */ /* 0x040fe60000081030 */
[----:B------:R-:W3:Y:S05]  /*8b2e0*/  LDL.LU.64 R40, [R1+0xa1b0] ;  /* 0x00a1b00001287983 */ /* 0x000eea0000300a00 */
        /* <DEDUP_REMOVED lines=14> */
[----:B-1----:R-:W3:Y:S01]  /*8b3d0*/  LDL.LU.64 R54, [R1+0xa198] ;  /* 0x00a1980001367983 */ /* 0x002ee20000300a00 */
[C---:B------:R-:W-:Y:S08]  /*8b3e0*/  HMMA.1688.F32.TF32 R16, R4.reuse, R58, R16 ;  /* 0x0000003a0410723c */ /* 0x040ff00000081010 */
[C---:B----4-:R-:W-:Y:S08]  /*8b3f0*/  HMMA.1688.F32.TF32 R8, R4.reuse, R62, R8 ;  /* 0x0000003e0408723c */ /* 0x050ff00000081008 */
[C---:B---3--:R-:W-:Y:S11]  /*8b400*/  HMMA.1688.F32.TF32 R12, R4.reuse, R54, R12 ;  /* 0x00000036040c723c */ /* 0x048ff6000008100c */
        /* <DEDUP_REMOVED lines=8> */
[----:B-1----:R-:W3:Y:S04]  /*8b490*/  LDL.LU.64 R18, [R1+0xa180] ;  /* 0x00a1800001127983 */ /* 0x002ee80000300a00 */
[----:B------:R-:W3:Y:S04]  /*8b4a0*/  LDL.LU.64 R16, [R1+0xa178] ;  /* 0x00a1780001107983 */ /* 0x000ee80000300a00 */
[----:B------:R-:W-:Y:S04]  /*8b4b0*/  STL.64 [R1+0xa0e8], R62 ;  /* 0x00a0e83e01007387 */ /* 0x000fe80000100a00 */
[----:B------:R1:W-:Y:S04]  /*8b4c0*/  STL.64 [R1+0xa0e0], R60 ;  /* 0x00a0e03c01007387 */ /* 0x0003e80000100a00 */
[----:B------:R-:W-:Y:S04]  /*8b4d0*/  STL.64 [R1+0x2a10], R8 ;  /* 0x002a100801007387 */ /* 0x000fe80000100a00 */
[----:B------:R4:W-:Y:S01]  /*8b4e0*/  STL.64 [R1+0x2a18], R10 ;  /* 0x002a180a01007387 */ /* 0x0009e20000100a00 */
[C---:B-1----:R-:W-:Y:S08]  /*8b4f0*/  HMMA.1688.F32.TF32 R60, R4.reuse, R66, R236 ;  /* 0x00000042043c723c */ /* 0x042ff000000810ec */
[C---:B----4-:R-:W-:Y:S01]  /*8b500*/  HMMA.1688.F32.TF32 R8, R4.reuse, R70, R228 ;  /* 0x000000460408723c */ /* 0x050fe200000810e4 */
[----:B------:R-:W-:Y:S11]  /*8b510*/  STL.64 [R1+0xa0d8], R66 ;  /* 0x00a0d84201007387 */ /* 0x000ff60000100a00 */
[----:B------:R-:W-:Y:S03]  /*8b520*/  @!UPT UIADD3 URZ, URZ, URZ, URZ ;  /* 0x0000003f3f3ff290 */ /* 0x000fe6000fffe03f */
[----:B------:R-:W-:Y:S04]  /*8b530*/  STL.64 [R1+0x2a00], R60 ;  /* 0x002a003c01007387 */ /* 0x000fe80000100a00 */
[----:B------:R-:W-:Y:S04]  /*8b540*/  STL.64 [R1+0x2a08], R62 ;  /* 0x002a083e01007387 */ /* 0x000fe80000100a00 */
[----:B------:R-:W-:Y:S04]  /*8b550*/  STL.64 [R1+0xa0d0], R70 ;  /* 0x00a0d04601007387 */ /* 0x000fe80000100a00 */
[----:B------:R-:W-:Y:S04]  /*8b560*/  STL.64 [R1+0xa0c8], R68 ;  /* 0x00a0c84401007387 */ /* 0x000fe80000100a00 */
[----:B------:R-:W-:Y:S04]  /*8b570*/  STL.64 [R1+0x29f0], R8 ;  /* 0x0029f00801007387 */ /* 0x000fe80000100a00 */
[----:B------:R1:W-:Y:S02]  /*8b580*/  STL.64 [R1+0x29f8], R10 ;  /* 0x0029f80a01007387 */ /* 0x0003e40000100a00 */
[C---:B-1----:R-:W-:Y:S02]  /*8b590*/  HMMA.1688.F32.TF32 R8, R4.reuse, R74, R224 ;  /* 0x0000004a0408723c */ /* 0x042fe400000810e0 */
[----:B------:R-:W-:Y:S06]  /*8b5a0*/  STL.64 [R1+0xa0c0], R74 ;  /* 0x00a0c04a01007387 */ /* 0x000fec0000100a00 */
[C---:B------:R-:W-:Y:S11]  /*8b5b0*/  HMMA.1688.F32.TF32 R64, R4.reuse, R78, R220 ;  /* 0x0000004e0440723c */ /* 0x040ff600000810dc */
[----:B------:R-:W-:Y:S04]  /*8b5c0*/  @!UPT UIADD3 URZ, URZ, URZ, URZ ;  /* 0x0000003f3f3ff290 */ /* 0x000fe8000fffe03f */
[----:B------:R-:W-:Y:S04]  /*8b5d0*/  STL.64 [R1+0x29e0], R8 ;  /* 0x0029e00801007387 */ /* 0x000fe80000100a00 */
[----:B------:R1:W-:Y:S02]  /*8b5e0*/  STL.64 [R1+0x29e8], R10 ;  /* 0x0029e80a01007387 */ /* 0x0003e40000100a00 */
[C---:B-1----:R-:W-:Y:S02]  /*8b5f0*/  HMMA.1688.F32.TF32 R8, R4.reuse, R82, R216 ;  /* 0x000000520408723c */ /* 0x042fe400000810d8 */
[----:B------:R-:W-:Y:S04]  /*8b600*/  STL.64 [R1+0x29d0], R64 ;  /* 0x0029d04001007387 */ /* 0x000fe80000100a00 */
[----:B------:R1:W-:Y:S02]  /*8b610*/  STL.64 [R1+0x29d8], R66 ;  /* 0x0029d84201007387 */ /* 0x0003e40000100a00 */
[C---:B------:R-:W-:Y:S08]  /*8b620*/  HMMA.1688.F32.TF32 R60, R4.reuse, R86, R212 ;  /* 0x00000056043c723c */ /* 0x040ff000000810d4 */
[C---:B-1----:R-:W-:Y:S07]  /*8b630*/  HMMA.1688.F32.TF32 R64, R4.reuse, R90, R208 ;  /* 0x0000005a0440723c */ /* 0x042fee00000810d0 */
[----:B------:R-:W-:Y:S04]  /*8b640*/  STL.64 [R1+0x29c0], R8 ;  /* 0x0029c00801007387 */ /* 0x000fe80000100a00 */
[----:B------:R1:W-:Y:S02]  /*8b650*/  STL.64 [R1+0x29c8], R10 ;  /* 0x0029c80a01007387 */ /* 0x0003e40000100a00 */
[C---:B-1----:R-:W-:Y:S02]  /*8b660*/  HMMA.1688.F32.TF32 R8, R4.reuse, R94, R204 ;  /* 0x0000005e0408723c */ /* 0x042fe400000810cc */
[----:B------:R-:W-:Y:S04]  /*8b670*/  STL.64 [R1+0x29b0], R60 ;  /* 0x0029b03c01007387 */ /* 0x000fe80000100a00 */
[----:B------:R1:W-:Y:S04]  /*8b680*/  STL.64 [R1+0x29b8], R62 ;  /* 0x0029b83e01007387 */ /* 0x0003e80000100a00 */
[----:B------:R-:W-:Y:S04]  /*8b690*/  STL.64 [R1+0x29a0], R64 ;  /* 0x0029a04001007387 */ /* 0x000fe80000100a00 */
[----:B------:R4:W-:Y:S01]  /*8b6a0*/  STL.64 [R1+0x29a8], R66 ;  /* 0x0029a84201007387 */ /* 0x0009e20000100a00 */
[C---:B-1----:R-:W-:Y:S08]  /*8b6b0*/  HMMA.1688.F32.TF32 R60, R4.reuse, R98, R196 ;  /* 0x00000062043c723c */ /* 0x042ff000000810c4 */
[----:B------:R-:W-:Y:S01]  /*8b6c0*/  STL.64 [R1+0x2990], R8 ;  /* 0x0029900801007387 */ /* 0x000fe20000100a00 */
[C---:B----4-:R-:W-:Y:S03]  /*8b6d0*/  HMMA.1688.F32.TF32 R64, R4.reuse, R102, R136 ;  /* 0x000000660440723c */ /* 0x050fe60000081088 */
[----:B------:R1:W-:Y:S05]  /*8b6e0*/  STL.64 [R1+0x2998], R10 ;  /* 0x0029980a01007387 */ /* 0x0003ea0000100a00 */
[C---:B-1----:R-:W-:Y:S06]  /*8b6f0*/  HMMA.1688.F32.TF32 R8, R4.reuse, R106, R128 ;  /* 0x0000006a0408723c */ /* 0x042fec0000081080 */
[----:B------:R-:W-:Y:S04]  /*8b700*/  STL.64 [R1+0x2980], R60 ;  /* 0x0029803c01007387 */ /* 0x000fe80000100a00 */
[----:B------:R1:W-:Y:S05]  /*8b710*/  STL.64 [R1+0x2988], R62 ;  /* 0x0029883e01007387 */ /* 0x0003ea0000100a00 */
[----:B------:R-:W-:Y:S04]  /*8b720*/  STL.64 [R1+0x2970], R64 ;  /* 0x0029704001007387 */ /* 0x000fe80000100a00 */
[----:B------:R-:W-:Y:S01]  /*8b730*/  STL.64 [R1+0x2978], R66 ;  /* 0x0029784201007387 */ /* 0x000fe20000100a00 */
[C---:B-1----:R-:W-:Y:S03]  /*8b740*/  HMMA.1688.F32.TF32 R60, R4.reuse, R110, R124 ;  /* 0x0000006e043c723c */ /* 0x042fe6000008107c */
[----:B------:R-:W-:Y:S04]  /*8b750*/  STL.64 [R1+0x2960], R8 ;  /* 0x0029600801007387 */ /* 0x000fe80000100a00 */
[----:B------:R2:W-:Y:S11]  /*8b760*/  STL.64 [R1+0x2968], R10 ;  /* 0x0029680a01007387 */ /* 0x0005f60000100a00 */
[----:B------:R-:W-:Y:S05]  /*8b770*/  @!UPT UIADD3 URZ, URZ, URZ, URZ ;  /* 0x0000003f3f3ff290 */ /* 0x000fea000fffe03f */
[----:B------:R-:W-:Y:S04]  /*8b780*/  STL.64 [R1+0x2950], R60 ;  /* 0x0029503c01007387 */ /* 0x000fe80000100a00 */
[----:B------:R-:W-:Y:S04]  /*8b790*/  STL.64 [R1+0x2958], R62 ;  /* 0x0029583e01007387 */ /* 0x000fe80000100a00 */
[----:B------:R-:W4:Y:S01]  /*8b7a0*/  LDL.LU R204, [R1+0x2c0] ;  /* 0x0002c00001cc7983 */ /* 0x000f220000300800 */
[C---:B--2---:R-:W-:Y:S08]  /*8b7b0*/  HMMA.1688.F32.TF32 R8, R4.reuse, R118, R12 ;  /* 0x000000760408723c */ /* 0x044ff0000008100c */
[----:B---3--:R-:W-:Y:S11]  /*8b7c0*/  HMMA.1688.F32.TF32 R16, R4, R114, R16 ;  /* 0x000000720410723c */ /* 0x008ff60000081010 */
[----:B------:R-:W-:Y:S11]  /*8b7d0*/  @!UPT UIADD3 URZ, URZ, URZ, URZ ;  /* 0x0000003f3f3ff290 */ /* 0x000ff6000fffe03f */
[----:B------:R-:W-:Y:S01]  /*8b7e0*/  @!UPT UIADD3 URZ, URZ, URZ, URZ ;  /* 0x0000003f3f3ff290 */ /* 0x000fe2000fffe03f */
[----:B------:R1:W-:Y:S04]  /*8b7f0*/  STL.64 [R1+0x2940], R16 ;  /* 0x0029401001007387 */ /* 0x0003e80000100a00 */
[----:B------:R2:W-:Y:S04]  /*8b800*/  STL.64 [R1+0x2948], R18 ;  /* 0x0029481201007387 */ /* 0x0005e80000100a00 */
[----:B------:R-:W-:Y:S04]  /*8b810*/  STL.64 [R1+0x2930], R8 ;  /* 0x0029300801007387 */ /* 0x000fe80000100a00 */
[----:B------:R-:W-:Y:S04]  /*8b820*/  STL.64 [R1+0x2938], R10 ;  /* 0x0029380a01007387 */ /* 0x000fe80000100a00 */
        /* <DEDUP_REMOVED lines=65> */
[----:B------:R-:W3:Y:S01]  /*8bc40*/  LDL.LU R210, [R1+0x2d8] ;  /* 0x0002d80001d27983 */ /* 0x000ee20000300800 */
[----:B------:R-:W-:-:S03]  /*8bc50*/  MOV R199, R3 ;  /* 0x0000000300c77202 */ /* 0x000fc60000000f00 */
[----:B------:R-:W3:Y:S04]  /*8bc60*/  LDL.LU R211, [R1+0x2dc] ;  /* 0x0002dc0001d37983 */ /* 0x000ee80000300800 */
[----:B------:R-:W3:Y:S04]  /*8bc70*/  LDL.LU R196, [R1+0x2b0] ;  /* 0x0002b00001c47983 */ /* 0x000ee80000300800 */
[----:B------:R-:W3:Y:S04]  /*8bc80*/  LDL.LU R197, [R1+0x2b4] ;  /* 0x0002b40001c57983 */ /* 0x000ee80000300800 */
[----:B------:R-:W3:Y:S04]  /*8bc90*/  LDL.LU R198, [R1+0x2b8] ;  /* 0x0002b80001c67983 */ /* 0x000ee80000300800 */
[----:B------:R-:W3:Y:S04]  /*8bca0*/  LDL.LU R3, [R1+0xa170] ;  /* 0x00a1700001037983 */ /* 0x000ee80000300800 */
[----:B------:R-:W-:Y:S04]  /*8bcb0*/  LDS R8, [R84+0x41180] ;  /* 0x0411800054087984 */ /* 0x000fe80000000800 */
[----:B------:R-:W-:Y:S04]  /*8bcc0*/  LDS R10, [R84+0x41980] ;  /* 0x04198000540a7984 */ /* 0x000fe80000000800 */
[----:B------:R-:W-:Y:S04]  /*8bcd0*/  LDS R9, [R85+0x41180] ;  /* 0x0411800055097984 */ /* 0x000fe80000000800 */
[----:B------:R-:W1:Y:S01]  /*8bce0*/  LDS R11, [R85+0x41980] ;  /* 0x04198000550b7984 */ /* 0x000e620000000800 */
[C---:B--2---:R-:W-:Y:S11]  /*8bcf0*/  HMMA.1688.F32.TF32 R124, R4.reuse, R122, R124 ;  /* 0x0000007a047c723c */ /* 0x044ff6000008107c */
[----:B------:R-:W-:Y:S11]  /*8bd00*/  @!UPT UIADD3 URZ, URZ, URZ, URZ ;  /* 0x0000003f3f3ff290 */ /* 0x000ff6000fffe03f */
[----:B------:R-:W-:Y:S01]  /*8bd10*/  @!UPT UIADD3 URZ, URZ, URZ, URZ ;  /* 0x0000003f3f3ff290 */ /* 0x000fe2000fffe03f */
[----:B------:R-:W-:Y:S04]  /*8bd20*/  STL.64 [R1+0x2920], R124 ;  /* 0x0029207c01007387 */ /* 0x000fe80000100a00 */
[----:B------:R2:W-:Y:S04]  /*8bd30*/  STL.64 [R1+0x2928], R126 ;  /* 0x0029287e01007387 */ /* 0x0005e80000100a00 */
[----:B--2---:R-:W2:Y:S02]  /*8bd40*/  LDL.LU.64 R126, [R1+0xa168] ;  /* 0x00a16800017e7983 */ /* 0x004ea40000300a00 */
[C---:B--2---:R-:W-:Y:S11]  /*8bd50*/  HMMA.1688.F32.TF32 R128, R4.reuse, R126, R128 ;  /* 0x0000007e0480723c */ /* 0x044ff60000081080 */
[----:B------:R-:W-:Y:S11]  /*8bd60*/  @!UPT UIADD3 URZ, URZ, URZ, URZ ;  /* 0x0000003f3f3ff290 */ /* 0x000ff6000fffe03f */
[----:B------:R-:W-:Y:S01]  /*8bd70*/  @!UPT UIADD3 URZ, URZ, URZ, URZ ;  /* 0x0000003f3f3ff290 */ /* 0x000fe2000fffe03f */
[----:B------:R-:W-:Y:S04]  /*8bd80*/  STL.64 [R1+0x2910], R128 ;  /* 0x0029108001007387 */ /* 0x000fe80000100a00 */
[----:B------:R2:W-:Y:S04]  /*8bd90*/  STL.64 [R1+0x2918], R130 ;  /* 0x0029188201007387 */ /* 0x0005e80000100a00 */
[----:B--2---:R-:W3:Y:S02]  /*8bda0*/  LDL.LU.64 R130, [R1+0xa160] ;  /* 0x00a1600001827983 */ /* 0x004ee40000300a00 */
[C---:B---3--:R-:W-:Y:S11]  /*8bdb0*/  HMMA.1688.F32.TF32 R136, R4.reuse, R130, R136 ;  /* 0x000000820488723c */ /* 0x048ff60000081088 */
[----:B------:R-:W-:Y:S11]  /*8bdc0*/  @!UPT UIADD3 URZ, URZ, URZ, URZ ;  /* 0x0000003f3f3ff290 */ /* 0x000ff6000fffe03f */
[----:B------:R-:W-:Y:S01]  /*8bdd0*/  @!UPT UIADD3 URZ, URZ, URZ, URZ ;  /* 0x0000003f3f3ff290 */ /* 0x000fe2000fffe03f */
[----:B------:R-:W-:Y:S04]  /*8bde0*/  STL.64 [R1+0x2900], R136 ;  /* 0x0029008801007387 */ /* 0x000fe80000100a00 */
[----:B------:R2:W-:Y:S04]  /*8bdf0*/  STL.64 [R1+0x2908], R138 ;  /* 0x0029088a01007387 */ /* 0x0005e80000100a00 */
[----:B--2---:R-:W2:Y:S01]  /*8be00*/  LDL.LU.64 R138, [R1+0xa158] ;  /* 0x00a15800018a7983 */ /* 0x004ea20000300a00 */
[C---:B------:R-:W-:Y:S08]  /*8be10*/  HMMA.1688.F32.TF32 R16, R4.reuse, R134, R16 ;  /* 0x000000860410723c */ /* 0x040ff00000081010 */
[C---:B------:R-:W-:Y:S08]  /*8be20*/  HMMA.1688.F32.TF32 R72, R4.reuse, R142, R72 ;  /* 0x0000008e0448723c */ /* 0x040ff00000081048 */
[C---:B------:R-:W-:Y:S07]  /*8be30*/  HMMA.1688.F32.TF32 R68, R4.reuse, R146, R68 ;  /* 0x000000920444723c */ /* 0x040fee0000081044 */
[----:B------:R-:W-:Y:S04]  /*8be40*/  STL.64 [R1+0x28f0], R16 ;  /* 0x0028f01001007387 */ /* 0x000fe80000100a00 */
[----:B------:R-:W-:Y:S01]  /*8be50*/  STL.64 [R1+0x28f8], R18 ;  /* 0x0028f81201007387 */ /* 0x000fe20000100a00 */
[C---:B--2---:R-:W-:Y:S11]  /*8be60*/  HMMA.1688.F32.TF32 R12, R4.reuse, R138, R12 ;  /* 0x0000008a040c723c */ /* 0x044ff6000008100c */
[----:B------:R-:W-:Y:S11]  /*8be70*/  @!UPT UIADD3 URZ, URZ, URZ, URZ ;  /* 0x0000003f3f3ff290 */ /* 0x000ff6000fffe03f */
[----:B------:R-:W-:Y:S01]  /*8be80*/  @!UPT UIADD3 URZ, URZ, URZ, URZ ;  /* 0x0000003f3f3ff290 */ /* 0x000fe2000fffe03f */
[----:B------:R-:W-:Y:S04]  /*8be90*/  STL.64 [R1+0x28e0], R12 ;  /* 0x0028e00c01007387 */ /* 0x000fe80000100a00 */
[----:B------:R2:W-:Y:S02]  /*8bea0*/  STL.64 [R1+0x28e8], R14 ;  /* 0x0028e80e01007387 */ /* 0x0005e40000100a00 */
[C---:B--2---:R-:W-:Y:S02]  /*8beb0*/  HMMA.1688.F32.TF32 R12, R4.reuse, R150, R64 ;  /* 0x00000096040c723c */ /* 0x044fe40000081040 */
[----:B------:R-:W-:Y:S04]  /*8bec0*/  STL.64 [R1+0x28d0], R72 ;  /* 0x0028d04801007387 */ /* 0x000fe80000100a00 */
[----:B------:R-:W-:Y:S04]  /*8bed0*/  STL.64 [R1+0x28d8], R74 ;  /* 0x0028d84a01007387 */ /* 0x000fe80000100a00 */
[----:B------:R-:W-:Y:S01]  /*8bee0*/  STL.64 [R1+0xa0a8], R150 ;  /* 0x00a0a89601007387 */ /* 0x000fe20000100a00 */
[C---:B------:R-:W-:Y:S03]  /*8bef0*/  HMMA.1688.F32.TF32 R64, R4.reuse, R154, R60 ;  /* 0x0000009a0440723c */ /* 0x040fe6000008103c */
[----:B------:R-:W-:Y:S04]  /*8bf00*/  STL.64 [R1+0x28c0], R68 ;  /* 0x0028c04401007387 */ /* 0x000fe80000100a00 */
[----:B------:R-:W-:Y:S05]  /*8bf10*/  STL.64 [R1+0x28c8], R70 ;  /* 0x0028c84601007387 */ /* 0x000fea0000100a00 */
[----:B------:R-:W-:Y:S04]  /*8bf20*/  STL.64 [R1+0x28b0], R12 ;  /* 0x0028b00c01007387 */ /* 0x000fe80000100a00 */
[----:B------:R2:W-:Y:S02]  /*8bf30*/  STL.64 [R1+0x28b8], R14 ;  /* 0x0028b80e01007387 */ /* 0x0005e40000100a00 */
[C---:B--2---:R-:W-:Y:S05]  /*8bf40*/  HMMA.1688.F32.TF32 R12, R4.reuse, R158, R236 ;  /* 0x0000009e040c723c */ /* 0x044fea00000810ec */
[----:B------:R-:W-:Y:S04]  /*8bf50*/  STL.64 [R1+0x28a0], R64 ;  /* 0x0028a04001007387 */ /* 0x000fe80000100a00 */
[----:B------:R-:W-:Y:S01]  /*8bf60*/  STL.64 [R1+0x28a8], R66 ;  /* 0x0028a84201007387 */ /* 0x000fe20000100a00 */
[C---:B------:R-:W-:Y:S03]  /*8bf70*/  HMMA.1688.F32.TF32 R60, R4.reuse, R162, R228 ;  /* 0x000000a2043c723c */ /* 0x040fe600000810e4 */
[----:B------:R-:W-:Y:S10]  /*8bf80*/  STL.64 [R1+0xa090], R162 ;  /* 0x00a090a201007387 */ /* 0x000ff40000100a00 */
[----:B------:R-:W-:Y:S04]  /*8bf90*/  STL.64 [R1+0x2890], R12 ;  /* 0x0028900c01007387 */ /* 0x000fe80000100a00 */
[----:B------:R2:W-:Y:S02]  /*8bfa0*/  STL.64 [R1+0x2898], R14 ;  /* 0x0028980e01007387 */ /* 0x0005e40000100a00 */
[C---:B--2---:R-:W-:Y:S04]  /*8bfb0*/  HMMA.1688.F32.TF32 R12, R4.reuse, R166, R224 ;  /* 0x000000a6040c723c */ /* 0x044fe800000810e0 */
[----:B------:R-:W-:Y:S04]  /*8bfc0*/  STL.64 [R1+0x2880], R60 ;  /* 0x0028803c01007387 */ /* 0x000fe80000100a00 */
[----:B------:R2:W-:Y:S04]  /*8bfd0*/  STL.64 [R1+0x2888], R62 ;  /* 0x0028883e01007387 */ /* 0x0005e80000100a00 */
[----:B------:R-:W-:Y:S01]  /*8bfe0*/  STL.64 [R1+0xa080], R170 ;  /* 0x00a080aa01007387 */ /* 0x000fe20000100a00 */
[C---:B--2---:R-:W-:Y:S10]  /*8bff0*/  HMMA.1688.F32.TF32 R60, R4.reuse, R170, R220 ;  /* 0x000000aa043c723c */ /* 0x044ff400000810dc */
[----:B------:R-:W-:Y:S04]  /*8c000*/  STL.64 [R1+0x2870], R12 ;  /* 0x0028700c01007387 */ /* 0x000fe80000100a00 */
[----:B------:R2:W-:Y:S02]  /*8c010*/  STL.64 [R1+0x2878], R14 ;  /* 0x0028780e01007387 */ /* 0x0005e40000100a00 */
[C---:B--2---:R-:W-:Y:S07]  /*8c020*/  HMMA.1688.F32.TF32 R12, R4.reuse, R174, R216 ;  /* 0x000000ae040c723c */ /* 0x044fee00000810d8 */
[----:B------:R-:W-:Y:S04]  /*8c030*/  STL.64 [R1+0x2860], R60 ;  /* 0x0028603c01007387 */ /* 0x000fe80000100a00 */
[----:B------:R2:W-:Y:S04]  /*8c040*/  STL.64 [R1+0x2868], R62 ;  /* 0x0028683e01007387 */ /* 0x0005e80000100a00 */
[----:B------:R-:W-:Y:S01]  /*8c050*/  STL.64 [R1+0xa078], R174 ;  /* 0x00a078ae01007387 */ /* 0x000fe20000100a00 */
[C---:B--2---:R-:W-:Y:S07]  /*8c060*/  HMMA.1688.F32.TF32 R60, R4.reuse, R178, R212 ;  /* 0x000000b2043c723c */ /* 0x044fee00000810d4 */
[----:B------:R-:W-:Y:S04]  /*8c070*/  STL.64 [R1+0x2850], R12 ;  /* 0x0028500c01007387 */ /* 0x000fe80000100a00 */
[----:B------:R2:W-:Y:S02]  /*8c080*/  STL.64 [R1+0x2858], R14 ;  /* 0x0028580e01007387 */ /* 0x0005e40000100a00 */
[C---:B--2---:R-:W-:Y:S02]  /*8c090*/  HMMA.1688.F32.TF32 R12, R4.reuse, R182, R208 ;  /* 0x000000b6040c723c */ /* 0x044fe400000810d0 */
[----:B------:R-:W-:Y:S08]  /*8c0a0*/  STL.64 [R1+0xa070], R178 ;  /* 0x00a070b201007387 */ /* 0x000ff00000100a00 */
[----:B------:R-:W-:Y:S04]  /*8c0b0*/  STL.64 [R1+0x2840], R60 ;  /* 0x0028403c01007387 */ /* 0x000fe80000100a00 */
[----:B------:R4:W-:Y:S04]  /*8c0c0*/  STL.64 [R1+0x2848], R62 ;  /* 0x0028483e01007387 */ /* 0x0009e80000100a00 */
[----:B------:R-:W-:Y:S01]  /*8c0d0*/  STL.64 [R1+0xa088], R182 ;  /* 0x00a088b601007387 */ /* 0x000fe20000100a00 */
[C---:B----4-:R-:W-:Y:S04]  /*8c0e0*/  HMMA.1688.F32.TF32 R60, R4.reuse, R186, R204 ;  /* 0x000000ba043c723c */ /* 0x050fe800000810cc */
[----:B------:R-:W-:Y:S04]  /*8c0f0*/  STL.64 [R1+0x2830], R12 ;  /* 0x0028300c01007387 */ /* 0x000fe80000100a00 */
[----:B------:R2:W-:Y:S02]  /*8c100*/  STL.64 [R1+0x2838], R14 ;  /* 0x0028380e01007387 */ /* 0x0005e40000100a00 */
[----:B--2---:R-:W-:Y:S02]  /*8c110*/  HMMA.1688.F32.TF32 R12, R4, R190, R196 ;  /* 0x000000be040c723c */ /* 0x004fe400000810c4 */
[----:B------:R-:W-:Y:S11]  /*8c120*/  STL.64 [R1+0xa098], R186 ;  /* 0x00a098ba01007387 */ /* 0x000ff60000100a00 */
[----:B------:R2:W-:Y:S04]  /*8c130*/  STL.64 [R1+0x2820], R60 ;  /* 0x0028203c01007387 */ /* 0x0005e80000100a00 */
[----:B------:R3:W-:Y:S04]  /*8c140*/  STL.64 [R1+0x2828], R62 ;  /* 0x0028283e01007387 */ /* 0x0007e80000100a00 */
[----:B--2---:R-:W2:Y:S04]  /*8c150*/  LDL.LU R60, [R1+0x2ab0] ;  /* 0x002ab000013c7983 */ /* 0x004ea80000300800 */
[----:B------:R-:W-:Y:S04]  /*8c160*/  STL.64 [R1+0x2810], R12 ;  /* 0x0028100c01007387 */ /* 0x000fe80000100a00 */
[----:B------:R-:W-:Y:S04]  /*8c170*/  STL.64 [R1+0x2818], R14 ;  /* 0x0028180e01007387 */ /* 0x000fe80000100a00 */
[----:B------:R-:W2:Y:S04]  /*8c180*/  LDL.LU R61, [R1+0x2ab4] ;  /* 0x002ab400013d7983 */ /* 0x000ea80000300800 */
[----:B---3--:R-:W2:Y:S04]  /*8c190*/  LDL.LU R62, [R1+0x2ab8] ;  /* 0x002ab800013e7983 */ /* 0x008ea80000300800 */
[----:B------:R-:W2:Y:S04]  /*8c1a0*/  LDL.LU R63, [R1+0x2abc] ;  /* 0x002abc00013f7983 */ /* 0x000ea80000300800 */
[----:B------:R-:W1:Y:S04]  /*8c1b0*/  LDL.LU R148, [R1+0x2af0] ;  /* 0x002af00001947983 */ /* 0x000e680000300800 */
[----:B------:R-:W1:Y:S04]  /*8c1c0*/  LDL.LU R149, [R1+0x2af4] ;  /* 0x002af40001957983 */ /* 0x000e680000300800 */
[----:B------:R-:W1:Y:S04]  /*8c1d0*/  LDL.LU R150, [R1+0x2af8] ;  /* 0x002af80001967983 */ /* 0x000e680000300800 */
[----:B------:R-:W1:Y:S01]  /*8c1e0*/  LDL.LU R151, [R1+0x2afc] ;  /* 0x002afc0001977983 */ /* 0x000e620000300800 */
[----:B------:R-:W-:-:S03]  /*8c1f0*/  IMAD.MOV.U32 R183, RZ, RZ, R20 ;  /* 0x000000ffffb77224 */ /* 0x000fc600078e0014 */
[----:B------:R-:W3:Y:S01]  /*8c200*/  LDL.LU R176, [R1+0x2b50] ;  /* 0x002b500001b07983 */ /* 0x000ee20000300800 */
[----:B------:R-:W-:-:S03]  /*8c210*/  MOV R182, R21 ;  /* 0x0000001500b67202 */ /* 0x000fc60000000f00 */
[----:B------:R-:W3:Y:S01]  /*8c220*/  LDL.LU R177, [R1+0x2b54] ;  /* 0x002b540001b17983 */ /* 0x000ee20000300800 */
[----:B------:R-:W-:-:S03]  /*8c230*/  IMAD.MOV.U32 R171, RZ, RZ, R22 ;  /* 0x000000ffffab7224 */ /* 0x000fc600078e0016 */
[----:B------:R-:W3:Y:S01]  /*8c240*/  LDL.LU R178, [R1+0x2b58] ;  /* 0x002b580001b27983 */ /* 0x000ee20000300800 */
[----:B------:R-:W-:-:S03]  /*8c250*/  IMAD.MOV.U32 R170, RZ, RZ, R23 ;  /* 0x000000ffffaa7224 */ /* 0x000fc600078e0017 */
        /* <DEDUP_REMOVED lines=113> */
[----:B-1----:R-:W4:Y:S02]  /*8c970*/  LDL.LU.64 R230, [R1+0xa110] ;  /* 0x00a1100001e67983 */ /* 0x002f240000300a00 */
[----:B----4-:R-:W-:Y:S11]  /*8c980*/  HMMA.1688.F32.TF32 R20, R4, R230, R20 ;  /* 0x000000e60414723c */ /* 0x010ff60000081014 */
[----:B------:R-:W-:Y:S11]  /*8c990*/  @!UPT UIADD3 URZ, URZ, URZ, URZ ;  /* 0x0000003f3f3ff290 */ /* 0x000ff6000fffe03f */
[----:B------:R-:W-:Y:S01]  /*8c9a0*/  @!UPT UIADD3 URZ, URZ, URZ, URZ ;  /* 0x0000003f3f3ff290 */ /* 0x000fe2000fffe03f */
[----:B------:R-:W-:Y:S04]  /*8c9b0*/  STL.64 [R1+0x2770], R20 ;  /* 0x0027701401007387 */ /* 0x000fe80000100a00 */
[----:B------:R1:W-:Y:S04]  /*8c9c0*/  STL.64 [R1+0x2778], R22 ;  /* 0x0027781601007387 */ /* 0x0003e80000100a00 */
[----:B-1----:R-:W3:Y:S04]  /*8c9d0*/  LDL.LU.64 R22, [R1+0xa108] ;  /* 0x00a1080001167983 */ /* 0x002ee80000300a00 */
[----:B------:R-:W3:Y:S04]  /*8c9e0*/  LDL.LU.64 R20, [R1+0xa100] ;  /* 0x00a1000001147983 */ /* 0x000ee80000300a00 */
[----:B------:R1:W-:Y:S04]  /*8c9f0*/  STL.64 [R1+0xa060], R230 ;  /* 0x00a060e601007387 */ /* 0x0003e80000100a00 */
[----:B------:R-:W4:Y:S04]  /*8ca00*/  LDL.LU R228, [R1+0x200] ;  /* 0x0002000001e47983 */ /* 0x000f280000300800 */
[----:B------:R-:W4:Y:S04]  /*8ca10*/  LDL.LU R229, [R1+0x204] ;  /* 0x0002040001e57983 */ /* 0x000f280000300800 */
[----:B-1----:R-:W4:Y:S04]  /*8ca20*/  LDL.LU R230, [R1+0x208] ;  /* 0x0002080001e67983 */ /* 0x002f280000300800 */
[----:B------:R-:W4:Y:S01]  /*8ca30*/  LDL.LU R231, [R1+0x20c] ;  /* 0x00020c0001e77983 */ /* 0x000f220000300800 */
[----:B------:R-:W-:-:S03]  /*8ca40*/  IMAD.MOV.U32 R18, RZ, RZ, R45 ;  /* 0x000000ffff127224 */ /* 0x000fc600078e002d */
[----:B------:R-:W-:Y:S01]  /*8ca50*/  STL.64 [R1+0xa058], R234 ;  /* 0x00a058ea01007387 */ /* 0x000fe20000100a00 */
[----:B------:R-:W-:Y:S01]  /*8ca60*/  IMAD.MOV.U32 R19, RZ, RZ, R44 ;  /* 0x000000ffff137224 */ /* 0x000fe200078e002c */
[----:B------:R-:W-:Y:S01]  /*8ca70*/  MOV R75, R32 ;  /* 0x00000020004b7202 */ /* 0x000fe20000000f00 */
[----:B------:R-:W-:Y:S01]  /*8ca80*/  IMAD.MOV.U32 R74, RZ, RZ, R33 ;  /* 0x000000ffff4a7224 */ /* 0x000fe200078e0021 */
[----:B------:R-:W-:Y:S01]  /*8ca90*/  MOV R66, R37 ;  /* 0x0000002500427202 */ /* 0x000fe20000000f00 */
[----:B------:R-:W-:-:S05]  /*8caa0*/  IMAD.MOV.U32 R67, RZ, RZ, R36 ;  /* 0x000000ffff437224 */ /* 0x000fca00078e0024 */
[----:B------:R-:W-:Y:S01]  /*8cab0*/  HMMA.1688.F32.TF32 R72, R8, R74, R148 ;  /* 0x0000004a0848723c */ /* 0x000fe20000081094 */
[----:B------:R-:W-:Y:S01]  /*8cac0*/  MOV R15, R28 ;  /* 0x0000001c000f7202 */ /* 0x000fe20000000f00 */
[----:B------:R-:W-:Y:S01]  /*8cad0*/  IMAD.MOV.U32 R14, RZ, RZ, R29 ;  /* 0x000000ffff0e7224 */ /* 0x000fe200078e001d */
[----:B------:R-:W-:Y:S01]  /*8cae0*/  MOV R13, R30 ;  /* 0x0000001e000d7202 */ /* 0x000fe20000000f00 */
[----:B------:R-:W-:-:S04]  /*8caf0*/  IMAD.MOV.U32 R12, RZ, RZ, R31 ;  /* 0x000000ffff0c7224 */ /* 0x000fc800078e001f */
[C---:B----4-:R-:W-:Y:S11]  /*8cb00*/  HMMA.1688.F32.TF32 R228, R4.reuse, R234, R228 ;  /* 0x000000ea04e4723c */ /* 0x050ff600000810e4 */
[----:B------:R-:W-:Y:S11]  /*8cb10*/  @!UPT UIADD3 URZ, URZ, URZ, URZ ;  /* 0x0000003f3f3ff290 */ /* 0x000ff6000fffe03f */
[----:B------:R-:W-:Y:S01]  /*8cb20*/  @!UPT UIADD3 URZ, URZ, URZ, URZ ;  /* 0x0000003f3f3ff290 */ /* 0x000fe2000fffe03f */
[----:B------:R-:W-:Y:S04]  /*8cb30*/  STL.64 [R1+0x2750], R228 ;  /* 0x002750e401007387 */ /* 0x000fe80000100a00 */
[----:B------:R2:W-:Y:S02]  /*8cb40*/  STL.64 [R1+0x2758], R230 ;  /* 0x002758e601007387 */ /* 0x0005e40000100a00 */
[C---:B--2---:R-:W-:Y:S08]  /*8cb50*/  HMMA.1688.F32.TF32 R228, R4.reuse, R238, R188 ;  /* 0x000000ee04e4723c */ /* 0x044ff000000810bc */
[----:B---3--:R-:W-:Y:S08]  /*8cb60*/  HMMA.1688.F32.TF32 R188, R4, R242, R20 ;  /* 0x000000f204bc723c */ /* 0x008ff00000081014 */
[C---:B------:R-:W-:Y:S08]  /*8cb70*/  HMMA.1688.F32.TF32 R20, R8.reuse, R182, R184 ;  /* 0x000000b60814723c */ /* 0x040ff000000810b8 */
        /* <DEDUP_REMOVED lines=10> */
[C---:B-1----:R-:W-:Y:S08]  /*8cc20*/  HMMA.1688.F32.TF32 R4, R8.reuse, R170, R172 ;  /* 0x000000aa0804723c */ /* 0x042ff000000810ac */
[----:B------:R-:W-:Y:S11]  /*8cc30*/  HMMA.1688.F32.TF32 R16, R8, R66, R68 ;  /* 0x000000420810723c */ /* 0x000ff60000081044 */
[----:B------:R-:W-:Y:S04]  /*8cc40*/  @!UPT UIADD3 URZ, URZ, URZ, URZ ;  /* 0x0000003f3f3ff290 */ /* 0x000fe8000fffe03f */
[----:B------:R-:W-:Y:S01]  /*8cc50*/  STL.64 [R1+0x230], R4 ;  /* 0x0002300401007387 */ /* 0x000fe20000100a00 */
[----:B------:R-:W-:-:S03]  /*8cc60*/  MOV R36, R7 ;  /* 0x0000000700247202 */ /* 0x000fc60000000f00 */
[----:B------:R1:W-:Y:S02]  /*8cc70*/  STL [R1+0x238], R6 ;  /* 0x0002380601007387 */ /* 0x0003e40000100800 */
[C---:B-1----:R-:W-:Y:S02]  /*8cc80*/  HMMA.1688.F32.TF32 R4, R8.reuse, R26, R160 ;  /* 0x0000001a0804723c */ /* 0x042fe400000810a0 */
[----:B------:R-:W-:Y:S01]  /*8cc90*/  STL [R1+0x9d30], R36 ;  /* 0x009d302401007387 */ /* 0x000fe20000100800 */
[----:B------:R-:W-:Y:S02]  /*8cca0*/  IMAD.MOV.U32 R21, RZ, RZ, R26 ;  /* 0x000000ffff157224 */ /* 0x000fe400078e001a */
[----:B------:R-:W-:Y:S02]  /*8ccb0*/  IMAD.MOV.U32 R20, RZ, RZ, R27 ;  /* 0x000000ffff147224 */ /* 0x000fe400078e001b */
[----:B------:R-:W-:Y:S02]  /*8ccc0*/  IMAD.MOV.U32 R22, RZ, RZ, R25 ;  /* 0x000000ffff167224 */ /* 0x000fe400078e0019 */
[----:B------:R-:W-:Y:S11]  /*8ccd0*/  IMAD.MOV.U32 R23, RZ, RZ, R24 ;  /* 0x000000ffff177224 */ /* 0x000ff600078e0018 */
[----:B------:R-:W-:Y:S03]  /*8cce0*/  @!UPT UIADD3 URZ, URZ, URZ, URZ ;  /* 0x0000003f3f3ff290 */ /* 0x000fe6000fffe03f */
[----:B------:R-:W-:Y:S04]  /*8ccf0*/  STL.64 [R1+0x220], R4 ;  /* 0x0002200401007387 */ /* 0x000fe80000100a00 */
[----:B------:R1:W-:Y:S04]  /*8cd00*/  STL.64 [R1+0x228], R6 ;  /* 0x0002280601007387 */ /* 0x0003e80000100a00 */
[----:B------:R-:W2:Y:S04]  /*8cd10*/  LDL.LU.64 R26, [R1+0xa0f8] ;  /* 0x00a0f800011a7983 */ /* 0x000ea80000300a00 */
[----:B------:R-:W3:Y:S04]  /*8cd20*/  LDL.LU.64 R24, [R1+0xa0f0] ;  /* 0x00a0f00001187983 */ /* 0x000ee80000300a00 */
[----:B------:R4:W-:Y:S04]  /*8cd30*/  STL.64 [R1+0x350], R72 ;  /* 0x0003504801007387 */ /* 0x0009e80000100a00 */
[----:B------:R4:W-:Y:S01]  /*8cd40*/  STL.64 [R1+0x358], R74 ;  /* 0x0003584a01007387 */ /* 0x0009e20000100a00 */
[----:B-1----:R-:W-:Y:S03]  /*8cd50*/  HMMA.1688.F32.TF32 R4, R8, R30, R60 ;  /* 0x0000001e0804723c */ /* 0x002fe6000008103c */
[----:B------:R-:W-:Y:S04]  /*8cd60*/  STL.64 [R1+0x340], R16 ;  /* 0x0003401001007387 */ /* 0x000fe80000100a00 */
[----:B------:R-:W-:Y:S04]  /*8cd70*/  STL.64 [R1+0x348], R18 ;  /* 0x0003481201007387 */ /* 0x000fe80000100a00 */
        /* <DEDUP_REMOVED lines=32> */
[----:B----4-:R-:W4:Y:S04]  /*8cf80*/  LDL.LU R72, [R1+0xba0] ;  /* 0x000ba00001487983 */ /* 0x010f280000300800 */
[----:B------:R-:W4:Y:S04]  /*8cf90*/  LDL.LU R73, [R1+0xba4] ;  /* 0x000ba40001497983 */ /* 0x000f280000300800 */
[----:B------:R-:W4:Y:S04]  /*8cfa0*/  LDL.LU R74, [R1+0xba8] ;  /* 0x000ba800014a7983 */ /* 0x000f280000300800 */
[----:B------:R-:W4:Y:S04]  /*8cfb0*/  LDL.LU R75, [R1+0xbac] ;  /* 0x000bac00014b7983 */ /* 0x000f280000300800 */
[----:B------:R-:W4:Y:S04]  /*8cfc0*/  LDL.LU R148, [R1+0xbb0] ;  /* 0x000bb00001947983 */ /* 0x000f280000300800 */
[----:B------:R-:W4:Y:S04]  /*8cfd0*/  LDL.LU R149, [R1+0xbb4] ;  /* 0x000bb40001957983 */ /* 0x000f280000300800 */
[----:B------:R-:W4:Y:S04]  /*8cfe0*/  LDL.LU R150, [R1+0xbb8] ;  /* 0x000bb80001967983 */ /* 0x000f280000300800 */
[----:B------:R-:W4:Y:S01]  /*8cff0*/  LDL.LU R151, [R1+0xbbc] ;  /* 0x000bbc0001977983 */ /* 0x000f220000300800 */
[----:B------:R-:W-:Y:S01]  /*8d000*/  IMAD.MOV.U32 R164, RZ, RZ, R4 ;  /* 0x000000ffffa47224 */ /* 0x000fe200078e0004 */
[----:B------:R-:W-:Y:S01]  /*8d010*/  MOV R165, R5 ;  /* 0x0000000500a57202 */ /* 0x000fe20000000f00 */
[----:B------:R-:W-:-:S02]  /*8d020*/  IMAD.MOV.U32 R152, RZ, RZ, R6 ;  /* 0x000000ffff987224 */ /* 0x000fc400078e0006 */
[----:B------:R-:W-:-:S05]  /*8d030*/  IMAD.MOV.U32 R153, RZ, RZ, R7 ;  /* 0x000000ffff997224 */ /* 0x000fca00078e0007 */
[----:B------:R1:W-:Y:S04]  /*8d040*/  STL [R1+0x9c6c], R153 ;  /* 0x009c6c9901007387 */ /* 0x0003e80000100800 */
[----:B------:R1:W-:Y:S04]  /*8d050*/  STL [R1+0x9c68], R152 ;  /* 0x009c689801007387 */ /* 0x0003e80000100800 */
[----:B------:R-:W-:Y:S04]  /*8d060*/  STL [R1+0x9c64], R165 ;  /* 0x009c64a501007387 */ /* 0x000fe80000100800 */
[----:B------:R-:W-:Y:S01]  /*8d070*/  STL [R1+0x9c60], R164 ;  /* 0x009c60a401007387 */ /* 0x000fe20000100800 */
[C---:B--2---:R-:W-:Y:S11]  /*8d080*/  HMMA.1688.F32.TF32 R4, R8.reuse, R14, R176 ;  /* 0x0000000e0804723c */ /* 0x044ff600000810b0 */
[----:B------:R-:W-:Y:S11]  /*8d090*/  @!UPT UIADD3 URZ, URZ, URZ, URZ ;  /* 0x0000003f3f3ff290 */ /* 0x000ff6000fffe03f */
[----:B------:R-:W-:Y:S02]  /*8d0a0*/  @!UPT UIADD3 URZ, URZ, URZ, URZ ;  /* 0x0000003f3f3ff290 */ /* 0x000fe4000fffe03f */
[----:B------:R-:W-:Y:S01]  /*8d0b0*/  MOV R145, R4 ;  /* 0x0000000400917202 */ /* 0x000fe20000000f00 */
[----:B------:R-:W-:Y:S01]  /*8d0c0*/  IMAD.MOV.U32 R144, RZ, RZ, R5 ;  /* 0x000000ffff907224 */ /* 0x000fe200078e0005 */
[----:B------:R-:W-:Y:S01]  /*8d0d0*/  MOV R156, R7 ;  /* 0x00000007009c7202 */ /* 0x000fe20000000f00 */
[----:B------:R-:W-:Y:S02]  /*8d0e0*/  IMAD.MOV.U32 R157, RZ, RZ, R6 ;  /* 0x000000ffff9d7224 */ /* 0x000fe400078e0006 */
[----:B---3--:R-:W-:Y:S02]  /*8d0f0*/  HMMA.1688.F32.TF32 R4, R8, R34, R172 ;  /* 0x000000220804723c */ /* 0x008fe400000810ac */
[----:B------:R-:W-:Y:S04]  /*8d100*/  STL [R1+0x9ca4], R156 ;  /* 0x009ca49c01007387 */ /* 0x000fe80000100800 */
[----:B------:R-:W-:Y:S04]  /*8d110*/  STL [R1+0x9ca0], R157 ;  /* 0x009ca09d01007387 */ /* 0x000fe80000100800 */
[----:B------:R-:W-:Y:S04]  /*8d120*/  STL [R1+0x9c9c], R144 ;  /* 0x009c9c9001007387 */ /* 0x000fe80000100800 */
[----:B------:R-:W-:Y:S09]  /*8d130*/  STL [R1+0x9c98], R145 ;  /* 0x009c989101007387 */ /* 0x000ff20000100800 */
[----:B------:R2:W-:Y:S01]  /*8d140*/  STL.64 [R1+0x410], R4 ;  /* 0x0004100401007387 */ /* 0x0005e20000100a00 */
[----:B-1----:R-:W-:-:S02]  /*8d150*/  IMAD.MOV.U32 R153, RZ, RZ, R6 ;  /* 0x000000ffff997224 */ /* 0x002fc400078e0006 */
[----:B------:R-:W-:Y:S01]  /*8d160*/  IMAD.MOV.U32 R152, RZ, RZ, R7 ;  /* 0x000000ffff987224 */ /* 0x000fe200078e0007 */
[----:B------:R-:W3:Y:S04]  /*8d170*/  LDL R85, [R1+0x2a68] ;  /* 0x002a680001557983 */ /* 0x000ee80000100800 */
[----:B------:R-:W3:Y:S01]  /*8d180*/  LDL R37, [R1+0x2a6c] ;  /* 0x002a6c0001257983 */ /* 0x000ee20000100800 */
[C---:B--2---:R-:W-:Y:S11]  /*8d190*/  HMMA.1688.F32.TF32 R4, R8.reuse, R22, R168 ;  /* 0x000000160804723c */ /* 0x044ff600000810a8 */
[----:B------:R-:W-:Y:S11]  /*8d1a0*/  @!UPT UIADD3 URZ, URZ, URZ, URZ ;  /* 0x0000003f3f3ff290 */ /* 0x000ff6000fffe03f */
[----:B------:R-:W-:Y:S02]  /*8d1b0*/  @!UPT UIADD3 URZ, URZ, URZ, URZ ;  /* 0x0000003f3f3ff290 */ /* 0x000fe4000fffe03f */
[----:B------:R-:W-:Y:S01]  /*8d1c0*/  MOV R124, R4 ;  /* 0x00000004007c7202 */ /* 0x000fe20000000f00 */
[----:B------:R-:W-:Y:S01]  /*8d1d0*/  IMAD.MOV.U32 R125, RZ, RZ, R5 ;  /* 0x000000ffff7d7224 */ /* 0x000fe200078e0005 */
[----:B------:R-:W-:Y:S01]  /*8d1e0*/  MOV R57, R7 ;  /* 0x0000000700397202 */ /* 0x000fe20000000f00 */
[----:B------:R-:W-:Y:S02]  /*8d1f0*/  IMAD.MOV.U32 R56, RZ, RZ, R6 ;  /* 0x000000ffff387224 */ /* 0x000fe400078e0006 */
[C---:B------:R-:W-:Y:S08]  /*8d200*/  HMMA.1688.F32.TF32 R4, R8.reuse, R250, R160 ;  /* 0x000000fa0804723c */ /* 0x040ff000000810a0 */
[C---:B----4-:R-:W-:Y:S08]  /*8d210*/  HMMA.1688.F32.TF32 R16, R8.reuse, R38, R72 ;  /* 0x000000260810723c */ /* 0x050ff00000081048 */
[----:B------:R-:W-:Y:S08]  /*8d220*/  HMMA.1688.F32.TF32 R148, R8, R246, R148 ;  /* 0x000000f60894723c */ /* 0x000ff00000081094 */
[----:B------:R-:W-:Y:S01]  /*8d230*/  IMAD.MOV.U32 R88, RZ, RZ, R4 ;  /* 0x000000ffff587224 */ /* 0x000fe200078e0004 */
[----:B------:R-:W-:Y:S01]  /*8d240*/  MOV R52, R6 ;  /* 0x0000000600347202 */ /* 0x000fe20000000f00 */
[----:B------:R-:W-:-:S02]  /*8d250*/  IMAD.MOV.U32 R89, RZ, RZ, R5 ;  /* 0x000000ffff597224 */ /* 0x000fc400078e0005 */
[----:B------:R-:W-:Y:S02]  /*8d260*/  IMAD.MOV.U32 R53, RZ, RZ, R7 ;  /* 0x000000ffff357224 */ /* 0x000fe400078e0007 */
[C---:B------:R-:W-:Y:S01]  /*8d270*/  HMMA.1688.F32.TF32 R4, R8.reuse, R42, R68 ;  /* 0x0000002a0804723c */ /* 0x040fe20000081044 */
[----:B------:R-:W-:Y:S04]  /*8d280*/  STL [R1+0x9cac], R152 ;  /* 0x009cac9801007387 */ /* 0x000fe80000100800 */
[----:B------:R-:W-:Y:S04]  /*8d290*/  STL [R1+0x9ca8], R153 ;  /* 0x009ca89901007387 */ /* 0x000fe80000100800 */
        /* <DEDUP_REMOVED lines=8> */
[----:B--2---:R-:W-:Y:S01]  /*8d320*/  HMMA.1688.F32.TF32 R4, R8, R54, R28 ;  /* 0x000000360804723c */ /* 0x004fe2000008101c */
[----:B------:R-:W-:Y:S04]  /*8d330*/  STL.64 [R1+0x2e00], R64 ;  /* 0x002e004001007387 */ /* 0x000fe80000100a00 */
[----:B------:R-:W-:Y:S10]  /*8d340*/  STL.64 [R1+0x2e08], R66 ;  /* 0x002e084201007387 */ /* 0x000ff40000100a00 */
[----:B------:R1:W-:Y:S04]  /*8d350*/  STL.64 [R1+0x2df0], R16 ;  /* 0x002df01001007387 */ /* 0x0003e80000100a00 */
[----:B------:R2:W-:Y:S04]  /*8d360*/  STL.64 [R1+0x2df8], R18 ;  /* 0x002df81201007387 */ /* 0x0005e80000100a00 */
[----:B------:R4:W-:Y:S04]  /*8d370*/  STL.64 [R1+0x2de0], R4 ;  /* 0x002de00401007387 */ /* 0x0009e80000100a00 */
        /* <DEDUP_REMOVED lines=40> */
[----:B------:R-:W3:Y:S01]  /*8d600*/  LDL.LU R71, [R1+0xb3c] ;  /* 0x000b3c0001477983 */ /* 0x000ee20000300800 */
[----:B------:R-:W-:-:S03]  /*8d610*/  IMAD.MOV.U32 R151, RZ, RZ, R24 ;  /* 0x000000ffff977224 */ /* 0x000fc600078e0018 */
[----:B----4-:R-:W4:Y:S01]  /*8d620*/  LDL.LU R4, [R1+0xae0] ;  /* 0x000ae00001047983 */ /* 0x010f220000300800 */
[----:B------:R-:W-:-:S03]  /*8d630*/  IMAD.MOV.U32 R150, RZ, RZ, R25 ;  /* 0x000000ffff967224 */ /* 0x000fc600078e0019 */
[----:B------:R-:W4:Y:S01]  /*8d640*/  LDL.LU R5, [R1+0xae4] ;  /* 0x000ae40001057983 */ /* 0x000f220000300800 */
[----:B------:R-:W-:-:S03]  /*8d650*/  MOV R149, R26 ;  /* 0x0000001a00957202 */ /* 0x000fc60000000f00 */
[----:B------:R-:W4:Y:S01]  /*8d660*/  LDL.LU R6, [R1+0xae8] ;  /* 0x000ae80001067983 */ /* 0x000f220000300800 */
[----:B------:R-:W-:-:S03]  /*8d670*/  IMAD.MOV.U32 R148, RZ, RZ, R27 ;  /* 0x000000ffff947224 */ /* 0x000fc600078e001b */
        /* <DEDUP_REMOVED lines=30> */
[----:B-1----:R-:W2:Y:S04]  /*8d860*/  LDL.LU.64 R62, [R1+0xa0e8] ;  /* 0x00a0e800013e7983 */ /* 0x002ea80000300a00 */
[----:B------:R-:W3:Y:S01]  /*8d870*/  LDL.LU.64 R60, [R1+0xa0e0] ;  /* 0x00a0e000013c7983 */ /* 0x000ee20000300a00 */
        /* <DEDUP_REMOVED lines=18> */
[----:B-1----:R-:W2:Y:S04]  /*8d9a0*/  LDL.LU.64 R74, [R1+0xa0c0] ;  /* 0x00a0c000014a7983 */ /* 0x002ea80000300a00 */
[----:B------:R-:W-:Y:S04]  /*8d9b0*/  STL.64 [R1+0xa038], R70 ;  /* 0x00a0384601007387 */ /* 0x000fe80000100a00 */
[----:B---3--:R1:W-:Y:S04]  /*8d9c0*/  STL.64 [R1+0xa030], R68 ;  /* 0x00a0304401007387 */ /* 0x0083e80000100a00 */
[----:B-1----:R-:W3:Y:S04]  /*8d9d0*/  LDL.LU R68, [R1+0xb00] ;  /* 0x000b000001447983 */ /* 0x002ee80000300800 */
[----:B------:R-:W3:Y:S04]  /*8d9e0*/  LDL.LU R69, [R1+0xb04] ;  /* 0x000b040001457983 */ /* 0x000ee80000300800 */
[----:B------:R-:W3:Y:S04]  /*8d9f0*/  LDL.LU R70, [R1+0xb08] ;  /* 0x000b080001467983 */ /* 0x000ee80000300800 */
[----:B------:R-:W3:Y:S01]  /*8da00*/  LDL.LU R71, [R1+0xb0c] ;  /* 0x000b0c0001477983 */ /* 0x000ee20000300800 */
[C---:B------:R-:W-:Y:S08]  /*8da10*/  HMMA.1688.F32.TF32 R16, R8.reuse, R82, R16 ;  /* 0x000000520810723c */ /* 0x040ff00000081010 */
[C---:B--2---:R-:W-:Y:S11]  /*8da20*/  HMMA.1688.F32.TF32 R24, R8.reuse, R74, R24 ;  /* 0x0000004a0818723c */ /* 0x044ff60000081018 */
[----:B------:R-:W-:Y:S11]  /*8da30*/  @!UPT UIADD3 URZ, URZ, URZ, URZ ;  /* 0x0000003f3f3ff290 */ /* 0x000ff6000fffe03f */
[----:B------:R-:W-:Y:S01]  /*8da40*/  @!UPT UIADD3 URZ, URZ, URZ, URZ ;  /* 0x0000003f3f3ff290 */ /* 0x000fe2000fffe03f */
[----:B------:R-:W-:Y:S04]  /*8da50*/  STL.64 [R1+0x2d90], R24 ;  /* 0x002d901801007387 */ /* 0x000fe80000100a00 */
[----:B------:R1:W-:Y:S04]  /*8da60*/  STL.64 [R1+0x2d98], R26 ;  /* 0x002d981a01007387 */ /* 0x0003e80000100a00 */
[----:B-1----:R-:W2:Y:S04]  /*8da70*/  LDL.LU.64 R26, [R1+0xa0b8] ;  /* 0x00a0b800011a7983 */ /* 0x002ea80000300a00 */
[----:B------:R-:W2:Y:S01]  /*8da80*/  LDL.LU.64 R24, [R1+0xa0b0] ;  /* 0x00a0b00001187983 */ /* 0x000ea20000300a00 */
[C---:B---3--:R-:W-:Y:S03]  /*8da90*/  HMMA.1688.F32.TF32 R68, R8.reuse, R78, R68 ;  /* 0x0000004e0844723c */ /* 0x048fe60000081044 */
[----:B------:R-:W-:Y:S04]  /*8daa0*/  STL.64 [R1+0xa028], R74 ;  /* 0x00a0284a01007387 */ /* 0x000fe80000100a00 */
[----:B------:R-:W-:Y:S11]  /*8dab0*/  STL.64 [R1+0xa010], R82 ;  /* 0x00a0105201007387 */ /* 0x000ff60000100a00 */
[----:B------:R-:W-:Y:S05]  /*8dac0*/  @!UPT UIADD3 URZ, URZ, URZ, URZ ;  /* 0x0000003f3f3ff290 */ /* 0x000fea000fffe03f */
[----:B------:R-:W-:Y:S04]  /*8dad0*/  STL.64 [R1+0x2d80], R68 ;  /* 0x002d804401007387 */ /* 0x000fe80000100a00 */
[----:B------:R-:W-:Y:S04]  /*8dae0*/  STL.64 [R1+0x2d88], R70 ;  /* 0x002d884601007387 */ /* 0x000fe80000100a00 */
[----:B------:R-:W-:Y:S04]  /*8daf0*/  STL.64 [R1+0xa008], R80 ;  /* 0x00a0085001007387 */ /* 0x000fe80000100a00 */
[----:B------:R-:W-:Y:S04]  /*8db00*/  STL.64 [R1+0x2d70], R16 ;  /* 0x002d701001007387 */ /* 0x000fe80000100a00 */
[----:B------:R4:W-:Y:S02]  /*8db10*/  STL.64 [R1+0x2d78], R18 ;  /* 0x002d781201007387 */ /* 0x0009e40000100a00 */
[C---:B----4-:R-:W-:Y:S02]  /*8db20*/  HMMA.1688.F32.TF32 R16, R8.reuse, R86, R4 ;  /* 0x000000560810723c */ /* 0x050fe40000081004 */
[----:B------:R-:W-:Y:S06]  /*8db30*/  STL.64 [R1+0xa020], R90 ;  /* 0x00a0205a01007387 */ /* 0x000fec0000100a00 */
[C---:B------:R-:W-:Y:S11]  /*8db40*/  HMMA.1688.F32.TF32 R4, R8.reuse, R90, R232 ;  /* 0x0000005a0804723c */ /* 0x040ff600000810e8 */
[----:B------:R-:W-:Y:S04]  /*8db50*/  @!UPT UIADD3 URZ, URZ, URZ, URZ ;  /* 0x0000003f3f3ff290 */ /* 0x000fe8000fffe03f */
[----:B------:R-:W-:Y:S04]  /*8db60*/  STL.64 [R1+0x2d60], R16 ;  /* 0x002d601001007387 */ /* 0x000fe80000100a00 */
[----:B------:R1:W-:Y:S02]  /*8db70*/  STL.64 [R1+0x2d68], R18 ;  /* 0x002d681201007387 */ /* 0x0003e40000100a00 */
[C---:B-1----:R-:W-:Y:S02]  /*8db80*/  HMMA.1688.F32.TF32 R16, R8.reuse, R94, R228 ;  /* 0x0000005e0810723c */ /* 0x042fe400000810e4 */
[----:B------:R-:W-:Y:S04]  /*8db90*/  STL.64 [R1+0xa018], R88 ;  /* 0x00a0185801007387 */ /* 0x000fe80000100a00 */
[----:B------:R-:W-:Y:S04]  /*8dba0*/  STL.64 [R1+0x2d50], R4 ;  /* 0x002d500401007387 */ /* 0x000fe80000100a00 */
[----:B------:R1:W-:Y:S01]  /*8dbb0*/  STL.64 [R1+0x2d58], R6 ;  /* 0x002d580601007387 */ /* 0x0003e20000100a00 */
[C---:B------:R-:W-:Y:S08]  /*8dbc0*/  HMMA.1688.F32.TF32 R68, R8.reuse, R102, R184 ;  /* 0x000000660844723c */ /* 0x040ff000000810b8 */
[C---:B-1----:R-:W-:Y:S04]  /*8dbd0*/  HMMA.1688.F32.TF32 R4, R8.reuse, R98, R188 ;  /* 0x000000620804723c */ /* 0x042fe800000810bc */
[----:B------:R-:W-:Y:S04]  /*8dbe0*/  STL.64 [R1+0x2d40], R16 ;  /* 0x002d401001007387 */ /* 0x000fe80000100a00 */
[----:B------:R1:W-:Y:S02]  /*8dbf0*/  STL.64 [R1+0x2d48], R18 ;  /* 0x002d481201007387 */ /* 0x0003e40000100a00 */
[C---:B-1----:R-:W-:Y:S11]  /*8dc00*/  HMMA.1688.F32.TF32 R16, R8.reuse, R106, R180 ;  /* 0x0000006a0810723c */ /* 0x042ff600000810b4 */
[----:B------:R-:W-:Y:S02]  /*8dc10*/  @!UPT UIADD3 URZ, URZ, URZ, URZ ;  /* 0x0000003f3f3ff290 */ /* 0x000fe4000fffe03f */
[----:B------:R-:W-:Y:S04]  /*8dc20*/  STL.64 [R1+0x2d30], R4 ;  /* 0x002d300401007387 */ /* 0x000fe80000100a00 */
[----:B------:R1:W-:Y:S04]  /*8dc30*/  STL.64 [R1+0x2d38], R6 ;  /* 0x002d380601007387 */ /* 0x0003e80000100a00 */
[----:B------:R-:W-:Y:S04]  /*8dc40*/  STL.64 [R1+0x2d20], R68 ;  /* 0x002d204401007387 */ /* 0x000fe80000100a00 */
[----:B------:R3:W-:Y:S01]  /*8dc50*/  STL.64 [R1+0x2d28], R70 ;  /* 0x002d284601007387 */ /* 0x0007e20000100a00 */
[C---:B-1----:R-:W-:Y:S03]  /*8dc60*/  HMMA.1688.F32.TF32 R4, R8.reuse, R110, R176 ;  /* 0x0000006e0804723c */ /* 0x042fe600000810b0 */
[----:B------:R-:W-:Y:S04]  /*8dc70*/  STL.64 [R1+0x2d10], R16 ;  /* 0x002d101001007387 */ /* 0x000fe80000100a00 */
[----:B------:R-:W-:Y:S01]  /*8dc80*/  STL.64 [R1+0x2d18], R18 ;  /* 0x002d181201007387 */ /* 0x000fe20000100a00 */
[C---:B---3--:R-:W-:Y:S11]  /*8dc90*/  HMMA.1688.F32.TF32 R68, R8.reuse, R114, R172 ;  /* 0x000000720844723c */ /* 0x048ff600000810ac */
[----:B------:R-:W-:Y:S04]  /*8dca0*/  @!UPT UIADD3 URZ, URZ, URZ, URZ ;  /* 0x0000003f3f3ff290 */ /* 0x000fe8000fffe03f */
[----:B------:R-:W-:Y:S04]  /*8dcb0*/  STL.64 [R1+0x2d00], R4 ;  /* 0x002d000401007387 */ /* 0x000fe80000100a00 */
[----:B------:R-:W-:Y:S04]  /*8dcc0*/  STL.64 [R1+0x2d08], R6 ;  /* 0x002d080601007387 */ /* 0x000fe80000100a00 */
[----:B------:R-:W-:Y:S04]  /*8dcd0*/  STL.64 [R1+0x2cf0], R68 ;  /* 0x002cf04401007387 */ /* 0x000fe80000100a00 */
[----:B------:R1:W-:Y:S04]  /*8dce0*/  STL.64 [R1+0x2cf8], R70 ;  /* 0x002cf84601007387 */ /* 0x0003e80000100a00 */
[----:B------:R-:W-:Y:S04]  /*8dcf0*/  LDS R4, [R85+0x41000] ;  /* 0x0410000055047984 */ /* 0x000fe80000000800 */
[----:B------:R-:W-:Y:S01]  /*8dd00*/  LDS R6, [R85+0x41800] ;  /* 0x0418000055067984 */ /* 0x000fe20000000800 */
[C---:B-1----:R-:W-:Y:S03]  /*8dd10*/  HMMA.1688.F32.TF32 R68, R8.reuse, R126, R160 ;  /* 0x0000007e0844723c */ /* 0x042fe600000810a0 */
[----:B------:R-:W-:Y:S04]  /*8dd20*/  LDS R5, [R37+0x41000] ;  /* 0x0410000025057984 */ /* 0x000fe80000000800 */
[----:B------:R-:W1:Y:S01]  /*8dd30*/  LDS R7, [R37+0x41800] ;  /* 0x0418000025077984 */ /* 0x000e620000000800 */
[C---:B--2---:R-:W-:Y:S11]  /*8dd40*/  HMMA.1688.F32.TF32 R16, R8.reuse, R118, R24 ;  /* 0x000000760810723c */ /* 0x044ff60000081018 */
[----:B------:R-:W-:Y:S11]  /*8dd50*/  @!UPT UIADD3 URZ, URZ, URZ, URZ ;  /* 0x0000003f3f3ff290 */ /* 0x000ff6000fffe03f */
[----:B------:R-:W-:Y:S01]  /*8dd60*/  @!UPT UIADD3 URZ, URZ, URZ, URZ ;  /* 0x0000003f3f3ff290 */ /* 0x000fe2000fffe03f */
[----:B------:R-:W-:Y:S04]  /*8dd70*/  STL.64 [R1+0x2ce0], R16 ;  /* 0x002ce01001007387 */ /* 0x000fe80000100a00 */
[----:B------:R2:W-:Y:S02]  /*8dd80*/  STL.64 [R1+0x2ce8], R18 ;  /* 0x002ce81201007387 */ /* 0x0005e40000100a00 */
[C---:B--2---:R-:W-:Y:S08]  /*8dd90*/  HMMA.1688.F32.TF32 R16, R8.reuse, R122, R168 ;  /* 0x0000007a0810723c */ /* 0x044ff000000810a8 */
[C---:B------:R-:W-:Y:S11]  /*8dda0*/  HMMA.1688.F32.TF32 R24, R8.reuse, R130, R148 ;  /* 0x000000820818723c */ /* 0x040ff60000081094 */
[----:B------:R-:W-:Y:S04]  /*8ddb0*/  @!UPT UIADD3 URZ, URZ, URZ, URZ ;  /* 0x0000003f3f3ff290 */ /* 0x000fe8000fffe03f */
[----:B------:R-:W-:Y:S04]  /*8ddc0*/  STL.64 [R1+0x2cd0], R16 ;  /* 0x002cd01001007387 */ /* 0x000fe80000100a00 */
[----:B------:R2:W-:Y:S02]  /*8ddd0*/  STL.64 [R1+0x2cd8], R18 ;  /* 0x002cd81201007387 */ /* 0x0005e40000100a00 */
[C---:B--2---:R-:W-:Y:S02]  /*8dde0*/  HMMA.1688.F32.TF32 R16, R8.reuse, R134, R28 ;  /* 0x000000860810723c */ /* 0x044fe4000008101c */
[----:B------:R-:W-:Y:S04]  /*8ddf0*/  STL.64 [R1+0x2cc0], R68 ;  /* 0x002cc04401007387 */ /* 0x000fe80000100a00 */
[----:B------:R-:W-:Y:S04]  /*8de00*/  STL.64 [R1+0x2cc8], R70 ;  /* 0x002cc84601007387 */ /* 0x000fe80000100a00 */
[----:B------:R-:W2:Y:S04]  /*8de10*/  LDL.LU R228, [R1+0xc10] ;  /* 0x000c100001e47983 */ /* 0x000ea80000300800 */
[----:B------:R-:W-:Y:S04]  /*8de20*/  STL.64 [R1+0x2cb0], R24 ;  /* 0x002cb01801007387 */ /* 0x000fe80000100a00 */
[----:B------:R-:W-:Y:S05]  /*8de30*/  STL.64 [R1+0x2cb8], R26 ;  /* 0x002cb81a01007387 */ /* 0x000fea0000100a00 */
        /* <DEDUP_REMOVED lines=61> */
[C---:B--2---:R-:W-:Y:S03]  /*8e210*/  HMMA.1688.F32.TF32 R172, R8.reuse, R138, R168 ;  /* 0x0000008a08ac723c */ /* 0x044fe600000810a8 */
[----:B------:R-:W2:Y:S11]  /*8e220*/  LDL.LU R168, [R1+0xce0] ;  /* 0x000ce00001a87983 */ /* 0x000eb60000300800 */
[----:B------:R-:W-:Y:S09]  /*8e230*/  @!UPT UIADD3 URZ, URZ, URZ, URZ ;  /* 0x0000003f3f3ff290 */ /* 0x000ff2000fffe03f */
[----:B------:R1:W-:Y:S04]  /*8e240*/  STL.64 [R1+0x2c90], R172 ;  /* 0x002c90ac01007387 */ /* 0x0003e80000100a00 */
[----:B------:R1:W-:Y:S04]  /*8e250*/  STL.64 [R1+0x2c98], R174 ;  /* 0x002c98ae01007387 */ /* 0x0003e80000100a00 */
[----:B------:R-:W2:Y:S04]  /*8e260*/  LDL.LU R169, [R1+0xce4] ;  /* 0x000ce40001a97983 */ /* 0x000ea80000300800 */
[----:B------:R-:W2:Y:S04]  /*8e270*/  LDL.LU R170, [R1+0xce8] ;  /* 0x000ce80001aa7983 */ /* 0x000ea80000300800 */
[----:B------:R-:W2:Y:S04]  /*8e280*/  LDL.LU R171, [R1+0xcec] ;  /* 0x000cec0001ab7983 */ /* 0x000ea80000300800 */
[----:B-1----:R-:W2:Y:S04]  /*8e290*/  LDL.LU R172, [R1+0xcd0] ;  /* 0x000cd00001ac7983 */ /* 0x002ea80000300800 */
[----:B------:R-:W2:Y:S01]  /*8e2a0*/  LDL.LU R173, [R1+0xcd4] ;  /* 0x000cd40001ad7983 */ /* 0x000ea20000300800 */
[C---:B---3--:R-:W-:Y:S03]  /*8e2b0*/  HMMA.1688.F32.TF32 R24, R8.reuse, R142, R24 ;  /* 0x0000008e0818723c */ /* 0x048fe60000081018 */
[----:B------:R-:W3:Y:S04]  /*8e2c0*/  LDL.LU R174, [R1+0xcd8] ;  /* 0x000cd80001ae7983 */ /* 0x000ee80000300800 */
[----:B------:R-:W3:Y:S04]  /*8e2d0*/  LDL.LU R175, [R1+0xcdc] ;  /* 0x000cdc0001af7983 */ /* 0x000ee80000300800 */
[----:B------:R-:W2:Y:S04]  /*8e2e0*/  LDL.LU R176, [R1+0xcc0] ;  /* 0x000cc00001b07983 */ /* 0x000ea80000300800 */
[----:B------:R-:W2:Y:S01]  /*8e2f0*/  LDL.LU R177, [R1+0xcc4] ;  /* 0x000cc40001b17983 */ /* 0x000ea20000300800 */
[C---:B----4-:R-:W-:Y:S03]  /*8e300*/  HMMA.1688.F32.TF32 R148, R8.reuse, R146, R148 ;  /* 0x000000920894723c */ /* 0x050fe60000081094 */
[----:B------:R-:W4:Y:S04]  /*8e310*/  LDL.LU R178, [R1+0xcc8] ;  /* 0x000cc80001b27983 */ /* 0x000f280000300800 */
[----:B------:R-:W4:Y:S04]  /*8e320*/  LDL.LU R179, [R1+0xccc] ;  /* 0x000ccc0001b37983 */ /* 0x000f280000300800 */
[----:B------:R-:W-:Y:S04]  /*8e330*/  STL.64 [R1+0x2c80], R24 ;  /* 0x002c801801007387 */ /* 0x000fe80000100a00 */
[----:B------:R-:W-:Y:S08]  /*8e340*/  STL.64 [R1+0x2c88], R26 ;  /* 0x002c881a01007387 */ /* 0x000ff00000100a00 */
[----:B------:R-:W-:Y:S04]  /*8e350*/  STL.64 [R1+0x2c70], R148 ;  /* 0x002c709401007387 */ /* 0x000fe80000100a00 */
[----:B------:R1:W-:Y:S04]  /*8e360*/  STL.64 [R1+0x2c78], R150 ;  /* 0x002c789601007387 */ /* 0x0003e80000100a00 */
[----:B-1----:R-:W2:Y:S01]  /*8e370*/  LDL.LU.64 R150, [R1+0xa0a8] ;  /* 0x00a0a80001967983 */ /* 0x002ea20000300a00 */
        /* <DEDUP_REMOVED lines=16> */
[----:B------:R-:W-:Y:S04]  /*8e480*/  STL.64 [R1+0x2c40], R160 ;  /* 0x002c40a001007387 */ /* 0x000fe80000100a00 */
[----:B------:R1:W-:Y:S04]  /*8e490*/  STL.64 [R1+0x2c48], R162 ;  /* 0x002c48a201007387 */ /* 0x0003e80000100a00 */
[----:B-1----:R-:W2:Y:S01]  /*8e4a0*/  LDL.LU.64 R162, [R1+0xa090] ;  /* 0x00a0900001a27983 */ /* 0x002ea20000300a00 */
[C---:B------:R-:W-:Y:S03]  /*8e4b0*/  HMMA.1688.F32.TF32 R168, R8.reuse, R166, R168 ;  /* 0x000000a608a8723c */ /* 0x040fe600000810a8 */
        /* <DEDUP_REMOVED lines=18> */
[----:B-1----:R-:W3:Y:S04]  /*8e5e0*/  LDL.LU.64 R170, [R1+0xa080] ;  /* 0x00a0800001aa7983 */ /* 0x002ee80000300a00 */
[----:B------:R1:W-:Y:S04]  /*8e5f0*/  STL.64 [R1+0x9fe0], R166 ;  /* 0x009fe0a601007387 */ /* 0x0003e80000100a00 */
[----:B------:R-:W2:Y:S04]  /*8e600*/  LDL.LU R164, [R1+0xcb0] ;  /* 0x000cb00001a47983 */ /* 0x000ea80000300800 */
[----:B------:R-:W2:Y:S04]  /*8e610*/  LDL.LU R165, [R1+0xcb4] ;  /* 0x000cb40001a57983 */ /* 0x000ea80000300800 */
[----:B-1----:R-:W2:Y:S04]  /*8e620*/  LDL.LU R166, [R1+0xcb8] ;  /* 0x000cb80001a67983 */ /* 0x002ea80000300800 */
[----:B------:R-:W2:Y:S01]  /*8e630*/  LDL.LU R167, [R1+0xcbc] ;  /* 0x000cbc0001a77983 */ /* 0x000ea20000300800 */
[C---:B---3--:R-:W-:Y:S11]  /*8e640*/  HMMA.1688.F32.TF32 R172, R8.reuse, R170, R172 ;  /* 0x000000aa08ac723c */ /* 0x048ff600000810ac */
[----:B------:R-:W-:Y:S11]  /*8e650*/  @!UPT UIADD3 URZ, URZ, URZ, URZ ;  /* 0x0000003f3f3ff290 */ /* 0x000ff6000fffe03f */
[----:B------:R-:W-:Y:S01]  /*8e660*/  @!UPT UIADD3 URZ, URZ, URZ, URZ ;  /* 0x0000003f3f3ff290 */ /* 0x000fe2000fffe03f */
[----:B------:R-:W-:Y:S04]  /*8e670*/  STL.64 [R1+0x2c10], R172 ;  /* 0x002c10ac01007387 */ /* 0x000fe80000100a00 */
[----:B------:R1:W-:Y:S04]  /*8e680*/  STL.64 [R1+0x2c18], R174 ;  /* 0x002c18ae01007387 */ /* 0x0003e80000100a00 */
[----:B-1----:R-:W4:Y:S02]  /*8e690*/  LDL.LU.64 R174, [R1+0xa078] ;  /* 0x00a0780001ae7983 */ /* 0x002f240000300a00 */
[C---:B----4-:R-:W-:Y:S11]  /*8e6a0*/  HMMA.1688.F32.TF32 R176, R8.reuse, R174, R176 ;  /* 0x000000ae08b0723c */ /* 0x050ff600000810b0 */
[----:B------:R-:W-:Y:S11]  /*8e6b0*/  @!UPT UIADD3 URZ, URZ, URZ, URZ ;  /* 0x0000003f3f3ff290 */ /* 0x000ff6000fffe03f */
[----:B------:R-:W-:Y:S01]  /*8e6c0*/  @!UPT UIADD3 URZ, URZ, URZ, URZ ;  /* 0x0000003f3f3ff290 */ /* 0x000fe2000fffe03f */
[----:B------:R-:W-:Y:S04]  /*8e6d0*/  STL.64 [R1+0x2c00], R176 ;  /* 0x002c00b001007387 */ /* 0x000fe80000100a00 */
[----:B------:R1:W-:Y:S04]  /*8e6e0*/  STL.64 [R1+0x2c08], R178 ;  /* 0x002c08b201007387 */ /* 0x0003e80000100a00 */
[----:B-1----:R-:W3:Y:S01]  /*8e6f0*/  LDL.LU.64 R178, [R1+0xa070] ;  /* 0x00a0700001b27983 */ /* 0x002ee20000300a00 */
[C---:B--2---:R-:W-:Y:S08]  /*8e700*/  HMMA.1688.F32.TF32 R160, R8.reuse, R182, R160 ;  /* 0x000000b608a0723c */ /* 0x044ff000000810a0 */
[C---:B------:R-:W-:Y:S08]  /*8e710*/  HMMA.1688.F32.TF32 R156, R8.reuse, R186, R156 ;  /* 0x000000ba089c723c */ /* 0x040ff0000008109c */
[C---:B------:R-:W-:Y:S08]  /*8e720*/  HMMA.1688.F32.TF32 R148, R8.reuse, R190, R148 ;  /* 0x000000be0894723c */ /* 0x040ff00000081094 */
[C---:B------:R-:W-:Y:S08]  /*8e730*/  HMMA.1688.F32.TF32 R88, R8.reuse, R194, R88 ;  /* 0x000000c20858723c */ /* 0x040ff00000081058 */
[C---:B------:R-:W-:Y:S08]  /*8e740*/  HMMA.1688.F32.TF32 R80, R8.reuse, R198, R80 ;  /* 0x000000c60850723c */ /* 0x040ff00000081050 */
[C---:B------:R-:W-:Y:S01]  /*8e750*/  HMMA.1688.F32.TF32 R72, R8.reuse, R202, R72 ;  /* 0x000000ca0848723c */ /* 0x040fe20000081048 */
[----:B------:R-:W-:Y:S07]  /*8e760*/  STL.64 [R1+0x9fd0], R174 ;  /* 0x009fd0ae01007387 */ /* 0x000fee0000100a00 */
[C---:B------:R-:W-:Y:S08]  /*8e770*/  HMMA.1688.F32.TF32 R68, R8.reuse, R206, R68 ;  /* 0x000000ce0844723c */ /* 0x040ff00000081044 */
[C---:B------:R-:W-:Y:S08]  /*8e780*/  HMMA.1688.F32.TF32 R16, R8.reuse, R210, R16 ;  /* 0x000000d20810723c */ /* 0x040ff00000081010 */
[C---:B---3--:R-:W-:Y:S01]  /*8e790*/  HMMA.1688.F32.TF32 R164, R8.reuse, R178, R164 ;  /* 0x000000b208a4723c */ /* 0x048fe200000810a4 */
[----:B------:R-:W-:Y:S11]  /*8e7a0*/  STL.64 [R1+0x9fd8], R178 ;  /* 0x009fd8b201007387 */ /* 0x000ff60000100a00 */
[----:B------:R-:W-:Y:S11]  /*8e7b0*/  @!UPT UIADD3 URZ, URZ, URZ, URZ ;  /* 0x0000003f3f3ff290 */ /* 0x000ff6000fffe03f */
        /* <DEDUP_REMOVED lines=21> */
[----:B-1----:R-:W-:Y:S07]  /*8e910*/  HMMA.1688.F32.TF32 R16, R8, R222, R28 ;  /* 0x000000de0810723c */ /* 0x002fee000008101c */
[----:B------:R-:W-:Y:S04]  /*8e920*/  STL.64 [R1+0x2b50], R72 ;  /* 0x002b504801007387 */ /* 0x000fe80000100a00 */
[----:B------:R-:W-:Y:S04]  /*8e930*/  STL.64 [R1+0x2b58], R74 ;  /* 0x002b584a01007387 */ /* 0x000fe80000100a00 */
[----:B------:R-:W2:Y:S04]  /*8e940*/  LDL.LU R160, [R1+0x2b40] ;  /* 0x002b400001a07983 */ /* 0x000ea80000300800 */
[----:B------:R-:W-:Y:S04]  /*8e950*/  STL.64 [R1+0x2b30], R68 ;  /* 0x002b304401007387 */ /* 0x000fe80000100a00 */
[----:B------:R1:W-:Y:S04]  /*8e960*/  STL.64 [R1+0x2b38], R70 ;  /* 0x002b384601007387 */ /* 0x0003e80000100a00 */
        /* <DEDUP_REMOVED lines=20> */
[----:B------:R-:W2:Y:S01]  /*8eab0*/  LDL.LU R231, [R1+0xbfc] ;  /* 0x000bfc0001e77983 */ /* 0x000ea20000300800 */
[----:B-1----:R-:W-:Y:S01]  /*8eac0*/  IMAD.MOV.U32 R70, RZ, RZ, R249 ;  /* 0x000000ffff467224 */ /* 0x002fe200078e00f9 */
[----:B------:R-:W-:-:S02]  /*8ead0*/  MOV R71, R248 ;  /* 0x000000f800477202 */ /* 0x000fc40000000f00 */
        /* <DEDUP_REMOVED lines=12> */
[----:B------:R-:W4:Y:S04]  /*8eba0*/  LDL.64 R174, [R1+0x78] ;  /* 0x0000780001ae7983 */ /* 0x000f280000100a00 */
        /* <DEDUP_REMOVED lines=38> */
[----:B--2---:R-:W-:Y:S01]  /*8ee10*/  HMMA.1688.F32.TF32 R28, R8, R242, R28 ;  /* 0x000000f2081c723c */ /* 0x004fe2000008101c */
[----:B------:R-:W3:Y:S11]  /*8ee20*/  LDL.64 R10, [R1+0x98] ;  /* 0x00009800010a7983 */ /* 0x000ef60000100a00 */
[----:B------:R-:W-:Y:S03]  /*8ee30*/  @!UPT UIADD3 URZ, URZ, URZ, URZ ;  /* 0x0000003f3f3ff290 */ /* 0x000fe6000fffe03f */
[----:B------:R1:W-:Y:S04]  /*8ee40*/  STL.64 [R1+0x2710], R68 ;  /* 0x0027104401007387 */ /* 0x0003e80000100a00 */
[----:B------:R2:W-:Y:S04]  /*8ee50*/  STL.64 [R1+0x2718], R70 ;  /* 0x0027184601007387 */ /* 0x0005e80000100a00 */
[----:B-1----:R-:W4:Y:S04]  /*8ee60*/  LDL.LU R68, [R1+0x2ac0] ;  /* 0x002ac00001447983 */ /* 0x002f280000300800 */
[----:B------:R-:W-:Y:S04]  /*8ee70*/  STL.64 [R1+0x26f0], R28 ;  /* 0x0026f01c01007387 */ /* 0x000fe80000100a00 */
[----:B------:R-:W-:Y:S04]  /*8ee80*/  STL.64 [R1+0x26f8], R30 ;  /* 0x0026f81e01007387 */ /* 0x000fe80000100a00 */
[----:B------:R-:W4:Y:S04]  /*8ee90*/  LDL.LU R69, [R1+0x2ac4] ;  /* 0x002ac40001457983 */ /* 0x000f280000300800 */
[----:B--2---:R-:W2:Y:S04]  /*8eea0*/  LDL.LU R70, [R1+0x2ac8] ;  /* 0x002ac80001467983 */ /* 0x004ea80000300800 */
[----:B------:R-:W2:Y:S01]  /*8eeb0*/  LDL.LU R71, [R1+0x2acc] ;  /* 0x002acc0001477983 */ /* 0x000ea20000300800 */
[----:B---3--:R-:W-:Y:S11]  /*8eec0*/  HMMA.1688.F32.TF32 R16, R4, R10, R16 ;  /* 0x0000000a0410723c */ /* 0x008ff60000081010 */
[----:B------:R-:W-:Y:S11]  /*8eed0*/  @!UPT UIADD3 URZ, URZ, URZ, URZ ;  /* 0x0000003f3f3ff290 */ /* 0x000ff6000fffe03f */
[----:B------:R-:W-:Y:S01]  /*8eee0*/  @!UPT UIADD3 URZ, URZ, URZ, URZ ;  /* 0x0000003f3f3ff290 */ /* 0x000fe2000fffe03f */
[----:B------:R-:W-:Y:S04]  /*8eef0*/  STL.64 [R1+0x210], R16 ;  /* 0x0002101001007387 */ /* 0x000fe80000100a00 */
[----:B------:R1:W-:Y:S04]  /*8ef00*/  STL.64 [R1+0x218], R18 ;  /* 0x0002181201007387 */ /* 0x0003e80000100a00 */
[----:B-1----:R-:W3:Y:S01]  /*8ef10*/  LDL.LU.64 R18, [R1+0xa040] ;  /* 0x00a0400001127983 */ /* 0x002ee20000300a00 */
[----:B------:R-:W-:Y:S01]  /*8ef20*/  MOV R26, R21 ;  /* 0x00000015001a7202 */ /* 0x000fe20000000f00 */
[----:B------:R-:W-:Y:S01]  /*8ef30*/  IMAD.MOV.U32 R27, RZ, RZ, R20 ;  /* 0x000000ffff1b7224 */ /* 0x000fe200078e0014 */
[----:B------:R-:W-:Y:S01]  /*8ef40*/  MOV R21, R10 ;  /* 0x0000000a00157202 */ /* 0x000fe20000000f00 */
[----:B------:R-:W-:-:S02]  /*8ef50*/  IMAD.MOV.U32 R20, RZ, RZ, R11 ;  /* 0x000000ffff147224 */ /* 0x000fc400078e000b */
[C---:B----4-:R-:W-:Y:S08]  /*8ef60*/  HMMA.1688.F32.TF32 R8, R4.reuse, R174, R176 ;  /* 0x000000ae0408723c */ /* 0x050ff000000810b0 */
[----:B------:R-:W-:Y:S01]  /*8ef70*/  HMMA.1688.F32.TF32 R164, R4, R26, R164 ;  /* 0x0000001a04a4723c */ /* 0x000fe200000810a4 */
[----:B------:R-:W-:Y:S02]  /*8ef80*/  IMAD.MOV.U32 R30, RZ, RZ, R13 ;  /* 0x000000ffff1e7224 */ /* 0x000fe400078e000d */
[----:B------:R-:W-:-:S07]  /*8ef90*/  IMAD.MOV.U32 R31, RZ, RZ, R12 ;  /* 0x000000ffff1f7224 */ /* 0x000fce00078e000c */
[C---:B------:R-:W-:Y:S01]  /*8efa0*/  HMMA.1688.F32.TF32 R80, R4.reuse, R30, R80 ;  /* 0x0000001e0450723c */ /* 0x040fe20000081050 */
[----:B------:R-:W-:Y:S01]  /*8efb0*/  MOV R17, R90 ;  /* 0x0000005a00117202 */ /* 0x000fe20000000f00 */
[----:B------:R-:W-:Y:S01]  /*8efc0*/  IMAD.MOV.U32 R16, RZ, RZ, R91 ;  /* 0x000000ffff107224 */ /* 0x000fe200078e005b */
[----:B------:R-:W-:Y:S01]  /*8efd0*/  MOV R24, R175 ;  /* 0x000000af00187202 */ /* 0x000fe20000000f00 */
[----:B------:R-:W-:Y:S02]  /*8efe0*/  IMAD.MOV.U32 R25, RZ, RZ, R174 ;  /* 0x000000ffff197224 */ /* 0x000fe400078e00ae */
[----:B------:R-:W-:Y:S02]  /*8eff0*/  IMAD.MOV.U32 R13, RZ, RZ, R158 ;  /* 0x000000ffff0d7224 */ /* 0x000fe400078e009e */
[----:B------:R-:W-:Y:S01]  /*8f000*/  IMAD.MOV.U32 R12, RZ, RZ, R159 ;  /* 0x000000ffff0c7224 */ /* 0x000fe200078e009f */
[C---:B---3--:R-:W-:Y:S11]  /*8f010*/  HMMA.1688.F32.TF32 R184, R4.reuse, R18, R184 ;  /* 0x0000001204b8723c */ /* 0x048ff600000810b8 */
[----:B------:R-:W-:Y:S11]  /*8f020*/  @!UPT UIADD3 URZ, URZ, URZ, URZ ;  /* 0x0000003f3f3ff290 */ /* 0x000ff6000fffe03f */
[----:B------:R-:W-:Y:S01]  /*8f030*/  @!UPT UIADD3 URZ, URZ, URZ, URZ ;  /* 0x0000003f3f3ff290 */ /* 0x000fe2000fffe03f */
[----:B------:R-:W-:Y:S04]  /*8f040*/  STL.64 [R1+0x200], R184 ;  /* 0x000200b801007387 */ /* 0x000fe80000100a00 */
[----:B------:R-:W-:Y:S04]  /*8f050*/  STL.64 [R1+0x208], R186 ;  /* 0x000208ba01007387 */ /* 0x000fe80000100a00 */
        /* <DEDUP_REMOVED lines=11> */
[----:B------:R1:W-:Y:S01]  /*8f110*/  STL.64 [R1+0x300], R8 ;  /* 0x0003000801007387 */ /* 0x0003e20000100a00 */
[----:B------:R-:W-:Y:S01]  /*8f120*/  IMAD.MOV.U32 R152, RZ, RZ, R10 ;  /* 0x000000ffff987224 */ /* 0x000fe200078e000a */
[----:B------:R-:W-:Y:S02]  /*8f130*/  MOV R153, R11 ;  /* 0x0000000b00997202 */ /* 0x000fe40000000f00 */
[----:B-1----:R-:W-:Y:S03]  /*8f140*/  HMMA.1688.F32.TF32 R8, R4, R14, R72 ;  /* 0x0000000e0408723c */ /* 0x002fe60000081048 */
[----:B------:R-:W-:Y:S04]  /*8f150*/  STL [R1+0x9cb4], R153 ;  /* 0x009cb49901007387 */ /* 0x000fe80000100800 */
[----:B------:R-:W-:Y:S04]  /*8f160*/  STL [R1+0x9cb0], R152 ;  /* 0x009cb09801007387 */ /* 0x000fe80000100800 */
[----:B------:R1:W-:Y:S04]  /*8f170*/  STL.64 [R1+0x2f0], R80 ;  /* 0x0002f05001007387 */ /* 0x0003e80000100a00 */
[----:B------:R3:W-:Y:S09]  /*8f180*/  STL.64 [R1+0x2f8], R82 ;  /* 0x0002f85201007387 */ /* 0x0007f20000100a00 */
[----:B------:R-:W-:Y:S01]  /*8f190*/  IMAD.MOV.U32 R217, RZ, RZ, R11 ;  /* 0x000000ffffd97224 */ /* 0x000fe200078e000b */
[----:B------:R-:W-:Y:S01]  /*8f1a0*/  MOV R216, R10 ;  /* 0x0000000a00d87202 */ /* 0x000fe20000000f00 */
[----:B------:R-:W-:-:S02]  /*8f1b0*/  IMAD.MOV.U32 R168, RZ, RZ, R9 ;  /* 0x000000ffffa87224 */ /* 0x000fc400078e0009 */
[----:B------:R-:W-:Y:S01]  /*8f1c0*/  IMAD.MOV.U32 R169, RZ, RZ, R8 ;  /* 0x000000ffffa97224 */ /* 0x000fe200078e0008 */
[----:B------:R-:W-:Y:S04]  /*8f1d0*/  STL [R1+0x9cc4], R217 ;  /* 0x009cc4d901007387 */ /* 0x000fe80000100800 */
[----:B------:R-:W-:Y:S04]  /*8f1e0*/  STL [R1+0x9cc0], R216 ;  /* 0x009cc0d801007387 */ /* 0x000fe80000100800 */
[----:B------:R-:W-:Y:S04]  /*8f1f0*/  STL [R1+0x9cbc], R168 ;  /* 0x009cbca801007387 */ /* 0x000fe80000100800 */
[----:B------:R-:W-:Y:S04]  /*8f200*/  STL [R1+0x9cb8], R169 ;  /* 0x009cb8a901007387 */ /* 0x000fe80000100800 */
        /* <DEDUP_REMOVED lines=34> */
[----:B---3--:R-:W3:Y:S04]  /*8f430*/  LDL.LU R82, [R1+0xdf8] ;  /* 0x000df80001527983 */ /* 0x008ee80000300800 */
[----:B------:R-:W3:Y:S01]  /*8f440*/  LDL.LU R83, [R1+0xdfc] ;  /* 0x000dfc0001537983 */ /* 0x000ee20000300800 */
[----:B--2---:R-:W-:Y:S03]  /*8f450*/  HMMA.1688.F32.TF32 R8, R4, R34, R68 ;  /* 0x000000220408723c */ /* 0x004fe60000081044 */
[----:B------:R-:W2:Y:S04]  /*8f460*/  LDL.LU R68, [R1+0xe10] ;  /* 0x000e100001447983 */ /* 0x000ea80000300800 */
[----:B------:R-:W2:Y:S04]  /*8f470*/  LDL.LU R69, [R1+0xe14] ;  /* 0x000e140001457983 */ /* 0x000ea80000300800 */
[----:B------:R-:W2:Y:S04]  /*8f480*/  LDL.LU R70, [R1+0xe18] ;  /* 0x000e180001467983 */ /* 0x000ea80000300800 */
[----:B------:R-:W2:Y:S09]  /*8f490*/  LDL.LU R71, [R1+0xe1c] ;  /* 0x000e1c0001477983 */ /* 0x000eb20000300800 */
[----:B------:R-:W-:Y:S01]  /*8f4a0*/  IMAD.MOV.U32 R233, RZ, RZ, R8 ;  /* 0x000000ffffe97224 */ /* 0x000fe200078e0008 */
[----:B------:R-:W-:Y:S01]  /*8f4b0*/  MOV R200, R9 ;  /* 0x0000000900c87202 */ /* 0x000fe20000000f00 */
[----:B------:R-:W-:-:S02]  /*8f4c0*/  IMAD.MOV.U32 R181, RZ, RZ, R10 ;  /* 0x000000ffffb57224 */ /* 0x000fc400078e000a */
[----:B------:R-:W-:-:S05]  /*8f4d0*/  IMAD.MOV.U32 R180, RZ, RZ, R11 ;  /* 0x000000ffffb47224 */ /* 0x000fca00078e000b */
[----:B------:R-:W-:Y:S04]  /*8f4e0*/  STL [R1+0x9cd4], R180 ;  /* 0x009cd4b401007387 */ /* 0x000fe80000100800 */
[----:B------:R-:W-:Y:S04]  /*8f4f0*/  STL [R1+0x9cd0], R181 ;  /* 0x009cd0b501007387 */ /* 0x000fe80000100800 */
[----:B------:R-:W-:Y:S04]  /*8f500*/  STL [R1+0x9ccc], R200 ;  /* 0x009cccc801007387 */ /* 0x000fe80000100800 */
[----:B------:R-:W-:Y:S01]  /*8f510*/  STL [R1+0x9cc8], R233 ;  /* 0x009cc8e901007387 */ /* 0x000fe20000100800 */
[C---:B----4-:R-:W-:Y:S11]  /*8f520*/  HMMA.1688.F32.TF32 R8, R4.reuse, R22, R176 ;  /* 0x000000160408723c */ /* 0x050ff600000810b0 */
[----:B------:R-:W-:Y:S11]  /*8f530*/  @!UPT UIADD3 URZ, URZ, URZ, URZ ;  /* 0x0000003f3f3ff290 */ /* 0x000ff6000fffe03f */
[----:B------:R-:W-:Y:S02]  /*8f540*/  @!UPT UIADD3 URZ, URZ, URZ, URZ ;  /* 0x0000003f3f3ff290 */ /* 0x000fe4000fffe03f */
[----:B------:R-:W-:Y:S01]  /*8f550*/  MOV R76, R8 ;  /* 0x00000008004c7202 */ /* 0x000fe20000000f00 */
[----:B------:R-:W-:Y:S01]  /*8f560*/  IMAD.MOV.U32 R77, RZ, RZ, R9 ;  /* 0x000000ffff4d7224 */ /* 0x000fe200078e0009 */
[----:B------:R-:W-:Y:S01]  /*8f570*/  MOV R65, R11 ;  /* 0x0000000b00417202 */ /* 0x000fe20000000f00 */
[----:B------:R-:W-:Y:S02]  /*8f580*/  IMAD.MOV.U32 R64, RZ, RZ, R10 ;  /* 0x000000ffff407224 */ /* 0x000fe400078e000a */
[C---:B------:R-:W-:Y:S11]  /*8f590*/  HMMA.1688.F32.TF32 R8, R4.reuse, R250, R172 ;  /* 0x000000fa0408723c */ /* 0x040ff600000810ac */
[----:B------:R-:W-:Y:S11]  /*8f5a0*/  @!UPT UIADD3 URZ, URZ, URZ, URZ ;  /* 0x0000003f3f3ff290 */ /* 0x000ff6000fffe03f */
[----:B------:R-:W-:Y:S02]  /*8f5b0*/  @!UPT UIADD3 URZ, URZ, URZ, URZ ;  /* 0x0000003f3f3ff290 */ /* 0x000fe4000fffe03f */
[----:B------:R-:W-:Y:S01]  /*8f5c0*/  IMAD.MOV.U32 R108, RZ, RZ, R8 ;  /* 0x000000ffff6c7224 */ /* 0x000fe200078e0008 */
[----:B------:R-:W-:Y:S01]  /*8f5d0*/  MOV R193, R10 ;  /* 0x0000000a00c17202 */ /* 0x000fe20000000f00 */
[----:B------:R-:W-:Y:S02]  /*8f5e0*/  IMAD.MOV.U32 R109, RZ, RZ, R9 ;  /* 0x000000ffff6d7224 */ /* 0x000fe400078e0009 */
[----:B------:R-:W-:Y:S02]  /*8f5f0*/  IMAD.MOV.U32 R192, RZ, RZ, R11 ;  /* 0x000000ffffc07224 */ /* 0x000fe400078e000b */
[C---:B------:R-:W-:Y:S03]  /*8f600*/  HMMA.1688.F32.TF32 R8, R4.reuse, R246, R164 ;  /* 0x000000f60408723c */ /* 0x040fe600000810a4 */
[----:B------:R-:W-:Y:S04]  /*8f610*/  STL [R1+0x9cdc], R192 ;  /* 0x009cdcc001007387 */ /* 0x000fe80000100800 */
[----:B------:R-:W-:Y:S01]  /*8f620*/  STL [R1+0x9cd8], R193 ;  /* 0x009cd8c101007387 */ /* 0x000fe20000100800 */
[C---:B------:R-:W-:Y:S03]  /*8f630*/  HMMA.1688.F32.TF32 R160, R4.reuse, R38, R160 ;  /* 0x0000002604a0723c */ /* 0x040fe600000810a0 */
[----:B------:R-:W-:Y:S04]  /*8f640*/  STL.64 [R1+0x9fc8], R246 ;  /* 0x009fc8f601007387 */ /* 0x000fe80000100a00 */
[----:B------:R-:W-:Y:S08]  /*8f650*/  STL.64 [R1+0x9fc0], R244 ;  /* 0x009fc0f401007387 */ /* 0x000ff00000100a00 */
[----:B------:R-:W-:Y:S04]  /*8f660*/  STL.64 [R1+0x760], R8 ;  /* 0x0007600801007387 */ /* 0x000fe80000100a00 */
[----:B------:R1:W-:Y:S02]  /*8f670*/  STL.64 [R1+0x768], R10 ;  /* 0x0007680a01007387 */ /* 0x0003e40000100a00 */
[C---:B-1----:R-:W-:Y:S02]  /*8f680*/  HMMA.1688.F32.TF32 R8, R4.reuse, R42, R156 ;  /* 0x0000002a0408723c */ /* 0x042fe4000008109c */
[----:B------:R-:W-:Y:S04]  /*8f690*/  STL.64 [R1+0x9fa8], R42 ;  /* 0x009fa82a01007387 */ /* 0x000fe80000100a00 */
[----:B------:R-:W-:Y:S04]  /*8f6a0*/  STL.64 [R1+0x750], R160 ;  /* 0x000750a001007387 */ /* 0x000fe80000100a00 */
[----:B------:R-:W-:Y:S04]  /*8f6b0*/  STL.64 [R1+0x758], R162 ;  /* 0x000758a201007387 */ /* 0x000fe80000100a00 */
[----:B------:R-:W-:Y:S09]  /*8f6c0*/  STL.64 [R1+0x9fa0], R40 ;  /* 0x009fa02801007387 */ /* 0x000ff20000100a00 */
        /* <DEDUP_REMOVED lines=8> */
[C---:B---3--:R-:W-:Y:S02]  /*8f750*/  HMMA.1688.F32.TF32 R8, R4.reuse, R54, R80 ;  /* 0x000000360408723c */ /* 0x048fe40000081050 */
[----:B------:R-:W-:Y:S04]  /*8f760*/  STL.64 [R1+0x9f80], R54 ;  /* 0x009f803601007387 */ /* 0x000fe80000100a00 */
[----:B------:R-:W-:Y:S04]  /*8f770*/  STL.64 [R1+0x720], R40 ;  /* 0x0007202801007387 */ /* 0x000fe80000100a00 */
[----:B------:R-:W-:Y:S04]  /*8f780*/  STL.64 [R1+0x728], R42 ;  /* 0x0007282a01007387 */ /* 0x000fe80000100a00 */
[----:B------:R-:W-:Y:S09]  /*8f790*/  STL.64 [R1+0x9f78], R52 ;  /* 0x009f783401007387 */ /* 0x000ff20000100a00 */
[----:B------:R-:W-:Y:S04]  /*8f7a0*/  STL.64 [R1+0x710], R8 ;  /* 0x0007100801007387 */ /* 0x000fe80000100a00 */
[----:B------:R1:W-:Y:S02]  /*8f7b0*/  STL.64 [R1+0x718], R10 ;  /* 0x0007180a01007387 */ /* 0x0003e40000100a00 */
[C---:B-1----:R-:W-:Y:S02]  /*8f7c0*/  HMMA.1688.F32.TF32 R8, R4.reuse, R58, R72 ;  /* 0x0000003a0408723c */ /* 0x042fe40000081048 */
[----:B------:R-:W-:Y:S04]  /*8f7d0*/  STL.64 [R1+0x9f70], R58 ;  /* 0x009f703a01007387 */ /* 0x000fe80000100a00 */
[----:B------:R-:W-:Y:S11]  /*8f7e0*/  STL.64 [R1+0x9f68], R56 ;  /* 0x009f683801007387 */ /* 0x000ff60000100a00 */
[----:B------:R-:W-:Y:S06]  /*8f7f0*/  @!UPT UIADD3 URZ, URZ, URZ, URZ ;  /* 0x0000003f3f3ff290 */ /* 0x000fec000fffe03f */
[----:B------:R-:W-:Y:S04]  /*8f800*/  STL.64 [R1+0x700], R8 ;  /* 0x0007000801007387 */ /* 0x000fe80000100a00 */
[----:B------:R2:W-:Y:S04]  /*8f810*/  STL.64 [R1+0x708], R10 ;  /* 0x0007080a01007387 */ /* 0x0005e80000100a00 */
[----:B------:R-:W3:Y:S01]  /*8f820*/  LDL.LU R148, [R1+0xf50] ;  /* 0x000f500001947983 */ /* 0x000ee20000300800 */
[C---:B--2---:R-:W-:Y:S11]  /*8f830*/  HMMA.1688.F32.TF32 R8, R4.reuse, R62, R68 ;  /* 0x0000003e0408723c */ /* 0x044ff60000081044 */
[----:B------:R-:W-:Y:S11]  /*8f840*/  @!UPT UIADD3 URZ, URZ, URZ, URZ ;  /* 0x0000003f3f3ff290 */ /* 0x000ff6000fffe03f */
[----:B------:R-:W-:Y:S01]  /*8f850*/  @!UPT UIADD3 URZ, URZ, URZ, URZ ;  /* 0x0000003f3f3ff290 */ /* 0x000fe2000fffe03f */
[----:B------:R1:W-:Y:S04]  /*8f860*/  STL.64 [R1+0x6f0], R8 ;  /* 0x0006f00801007387 */ /* 0x0003e80000100a00 */
[----:B------:R2:W-:Y:S04]  /*8f870*/  STL.64 [R1+0x6f8], R10 ;  /* 0x0006f80a01007387 */ /* 0x0005e80000100a00 */
[----:B------:R-:W3:Y:S04]  /*8f880*/  LDL.LU R149, [R1+0xf54] ;  /* 0x000f540001957983 */ /* 0x000ee80000300800 */
[----:B------:R-:W3:Y:S04]  /*8f890*/  LDL.LU R150, [R1+0xf58] ;  /* 0x000f580001967983 */ /* 0x000ee80000300800 */
        /* <DEDUP_REMOVED lines=65> */
[----:B------:R-:W-:Y:S04]  /*8fcb0*/  STL.64 [R1+0x9f60], R62 ;  /* 0x009f603e01007387 */ /* 0x000fe80000100a00 */
[----:B------:R1:W-:Y:S04]  /*8fcc0*/  STL.64 [R1+0x9f58], R60 ;  /* 0x009f583c01007387 */ /* 0x0003e80000100a00 */
        /* <DEDUP_REMOVED lines=9> */
[----:B-1----:R-:W3:Y:S04]  /*8fd60*/  LDL.LU.64 R70, [R1+0xa038] ;  /* 0x00a0380001467983 */ /* 0x002ee80000300a00 */
[----:B------:R-:W2:Y:S04]  /*8fd70*/  LDL.LU.64 R68, [R1+0xa030] ;  /* 0x00a0300001447983 */ /* 0x000ea80000300a00 */
[----:B------:R-:W-:Y:S04]  /*8fd80*/  STL.64 [R1+0x9f90], R66 ;  /* 0x009f904201007387 */ /* 0x000fe80000100a00 */
[----:B------:R1:W-:Y:S04]  /*8fd90*/  STL.64 [R1+0x9f88], R64 ;  /* 0x009f884001007387 */ /* 0x0003e80000100a00 */
[----:B-1----:R-:W2:Y:S04]  /*8fda0*/  LDL.LU R64, [R1+0xe70] ;  /* 0x000e700001407983 */ /* 0x002ea80000300800 */
[----:B------:R-:W2:Y:S04]  /*8fdb0*/  LDL.LU R65, [R1+0xe74] ;  /* 0x000e740001417983 */ /* 0x000ea80000300800 */
[----:B------:R-:W2:Y:S04]  /*8fdc0*/  LDL.LU R66, [R1+0xe78] ;  /* 0x000e780001427983 */ /* 0x000ea80000300800 */
[----:B------:R-:W2:Y:S01]  /*8fdd0*/  LDL.LU R67, [R1+0xe7c] ;  /* 0x000e7c0001437983 */ /* 0x000ea20000300800 */
[C---:B---3--:R-:W-:Y:S11]  /*8fde0*/  HMMA.1688.F32.TF32 R72, R4.reuse, R70, R72 ;  /* 0x000000460448723c */ /* 0x048ff60000081048 */
[----:B------:R-:W-:Y:S11]  /*8fdf0*/  @!UPT UIADD3 URZ, URZ, URZ, URZ ;  /* 0x0000003f3f3ff290 */ /* 0x000ff6000fffe03f */
[----:B------:R-:W-:Y:S01]  /*8fe00*/  @!UPT UIADD3 URZ, URZ, URZ, URZ ;  /* 0x0000003f3f3ff290 */ /* 0x000fe2000fffe03f */
[----:B------:R-:W-:Y:S04]  /*8fe10*/  STL.64 [R1+0x6d0], R72 ;  /* 0x0006d04801007387 */ /* 0x000fe80000100a00 */
[----:B------:R1:W-:Y:S04]  /*8fe20*/  STL.64 [R1+0x6d8], R74 ;  /* 0x0006d84a01007387 */ /* 0x0003e80000100a00 */
[----:B-1----:R-:W3:Y:S01]  /*8fe30*/  LDL.LU.64 R74, [R1+0xa028] ;  /* 0x00a02800014a7983 */ /* 0x002ee20000300a00 */
[C---:B------:R-:W-:Y:S03]  /*8fe40*/  HMMA.1688.F32.TF32 R80, R4.reuse, R78, R80 ;  /* 0x0000004e0450723c */ /* 0x040fe60000081050 */
[----:B------:R-:W-:Y:S04]  /*8fe50*/  STL.64 [R1+0x9fb8], R70 ;  /* 0x009fb84601007387 */ /* 0x000fe80000100a00 */
[----:B--2---:R1:W-:Y:S04]  /*8fe60*/  STL.64 [R1+0x9fb0], R68 ;  /* 0x009fb04401007387 */ /* 0x0043e80000100a00 */
        /* <DEDUP_REMOVED lines=13> */
[----:B-1----:R-:W2:Y:S01]  /*8ff40*/  LDL.LU.64 R82, [R1+0xa010] ;  /* 0x00a0100001527983 */ /* 0x002ea20000300a00 */
[C---:B------:R-:W-:Y:S03]  /*8ff50*/  HMMA.1688.F32.TF32 R64, R4.reuse, R86, R64 ;  /* 0x000000560440723c */ /* 0x040fe60000081040 */
[----:B------:R-:W4:Y:S05]  /*8ff60*/  LDL.LU.64 R80, [R1+0xa008] ;  /* 0x00a0080001507983 */ /* 0x000f2a0000300a00 */
        /* <DEDUP_REMOVED lines=23> */
[C---:B--2---:R-:W-:Y:S03]  /*900e0*/  HMMA.1688.F32.TF32 R44, R4.reuse, R114, R8 ;  /* 0x00000072042c723c */ /* 0x044fe60000081008 */
[----:B------:R-:W-:Y:S04]  /*900f0*/  LDS R8, [R85+0x41080] ;  /* 0x0410800055087984 */ /* 0x000fe80000000800 */
[----:B------:R-:W-:Y:S01]  /*90100*/  LDS R10, [R85+0x41880] ;  /* 0x04188000550a7984 */ /* 0x000fe20000000800 */
[C---:B-1----:R-:W-:Y:S03]  /*90110*/  HMMA.1688.F32.TF32 R40, R4.reuse, R118, R184 ;  /* 0x000000760428723c */ /* 0x042fe600000810b8 */
[----:B------:R-:W-:Y:S04]  /*90120*/  LDS R9, [R37+0x41080] ;  /* 0x0410800025097984 */ /* 0x000fe80000000800 */
[----:B------:R-:W1:Y:S04]  /*90130*/  LDS R11, [R37+0x41880] ;  /* 0x04188000250b7984 */ /* 0x000e680000000800 */
[----:B------:R-:W-:Y:S04]  /*90140*/  STL.64 [R1+0x630], R52 ;  /* 0x0006303401007387 */ /* 0x000fe80000100a00 */
[----:B------:R2:W-:Y:S04]  /*90150*/  STL.64 [R1+0x638], R54 ;  /* 0x0006383601007387 */ /* 0x0005e80000100a00 */
[----:B------:R-:W-:Y:S04]  /*90160*/  STL.64 [R1+0x620], R44 ;  /* 0x0006202c01007387 */ /* 0x000fe80000100a00 */
[----:B------:R3:W-:Y:S01]  /*90170*/  STL.64 [R1+0x628], R46 ;  /* 0x0006282e01007387 */ /* 0x0007e20000100a00 */
[C---:B--2---:R-:W-:Y:S03]  /*90180*/  HMMA.1688.F32.TF32 R52, R4.reuse, R122, R176 ;  /* 0x0000007a0434723c */ /* 0x044fe600000810b0 */
[----:B------:R-:W-:Y:S04]  /*90190*/  STL.64 [R1+0x610], R40 ;  /* 0x0006102801007387 */ /* 0x000fe80000100a00 */
[----:B------:R2:W-:Y:S01]  /*901a0*/  STL.64 [R1+0x618], R42 ;  /* 0x0006182a01007387 */ /* 0x0005e20000100a00 */
[C---:B---3--:R-:W-:Y:S08]  /*901b0*/  HMMA.1688.F32.TF32 R44, R4.reuse, R130, R164 ;  /* 0x00000082042c723c */ /* 0x048ff000000810a4 */
[C---:B--2---:R-:W-:Y:S07]  /*901c0*/  HMMA.1688.F32.TF32 R40, R4.reuse, R126, R172 ;  /* 0x0000007e0428723c */ /* 0x044fee00000810ac */
[----:B------:R-:W-:Y:S04]  /*901d0*/  STL.64 [R1+0x600], R52 ;  /* 0x0006003401007387 */ /* 0x000fe80000100a00 */
[----:B------:R2:W-:Y:S04]  /*901e0*/  STL.64 [R1+0x608], R54 ;  /* 0x0006083601007387 */ /* 0x0005e80000100a00 */
[----:B------:R-:W-:Y:S08]  /*901f0*/  STL.64 [R1+0x9f50], R130 ;  /* 0x009f508201007387 */ /* 0x000ff00000100a00 */
[----:B------:R-:W-:Y:S04]  /*90200*/  STL.64 [R1+0x5f0], R40 ;  /* 0x0005f02801007387 */ /* 0x000fe80000100a00 */
[----:B------:R4:W-:Y:S01]  /*90210*/  STL.64 [R1+0x5f8], R42 ;  /* 0x0005f82a01007387 */ /* 0x0009e20000100a00 */
[C---:B--2---:R-:W-:Y:S03]  /*90220*/  HMMA.1688.F32.TF32 R52, R4.reuse, R138, R156 ;  /* 0x0000008a0434723c */ /* 0x044fe6000008109c */
[----:B------:R-:W-:Y:S04]  /*90230*/  STL.64 [R1+0x5e0], R44 ;  /* 0x0005e02c01007387 */ /* 0x000fe80000100a00 */
[----:B------:R2:W-:Y:S01]  /*90240*/  STL.64 [R1+0x5e8], R46 ;  /* 0x0005e82e01007387 */ /* 0x0005e20000100a00 */
[C---:B----4-:R-:W-:Y:S08]  /*90250*/  HMMA.1688.F32.TF32 R40, R4.reuse, R134, R160 ;  /* 0x000000860428723c */ /* 0x050ff000000810a0 */
[C---:B--2---:R-:W-:Y:S01]  /*90260*/  HMMA.1688.F32.TF32 R44, R4.reuse, R142, R148 ;  /* 0x0000008e042c723c */ /* 0x044fe20000081094 */
[----:B------:R-:W-:Y:S11]  /*90270*/  STL.64 [R1+0x9f48], R134 ;  /* 0x009f488601007387 */ /* 0x000ff60000100a00 */
[----:B------:R-:W-:Y:S03]  /*90280*/  @!UPT UIADD3 URZ, URZ, URZ, URZ ;  /* 0x0000003f3f3ff290 */ /* 0x000fe6000fffe03f */
[----:B------:R2:W-:Y:S04]  /*90290*/  STL.64 [R1+0x5d0], R40 ;  /* 0x0005d02801007387 */ /* 0x0005e80000100a00 */
[----:B------:R3:W-:Y:S04]  /*902a0*/  STL.64 [R1+0x5d8], R42 ;  /* 0x0005d82a01007387 */ /* 0x0007e80000100a00 */
[----:B--2---:R-:W2:Y:S04]  /*902b0*/  LDL.LU R40, [R1+0x1090] ;  /* 0x0010900001287983 */ /* 0x004ea80000300800 */
[----:B------:R-:W-:Y:S04]  /*902c0*/  STL.64 [R1+0x5c0], R52 ;  /* 0x0005c03401007387 */ /* 0x000fe80000100a00 */
[----:B------:R-:W-:Y:S04]  /*902d0*/  STL.64 [R1+0x5c8], R54 ;  /* 0x0005c83601007387 */ /* 0x000fe80000100a00 */
[----:B------:R4:W-:Y:S04]  /*902e0*/  STL.64 [R1+0x5b0], R44 ;  /* 0x0005b02c01007387 */ /* 0x0009e80000100a00 */
[----:B------:R1:W-:Y:S04]  /*902f0*/  STL.64 [R1+0x5b8], R46 ;  /* 0x0005b82e01007387 */ /* 0x0003e80000100a00 */
[----:B------:R-:W2:Y:S04]  /*90300*/  LDL.LU R41, [R1+0x1094] ;  /* 0x0010940001297983 */ /* 0x000ea80000300800 */
[----:B---3--:R-:W2:Y:S04]  /*90310*/  LDL.LU R42, [R1+0x1098] ;  /* 0x00109800012a7983 */ /* 0x008ea80000300800 */
[----:B------:R-:W2:Y:S04]  /*90320*/  LDL.LU R43, [R1+0x109c] ;  /* 0x00109c00012b7983 */ /* 0x000ea80000300800 */
[----:B----4-:R-:W3:Y:S04]  /*90330*/  LDL.LU R44, [R1+0x1080] ;  /* 0x00108000012c7983 */ /* 0x010ee80000300800 */
[----:B------:R-:W3:Y:S04]  /*90340*/  LDL.LU R45, [R1+0x1084] ;  /* 0x00108400012d7983 */ /* 0x000ee80000300800 */
[----:B-1----:R-:W3:Y:S04]  /*90350*/  LDL.LU R46, [R1+0x1088] ;  /* 0x00108800012e7983 */ /* 0x002ee80000300800 */
        /* <DEDUP_REMOVED lines=63> */
[----:B------:R-:W-:Y:S01]  /*90750*/  @!UPT UIADD3 URZ, URZ, URZ, URZ ;  /* 0x0000003f3f3ff290 */ /* 0x000fe2000fffe03f */
[----:B------:R-:W-:Y:S04]  /*90760*/  STL.64 [R1+0x5a0], R148 ;  /* 0x0005a09401007387 */ /* 0x000fe80000100a00 */
[----:B------:R1:W-:Y:S04]  /*90770*/  STL.64 [R1+0x5a8], R150 ;  /* 0x0005a89601007387 */ /* 0x0003e80000100a00 */
[----:B-1----:R-:W2:Y:S01]  /*90780*/  LDL.LU.64 R150, [R1+0xa000] ;  /* 0x00a0000001967983 */ /* 0x002ea20000300a00 */
[C---:B---3--:R-:W-:Y:S03]  /*90790*/  HMMA.1688.F32.TF32 R156, R4.reuse, R154, R156 ;  /* 0x0000009a049c723c */ /* 0x048fe6000008109c */
        /* <DEDUP_REMOVED lines=10> */
[----:B-1----:R-:W3:Y:S04]  /*90840*/  LDL.LU.64 R186, [R1+0x9ff8] ;  /* 0x009ff80001ba7983 */ /* 0x002ee80000300a00 */
        /* <DEDUP_REMOVED lines=8> */
[----:B-1----:R-:W4:Y:S04]  /*908d0*/  LDL.LU.64 R162, [R1+0x9fe8] ;  /* 0x009fe80001a27983 */ /* 0x002f280000300a00 */
[----:B------:R1:W-:Y:S04]  /*908e0*/  STL.64 [R1+0x9f18], R158 ;  /* 0x009f189e01007387 */ /* 0x0003e80000100a00 */
[----:B------:R-:W2:Y:S04]  /*908f0*/  LDL.LU R156, [R1+0xff0] ;  /* 0x000ff000019c7983 */ /* 0x000ea80000300800 */
[----:B------:R-:W2:Y:S04]  /*90900*/  LDL.LU R157, [R1+0xff4] ;  /* 0x000ff400019d7983 */ /* 0x000ea80000300800 */
[----:B-1----:R-:W2:Y:S04]  /*90910*/  LDL.LU R158, [R1+0xff8] ;  /* 0x000ff800019e7983 */ /* 0x002ea80000300800 */
[----:B------:R-:W2:Y:S01]  /*90920*/  LDL.LU R159, [R1+0xffc] ;  /* 0x000ffc00019f7983 */ /* 0x000ea20000300800 */
[C---:B----4-:R-:W-:Y:S11]  /*90930*/  HMMA.1688.F32.TF32 R164, R4.reuse, R162, R164 ;  /* 0x000000a204a4723c */ /* 0x050ff600000810a4 */
[----:B------:R-:W-:Y:S11]  /*90940*/  @!UPT UIADD3 URZ, URZ, URZ, URZ ;  /* 0x0000003f3f3ff290 */ /* 0x000ff6000fffe03f */
[----:B------:R-:W-:Y:S01]  /*90950*/  @!UPT UIADD3 URZ, URZ, URZ, URZ ;  /* 0x0000003f3f3ff290 */ /* 0x000fe2000fffe03f */
[----:B------:R-:W-:Y:S04]  /*90960*/  STL.64 [R1+0x560], R164 ;  /* 0x000560a401007387 */ /* 0x000fe80000100a00 */
[----:B------:R1:W-:Y:S04]  /*90970*/  STL.64 [R1+0x568], R166 ;  /* 0x000568a601007387 */ /* 0x0003e80000100a00 */
[----:B-1----:R-:W4:Y:S01]  /*90980*/  LDL.LU.64 R166, [R1+0x9fe0] ;  /* 0x009fe00001a67983 */ /* 0x002f220000300a00 */
[C---:B------:R-:W-:Y:S03]  /*90990*/  HMMA.1688.F32.TF32 R172, R4.reuse, R170, R172 ;  /* 0x000000aa04ac723c */ /* 0x040fe600000810ac */
        /* <DEDUP_REMOVED lines=10> */
[----:B-1----:R-:W2:Y:S04]  /*90a40*/  LDL.LU.64 R178, [R1+0x9fd8] ;  /* 0x009fd80001b27983 */ /* 0x002ea80000300a00 */
[----:B------:R1:W-:Y:S04]  /*90a50*/  STL.64 [R1+0x9f08], R166 ;  /* 0x009f08a601007387 */ /* 0x0003e80000100a00 */
[----:B------:R-:W4:Y:S04]  /*90a60*/  LDL.LU R164, [R1+0xfd0] ;  /* 0x000fd00001a47983 */ /* 0x000f280000300800 */
[----:B------:R-:W4:Y:S04]  /*90a70*/  LDL.LU R165, [R1+0xfd4] ;  /* 0x000fd40001a57983 */ /* 0x000f280000300800 */
[----:B-1----:R-:W4:Y:S04]  /*90a80*/  LDL.LU R166, [R1+0xfd8] ;  /* 0x000fd80001a67983 */ /* 0x002f280000300800 */
[----:B------:R-:W4:Y:S04]  /*90a90*/  LDL.LU R167, [R1+0xfdc] ;  /* 0x000fdc0001a77983 */ /* 0x000f280000300800 */
[----:B------:R-:W-:Y:S04]  /*90aa0*/  STL.64 [R1+0x540], R172 ;  /* 0x000540ac01007387 */ /* 0x000fe80000100a00 */
[----:B------:R1:W-:Y:S04]  /*90ab0*/  STL.64 [R1+0x548], R174 ;  /* 0x000548ae01007387 */ /* 0x0003e80000100a00 */
[----:B-1----:R-:W4:Y:S02]  /*90ac0*/  LDL.LU.64 R174, [R1+0x9fd0] ;  /* 0x009fd00001ae7983 */ /* 0x002f240000300a00 */
[C---:B----4-:R-:W-:Y:S02]  /*90ad0*/  HMMA.1688.F32.TF32 R164, R4.reuse, R174, R164 ;  /* 0x000000ae04a4723c */ /* 0x050fe400000810a4 */
[----:B------:R-:W-:Y:S11]  /*90ae0*/  STL.64 [R1+0x9f20], R174 ;  /* 0x009f20ae01007387 */ /* 0x000ff60000100a00 */
[----:B------:R-:W-:Y:S10]  /*90af0*/  @!UPT UIADD3 URZ, URZ, URZ, URZ ;  /* 0x0000003f3f3ff290 */ /* 0x000ff4000fffe03f */
[----:B------:R-:W-:Y:S04]  /*90b00*/  STL.64 [R1+0x530], R164 ;  /* 0x000530a401007387 */ /* 0x000fe80000100a00 */
[----:B------:R2:W-:Y:S02]  /*90b10*/  STL.64 [R1+0x538], R166 ;  /* 0x000538a601007387 */ /* 0x0005e40000100a00 */
[C---:B--2---:R-:W-:Y:S08]  /*90b20*/  HMMA.1688.F32.TF32 R164, R4.reuse, R178, R160 ;  /* 0x000000b204a4723c */ /* 0x044ff000000810a0 */
[C---:B------:R-:W-:Y:S08]  /*90b30*/  HMMA.1688.F32.TF32 R160, R4.reuse, R182, R156 ;  /* 0x000000b604a0723c */ /* 0x040ff0000008109c */
[C---:B---3--:R-:W-:Y:S08]  /*90b40*/  HMMA.1688.F32.TF32 R156, R4.reuse, R186, R144 ;  /* 0x000000ba049c723c */ /* 0x048ff00000081090 */
        /* <DEDUP_REMOVED lines=12> */
[----:B------:R-:W-:Y:S03]  /*90c10*/  STL.64 [R1+0x9f38], R190 ;  /* 0x009f38be01007387 */ /* 0x000fe60000100a00 */
[C---:B------:R-:W-:Y:S01]  /*90c20*/  HMMA.1688.F32.TF32 R52, R4.reuse, R218, R44 ;  /* 0x000000da0434723c */ /* 0x040fe2000008102c */
[----:B------:R-:W-:Y:S04]  /*90c30*/  STL.64 [R1+0x500], R156 ;  /* 0x0005009c01007387 */ /* 0x000fe80000100a00 */
[----:B------:R-:W-:Y:S03]  /*90c40*/  STL.64 [R1+0x508], R158 ;  /* 0x0005089e01007387 */ /* 0x000fe60000100a00 */
[C---:B------:R-:W-:Y:S01]  /*90c50*/  HMMA.1688.F32.TF32 R44, R4.reuse, R222, R40 ;  /* 0x000000de042c723c */ /* 0x040fe20000081028 */
[----:B------:R1:W-:Y:S04]  /*90c60*/  STL.64 [R1+0x4f0], R144 ;  /* 0x0004f09001007387 */ /* 0x0003e80000100a00 */
[----:B------:R2:W-:Y:S03]  /*90c70*/  STL.64 [R1+0x4f8], R146 ;  /* 0x0004f89201007387 */ /* 0x0005e60000100a00 */
[----:B------:R-:W-:Y:S01]  /*90c80*/  HMMA.1688.F32.TF32 R40, R4, R226, R244 ;  /* 0x000000e20428723c */ /* 0x000fe200000810f4 */
[----:B------:R-:W-:Y:S04]  /*90c90*/  STL.64 [R1+0x9f40], R194 ;  /* 0x009f40c201007387 */ /* 0x000fe80000100a00 */
[----:B------:R3:W-:Y:S04]  /*90ca0*/  STL.64 [R1+0x4e0], R132 ;  /* 0x0004e08401007387 */ /* 0x0007e80000100a00 */
[----:B------:R2:W-:Y:S04]  /*90cb0*/  STL.64 [R1+0x4e8], R134 ;  /* 0x0004e88601007387 */ /* 0x0005e80000100a00 */
[----:B------:R1:W-:Y:S04]  /*90cc0*/  STL.64 [R1+0x4d0], R128 ;  /* 0x0004d08001007387 */ /* 0x0003e80000100a00 */
[----:B------:R1:W-:Y:S04]  /*90cd0*/  STL.64 [R1+0x4d8], R130 ;  /* 0x0004d88201007387 */ /* 0x0003e80000100a00 */
        /* <DEDUP_REMOVED lines=16> */
[----:B-1----:R-:W4:Y:S04]  /*90de0*/  LDL.LU R144, [R1+0x2f30] ;  /* 0x002f300001907983 */ /* 0x002f280000300800 */
[----:B------:R-:W4:Y:S04]  /*90df0*/  LDL.LU R145, [R1+0x2f34] ;  /* 0x002f340001917983 */ /* 0x000f280000300800 */
[----:B--2---:R-:W4:Y:S04]  /*90e00*/  LDL.LU R146, [R1+0x2f38] ;  /* 0x002f380001927983 */ /* 0x004f280000300800 */
[----:B------:R-:W4:Y:S04]  /*90e10*/  LDL.LU R147, [R1+0x2f3c] ;  /* 0x002f3c0001937983 */ /* 0x000f280000300800 */
[----:B------:R-:W2:Y:S04]  /*90e20*/  LDL.LU R156, [R1+0x10d0] ;  /* 0x0010d000019c7983 */ /* 0x000ea80000300800 */
[----:B------:R-:W2:Y:S04]  /*90e30*/  LDL.LU R157, [R1+0x10d4] ;  /* 0x0010d400019d7983 */ /* 0x000ea80000300800 */
[----:B------:R-:W2:Y:S04]  /*90e40*/  LDL.LU R158, [R1+0x10d8] ;  /* 0x0010d800019e7983 */ /* 0x000ea80000300800 */
[----:B------:R-:W2:Y:S04]  /*90e50*/  LDL.LU R159, [R1+0x10dc] ;  /* 0x0010dc00019f7983 */ /* 0x000ea80000300800 */
        /* <DEDUP_REMOVED lines=24> */
[----:B------:R-:W-:-:S03]  /*90fe0*/  IMAD.MOV.U32 R42, RZ, RZ, R21 ;  /* 0x000000ffff2a7224 */ /* 0x000fc600078e0015 */
[----:B------:R-:W3:Y:S01]  /*90ff0*/  LDL.LU R56, [R1+0x2ec0] ;  /* 0x002ec00001387983 */ /* 0x000ee20000300800 */
[----:B------:R-:W-:-:S03]  /*91000*/  IMAD.MOV.U32 R43, RZ, RZ, R20 ;  /* 0x000000ffff2b7224 */ /* 0x000fc600078e0014 */
        /* <DEDUP_REMOVED lines=11> */
[----:B------:R-:W-:Y:S01]  /*910c0*/  IMAD.MOV.U32 R246, RZ, RZ, R25 ;  /* 0x000000fffff67224 */ /* 0x000fe200078e0019 */
[----:B------:R-:W-:Y:S01]  /*910d0*/  MOV R247, R24 ;  /* 0x0000001800f77202 */ /* 0x000fe20000000f00 */
[C---:B--2---:R-:W-:Y:S08]  /*910e0*/  HMMA.1688.F32.TF32 R156, R4.reuse, R242, R156 ;  /* 0x000000f2049c723c */ /* 0x044ff0000008109c */
[C---:B----4-:R-:W-:Y:S08]  /*910f0*/  HMMA.1688.F32.TF32 R164, R4.reuse, R234, R164 ;  /* 0x000000ea04a4723c */ /* 0x050ff000000810a4 */
[C---:B------:R-:W-:Y:S08]  /*91100*/  HMMA.1688.F32.TF32 R172, R4.reuse, R230, R172 ;  /* 0x000000e604ac723c */ /* 0x040ff000000810ac */
[----:B------:R-:W-:Y:S08]  /*91110*/  HMMA.1688.F32.TF32 R160, R4, R238, R160 ;  /* 0x000000ee04a0723c */ /* 0x000ff000000810a0 */
[C---:B------:R-:W-:Y:S07]  /*91120*/  HMMA.1688.F32.TF32 R4, R8.reuse, R42, R144 ;  /* 0x0000002a0804723c */ /* 0x040fee0000081090 */
[----:B------:R-:W-:Y:S04]  /*91130*/  STL.64 [R1+0x450], R172 ;  /* 0x000450ac01007387 */ /* 0x000fe80000100a00 */
[----:B------:R-:W-:Y:S04]  /*91140*/  STL.64 [R1+0x458], R174 ;  /* 0x000458ae01007387 */ /* 0x000fe80000100a00 */
[----:B------:R-:W-:Y:S04]  /*91150*/  STL.64 [R1+0x440], R164 ;  /* 0x000440a401007387 */ /* 0x000fe80000100a00 */
[----:B------:R-:W-:Y:S04]  /*91160*/  STL.64 [R1+0x448], R166 ;  /* 0x000448a601007387 */ /* 0x000fe80000100a00 */
[----:B------:R-:W-:Y:S04]  /*91170*/  STL.64 [R1+0x430], R160 ;  /* 0x000430a001007387 */ /* 0x000fe80000100a00 */
[----:B------:R-:W-:Y:S01]  /*91180*/  STL.64 [R1+0x438], R162 ;  /* 0x000438a201007387 */ /* 0x000fe20000100a00 */
[C---:B---3--:R-:W-:Y:S03]  /*91190*/  HMMA.1688.F32.TF32 R132, R8.reuse, R18, R132 ;  /* 0x000000120884723c */ /* 0x048fe60000081084 */
[----:B------:R-:W2:Y:S04]  /*911a0*/  LDL.LU R40, [R1+0x2ea0] ;  /* 0x002ea00001287983 */ /* 0x000ea80000300800 */
[----:B------:R-:W-:Y:S04]  /*911b0*/  STL.64 [R1+0x420], R156 ;  /* 0x0004209c01007387 */ /* 0x000fe80000100a00 */
[----:B------:R-:W-:Y:S04]  /*911c0*/  STL.64 [R1+0x428], R158 ;  /* 0x0004289e01007387 */ /* 0x000fe80000100a00 */
[----:B------:R-:W-:Y:S04]  /*911d0*/  STL.64 [R1+0x1d0], R4 ;  /* 0x0001d00401007387 */ /* 0x000fe80000100a00 */
[----:B------:R1:W-:Y:S04]  /*911e0*/  STL.64 [R1+0x1d8], R6 ;  /* 0x0001d80601007387 */ /* 0x0003e80000100a00 */
[----:B------:R-:W2:Y:S04]  /*911f0*/  LDL.LU R41, [R1+0x2ea4] ;  /* 0x002ea40001297983 */ /* 0x000ea80000300800 */
[----:B------:R-:W2:Y:S01]  /*91200*/  LDL.LU R42, [R1+0x2ea8] ;  /* 0x002ea800012a7983 */ /* 0x000ea20000300800 */
[C---:B-1----:R-:W-:Y:S03]  /*91210*/  HMMA.1688.F32.TF32 R4, R8.reuse, R246, R128 ;  /* 0x000000f60804723c */ /* 0x042fe60000081080 */
[----:B------:R-:W2:Y:S04]  /*91220*/  LDL.LU R43, [R1+0x2eac] ;  /* 0x002eac00012b7983 */ /* 0x000ea80000300800 */
[----:B------:R-:W3:Y:S04]  /*91230*/  LDL.LU R244, [R1+0x2e90] ;  /* 0x002e900001f47983 */ /* 0x000ee80000300800 */
[----:B------:R-:W-:Y:S04]  /*91240*/  STL.64 [R1+0x1c0], R132 ;  /* 0x0001c08401007387 */ /* 0x000fe80000100a00 */
[----:B------:R-:W-:Y:S08]  /*91250*/  STL.64 [R1+0x1c8], R134 ;  /* 0x0001c88601007387 */ /* 0x000ff00000100a00 */
[----:B------:R-:W-:Y:S04]  /*91260*/  STL.64 [R1+0x1b0], R4 ;  /* 0x0001b00401007387 */ /* 0x000fe80000100a00 */
[----:B------:R1:W-:Y:S04]  /*91270*/  STL.64 [R1+0x1b8], R6 ;  /* 0x0001b80601007387 */ /* 0x0003e80000100a00 */
[----:B------:R-:W3:Y:S04]  /*91280*/  LDL.LU R245, [R1+0x2e94] ;  /* 0x002e940001f57983 */ /* 0x000ee80000300800 */
[----:B------:R-:W3:Y:S04]  /*91290*/  LDL.LU R246, [R1+0x2e98] ;  /* 0x002e980001f67983 */ /* 0x000ee80000300800 */
[----:B------:R-:W3:Y:S01]  /*912a0*/  LDL.LU R247, [R1+0x2e9c] ;  /* 0x002e9c0001f77983 */ /* 0x000ee20000300800 */
[----:B-1----:R-:W-:Y:S03]  /*912b0*/  HMMA.1688.F32.TF32 R4, R8, R26, R68 ;  /* 0x0000001a0804723c */ /* 0x002fe60000081044 */
[----:B------:R-:W4:Y:S04]  /*912c0*/  LDL.LU R24, [R1+0x2e70] ;  /* 0x002e700001187983 */ /* 0x000f280000300800 */
[----:B------:R-:W4:Y:S04]  /*912d0*/  LDL.LU R25, [R1+0x2e74] ;  /* 0x002e740001197983 */ /* 0x000f280000300800 */
[----:B------:R-:W4:Y:S04]  /*912e0*/  LDL.LU R26, [R1+0x2e78] ;  /* 0x002e7800011a7983 */ /* 0x000f280000300800 */
[----:B------:R-:W4:Y:S09]  /*912f0*/  LDL.LU R27, [R1+0x2e7c] ;  /* 0x002e7c00011b7983 */ /* 0x000f320000300800 */
[----:B------:R-:W-:Y:S01]  /*91300*/  IMAD.MOV.U32 R168, RZ, RZ, R4 ;  /* 0x000000ffffa87224 */ /* 0x000fe200078e0004 */
[----:B------:R-:W-:Y:S01]  /*91310*/  MOV R153, R6 ;  /* 0x0000000600997202 */ /* 0x000fe20000000f00 */
[----:B------:R-:W-:-:S02]  /*91320*/  IMAD.MOV.U32 R169, RZ, RZ, R5 ;  /* 0x000000ffffa97224 */ /* 0x000fc400078e0005 */
[----:B------:R-:W-:Y:S02]  /*91330*/  IMAD.MOV.U32 R152, RZ, RZ, R7 ;  /* 0x000000ffff987224 */ /* 0x000fe400078e0007 */
[C---:B------:R-:W-:Y:S01]  /*91340*/  HMMA.1688.F32.TF32 R4, R8.reuse, R30, R44 ;  /* 0x0000001e0804723c */ /* 0x040fe2000008102c */
[----:B------:R-:W-:Y:S01]  /*91350*/  IMAD.MOV.U32 R62, RZ, RZ, R13 ;  /* 0x000000ffff3e7224 */ /* 0x000fe200078e000d */
[----:B------:R-:W-:Y:S01]  /*91360*/  MOV R63, R12 ;  /* 0x0000000c003f7202 */ /* 0x000fe20000000f00 */
[----:B------:R-:W-:Y:S01]  /*91370*/  IMAD.MOV.U32 R55, RZ, RZ, R16 ;  /* 0x000000ffff377224 */ /* 0x000fe200078e0010 */
[----:B------:R-:W-:Y:S11]  /*91380*/  MOV R54, R17 ;  /* 0x0000001100367202 */ /* 0x000ff60000000f00 */
[----:B------:R-:W-:Y:S09]  /*91390*/  @!UPT UIADD3 URZ, URZ, URZ, URZ ;  /* 0x0000003f3f3ff290 */ /* 0x000ff2000fffe03f */
[----:B------:R-:W-:Y:S01]  /*913a0*/  IMAD.MOV.U32 R148, RZ, RZ, R4 ;  /* 0x000000ffff947224 */ /* 0x000fe200078e0004 */
[----:B------:R-:W-:Y:S01]  /*913b0*/  MOV R149, R5 ;  /* 0x0000000500957202 */ /* 0x000fe20000000f00 */
[----:B------:R-:W-:Y:S02]  /*913c0*/  IMAD.MOV.U32 R204, RZ, RZ, R6 ;  /* 0x000000ffffcc7224 */ /* 0x000fe400078e0006 */
[----:B------:R-:W-:Y:S01]  /*913d0*/  IMAD.MOV.U32 R205, RZ, RZ, R7 ;  /* 0x000000ffffcd7224 */ /* 0x000fe200078e0007 */
[C---:B------:R-:W-:Y:S08]  /*913e0*/  HMMA.1688.F32.TF32 R60, R8.reuse, R62, R64 ;  /* 0x0000003e083c723c */ /* 0x040ff00000081040 */
[C---:B------:R-:W-:Y:S01]  /*913f0*/  HMMA.1688.F32.TF32 R52, R8.reuse, R54, R56 ;  /* 0x000000360834723c */ /* 0x040fe20000081038 */
[----:B------:R-:W-:Y:S04]  /*91400*/  STL [R1+0x9cec], R152 ;  /* 0x009cec9801007387 */ /* 0x000fe80000100800 */
[----:B------:R-:W-:Y:S04]  /*91410*/  STL [R1+0x9ce8], R153 ;  /* 0x009ce89901007387 */ /* 0x000fe80000100800 */
[----:B------:R-:W-:Y:S04]  /*91420*/  STL [R1+0x9ce4], R169 ;  /* 0x009ce4a901007387 */ /* 0x000fe80000100800 */
[----:B------:R-:W-:Y:S04]  /*91430*/  STL [R1+0x9ce0], R168 ;  /* 0x009ce0a801007387 */ /* 0x000fe80000100800 */
[----:B------:R1:W-:Y:S04]  /*91440*/  STL.64 [R1+0x2d0], R60 ;  /* 0x0002d03c01007387 */ /* 0x0003e80000100a00 */
[----:B------:R1:W-:Y:S04]  /*91450*/  STL.64 [R1+0x2d8], R62 ;  /* 0x0002d83e01007387 */ /* 0x0003e80000100a00 */
[----:B------:R1:W-:Y:S04]  /*91460*/  STL.64 [R1+0x2c0], R52 ;  /* 0x0002c03401007387 */ /* 0x0003e80000100a00 */
[----:B------:R1:W-:Y:S04]  /*91470*/  STL.64 [R1+0x2c8], R54 ;  /* 0x0002c83601007387 */ /* 0x0003e80000100a00 */
[----:B------:R-:W-:Y:S04]  /*91480*/  STL [R1+0x9cfc], R205 ;  /* 0x009cfccd01007387 */ /* 0x000fe80000100800 */
[----:B------:R-:W-:Y:S04]  /*91490*/  STL [R1+0x9cf8], R204 ;  /* 0x009cf8cc01007387 */ /* 0x000fe80000100800 */
        /* <DEDUP_REMOVED lines=13> */
[----:B------:R-:W-:Y:S10]  /*91570*/  STL [R1+0x9d00], R141 ;  /* 0x009d008d01007387 */ /* 0x000ff40000100800 */
[----:B------:R-:W-:Y:S01]  /*91580*/  IMAD.MOV.U32 R184, RZ, RZ, R7 ;  /* 0x000000ffffb87224 */ /* 0x000fe200078e0007 */
[----:B------:R-:W-:Y:S01]  /*91590*/  MOV R185, R6 ;  /* 0x0000000600b97202 */ /* 0x000fe20000000f00 */
[----:B------:R-:W-:-:S02]  /*915a0*/  IMAD.MOV.U32 R241, RZ, RZ, R5 ;  /* 0x000000fffff17224 */ /* 0x000fc400078e0005 */
[----:B------:R-:W-:Y:S01]  /*915b0*/  IMAD.MOV.U32 R240, RZ, RZ, R4 ;  /* 0x000000fffff07224 */ /* 0x000fe200078e0004 */
[----:B------:R-:W-:Y:S01]  /*915c0*/  STL [R1+0x9d40], R184 ;  /* 0x009d40b801007387 */ /* 0x000fe20000100800 */
[----:B----4-:R-:W-:Y:S03]  /*915d0*/  HMMA.1688.F32.TF32 R4, R8, R22, R24 ;  /* 0x000000160804723c */ /* 0x010fe60000081018 */
        /* <DEDUP_REMOVED lines=103> */
[----:B------:R-:W-:Y:S02]  /*91c50*/  MOV R49, R247 ;  /* 0x000000f700317202 */ /* 0x000fe40000000f00 */
[----:B------:R-:W2:Y:S01]  /*91c60*/  LDL.LU.64 R246, [R1+0x9fc8] ;  /* 0x009fc80001f67983 */ /* 0x000ea20000300a00 */
[C---:B---3--:R-:W-:Y:S01]  /*91c70*/  HMMA.1688.F32.TF32 R40, R8.reuse, R38, R40 ;  /* 0x000000260828723c */ /* 0x048fe20000081028 */
[----:B------:R-:W-:Y:S01]  /*91c80*/  MOV R100, R244 ;  /* 0x000000f400647202 */ /* 0x000fe20000000f00 */
[----:B------:R-:W-:Y:S02]  /*91c90*/  IMAD.MOV.U32 R101, RZ, RZ, R245 ;  /* 0x000000ffff657224 */ /* 0x000fe400078e00f5 */
[----:B------:R-:W3:Y:S04]  /*91ca0*/  LDL.LU.64 R244, [R1+0x9fc0] ;  /* 0x009fc00001f47983 */ /* 0x000ee80000300a00 */
        /* <DEDUP_REMOVED lines=27> */
[----:B-1----:R-:W4:Y:S04]  /*91e60*/  LDL.LU.64 R54, [R1+0x9f80] ;  /* 0x009f800001367983 */ /* 0x002f280000300a00 */
[----:B------:R-:W2:Y:S01]  /*91e70*/  LDL.LU.64 R52, [R1+0x9f78] ;  /* 0x009f780001347983 */ /* 0x000ea20000300a00 */
[C---:B----4-:R-:W-:Y:S11]  /*91e80*/  HMMA.1688.F32.TF32 R56, R8.reuse, R54, R56 ;  /* 0x000000360838723c */ /* 0x050ff60000081038 */
[----:B------:R-:W-:Y:S11]  /*91e90*/  @!UPT UIADD3 URZ, URZ, URZ, URZ ;  /* 0x0000003f3f3ff290 */ /* 0x000ff6000fffe03f */
[----:B------:R-:W-:Y:S01]  /*91ea0*/  @!UPT UIADD3 URZ, URZ, URZ, URZ ;  /* 0x0000003f3f3ff290 */ /* 0x000fe2000fffe03f */
        /* <DEDUP_REMOVED lines=11> */
[C---:B------:R-:W-:Y:S08]  /*91f60*/  HMMA.1688.F32.TF32 R208, R8.reuse, R70, R208 ;  /* 0x0000004608d0723c */ /* 0x040ff000000810d0 */
[C---:B------:R-:W-:Y:S08]  /*91f70*/  HMMA.1688.F32.TF32 R192, R8.reuse, R74, R192 ;  /* 0x0000004a08c0723c */ /* 0x040ff000000810c0 */
[C---:B----4-:R-:W-:Y:S11]  /*91f80*/  HMMA.1688.F32.TF32 R4, R8.reuse, R62, R4 ;  /* 0x0000003e0804723c */ /* 0x050ff60000081004 */
[----:B------:R-:W-:Y:S11]  /*91f90*/  @!UPT UIADD3 URZ, URZ, URZ, URZ ;  /* 0x0000003f3f3ff290 */ /* 0x000ff6000fffe03f */
[----:B------:R-:W-:Y:S01]  /*91fa0*/  @!UPT UIADD3 URZ, URZ, URZ, URZ ;  /* 0x0000003f3f3ff290 */ /* 0x000fe2000fffe03f */
[----:B------:R-:W-:Y:S04]  /*91fb0*/  STL.64 [R1+0xd20], R4 ;  /* 0x000d200401007387 */ /* 0x000fe80000100a00 */
[----:B------:R2:W-:Y:S02]  /*91fc0*/  STL.64 [R1+0xd28], R6 ;  /* 0x000d280601007387 */ /* 0x0005e40000100a00 */
[C---:B--2---:R-:W-:Y:S11]  /*91fd0*/  HMMA.1688.F32.TF32 R4, R8.reuse, R66, R212 ;  /* 0x000000420804723c */ /* 0x044ff600000810d4 */
[----:B------:R-:W-:Y:S11]  /*91fe0*/  @!UPT UIADD3 URZ, URZ, URZ, URZ ;  /* 0x0000003f3f3ff290 */ /* 0x000ff6000fffe03f */
[----:B------:R-:W-:Y:S01]  /*91ff0*/  @!UPT UIADD3 URZ, URZ, URZ, URZ ;  /* 0x0000003f3f3ff290 */ /* 0x000fe2000fffe03f */
[----:B------:R-:W-:Y:S04]  /*92000*/  STL.64 [R1+0xd10], R4 ;  /* 0x000d100401007387 */ /* 0x000fe80000100a00 */
[----:B------:R1:W-:Y:S02]  /*92010*/  STL.64 [R1+0xd18], R6 ;  /* 0x000d180601007387 */ /* 0x0003e40000100a00 */
[C---:B-1----:R-:W-:Y:S02]  /*92020*/  HMMA.1688.F32.TF32 R4, R8.reuse, R78, R128 ;  /* 0x0000004e0804723c */ /* 0x042fe40000081080 */
[----:B------:R-:W-:Y:S04]  /*92030*/  STL.64 [R1+0xd00], R208 ;  /* 0x000d00d001007387 */ /* 0x000fe80000100a00 */
[----:B------:R-:W-:Y:S04]  /*92040*/  STL.64 [R1+0xd08], R210 ;  /* 0x000d08d201007387 */ /* 0x000fe80000100a00 */
[----:B------:R-:W2:Y:S04]  /*92050*/  LDL.LU R128, [R1+0x1250] ;  /* 0x0012500001807983 */ /* 0x000ea80000300800 */
[----:B------:R-:W-:Y:S04]  /*92060*/  STL.64 [R1+0xcf0], R192 ;  /* 0x000cf0c001007387 */ /* 0x000fe80000100a00 */
[----:B------:R-:W-:Y:S05]  /*92070*/  STL.64 [R1+0xcf8], R194 ;  /* 0x000cf8c201007387 */ /* 0x000fea0000100a00 */
[----:B------:R-:W-:Y:S04]  /*92080*/  STL.64 [R1+0xce0], R4 ;  /* 0x000ce00401007387 */ /* 0x000fe80000100a00 */
[----:B------:R1:W-:Y:S04]  /*92090*/  STL.64 [R1+0xce8], R6 ;  /* 0x000ce80601007387 */ /* 0x0003e80000100a00 */
[----:B------:R-:W2:Y:S04]  /*920a0*/  LDL.LU R129, [R1+0x1254] ;  /* 0x0012540001817983 */ /* 0x000ea80000300800 */
[----:B------:R-:W2:Y:S04]  /*920b0*/  LDL.LU R130, [R1+0x1258] ;  /* 0x0012580001827983 */ /* 0x000ea80000300800 */
[----:B------:R-:W2:Y:S01]  /*920c0*/  LDL.LU R131, [R1+0x125c] ;  /* 0x00125c0001837983 */ /* 0x000ea20000300800 */
[C---:B-1----:R-:W-:Y:S08]  /*920d0*/  HMMA.1688.F32.TF32 R4, R8.reuse, R82, R188 ;  /* 0x000000520804723c */ /* 0x042ff000000810bc */
[C---:B------:R-:W-:Y:S08]  /*920e0*/  HMMA.1688.F32.TF32 R180, R8.reuse, R86, R180 ;  /* 0x0000005608b4723c */ /* 0x040ff000000810b4 */
        /* <DEDUP_REMOVED lines=23> */
[----:B------:R-:W-:Y:S04]  /*92260*/  STL.64 [R1+0xc68], R146 ;  /* 0x000c689201007387 */ /* 0x000fe80000100a00 */
[----:B------:R-:W4:Y:S04]  /*92270*/  LDL.LU R24, [R1+0x1360] ;  /* 0x0013600001187983 */ /* 0x000f280000300800 */
[----:B------:R1:W-:Y:S04]  /*92280*/  STL.64 [R1+0xc50], R132 ;  /* 0x000c508401007387 */ /* 0x0003e80000100a00 */
[----:B------:R1:W-:Y:S05]  /*92290*/  STL.64 [R1+0xc58], R134 ;  /* 0x000c588601007387 */ /* 0x0003ea0000100a00 */
        /* <DEDUP_REMOVED lines=18> */
[----:B------:R-:W-:Y:S04]  /*923c0*/  LDS R4, [R85+0x41100] ;  /* 0x0411000055047984 */ /* 0x000fe80000000800 */
[----:B------:R-:W-:Y:S04]  /*923d0*/  LDS R6, [R85+0x41900] ;  /* 0x0419000055067984 */ /* 0x000fe80000000800 */
[----:B------:R-:W-:Y:S04]  /*923e0*/  LDS R5, [R37+0x41100] ;  /* 0x0411000025057984 */ /* 0x000fe80000000800 */
[----:B------:R-:W1:Y:S01]  /*923f0*/  LDS R7, [R37+0x41900] ;  /* 0x0419000025077984 */ /* 0x000e620000000800 */
        /* <DEDUP_REMOVED lines=8> */
[----:B--2---:R-:W2:Y:S04]  /*92480*/  LDL.LU R128, [R1+0x1260] ;  /* 0x0012600001807983 */ /* 0x004ea80000300800 */
[----:B------:R-:W2:Y:S04]  /*92490*/  LDL.LU R129, [R1+0x1264] ;  /* 0x0012640001817983 */ /* 0x000ea80000300800 */
[----:B-1----:R-:W2:Y:S04]  /*924a0*/  LDL.LU R130, [R1+0x1268] ;  /* 0x0012680001827983 */ /* 0x002ea80000300800 */
        /* <DEDUP_REMOVED lines=62> */
[----:B------:R1:W-:Y:S04]  /*92890*/  STL.64 [R1+0x9ec8], R136 ;  /* 0x009ec88801007387 */ /* 0x0003e80000100a00 */
[----:B-1----:R-:W2:Y:S04]  /*928a0*/  LDL.LU R136, [R1+0x1320] ;  /* 0x0013200001887983 */ /* 0x002ea80000300800 */
[----:B------:R-:W2:Y:S04]  /*928b0*/  LDL.LU R137, [R1+0x1324] ;  /* 0x0013240001897983 */ /* 0x000ea80000300800 */
[----:B------:R-:W2:Y:S04]  /*928c0*/  LDL.LU R138, [R1+0x1328] ;  /* 0x00132800018a7983 */ /* 0x000ea80000300800 */
[----:B------:R-:W2:Y:S04]  /*928d0*/  LDL.LU R139, [R1+0x132c] ;  /* 0x00132c00018b7983 */ /* 0x000ea80000300800 */
[----:B------:R-:W-:Y:S04]  /*928e0*/  STL.64 [R1+0xbe0], R144 ;  /* 0x000be09001007387 */ /* 0x000fe80000100a00 */
[----:B------:R1:W-:Y:S04]  /*928f0*/  STL.64 [R1+0xbe8], R146 ;  /* 0x000be89201007387 */ /* 0x0003e80000100a00 */
[----:B-1----:R-:W2:Y:S01]  /*92900*/  LDL.LU.64 R146, [R1+0x9f30] ;  /* 0x009f300001927983 */ /* 0x002ea20000300a00 */
[C---:B------:R-:W-:Y:S08]  /*92910*/  HMMA.1688.F32.TF32 R172, R8.reuse, R150, R172 ;  /* 0x0000009608ac723c */ /* 0x040ff000000810ac */
[C---:B------:R-:W-:Y:S01]  /*92920*/  HMMA.1688.F32.TF32 R156, R8.reuse, R154, R156 ;  /* 0x0000009a089c723c */ /* 0x040fe2000008109c */
        /* <DEDUP_REMOVED lines=34> */
[C---:B---3--:R-:W-:Y:S08]  /*92b50*/  HMMA.1688.F32.TF32 R140, R8.reuse, R170, R140 ;  /* 0x000000aa088c723c */ /* 0x048ff0000008108c */
[C---:B------:R-:W-:Y:S08]  /*92b60*/  HMMA.1688.F32.TF32 R136, R8.reuse, R174, R136 ;  /* 0x000000ae0888723c */ /* 0x040ff00000081088 */
[C---:B------:R-:W-:Y:S01]  /*92b70*/  HMMA.1688.F32.TF32 R132, R8.reuse, R178, R132 ;  /* 0x000000b20884723c */ /* 0x040fe20000081084 */
[----:B------:R-:W-:Y:S07]  /*92b80*/  STL.64 [R1+0x9e88], R162 ;  /* 0x009e88a201007387 */ /* 0x000fee0000100a00 */
[C---:B----4-:R-:W-:Y:S08]  /*92b90*/  HMMA.1688.F32.TF32 R24, R8.reuse, R190, R24 ;  /* 0x000000be0818723c */ /* 0x050ff00000081018 */
        /* <DEDUP_REMOVED lines=13> */
[C---:B-1----:R-:W-:Y:S08]  /*92c70*/  HMMA.1688.F32.TF32 R136, R8.reuse, R182, R212 ;  /* 0x000000b60888723c */ /* 0x042ff000000810d4 */
[C---:B--2---:R-:W-:Y:S01]  /*92c80*/  HMMA.1688.F32.TF32 R132, R8.reuse, R186, R208 ;  /* 0x000000ba0884723c */ /* 0x044fe200000810d0 */
[----:B------:R-:W-:Y:S11]  /*92c90*/  STL.64 [R1+0x9e50], R182 ;  /* 0x009e50b601007387 */ /* 0x000ff60000100a00 */
[----:B------:R-:W-:Y:S03]  /*92ca0*/  @!UPT UIADD3 URZ, URZ, URZ, URZ ;  /* 0x0000003f3f3ff290 */ /* 0x000fe6000fffe03f */
[----:B------:R1:W-:Y:S04]  /*92cb0*/  STL.64 [R1+0xb40], R136 ;  /* 0x000b408801007387 */ /* 0x0003e80000100a00 */
[----:B------:R2:W-:Y:S04]  /*92cc0*/  STL.64 [R1+0xb48], R138 ;  /* 0x000b488a01007387 */ /* 0x0005e80000100a00 */
[----:B------:R3:W-:Y:S04]  /*92cd0*/  STL.64 [R1+0x9e40], R190 ;  /* 0x009e40be01007387 */ /* 0x0007e80000100a00 */
[----:B------:R-:W-:Y:S04]  /*92ce0*/  STL.64 [R1+0xb30], R132 ;  /* 0x000b308401007387 */ /* 0x000fe80000100a00 */
[----:B------:R-:W-:Y:S04]  /*92cf0*/  STL.64 [R1+0xb38], R134 ;  /* 0x000b388601007387 */ /* 0x000fe80000100a00 */
[----:B------:R-:W-:Y:S04]  /*92d00*/  STL.64 [R1+0xb20], R24 ;  /* 0x000b201801007387 */ /* 0x000fe80000100a00 */
[----:B------:R-:W-:Y:S04]  /*92d10*/  STL.64 [R1+0xb28], R26 ;  /* 0x000b281a01007387 */ /* 0x000fe80000100a00 */
[----:B-1----:R-:W4:Y:S04]  /*92d20*/  LDL.LU R136, [R1+0x1400] ;  /* 0x0014000001887983 */ /* 0x002f280000300800 */
[----:B------:R1:W-:Y:S04]  /*92d30*/  STL.64 [R1+0xb10], R20 ;  /* 0x000b101401007387 */ /* 0x0003e80000100a00 */
[----:B------:R1:W-:Y:S04]  /*92d40*/  STL.64 [R1+0xb18], R22 ;  /* 0x000b181601007387 */ /* 0x0003e80000100a00 */
[----:B------:R-:W4:Y:S04]  /*92d50*/  LDL.LU R137, [R1+0x1404] ;  /* 0x0014040001897983 */ /* 0x000f280000300800 */
[----:B--2---:R-:W4:Y:S04]  /*92d60*/  LDL.LU R138, [R1+0x1408] ;  /* 0x00140800018a7983 */ /* 0x004f280000300800 */
[----:B------:R-:W4:Y:S04]  /*92d70*/  LDL.LU R139, [R1+0x140c] ;  /* 0x00140c00018b7983 */ /* 0x000f280000300800 */
[----:B------:R-:W2:Y:S04]  /*92d80*/  LDL.LU R180, [R1+0x13e0] ;  /* 0x0013e00001b47983 */ /* 0x000ea80000300800 */
[----:B------:R-:W2:Y:S04]  /*92d90*/  LDL.LU R181, [R1+0x13e4] ;  /* 0x0013e40001b57983 */ /* 0x000ea80000300800 */
[----:B------:R-:W2:Y:S04]  /*92da0*/  LDL.LU R182, [R1+0x13e8] ;  /* 0x0013e80001b67983 */ /* 0x000ea80000300800 */
[----:B------:R-:W2:Y:S04]  /*92db0*/  LDL.LU R183, [R1+0x13ec] ;  /* 0x0013ec0001b77983 */ /* 0x000ea80000300800 */
[----:B------:R-:W2:Y:S04]  /*92dc0*/  LDL.LU R188, [R1+0x13d0] ;  /* 0x0013d00001bc7983 */ /* 0x000ea80000300800 */
[----:B------:R-:W2:Y:S04]  /*92dd0*/  LDL.LU R189, [R1+0x13d4] ;  /* 0x0013d40001bd7983 */ /* 0x000ea80000300800 */
[----:B---3--:R-:W2:Y:S04]  /*92de0*/  LDL.LU R190, [R1+0x13d8] ;  /* 0x0013d80001be7983 */ /* 0x008ea80000300800 */
[----:B------:R-:W2:Y:S04]  /*92df0*/  LDL.LU R191, [R1+0x13dc] ;  /* 0x0013dc0001bf7983 */ /* 0x000ea80000300800 */
[----:B------:R-:W3:Y:S04]  /*92e00*/  LDL.LU R208, [R1+0x13a0] ;  /* 0x0013a00001d07983 */ /* 0x000ee80000300800 */
[----:B------:R-:W3:Y:S04]  /*92e10*/  LDL.LU R209, [R1+0x13a4] ;  /* 0x0013a40001d17983 */ /* 0x000ee80000300800 */
[----:B------:R-:W3:Y:S04]  /*92e20*/  LDL.LU R210, [R1+0x13a8] ;  /* 0x0013a80001d27983 */ /* 0x000ee80000300800 */
[----:B------:R-:W3:Y:S04]  /*92e30*/  LDL.LU R211, [R1+0x13ac] ;  /* 0x0013ac0001d37983 */ /* 0x000ee80000300800 */
[----:B-1----:R-:W2:Y:S04]  /*92e40*/  LDL.LU R20, [R1+0x1380] ;  /* 0x0013800001147983 */ /* 0x002ea80000300800 */
        /* <DEDUP_REMOVED lines=27> */
[----:B------:R-:W4:Y:S04]  /*93000*/  LDL.LU.64 R178, [R1+0x98] ;  /* 0x0000980001b27983 */ /* 0x000f280000300a00 */
[----:B------:R1:W-:Y:S04]  /*93010*/  STL.64 [R1+0x9e38], R194 ;  /* 0x009e38c201007387 */ /* 0x0003e80000100a00 */
[----:B------:R-:W4:Y:S04]  /*93020*/  LDL.LU R192, [R1+0x13c0] ;  /* 0x0013c00001c07983 */ /* 0x000f280000300800 */
[----:B------:R-:W4:Y:S04]  /*93030*/  LDL.LU R193, [R1+0x13c4] ;  /* 0x0013c40001c17983 */ /* 0x000f280000300800 */
[----:B-1----:R-:W4:Y:S04]  /*93040*/  LDL.LU R194, [R1+0x13c8] ;  /* 0x0013c80001c27983 */ /* 0x002f280000300800 */
[----:B------:R-:W4:Y:S01]  /*93050*/  LDL.LU R195, [R1+0x13cc] ;  /* 0x0013cc0001c37983 */ /* 0x000f220000300800 */
[C---:B---3--:R-:W-:Y:S08]  /*93060*/  HMMA.1688.F32.TF32 R208, R8.reuse, R206, R208 ;  /* 0x000000ce08d0723c */ /* 0x048ff000000810d0 */
[C---:B--2---:R-:W-:Y:S08]  /*93070*/  HMMA.1688.F32.TF32 R20, R8.reuse, R198, R20 ;  /* 0x000000c60814723c */ /* 0x044ff00000081014 */
[C---:B----4-:R-:W-:Y:S11]  /*93080*/  HMMA.1688.F32.TF32 R212, R8.reuse, R202, R212 ;  /* 0x000000ca08d4723c */ /* 0x050ff600000810d4 */
[----:B------:R-:W-:Y:S04]  /*93090*/  @!UPT UIADD3 URZ, URZ, URZ, URZ ;  /* 0x0000003f3f3ff290 */ /* 0x000fe8000fffe03f */
[----:B------:R1:W-:Y:S04]  /*930a0*/  STL.64 [R1+0xb00], R20 ;  /* 0x000b001401007387 */ /* 0x0003e80000100a00 */
[----:B------:R2:W-:Y:S04]  /*930b0*/  STL.64 [R1+0xb08], R22 ;  /* 0x000b081601007387 */ /* 0x0005e80000100a00 */
[----:B-1----:R-:W3:Y:S04]  /*930c0*/  LDL.LU R20, [R1+0x2fc0] ;  /* 0x002fc00001147983 */ /* 0x002ee80000300800 */
[----:B------:R-:W3:Y:S04]  /*930d0*/  LDL.LU R21, [R1+0x2fc4] ;  /* 0x002fc40001157983 */ /* 0x000ee80000300800 */
[----:B--2---:R-:W3:Y:S04]  /*930e0*/  LDL.LU R22, [R1+0x2fc8] ;  /* 0x002fc80001167983 */ /* 0x004ee80000300800 */
[----:B------:R-:W3:Y:S04]  /*930f0*/  LDL.LU R23, [R1+0x2fcc] ;  /* 0x002fcc0001177983 */ /* 0x000ee80000300800 */
[----:B------:R-:W-:Y:S04]  /*93100*/  STL.64 [R1+0xaf0], R212 ;  /* 0x000af0d401007387 */ /* 0x000fe80000100a00 */
[----:B------:R1:W-:Y:S04]  /*93110*/  STL.64 [R1+0xaf8], R214 ;  /* 0x000af8d601007387 */ /* 0x0003e80000100a00 */
[----:B-1----:R-:W2:Y:S04]  /*93120*/  LDL.LU.64 R214, [R1+0x9f00] ;  /* 0x009f000001d67983 */ /* 0x002ea80000300a00 */
[----:B------:R-:W-:Y:S04]  /*93130*/  STL.64 [R1+0xae0], R208 ;  /* 0x000ae0d001007387 */ /* 0x000fe80000100a00 */
[----:B------:R1:W-:Y:S04]  /*93140*/  STL.64 [R1+0xae8], R210 ;  /* 0x000ae8d201007387 */ /* 0x0003e80000100a00 */
[----:B-1----:R-:W4:Y:S04]  /*93150*/  LDL.LU.64 R210, [R1+0x9ef8] ;  /* 0x009ef80001d27983 */ /* 0x002f280000300a00 */
[----:B------:R1:W-:Y:S04]  /*93160*/  STL.64 [R1+0x9e18], R206 ;  /* 0x009e18ce01007387 */ /* 0x0003e80000100a00 */
[----:B------:R-:W4:Y:S04]  /*93170*/  LDL.LU R204, [R1+0x13b0] ;  /* 0x0013b00001cc7983 */ /* 0x000f280000300800 */
[----:B------:R-:W4:Y:S04]  /*93180*/  LDL.LU R205, [R1+0x13b4] ;  /* 0x0013b40001cd7983 */ /* 0x000f280000300800 */
[----:B-1----:R-:W4:Y:S04]  /*93190*/  LDL.LU R206, [R1+0x13b8] ;  /* 0x0013b80001ce7983 */ /* 0x002f280000300800 */
[----:B------:R-:W4:Y:S01]  /*931a0*/  LDL.LU R207, [R1+0x13bc] ;  /* 0x0013bc0001cf7983 */ /* 0x000f220000300800 */
[C---:B------:R-:W-:Y:S08]  /*931b0*/  HMMA.1688.F32.TF32 R136, R8.reuse, R230, R136 ;  /* 0x000000e60888723c */ /* 0x040ff00000081088 */
[C---:B------:R-:W-:Y:S08]  /*931c0*/  HMMA.1688.F32.TF32 R132, R8.reuse, R238, R132 ;  /* 0x000000ee0884723c */ /* 0x040ff00000081084 */
[C---:B----4-:R-:W-:Y:S11]  /*931d0*/  HMMA.1688.F32.TF32 R204, R8.reuse, R210, R204 ;  /* 0x000000d208cc723c */ /* 0x050ff600000810cc */
[----:B------:R-:W-:Y:S11]  /*931e0*/  @!UPT UIADD3 URZ, URZ, URZ, URZ ;  /* 0x0000003f3f3ff290 */ /* 0x000ff6000fffe03f */
[----:B------:R-:W-:Y:S01]  /*931f0*/  @!UPT UIADD3 URZ, URZ, URZ, URZ ;  /* 0x0000003f3f3ff290 */ /* 0x000fe2000fffe03f */
[----:B------:R-:W-:Y:S04]  /*93200*/  STL.64 [R1+0xad0], R204 ;  /* 0x000ad0cc01007387 */ /* 0x000fe80000100a00 */
[----:B------:R2:W-:Y:S02]  /*93210*/  STL.64 [R1+0xad8], R206 ;  /* 0x000ad8ce01007387 */ /* 0x0005e40000100a00 */
[C---:B--2---:R-:W-:Y:S08]  /*93220*/  HMMA.1688.F32.TF32 R204, R8.reuse, R214, R192 ;  /* 0x000000d608cc723c */ /* 0x044ff000000810c0 */
[C---:B------:R-:W-:Y:S08]  /*93230*/  HMMA.1688.F32.TF32 R192, R8.reuse, R218, R188 ;  /* 0x000000da08c0723c */ /* 0x040ff000000810bc */
        /* <DEDUP_REMOVED lines=9> */
[----:B------:R-:W2:Y:S04]  /*932d0*/  LDL.LU R140, [R1+0x2fa0] ;  /* 0x002fa000018c7983 */ /* 0x000ea80000300800 */
[----:B------:R-:W-:Y:S04]  /*932e0*/  STL.64 [R1+0xa90], R180 ;  /* 0x000a90b401007387 */ /* 0x000fe80000100a00 */
[----:B------:R-:W-:Y:S04]  /*932f0*/  STL.64 [R1+0xa98], R182 ;  /* 0x000a98b601007387 */ /* 0x000fe80000100a00 */
[----:B------:R-:W-:Y:S04]  /*93300*/  STL.64 [R1+0xa80], R136 ;  /* 0x000a808801007387 */ /* 0x000fe80000100a00 */
[----:B------:R1:W-:Y:S04]  /*93310*/  STL.64 [R1+0xa88], R138 ;  /* 0x000a888a01007387 */ /* 0x0003e80000100a00 */
[----:B------:R-:W2:Y:S04]  /*93320*/  LDL.LU R141, [R1+0x2fa4] ;  /* 0x002fa400018d7983 */ /* 0x000ea80000300800 */
[----:B------:R-:W2:Y:S04]  /*93330*/  LDL.LU R142, [R1+0x2fa8] ;  /* 0x002fa800018e7983 */ /* 0x000ea80000300800 */
[----:B------:R-:W2:Y:S04]  /*93340*/  LDL.LU R143, [R1+0x2fac] ;  /* 0x002fac00018f7983 */ /* 0x000ea80000300800 */
[----:B-1----:R-:W2:Y:S01]  /*93350*/  LDL.LU.64 R138, [R1+0x78] ;  /* 0x00007800018a7983 */ /* 0x002ea20000300a00 */
[C---:B------:R-:W-:Y:S03]  /*93360*/  HMMA.1688.F32.TF32 R180, R8.reuse, R234, R160 ;  /* 0x000000ea08b4723c */ /* 0x040fe600000810a0 */
[----:B------:R-:W-:Y:S04]  /*93370*/  STL.64 [R1+0x9e00], R230 ;  /* 0x009e00e601007387 */ /* 0x000fe80000100a00 */
[----:B------:R-:W4:Y:S11]  /*93380*/  LDL.LU R160, [R1+0x2f90] ;  /* 0x002f900001a07983 */ /* 0x000f360000300800 */
[----:B------:R-:W-:Y:S05]  /*93390*/  @!UPT UIADD3 URZ, URZ, URZ, URZ ;  /* 0x0000003f3f3ff290 */ /* 0x000fea000fffe03f */
[----:B------:R-:W-:Y:S04]  /*933a0*/  STL.64 [R1+0xa70], R180 ;  /* 0x000a70b401007387 */ /* 0x000fe80000100a00 */
[----:B------:R-:W-:Y:S04]  /*933b0*/  STL.64 [R1+0xa78], R182 ;  /* 0x000a78b601007387 */ /* 0x000fe80000100a00 */
[----:B------:R-:W-:Y:S04]  /*933c0*/  STL.64 [R1+0xa60], R132 ;  /* 0x000a608401007387 */ /* 0x000fe80000100a00 */
[----:B------:R1:W-:Y:S04]  /*933d0*/  STL.64 [R1+0xa68], R134 ;  /* 0x000a688601007387 */ /* 0x0003e80000100a00 */
[----:B------:R-:W4:Y:S04]  /*933e0*/  LDL.LU R161, [R1+0x2f94] ;  /* 0x002f940001a17983 */ /* 0x000f280000300800 */
[----:B------:R-:W4:Y:S04]  /*933f0*/  LDL.LU R162, [R1+0x2f98] ;  /* 0x002f980001a27983 */ /* 0x000f280000300800 */
[----:B------:R-:W4:Y:S04]  /*93400*/  LDL.LU R163, [R1+0x2f9c] ;  /* 0x002f9c0001a37983 */ /* 0x000f280000300800 */
[----:B-1----:R-:W4:Y:S01]  /*93410*/  LDL.LU.64 R134, [R1+0x68] ;  /* 0x0000680001867983 */ /* 0x002f220000300a00 */
[----:B------:R-:W-:Y:S03]  /*93420*/  HMMA.1688.F32.TF32 R8, R8, R242, R148 ;  /* 0x000000f20808723c */ /* 0x000fe60000081094 */
[----:B------:R-:W-:Y:S05]  /*93430*/  STL.64 [R1+0x9e08], R238 ;  /* 0x009e08ee01007387 */ /* 0x000fea0000100a00 */
[C---:B------:R-:W-:Y:S11]  /*93440*/  HMMA.1688.F32.TF32 R148, R4.reuse, R178, R24 ;  /* 0x000000b20494723c */ /* 0x040ff60000081018 */
[----:B------:R-:W-:Y:S04]  /*93450*/  @!UPT UIADD3 URZ, URZ, URZ, URZ ;  /* 0x0000003f3f3ff290 */ /* 0x000fe8000fffe03f */
[----:B------:R-:W-:Y:S04]  /*93460*/  STL.64 [R1+0xa50], R8 ;  /* 0x000a500801007387 */ /* 0x000fe80000100a00 */
[----:B------:R3:W-:Y:S02]  /*93470*/  STL.64 [R1+0xa58], R10 ;  /* 0x000a580a01007387 */ /* 0x0007e40000100a00 */
[----:B---3--:R-:W-:Y:S03]  /*93480*/  HMMA.1688.F32.TF32 R8, R4, R18, R20 ;  /* 0x000000120408723c */ /* 0x008fe60000081014 */
[----:B------:R-:W-:Y:S01]  /*93490*/  MOV R184, R151 ;  /* 0x0000009700b87202 */ /* 0x000fe20000000f00 */
[----:B------:R-:W-:Y:S04]  /*934a0*/  STL.64 [R1+0x190], R148 ;  /* 0x0001909401007387 */ /* 0x000fe80000100a00 */
[----:B------:R1:W-:Y:S04]  /*934b0*/  STL [R1+0x198], R150 ;  /* 0x0001989601007387 */ /* 0x0003e80000100800 */
[----:B------:R-:W-:Y:S04]  /*934c0*/  STL [R1+0x9d4c], R184 ;  /* 0x009d4cb801007387 */ /* 0x000fe80000100800 */
[----:B------:R-:W3:Y:S04]  /*934d0*/  LDL.LU R20, [R1+0x2f80] ;  /* 0x002f800001147983 */ /* 0x000ee80000300800 */
[----:B------:R-:W3:Y:S04]  /*934e0*/  LDL.LU R21, [R1+0x2f84] ;  /* 0x002f840001157983 */ /* 0x000ee80000300800 */
[----:B------:R-:W3:Y:S01]  /*934f0*/  LDL.LU R22, [R1+0x2f88] ;  /* 0x002f880001167983 */ /* 0x000ee20000300800 */
[----:B------:R-:W-:Y:S01]  /*93500*/  IMAD.MOV.U32 R185, RZ, RZ, R8 ;  /* 0x000000ffffb97224 */ /* 0x000fe200078e0008 */
[----:B------:R-:W-:Y:S01]  /*93510*/  MOV R240, R10 ;  /* 0x0000000a00f07202 */ /* 0x000fe20000000f00 */
[----:B------:R-:W-:Y:S01]  /*93520*/  IMAD.MOV.U32 R241, RZ, RZ, R9 ;  /* 0x000000fffff17224 */ /* 0x000fe200078e0009 */
[----:B------:R-:W3:Y:S01]  /*93530*/  LDL.LU R23, [R1+0x2f8c] ;  /* 0x002f8c0001177983 */ /* 0x000ee20000300800 */
[----:B------:R-:W-:-:S03]  /*93540*/  IMAD.MOV.U32 R36, RZ, RZ, R11 ;  /* 0x000000ffff247224 */ /* 0x000fc600078e000b */
[----:B-1----:R-:W3:Y:S04]  /*93550*/  LDL.LU.64 R150, [R1+0x58] ;  /* 0x0000580001967983 */ /* 0x002ee80000300a00 */
[----:B------:R-:W-:Y:S04]  /*93560*/  STL [R1+0x9d54], R36 ;  /* 0x009d542401007387 */ /* 0x000fe80000100800 */
[----:B------:R-:W-:Y:S04]  /*93570*/  STL [R1+0x9d50], R240 ;  /* 0x009d50f001007387 */ /* 0x000fe80000100800 */
[----:B------:R-:W-:Y:S04]  /*93580*/  STL [R1+0x9d48], R241 ;  /* 0x009d48f101007387 */ /* 0x000fe80000100800 */
[----:B------:R-:W-:Y:S04]  /*93590*/  STL.64 [R1+0x9e10], R242 ;  /* 0x009e10f201007387 */ /* 0x000fe80000100a00 */
[----:B------:R-:W-:Y:S04]  /*935a0*/  STL [R1+0x9d44], R185 ;  /* 0x009d44b901007387 */ /* 0x000fe80000100800 */
[----:B------:R-:W-:Y:S01]  /*935b0*/  STL.64 [R1+0x9e48], R186 ;  /* 0x009e48ba01007387 */ /* 0x000fe20000100a00 */
[C---:B--2---:R-:W-:Y:S01]  /*935c0*/  HMMA.1688.F32.TF32 R8, R4.reuse, R138, R140 ;  /* 0x0000008a0408723c */ /* 0x044fe2000008108c */
[----:B------:R-:W-:Y:S01]  /*935d0*/  IMAD.MOV.U32 R13, RZ, RZ, R138 ;  /* 0x000000ffff0d7224 */ /* 0x000fe200078e008a */
[----:B------:R-:W-:Y:S11]  /*935e0*/  MOV R12, R139 ;  /* 0x0000008b000c7202 */ /* 0x000ff60000000f00 */
[----:B------:R-:W-:Y:S10]  /*935f0*/  @!UPT UIADD3 URZ, URZ, URZ, URZ ;  /* 0x0000003f3f3ff290 */ /* 0x000ff4000fffe03f */
[----:B------:R-:W-:Y:S04]  /*93600*/  STL.64 [R1+0x170], R8 ;  /* 0x0001700801007387 */ /* 0x000fe80000100a00 */
[----:B------:R4:W-:Y:S04]  /*93610*/  STL.64 [R1+0x178], R10 ;  /* 0x0001780a01007387 */ /* 0x0009e80000100a00 */
[----:B------:R-:W2:Y:S04]  /*93620*/  LDL.LU R140, [R1+0x2f70] ;  /* 0x002f7000018c7983 */ /* 0x000ea80000300800 */
[----:B------:R-:W2:Y:S04]  /*93630*/  LDL.LU R141, [R1+0x2f74] ;  /* 0x002f7400018d7983 */ /* 0x000ea80000300800 */
[----:B------:R-:W2:Y:S04]  /*93640*/  LDL.LU R142, [R1+0x2f78] ;  /* 0x002f7800018e7983 */ /* 0x000ea80000300800 */
[----:B------:R-:W2:Y:S04]  /*93650*/  LDL.LU R143, [R1+0x2f7c] ;  /* 0x002f7c00018f7983 */ /* 0x000ea80000300800 */
[----:B------:R-:W2:Y:S04]  /*93660*/  LDL.LU.64 R138, [R1+0x48] ;  /* 0x00004800018a7983 */ /* 0x000ea80000300a00 */
[----:B------:R-:W2:Y:S01]  /*93670*/  LDL.LU R132, [R1+0x2f60] ;  /* 0x002f600001847983 */ /* 0x000ea20000300800 */
[----:B----4-:R-:W-:Y:S01]  /*93680*/  HMMA.1688.F32.TF32 R8, R4, R134, R160 ;  /* 0x000000860408723c */ /* 0x010fe200000810a0 */
[----:B------:R-:W-:-:S02]  /*93690*/  IMAD.MOV.U32 R17, RZ, RZ, R134 ;  /* 0x000000ffff117224 */ /* 0x000fc400078e0086 */
[----:B------:R-:W4:Y:S01]  /*936a0*/  LDL.LU R133, [R1+0x2f64] ;  /* 0x002f640001857983 */ /* 0x000f220000300800 */
[----:B------:R-:W-:-:S03]  /*936b0*/  IMAD.MOV.U32 R16, RZ, RZ, R135 ;  /* 0x000000ffff107224 */ /* 0x000fc600078e0087 */
[----:B------:R-:W4:Y:S04]  /*936c0*/  LDL.LU R134, [R1+0x2f68] ;  /* 0x002f680001867983 */ /* 0x000f280000300800 */
[----:B------:R-:W4:Y:S11]  /*936d0*/  LDL.LU R135, [R1+0x2f6c] ;  /* 0x002f6c0001877983 */ /* 0x000f360000300800 */
[----:B------:R-:W-:Y:S02]  /*936e0*/  @!UPT UIADD3 URZ, URZ, URZ, URZ ;  /* 0x0000003f3f3ff290 */ /* 0x000fe4000fffe03f */
[----:B------:R-:W-:Y:S01]  /*936f0*/  MOV R200, R8 ;  /* 0x0000000800c87202 */ /* 0x000fe20000000f00 */
[----:B------:R-:W-:Y:S01]  /*93700*/  IMAD.MOV.U32 R233, RZ, RZ, R9 ;  /* 0x000000ffffe97224 */ /* 0x000fe200078e0009 */
[----:B------:R-:W-:Y:S01]  /*93710*/  MOV R216, R11 ;  /* 0x0000000b00d87202 */ /* 0x000fe20000000f00 */
[----:B------:R-:W-:Y:S01]  /*93720*/  IMAD.MOV.U32 R217, RZ, RZ, R10 ;  /* 0x000000ffffd97224 */ /* 0x000fe200078e000a */
[----:B------:R-:W-:Y:S01]  /*93730*/  STL.64 [R1+0x9e28], R18 ;  /* 0x009e281201007387 */ /* 0x000fe20000100a00 */
[----:B---3--:R-:W-:Y:S03]  /*93740*/  HMMA.1688.F32.TF32 R8, R4, R150, R20 ;  /* 0x000000960408723c */ /* 0x008fe60000081014 */
[----:B------:R-:W-:Y:S04]  /*93750*/  STL.64 [R1+0x9e20], R16 ;  /* 0x009e201001007387 */ /* 0x000fe80000100a00 */
[----:B------:R-:W-:Y:S11]  /*93760*/  STL [R1+0x9d64], R216 ;  /* 0x009d64d801007387 */ /* 0x000ff60000100800 */
[----:B------:R-:W-:Y:S06]  /*93770*/  @!UPT UIADD3 URZ, URZ, URZ, URZ ;  /* 0x0000003f3f3ff290 */ /* 0x000fec000fffe03f */
[----:B------:R-:W-:Y:S01]  /*93780*/  MOV R152, R8 ;  /* 0x0000000800987202 */ /* 0x000fe20000000f00 */
[----:B------:R-:W-:Y:S01]  /*93790*/  IMAD.MOV.U32 R153, RZ, RZ, R9 ;  /* 0x000000ffff997224 */ /* 0x000fe200078e0009 */
[----:B------:R-:W-:Y:S01]  /*937a0*/  MOV R168, R11 ;  /* 0x0000000b00a87202 */ /* 0x000fe20000000f00 */
[----:B------:R-:W-:Y:S01]  /*937b0*/  IMAD.MOV.U32 R169, RZ, RZ, R10 ;  /* 0x000000ffffa97224 */ /* 0x000fe200078e000a */
[----:B------:R-:W-:Y:S04]  /*937c0*/  STL [R1+0x9d60], R217 ;  /* 0x009d60d901007387 */ /* 0x000fe80000100800 */
[----:B------:R-:W-:Y:S04]  /*937d0*/  STL.64 [R1+0x9e30], R218 ;  /* 0x009e30da01007387 */ /* 0x000fe80000100a00 */
[----:B------:R-:W-:Y:S04]  /*937e0*/  STL [R1+0x9d5c], R233 ;  /* 0x009d5ce901007387 */ /* 0x000fe80000100800 */
[----:B------:R-:W-:Y:S04]  /*937f0*/  STL [R1+0x9d58], R200 ;  /* 0x009d58c801007387 */ /* 0x000fe80000100800 */
[----:B------:R1:W-:Y:S04]  /*93800*/  STL [R1+0x9d74], R168 ;  /* 0x009d74a801007387 */ /* 0x0003e80000100800 */
[----:B------:R-:W-:Y:S04]  /*93810*/  STL [R1+0x9d70], R169 ;  /* 0x009d70a901007387 */ /* 0x000fe80000100800 */
[----:B------:R-:W-:Y:S04]  /*93820*/  STL [R1+0x9d6c], R153 ;  /* 0x009d6c9901007387 */ /* 0x000fe80000100800 */
[----:B------:R-:W-:Y:S04]  /*93830*/  STL [R1+0x9d68], R152 ;  /* 0x009d689801007387 */ /* 0x000fe80000100800 */
[----:B------:R-:W-:Y:S04]  /*93840*/  STL.64 [R1+0x9ea0], R154 ;  /* 0x009ea09a01007387 */ /* 0x000fe80000100a00 */
[----:B------:R-:W-:Y:S01]  /*93850*/  STL.64 [R1+0x9eb8], R146 ;  /* 0x009eb89201007387 */ /* 0x000fe20000100a00 */
[----:B------:R-:W-:-:S02]  /*93860*/  IMAD.MOV.U32 R27, RZ, RZ, R178 ;  /* 0x000000ffff1b7224 */ /* 0x000fc400078e00b2 */
[----:B------:R-:W-:Y:S02]  /*93870*/  IMAD.MOV.U32 R26, RZ, RZ, R179 ;  /* 0x000000ffff1a7224 */ /* 0x000fe400078e00b3 */
[----:B------:R-:W-:Y:S02]  /*93880*/  IMAD.MOV.U32 R23, RZ, RZ, R150 ;  /* 0x000000ffff177224 */ /* 0x000fe400078e0096 */
[----:B------:R-:W-:Y:S01]  /*93890*/  IMAD.MOV.U32 R22, RZ, RZ, R151 ;  /* 0x000000ffff167224 */ /* 0x000fe200078e0097 */
[----:B--2---:R-:W-:Y:S01]  /*938a0*/  HMMA.1688.F32.TF32 R8, R4, R138, R140 ;  /* 0x0000008a0408723c */ /* 0x004fe2000008108c */
[----:B------:R-:W-:Y:S02]  /*938b0*/  IMAD.MOV.U32 R25, RZ, RZ, R138 ;  /* 0x000000ffff197224 */ /* 0x000fe400078e008a */
[----:B------:R-:W-:Y:S11]  /*938c0*/  IMAD.MOV.U32 R24, RZ, RZ, R139 ;  /* 0x000000ffff187224 */ /* 0x000ff600078e008b */
[----:B------:R-:W-:Y:S10]  /*938d0*/  @!UPT UIADD3 URZ, URZ, URZ, URZ ;  /* 0x0000003f3f3ff290 */ /* 0x000ff4000fffe03f */
[----:B------:R-:W-:Y:S01]  /*938e0*/  IMAD.MOV.U32 R144, RZ, RZ, R10 ;  /* 0x000000ffff907224 */ /* 0x000fe200078e000a */
[----:B------:R-:W-:Y:S01]  /*938f0*/  MOV R145, R11 ;  /* 0x0000000b00917202 */ /* 0x000fe20000000f00 */
[----:B------:R-:W-:Y:S01]  /*93900*/  IMAD.MOV.U32 R157, RZ, RZ, R9 ;  /* 0x000000ffff9d7224 */ /* 0x000fe200078e0009 */
[----:B------:R-:W-:-:S03]  /*93910*/  MOV R156, R8 ;  /* 0x00000008009c7202 */ /* 0x000fc60000000f00 */
[----:B------:R-:W-:Y:S04]  /*93920*/  STL.64 [R1+0x9eb0], R144 ;  /* 0x009eb09001007387 */ /* 0x000fe80000100a00 */
[----:B------:R-:W-:Y:S04]  /*93930*/  STL.64 [R1+0x9e98], R158 ;  /* 0x009e989e01007387 */ /* 0x000fe80000100a00 */
[----:B------:R-:W-:Y:S04]  /*93940*/  STL.64 [R1+0x9e90], R156 ;  /* 0x009e909c01007387 */ /* 0x000fe80000100a00 */
[----:B------:R-:W-:Y:S04]  /*93950*/  STL.64 [R1+0x9e60], R24 ;  /* 0x009e601801007387 */ /* 0x000fe80000100a00 */
[----:B------:R-:W2:Y:S04]  /*93960*/  LDL.LU R188, [R1+0x2f50] ;  /* 0x002f500001bc7983 */ /* 0x000ea80000300800 */
[----:B------:R-:W2:Y:S04]  /*93970*/  LDL.LU R189, [R1+0x2f54] ;  /* 0x002f540001bd7983 */ /* 0x000ea80000300800 */
[----:B------:R-:W2:Y:S04]  /*93980*/  LDL.LU R190, [R1+0x2f58] ;  /* 0x002f580001be7983 */ /* 0x000ea80000300800 */
[----:B------:R-:W2:Y:S01]  /*93990*/  LDL.LU R191, [R1+0x2f5c] ;  /* 0x002f5c0001bf7983 */ /* 0x000ea20000300800 */
[----:B----4-:R-:W-:Y:S03]  /*939a0*/  HMMA.1688.F32.TF32 R8, R4, R30, R132 ;  /* 0x0000001e0408723c */ /* 0x010fe60000081084 */
        /* <DEDUP_REMOVED lines=27> */
[----:B------:R-:W-:-:S02]  /*93b60*/  IMAD.MOV.U32 R209, RZ, RZ, R9 ;  /* 0x000000ffffd17224 */ /* 0x000fc400078e0009 */
[----:B------:R-:W-:Y:S01]  /*93b70*/  IMAD.MOV.U32 R213, RZ, RZ, R11 ;  /* 0x000000ffffd57224 */ /* 0x000fe200078e000b */
[----:B------:R-:W-:Y:S04]  /*93b80*/  STL.64 [R1+0x9e80], R214 ;  /* 0x009e80d601007387 */ /* 0x000fe80000100a00 */
[----:B------:R-:W-:Y:S04]  /*93b90*/  STL.64 [R1+0x9e78], R212 ;  /* 0x009e78d401007387 */ /* 0x000fe80000100a00 */
[----:B------:R-:W-:Y:S04]  /*93ba0*/  STL.64 [R1+0x9e70], R210 ;  /* 0x009e70d201007387 */ /* 0x000fe80000100a00 */
[----:B------:R-:W-:Y:S04]  /*93bb0*/  STL.64 [R1+0x9e68], R208 ;  /* 0x009e68d001007387 */ /* 0x000fe80000100a00 */
[----:B------:R-:W-:Y:S04]  /*93bc0*/  STL.64 [R1+0x9de0], R30 ;  /* 0x009de01e01007387 */ /* 0x000fe80000100a00 */
[----:B------:R-:W-:Y:S01]  /*93bd0*/  STL.64 [R1+0x9ee8], R174 ;  /* 0x009ee8ae01007387 */ /* 0x000fe20000100a00 */
[C---:B--2---:R-:W-:Y:S11]  /*93be0*/  HMMA.1688.F32.TF32 R8, R4.reuse, R14, R188 ;  /* 0x0000000e0408723c */ /* 0x044ff600000810bc */
[----:B------:R-:W-:Y:S11]  /*93bf0*/  @!UPT UIADD3 URZ, URZ, URZ, URZ ;  /* 0x0000003f3f3ff290 */ /* 0x000ff6000fffe03f */
[----:B------:R-:W-:Y:S02]  /*93c00*/  @!UPT UIADD3 URZ, URZ, URZ, URZ ;  /* 0x0000003f3f3ff290 */ /* 0x000fe4000fffe03f */
[----:B------:R-:W-:Y:S01]  /*93c10*/  IMAD.MOV.U32 R116, RZ, RZ, R8 ;  /* 0x000000ffff747224 */ /* 0x000fe200078e0008 */
[----:B------:R-:W-:Y:S01]  /*93c20*/  MOV R117, R9 ;  /* 0x0000000900757202 */ /* 0x000fe20000000f00 */
[----:B------:R-:W-:Y:S02]  /*93c30*/  IMAD.MOV.U32 R173, RZ, RZ, R10 ;  /* 0x000000ffffad7224 */ /* 0x000fe400078e000a */
[----:B------:R-:W-:Y:S02]  /*93c40*/  IMAD.MOV.U32 R172, RZ, RZ, R11 ;  /* 0x000000ffffac7224 */ /* 0x000fe400078e000b */
[C---:B----4-:R-:W-:Y:S11]  /*93c50*/  HMMA.1688.F32.TF32 R8, R4.reuse, R34, R180 ;  /* 0x000000220408723c */ /* 0x050ff600000810b4 */
[----:B------:R-:W-:Y:S11]  /*93c60*/  @!UPT UIADD3 URZ, URZ, URZ, URZ ;  /* 0x0000003f3f3ff290 */ /* 0x000ff6000fffe03f */
[----:B------:R-:W-:Y:S02]  /*93c70*/  @!UPT UIADD3 URZ, URZ, URZ, URZ ;  /* 0x0000003f3f3ff290 */ /* 0x000fe4000fffe03f */
[----:B------:R-:W-:Y:S01]  /*93c80*/  MOV R165, R8 ;  /* 0x0000000800a57202 */ /* 0x000fe20000000f00 */
[----:B------:R-:W-:Y:S01]  /*93c90*/  IMAD.MOV.U32 R164, RZ, RZ, R9 ;  /* 0x000000ffffa47224 */ /* 0x000fe200078e0009 */
[----:B------:R-:W-:Y:S01]  /*93ca0*/  MOV R232, R11 ;  /* 0x0000000b00e87202 */ /* 0x000fe20000000f00 */
[----:B------:R-:W-:Y:S02]  /*93cb0*/  IMAD.MOV.U32 R201, RZ, RZ, R10 ;  /* 0x000000ffffc97224 */ /* 0x000fe400078e000a */
[C---:B---3--:R-:W-:Y:S11]  /*93cc0*/  HMMA.1688.F32.TF32 R8, R4.reuse, R162, R176 ;  /* 0x000000a20408723c */ /* 0x048ff600000810b0 */
[----:B------:R-:W-:Y:S11]  /*93cd0*/  @!UPT UIADD3 URZ, URZ, URZ, URZ ;  /* 0x0000003f3f3ff290 */ /* 0x000ff6000fffe03f */
[----:B------:R-:W-:Y:S02]  /*93ce0*/  @!UPT UIADD3 URZ, URZ, URZ, URZ ;  /* 0x0000003f3f3ff290 */ /* 0x000fe4000fffe03f */
[----:B------:R-:W-:Y:S01]  /*93cf0*/  MOV R128, R8 ;  /* 0x0000000800807202 */ /* 0x000fe20000000f00 */
[----:B------:R-:W-:Y:S01]  /*93d00*/  IMAD.MOV.U32 R129, RZ, RZ, R9 ;  /* 0x000000ffff817224 */ /* 0x000fe200078e0009 */
[----:B------:R-:W-:Y:S01]  /*93d10*/  MOV R196, R11 ;  /* 0x0000000b00c47202 */ /* 0x000fe20000000f00 */
[----:B------:R-:W-:Y:S02]  /*93d20*/  IMAD.MOV.U32 R197, RZ, RZ, R10 ;  /* 0x000000ffffc57224 */ /* 0x000fe400078e000a */
[C---:B------:R-:W-:Y:S01]  /*93d30*/  HMMA.1688.F32.TF32 R8, R4.reuse, R250, R148 ;  /* 0x000000fa0408723c */ /* 0x040fe20000081094 */
[----:B------:R-:W-:Y:S04]  /*93d40*/  STL.64 [R1+0x9ee0], R172 ;  /* 0x009ee0ac01007387 */ /* 0x000fe80000100a00 */
[----:B------:R-:W-:Y:S11]  /*93d50*/  STL.64 [R1+0x9de8], R14 ;  /* 0x009de80e01007387 */ /* 0x000ff60000100a00 */
[----:B------:R-:W-:Y:S08]  /*93d60*/  @!UPT UIADD3 URZ, URZ, URZ, URZ ;  /* 0x0000003f3f3ff290 */ /* 0x000ff0000fffe03f */
[----:B------:R-:W-:Y:S01]  /*93d70*/  IMAD.MOV.U32 R92, RZ, RZ, R8 ;  /* 0x000000ffff5c7224 */ /* 0x000fe200078e0008 */
[----:B------:R-:W-:Y:S01]  /*93d80*/  MOV R224, R10 ;  /* 0x0000000a00e07202 */ /* 0x000fe20000000f00 */
[----:B------:R-:W-:Y:S02]  /*93d90*/  IMAD.MOV.U32 R93, RZ, RZ, R9 ;  /* 0x000000ffff5d7224 */ /* 0x000fe400078e0009 */
[----:B------:R-:W-:Y:S02]  /*93da0*/  IMAD.MOV.U32 R225, RZ, RZ, R11 ;  /* 0x000000ffffe17224 */ /* 0x000fe400078e000b */
[C---:B------:R-:W-:Y:S01]  /*93db0*/  HMMA.1688.F32.TF32 R8, R4.reuse, R246, R140 ;  /* 0x000000f60408723c */ /* 0x040fe2000008108c */
[----:B------:R-:W-:Y:S04]  /*93dc0*/  STL.64 [R1+0x9df0], R34 ;  /* 0x009df02201007387 */ /* 0x000fe80000100a00 */
[----:B-1----:R-:W2:Y:S04]  /*93dd0*/  LDL R168, [R1+0x2a68] ;  /* 0x002a680001a87983 */ /* 0x002ea80000100800 */
[----:B------:R-:W-:Y:S01]  /*93de0*/  STL.64 [R1+0x9dc0], R246 ;  /* 0x009dc0f601007387 */ /* 0x000fe20000100a00 */
[C---:B------:R-:W-:Y:S03]  /*93df0*/  HMMA.1688.F32.TF32 R16, R4.reuse, R38, R136 ;  /* 0x000000260410723c */ /* 0x040fe60000081088 */
[----:B------:R-:W-:Y:S10]  /*93e00*/  STL.64 [R1+0x9db8], R244 ;  /* 0x009db8f401007387 */ /* 0x000ff40000100a00 */
[----:B------:R-:W-:Y:S04]  /*93e10*/  STL.64 [R1+0xe20], R8 ;  /* 0x000e200801007387 */ /* 0x000fe80000100a00 */
[----:B------:R1:W-:Y:S04]  /*93e20*/  STL.64 [R1+0xe28], R10 ;  /* 0x000e280a01007387 */ /* 0x0003e80000100a00 */
[----:B------:R-:W3:Y:S01]  /*93e30*/  LDL.LU R136, [R1+0x1450] ;  /* 0x0014500001887983 */ /* 0x000ee20000300800 */
[----:B-1----:R-:W-:Y:S03]  /*93e40*/  HMMA.1688.F32.TF32 R8, R4, R42, R132 ;  /* 0x0000002a0408723c */ /* 0x002fe60000081084 */
[----:B------:R-:W-:Y:S04]  /*93e50*/  STL.64 [R1+0xe10], R16 ;  /* 0x000e101001007387 */ /* 0x000fe80000100a00 */
[----:B------:R-:W-:Y:S01]  /*93e60*/  STL.64 [R1+0xe18], R18 ;  /* 0x000e181201007387 */ /* 0x000fe20000100a00 */
[----:B------:R-:W-:-:S02]  /*93e70*/  IMAD.MOV.U32 R21, RZ, RZ, R162 ;  /* 0x000000ffff157224 */ /* 0x000fc400078e00a2 */
[----:B------:R-:W-:Y:S11]  /*93e80*/  IMAD.MOV.U32 R20, RZ, RZ, R163 ;  /* 0x000000ffff147224 */ /* 0x000ff600078e00a3 */
[----:B------:R-:W-:Y:S02]  /*93e90*/  @!UPT UIADD3 URZ, URZ, URZ, URZ ;  /* 0x0000003f3f3ff290 */ /* 0x000fe4000fffe03f */
[----:B------:R1:W-:Y:S04]  /*93ea0*/  STL.64 [R1+0xe00], R8 ;  /* 0x000e000801007387 */ /* 0x0003e80000100a00 */
[----:B------:R4:W-:Y:S04]  /*93eb0*/  STL.64 [R1+0xe08], R10 ;  /* 0x000e080a01007387 */ /* 0x0009e80000100a00 */
[----:B------:R-:W3:Y:S04]  /*93ec0*/  LDL.LU R137, [R1+0x1454] ;  /* 0x0014540001897983 */ /* 0x000ee80000300800 */
[----:B------:R-:W3:Y:S04]  /*93ed0*/  LDL.LU R138, [R1+0x1458] ;  /* 0x00145800018a7983 */ /* 0x000ee80000300800 */
        /* <DEDUP_REMOVED lines=77> */
[----:B------:R-:W-:Y:S04]  /*943b0*/  STL.64 [R1+0x9da0], R42 ;  /* 0x009da02a01007387 */ /* 0x000fe80000100a00 */
[----:B------:R-:W-:Y:S04]  /*943c0*/  STL.64 [R1+0x9d98], R40 ;  /* 0x009d982801007387 */ /* 0x000fe80000100a00 */
[----:B------:R-:W-:Y:S01]  /*943d0*/  STL.64 [R1+0x9dc8], R46 ;  /* 0x009dc82e01007387 */ /* 0x000fe20000100a00 */
[C---:B--2---:R-:W-:Y:S08]  /*943e0*/  HMMA.1688.F32.TF32 R28, R4.reuse, R50, R152 ;  /* 0x00000032041c723c */ /* 0x044ff00000081098 */
[C---:B---3--:R-:W-:Y:S11]  /*943f0*/  HMMA.1688.F32.TF32 R32, R4.reuse, R46, R144 ;  /* 0x0000002e0420723c */ /* 0x048ff60000081090 */
[----:B------:R-:W-:Y:S11]  /*94400*/  @!UPT UIADD3 URZ, URZ, URZ, URZ ;  /* 0x0000003f3f3ff290 */ /* 0x000ff6000fffe03f */
[----:B------:R-:W-:Y:S01]  /*94410*/  @!UPT UIADD3 URZ, URZ, URZ, URZ ;  /* 0x0000003f3f3ff290 */ /* 0x000fe2000fffe03f */
[----:B------:R-:W-:Y:S04]  /*94420*/  STL.64 [R1+0xdf0], R32 ;  /* 0x000df02001007387 */ /* 0x000fe80000100a00 */
[----:B------:R-:W-:Y:S04]  /*94430*/  STL.64 [R1+0xdf8], R34 ;  /* 0x000df82201007387 */ /* 0x000fe80000100a00 */
[----:B------:R-:W-:Y:S04]  /*94440*/  STL.64 [R1+0x9d90], R50 ;  /* 0x009d903201007387 */ /* 0x000fe80000100a00 */
[----:B------:R-:W-:Y:S04]  /*94450*/  STL.64 [R1+0x9d88], R48 ;  /* 0x009d883001007387 */ /* 0x000fe80000100a00 */
[----:B------:R-:W-:Y:S04]  /*94460*/  STL.64 [R1+0xde0], R28 ;  /* 0x000de01c01007387 */ /* 0x000fe80000100a00 */
[----:B------:R1:W-:Y:S01]  /*94470*/  STL.64 [R1+0xde8], R30 ;  /* 0x000de81e01007387 */ /* 0x0003e20000100a00 */
[C---:B----4-:R-:W-:Y:S08]  /*94480*/  HMMA.1688.F32.TF32 R16, R4.reuse, R58, R16 ;  /* 0x0000003a0410723c */ /* 0x050ff00000081010 */
[C---:B-1----:R-:W-:Y:S01]  /*94490*/  HMMA.1688.F32.TF32 R28, R4.reuse, R54, R216 ;  /* 0x00000036041c723c */ /* 0x042fe200000810d8 */
[----:B------:R-:W-:Y:S04]  /*944a0*/  STL.64 [R1+0x9db0], R54 ;  /* 0x009db03601007387 */ /* 0x000fe80000100a00 */
[----:B------:R-:W-:Y:S03]  /*944b0*/  STL.64 [R1+0x9da8], R52 ;  /* 0x009da83401007387 */ /* 0x000fe60000100a00 */
[C---:B------:R-:W-:Y:S11]  /*944c0*/  HMMA.1688.F32.TF32 R32, R4.reuse, R62, R184 ;  /* 0x0000003e0420723c */ /* 0x040ff600000810b8 */
[----:B------:R-:W-:Y:S04]  /*944d0*/  @!UPT UIADD3 URZ, URZ, URZ, URZ ;  /* 0x0000003f3f3ff290 */ /* 0x000fe8000fffe03f */
[----:B------:R-:W-:Y:S04]  /*944e0*/  STL.64 [R1+0xdd0], R28 ;  /* 0x000dd01c01007387 */ /* 0x000fe80000100a00 */
[----:B------:R1:W-:Y:S04]  /*944f0*/  STL.64 [R1+0xdd8], R30 ;  /* 0x000dd81e01007387 */ /* 0x0003e80000100a00 */
[----:B------:R-:W-:Y:S04]  /*94500*/  STL.64 [R1+0x9dd8], R58 ;  /* 0x009dd83a01007387 */ /* 0x000fe80000100a00 */
[----:B------:R-:W-:Y:S04]  /*94510*/  STL.64 [R1+0x9dd0], R56 ;  /* 0x009dd03801007387 */ /* 0x000fe80000100a00 */
[----:B------:R-:W-:Y:S01]  /*94520*/  STL.64 [R1+0xdc0], R16 ;  /* 0x000dc01001007387 */ /* 0x000fe20000100a00 */
[C---:B-1----:R-:W-:Y:S03]  /*94530*/  HMMA.1688.F32.TF32 R28, R4.reuse, R66, R240 ;  /* 0x00000042041c723c */ /* 0x042fe600000810f0 */
[----:B------:R1:W-:Y:S05]  /*94540*/  STL.64 [R1+0xdc8], R18 ;  /* 0x000dc81201007387 */ /* 0x0003ea0000100a00 */
[C---:B-1----:R-:W-:Y:S01]  /*94550*/  HMMA.1688.F32.TF32 R16, R4.reuse, R70, R8 ;  /* 0x000000460410723c */ /* 0x042fe20000081008 */
[----:B------:R-:W-:Y:S04]  /*94560*/  STL.64 [R1+0xdb0], R32 ;  /* 0x000db02001007387 */ /* 0x000fe80000100a00 */
[----:B------:R-:W-:Y:S03]  /*94570*/  STL.64 [R1+0xdb8], R34 ;  /* 0x000db82201007387 */ /* 0x000fe60000100a00 */
[C---:B------:R-:W-:Y:S07]  /*94580*/  HMMA.1688.F32.TF32 R8, R4.reuse, R74, R236 ;  /* 0x0000004a0408723c */ /* 0x040fee00000810ec */
[----:B------:R-:W-:Y:S04]  /*94590*/  STL.64 [R1+0xda0], R28 ;  /* 0x000da01c01007387 */ /* 0x000fe80000100a00 */
[----:B------:R1:W-:Y:S04]  /*945a0*/  STL.64 [R1+0xda8], R30 ;  /* 0x000da81e01007387 */ /* 0x0003e80000100a00 */
[----:B------:R-:W-:Y:S01]  /*945b0*/  STL.64 [R1+0x1ea0], R16 ;  /* 0x001ea01001007387 */ /* 0x000fe20000100a00 */
[C---:B-1----:R-:W-:Y:S03]  /*945c0*/  HMMA.1688.F32.TF32 R28, R4.reuse, R78, R228 ;  /* 0x0000004e041c723c */ /* 0x042fe600000810e4 */
[----:B------:R1:W-:Y:S05]  /*945d0*/  STL.64 [R1+0x1ea8], R18 ;  /* 0x001ea81201007387 */ /* 0x0003ea0000100a00 */
[C---:B-1----:R-:W-:Y:S01]  /*945e0*/  HMMA.1688.F32.TF32 R16, R4.reuse, R82, R220 ;  /* 0x000000520410723c */ /* 0x042fe200000810dc */
[----:B------:R-:W-:Y:S04]  /*945f0*/  STL.64 [R1+0x1e90], R8 ;  /* 0x001e900801007387 */ /* 0x000fe80000100a00 */
[----:B------:R1:W-:Y:S10]  /*94600*/  STL.64 [R1+0x1e98], R10 ;  /* 0x001e980a01007387 */ /* 0x0003f40000100a00 */
[----:B------:R-:W-:Y:S04]  /*94610*/  STL.64 [R1+0x1e80], R28 ;  /* 0x001e801c01007387 */ /* 0x000fe80000100a00 */
[----:B------:R2:W-:Y:S01]  /*94620*/  STL.64 [R1+0x1e88], R30 ;  /* 0x001e881e01007387 */ /* 0x0005e20000100a00 */
[C---:B-1----:R-:W-:Y:S03]  /*94630*/  HMMA.1688.F32.TF32 R8, R4.reuse, R86, R204 ;  /* 0x000000560408723c */ /* 0x042fe600000810cc */
[----:B------:R-:W-:Y:S05]  /*94640*/  STL.64 [R1+0x1e70], R16 ;  /* 0x001e701001007387 */ /* 0x000fea0000100a00 */
[C---:B--2---:R-:W-:Y:S01]  /*94650*/  HMMA.1688.F32.TF32 R28, R4.reuse, R90, R192 ;  /* 0x0000005a041c723c */ /* 0x044fe200000810c0 */
[----:B------:R1:W-:Y:S07]  /*94660*/  STL.64 [R1+0x1e78], R18 ;  /* 0x001e781201007387 */ /* 0x0003ee0000100a00 */
[C---:B-1----:R-:W-:Y:S07]  /*94670*/  HMMA.1688.F32.TF32 R16, R4.reuse, R94, R188 ;  /* 0x0000005e0410723c */ /* 0x042fee00000810bc */
[----:B------:R-:W-:Y:S04]  /*94680*/  STL.64 [R1+0x1e60], R8 ;  /* 0x001e600801007387 */ /* 0x000fe80000100a00 */
[----:B------:R1:W-:Y:S04]  /*94690*/  STL.64 [R1+0x1e68], R10 ;  /* 0x001e680a01007387 */ /* 0x0003e80000100a00 */
        /* <DEDUP_REMOVED lines=15> */
[----:B-1----:R-:W-:Y:S07]  /*94790*/  HMMA.1688.F32.TF32 R16, R4, R118, R136 ;  /* 0x000000760410723c */ /* 0x002fee0000081088 */
[----:B------:R-:W-:Y:S04]  /*947a0*/  STL.64 [R1+0x1e00], R8 ;  /* 0x001e000801007387 */ /* 0x000fe80000100a00 */
[----:B------:R-:W-:Y:S04]  /*947b0*/  STL.64 [R1+0x1e08], R10 ;  /* 0x001e080a01007387 */ /* 0x000fe80000100a00 */
[----:B------:R-:W-:Y:S04]  /*947c0*/  STL.64 [R1+0x1df0], R28 ;  /* 0x001df01c01007387 */ /* 0x000fe80000100a00 */
[----:B------:R-:W-:Y:S01]  /*947d0*/  STL.64 [R1+0x1df8], R30 ;  /* 0x001df81e01007387 */ /* 0x000fe20000100a00 */
[----:B------:R-:W-:-:S02]  /*947e0*/  IMAD.MOV.U32 R42, RZ, RZ, R248 ;  /* 0x000000ffff2a7224 */ /* 0x000fc400078e00f8 */
[----:B------:R-:W-:Y:S01]  /*947f0*/  IMAD.MOV.U32 R43, RZ, RZ, R249 ;  /* 0x000000ffff2b7224 */ /* 0x000fe200078e00f9 */
[----:B------:R-:W-:Y:S04]  /*94800*/  LDS R8, [R168+0x41180] ;  /* 0x04118000a8087984 */ /* 0x000fe80000000800 */
[----:B------:R-:W-:Y:S04]  /*94810*/  LDS R10, [R168+0x41980] ;  /* 0x04198000a80a7984 */ /* 0x000fe80000000800 */
[----:B------:R-:W-:Y:S04]  /*94820*/  STL.64 [R1+0x1de0], R16 ;  /* 0x001de01001007387 */ /* 0x000fe80000100a00 */
[----:B------:R1:W-:Y:S04]  /*94830*/  STL.64 [R1+0x1de8], R18 ;  /* 0x001de81201007387 */ /* 0x0003e80000100a00 */
[----:B------:R-:W-:Y:S04]  /*94840*/  LDS R9, [R37+0x41180] ;  /* 0x0411800025097984 */ /* 0x000fe80000000800 */
[----:B------:R-:W2:Y:S01]  /*94850*/  LDS R11, [R37+0x41980] ;  /* 0x04198000250b7984 */ /* 0x000ea20000000800 */
[----:B-1----:R-:W-:Y:S11]  /*94860*/  HMMA.1688.F32.TF32 R16, R4, R122, R132 ;  /* 0x0000007a0410723c */ /* 0x002ff60000081084 */
        /* <DEDUP_REMOVED lines=58> */
[----:B------:R-:W-:-:S03]  /*94c10*/  MOV R31, R26 ;  /* 0x0000001a001f7202 */ /* 0x000fc60000000f00 */
[----:B------:R-:W2:Y:S01]  /*94c20*/  LDL.LU R178, [R1+0x16b8] ;  /* 0x0016b80001b27983 */ /* 0x000ea20000300800 */
[----:B------:R-:W-:-:S03]  /*94c30*/  IMAD.MOV.U32 R30, RZ, RZ, R27 ;  /* 0x000000ffff1e7224 */ /* 0x000fc600078e001b */
        /* <DEDUP_REMOVED lines=67> */
[C---:B--2---:R-:W-:Y:S08]  /*95070*/  HMMA.1688.F32.TF32 R132, R4.reuse, R130, R132 ;  /* 0x000000820484723c */ /* 0x044ff00000081084 */
[C---:B----4-:R-:W-:Y:S11]  /*95080*/  HMMA.1688.F32.TF32 R172, R4.reuse, R126, R172 ;  /* 0x0000007e04ac723c */ /* 0x050ff600000810ac */
[----:B------:R-:W-:Y:S11]  /*95090*/  @!UPT UIADD3 URZ, URZ, URZ, URZ ;  /* 0x0000003f3f3ff290 */ /* 0x000ff6000fffe03f */
[----:B------:R-:W-:Y:S01]  /*950a0*/  @!UPT UIADD3 URZ, URZ, URZ, URZ ;  /* 0x0000003f3f3ff290 */ /* 0x000fe2000fffe03f */
[----:B------:R-:W-:Y:S04]  /*950b0*/  STL.64 [R1+0xff0], R172 ;  /* 0x000ff0ac01007387 */ /* 0x000fe80000100a00 */
[----:B------:R1:W-:Y:S04]  /*950c0*/  STL.64 [R1+0xff8], R174 ;  /* 0x000ff8ae01007387 */ /* 0x0003e80000100a00 */
[----:B-1----:R-:W2:Y:S04]  /*950d0*/  LDL.LU.64 R174, [R1+0x9ee8] ;  /* 0x009ee80001ae7983 */ /* 0x002ea80000300a00 */
[----:B------:R-:W4:Y:S04]  /*950e0*/  LDL.LU.64 R172, [R1+0x9ee0] ;  /* 0x009ee00001ac7983 */ /* 0x000f280000300a00 */
        /* <DEDUP_REMOVED lines=61> */
[----:B------:R-:W2:Y:S04]  /*954c0*/  LDL.LU.64 R208, [R1+0x9e68] ;  /* 0x009e680001d07983 */ /* 0x000ea80000300a00 */
[----:B------:R1:W-:Y:S04]  /*954d0*/  STL.64 [R1+0xf40], R24 ;  /* 0x000f401801007387 */ /* 0x0003e80000100a00 */
[----:B------:R-:W-:Y:S04]  /*954e0*/  STL.64 [R1+0xf48], R26 ;  /* 0x000f481a01007387 */ /* 0x000fe80000100a00 */
        /* <DEDUP_REMOVED lines=38> */
[----:B-1----:R-:W3:Y:S04]  /*95750*/  LDL.LU.64 R18, [R1+0x9e28] ;  /* 0x009e280001127983 */ /* 0x002ee80000300a00 */
[----:B------:R-:W3:Y:S04]  /*95760*/  LDL.LU.64 R16, [R1+0x9e20] ;  /* 0x009e200001107983 */ /* 0x000ee80000300a00 */
[----:B------:R-:W-:Y:S04]  /*95770*/  STL.64 [R1+0xec0], R204 ;  /* 0x000ec0cc01007387 */ /* 0x000fe80000100a00 */
[----:B------:R1:W-:Y:S04]  /*95780*/  STL.64 [R1+0xec8], R206 ;  /* 0x000ec8ce01007387 */ /* 0x0003e80000100a00 */
[----:B-1----:R-:W3:Y:S01]  /*95790*/  LDL.LU.64 R206, [R1+0x9e18] ;  /* 0x009e180001ce7983 */ /* 0x002ee20000300a00 */
[C---:B------:R-:W-:Y:S08]  /*957a0*/  HMMA.1688.F32.TF32 R236, R4.reuse, R210, R236 ;  /* 0x000000d204ec723c */ /* 0x040ff000000810ec */
[C---:B------:R-:W-:Y:S08]  /*957b0*/  HMMA.1688.F32.TF32 R228, R4.reuse, R214, R228 ;  /* 0x000000d604e4723c */ /* 0x040ff000000810e4 */
[C---:B--2---:R-:W-:Y:S08]  /*957c0*/  HMMA.1688.F32.TF32 R220, R4.reuse, R218, R220 ;  /* 0x000000da04dc723c */ /* 0x044ff000000810dc */
[C---:B---3--:R-:W-:Y:S11]  /*957d0*/  HMMA.1688.F32.TF32 R240, R4.reuse, R206, R240 ;  /* 0x000000ce04f0723c */ /* 0x048ff600000810f0 */
        /* <DEDUP_REMOVED lines=8> */
[----:B------:R-:W-:Y:S04]  /*95860*/  STL.64 [R1+0xe90], R228 ;  /* 0x000e90e401007387 */ /* 0x000fe80000100a00 */
[----:B------:R1:W-:Y:S04]  /*95870*/  STL.64 [R1+0xe98], R230 ;  /* 0x000e98e601007387 */ /* 0x0003e80000100a00 */
[----:B-1----:R-:W2:Y:S04]  /*95880*/  LDL.LU.64 R230, [R1+0x9e00] ;  /* 0x009e000001e67983 */ /* 0x002ea80000300a00 */
[----:B------:R-:W-:Y:S04]  /*95890*/  STL.64 [R1+0xe80], R220 ;  /* 0x000e80dc01007387 */ /* 0x000fe80000100a00 */
[----:B------:R1:W-:Y:S04]  /*958a0*/  STL.64 [R1+0xe88], R222 ;  /* 0x000e88de01007387 */ /* 0x0003e80000100a00 */
[----:B-1----:R-:W4:Y:S01]  /*958b0*/  LDL.LU.64 R222, [R1+0x9df8] ;  /* 0x009df80001de7983 */ /* 0x002f220000300a00 */
[----:B------:R-:W-:Y:S01]  /*958c0*/  MOV R50, R249 ;  /* 0x000000f900327202 */ /* 0x000fe20000000f00 */
[----:B------:R-:W-:Y:S01]  /*958d0*/  IMAD.MOV.U32 R51, RZ, RZ, R248 ;  /* 0x000000ffff337224 */ /* 0x000fe200078e00f8 */
[C---:B------:R-:W-:Y:S08]  /*958e0*/  HMMA.1688.F32.TF32 R52, R4.reuse, R226, R52 ;  /* 0x000000e20434723c */ /* 0x040ff00000081034 */
[----:B------:R-:W-:Y:S08]  /*958f0*/  HMMA.1688.F32.TF32 R44, R4, R234, R44 ;  /* 0x000000ea042c723c */ /* 0x000ff0000008102c */
[----:B------:R-:W-:Y:S11]  /*95900*/  HMMA.1688.F32.TF32 R28, R8, R30, R32 ;  /* 0x0000001e081c723c */ /* 0x000ff60000081020 */
[----:B------:R-:W-:Y:S11]  /*95910*/  @!UPT UIADD3 URZ, URZ, URZ, URZ ;  /* 0x0000003f3f3ff290 */ /* 0x000ff6000fffe03f */
[----:B------:R-:W-:Y:S02]  /*95920*/  @!UPT UIADD3 URZ, URZ, URZ, URZ ;  /* 0x0000003f3f3ff290 */ /* 0x000fe4000fffe03f */
[----:B------:R-:W-:Y:S02]  /*95930*/  IMAD.MOV.U32 R185, RZ, RZ, R31 ;  /* 0x000000ffffb97224 */ /* 0x000fe400078e001f */
[----:B------:R-:W-:Y:S02]  /*95940*/  IMAD.MOV.U32 R241, RZ, RZ, R30 ;  /* 0x000000fffff17224 */ /* 0x000fe400078e001e */
[----:B------:R-:W-:Y:S02]  /*95950*/  IMAD.MOV.U32 R31, RZ, RZ, R12 ;  /* 0x000000ffff1f7224 */ /* 0x000fe400078e000c */
[----:B------:R-:W-:Y:S01]  /*95960*/  IMAD.MOV.U32 R30, RZ, RZ, R13 ;  /* 0x000000ffff1e7224 */ /* 0x000fe200078e000d */
[C---:B---3--:R-:W-:Y:S08]  /*95970*/  HMMA.1688.F32.TF32 R40, R4.reuse, R238, R40 ;  /* 0x000000ee0428723c */ /* 0x048ff00000081028 */
[C---:B--2---:R-:W-:Y:S08]  /*95980*/  HMMA.1688.F32.TF32 R48, R4.reuse, R230, R48 ;  /* 0x000000e60430723c */ /* 0x044ff00000081030 */
[C---:B----4-:R-:W-:Y:S08]  /*95990*/  HMMA.1688.F32.TF32 R56, R4.reuse, R222, R56 ;  /* 0x000000de0438723c */ /* 0x050ff00000081038 */
[----:B------:R-:W-:Y:S11]  /*959a0*/  HMMA.1688.F32.TF32 R4, R4, R242, R244 ;  /* 0x000000f20404723c */ /* 0x000ff600000810f4 */
        /* <DEDUP_REMOVED lines=21> */
[----:B-1----:R-:W4:Y:S04]  /*95b00*/  LDL.LU R4, [R1+0x3040] ;  /* 0x0030400001047983 */ /* 0x002f280000300800 */
[----:B------:R-:W4:Y:S04]  /*95b10*/  LDL.LU R5, [R1+0x3044] ;  /* 0x0030440001057983 */ /* 0x000f280000300800 */
[----:B--2---:R-:W2:Y:S04]  /*95b20*/  LDL.LU R6, [R1+0x3048] ;  /* 0x0030480001067983 */ /* 0x004ea80000300800 */
[----:B------:R-:W2:Y:S04]  /*95b30*/  LDL.LU R7, [R1+0x304c] ;  /* 0x00304c0001077983 */ /* 0x000ea80000300800 */
[----:B------:R-:W2:Y:S04]  /*95b40*/  LDL.LU R52, [R1+0x3030] ;  /* 0x0030300001347983 */ /* 0x000ea80000300800 */
[----:B------:R-:W2:Y:S04]  /*95b50*/  LDL.LU R53, [R1+0x3034] ;  /* 0x0030340001357983 */ /* 0x000ea80000300800 */
[----:B------:R-:W2:Y:S04]  /*95b60*/  LDL.LU R54, [R1+0x3038] ;  /* 0x0030380001367983 */ /* 0x000ea80000300800 */
[----:B------:R-:W2:Y:S01]  /*95b70*/  LDL.LU R55, [R1+0x303c] ;  /* 0x00303c0001377983 */ /* 0x000ea20000300800 */
[----:B------:R-:W-:Y:S01]  /*95b80*/  MOV R58, R17 ;  /* 0x00000011003a7202 */ /* 0x000fe20000000f00 */
[----:B------:R-:W-:-:S02]  /*95b90*/  IMAD.MOV.U32 R59, RZ, RZ, R16 ;  /* 0x000000ffff3b7224 */ /* 0x000fc400078e0010 */
[----:B------:R-:W2:Y:S01]  /*95ba0*/  LDL.LU R44, [R1+0x3020] ;  /* 0x00302000012c7983 */ /* 0x000ea20000300800 */
[----:B------:R-:W-:Y:S01]  /*95bb0*/  IMAD.MOV.U32 R240, RZ, RZ, R28 ;  /* 0x000000fffff07224 */ /* 0x000fe200078e001c */
[----:B------:R-:W-:Y:S02]  /*95bc0*/  MOV R184, R29 ;  /* 0x0000001d00b87202 */ /* 0x000fe40000000f00 */
[----:B------:R-:W2:Y:S04]  /*95bd0*/  LDL.LU R45, [R1+0x3024] ;  /* 0x00302400012d7983 */ /* 0x000ea80000300800 */
[----:B------:R-:W2:Y:S04]  /*95be0*/  LDL.LU R46, [R1+0x3028] ;  /* 0x00302800012e7983 */ /* 0x000ea80000300800 */
[----:B------:R-:W2:Y:S01]  /*95bf0*/  LDL.LU R47, [R1+0x302c] ;  /* 0x00302c00012f7983 */ /* 0x000ea20000300800 */
[----:B------:R-:W-:-:S03]  /*95c00*/  IMAD.MOV.U32 R43, RZ, RZ, R24 ;  /* 0x000000ffff2b7224 */ /* 0x000fc600078e0018 */
[----:B------:R-:W2:Y:S01]  /*95c10*/  LDL.LU R244, [R1+0x3010] ;  /* 0x0030100001f47983 */ /* 0x000ea20000300800 */
[----:B------:R-:W-:-:S03]  /*95c20*/  MOV R42, R25 ;  /* 0x00000019002a7202 */ /* 0x000fc60000000f00 */
[----:B------:R-:W2:Y:S04]  /*95c30*/  LDL.LU R245, [R1+0x3014] ;  /* 0x0030140001f57983 */ /* 0x000ea80000300800 */
[----:B------:R-:W2:Y:S04]  /*95c40*/  LDL.LU R246, [R1+0x3018] ;  /* 0x0030180001f67983 */ /* 0x000ea80000300800 */
[----:B------:R-:W2:Y:S04]  /*95c50*/  LDL.LU R247, [R1+0x301c] ;  /* 0x00301c0001f77983 */ /* 0x000ea80000300800 */
[----:B------:R-:W2:Y:S04]  /*95c60*/  LDL.LU R24, [R1+0x3000] ;  /* 0x0030000001187983 */ /* 0x000ea80000300800 */
[----:B------:R-:W2:Y:S04]  /*95c70*/  LDL.LU R25, [R1+0x3004] ;  /* 0x0030040001197983 */ /* 0x000ea80000300800 */
[----:B------:R-:W2:Y:S04]  /*95c80*/  LDL.LU R26, [R1+0x3008] ;  /* 0x00300800011a7983 */ /* 0x000ea80000300800 */
[----:B------:R-:W2:Y:S01]  /*95c90*/  LDL.LU R27, [R1+0x300c] ;  /* 0x00300c00011b7983 */ /* 0x000ea20000300800 */
[C---:B---3--:R-:W-:Y:S03]  /*95ca0*/  HMMA.1688.F32.TF32 R16, R8.reuse, R18, R32 ;  /* 0x000000120810723c */ /* 0x048fe60000081020 */
[----:B------:R-:W3:Y:S05]  /*95cb0*/  LDL.LU.64 R34, [R1+0x9df0] ;  /* 0x009df00001227983 */ /* 0x000eea0000300a00 */
[----:B----4-:R-:W-:Y:S11]  /*95cc0*/  HMMA.1688.F32.TF32 R28, R8, R30, R12 ;  /* 0x0000001e081c723c */ /* 0x010ff6000008100c */
[----:B------:R-:W-:Y:S05]  /*95cd0*/  @!UPT UIADD3 URZ, URZ, URZ, URZ ;  /* 0x0000003f3f3ff290 */ /* 0x000fea000fffe03f */
[----:B------:R-:W-:Y:S01]  /*95ce0*/  IMAD.MOV.U32 R217, RZ, RZ, R16 ;  /* 0x000000ffffd97224 */ /* 0x000fe200078e0010 */
[----:B------:R-:W-:Y:S01]  /*95cf0*/  MOV R233, R17 ;  /* 0x0000001100e97202 */ /* 0x000fe20000000f00 */
[----:B------:R-:W3:Y:S01]  /*95d00*/  LDL.LU R16, [R1+0x2ff0] ;  /* 0x002ff00001107983 */ /* 0x000ee20000300800 */
[----:B------:R-:W-:Y:S02]  /*95d10*/  IMAD.MOV.U32 R200, RZ, RZ, R18 ;  /* 0x000000ffffc87224 */ /* 0x000fe400078e0012 */
[----:B------:R-:W-:Y:S01]  /*95d20*/  IMAD.MOV.U32 R36, RZ, RZ, R19 ;  /* 0x000000ffff247224 */ /* 0x000fe200078e0013 */
[----:B------:R-:W3:Y:S04]  /*95d30*/  LDL.LU R17, [R1+0x2ff4] ;  /* 0x002ff40001117983 */ /* 0x000ee80000300800 */
[----:B------:R-:W3:Y:S04]  /*95d40*/  LDL.LU R18, [R1+0x2ff8] ;  /* 0x002ff80001127983 */ /* 0x000ee80000300800 */
[----:B------:R-:W3:Y:S01]  /*95d50*/  LDL.LU R19, [R1+0x2ffc] ;  /* 0x002ffc0001137983 */ /* 0x000ee20000300800 */
[----:B------:R-:W-:Y:S01]  /*95d60*/  IMAD.MOV.U32 R152, RZ, RZ, R30 ;  /* 0x000000ffff987224 */ /* 0x000fe200078e001e */
[----:B------:R-:W-:-:S02]  /*95d70*/  MOV R216, R31 ;  /* 0x0000001f00d87202 */ /* 0x000fc40000000f00 */
[----:B------:R-:W4:Y:S04]  /*95d80*/  LDL.LU.64 R14, [R1+0x9de8] ;  /* 0x009de800010e7983 */ /* 0x000f280000300a00 */
[----:B------:R-:W3:Y:S01]  /*95d90*/  LDL.LU.64 R30, [R1+0x9de0] ;  /* 0x009de000011e7983 */ /* 0x000ee20000300a00 */
[C---:B--2---:R-:W-:Y:S01]  /*95da0*/  HMMA.1688.F32.TF32 R4, R8.reuse, R58, R4 ;  /* 0x0000003a0804723c */ /* 0x044fe20000081004 */
[----:B------:R-:W-:Y:S01]  /*95db0*/  IMAD.MOV.U32 R50, RZ, RZ, R23 ;  /* 0x000000ffff327224 */ /* 0x000fe200078e0017 */
[----:B------:R-:W-:Y:S11]  /*95dc0*/  MOV R51, R22 ;  /* 0x0000001600337202 */ /* 0x000ff60000000f00 */
[----:B------:R-:W-:Y:S11]  /*95dd0*/  @!UPT UIADD3 URZ, URZ, URZ, URZ ;  /* 0x0000003f3f3ff290 */ /* 0x000ff6000fffe03f */
[----:B------:R-:W-:Y:S01]  /*95de0*/  IMAD.MOV.U32 R192, RZ, RZ, R4 ;  /* 0x000000ffffc07224 */ /* 0x000fe200078e0004 */
[----:B------:R-:W-:Y:S01]  /*95df0*/  MOV R180, R6 ;  /* 0x0000000600b47202 */ /* 0x000fe20000000f00 */
[----:B------:R-:W-:Y:S02]  /*95e00*/  IMAD.MOV.U32 R193, RZ, RZ, R5 ;  /* 0x000000ffffc17224 */ /* 0x000fe400078e0005 */
        /* <DEDUP_REMOVED lines=8> */
[C---:B------:R-:W-:Y:S11]  /*95e90*/  HMMA.1688.F32.TF32 R4, R8.reuse, R42, R44 ;  /* 0x0000002a0804723c */ /* 0x040ff6000008102c */
        /* <DEDUP_REMOVED lines=16> */
[----:B------:R-:W-:Y:S01]  /*95fa0*/  IMAD.MOV.U32 R248, RZ, RZ, R4 ;  /* 0x000000fffff87224 */ /* 0x000fe200078e0004 */
[----:B------:R-:W-:Y:S01]  /*95fb0*/  MOV R249, R5 ;  /* 0x0000000500f97202 */ /* 0x000fe20000000f00 */
[----:B------:R-:W-:Y:S02]  /*95fc0*/  IMAD.MOV.U32 R133, RZ, RZ, R6 ;  /* 0x000000ffff857224 */ /* 0x000fe400078e0006 */
[----:B------:R-:W-:Y:S02]  /*95fd0*/  IMAD.MOV.U32 R132, RZ, RZ, R7 ;  /* 0x000000ffff847224 */ /* 0x000fe400078e0007 */
[----:B------:R-:W-:Y:S01]  /*95fe0*/  HMMA.1688.F32.TF32 R4, R8, R34, R16 ;  /* 0x000000220804723c */ /* 0x000fe20000081010 */
        /* <DEDUP_REMOVED lines=20> */
[----:B------:R-:W-:Y:S01]  /*96130*/  IMAD.MOV.U32 R46, RZ, RZ, R21 ;  /* 0x000000ffff2e7224 */ /* 0x000fe200078e0015 */
[----:B------:R-:W-:Y:S01]  /*96140*/  MOV R236, R4 ;  /* 0x0000000400ec7202 */ /* 0x000fe20000000f00 */
[----:B------:R-:W-:Y:S01]  /*96150*/  IMAD.MOV.U32 R47, RZ, RZ, R20 ;  /* 0x000000ffff2f7224 */ /* 0x000fe200078e0014 */
[----:B------:R-:W4:Y:S01]  /*96160*/  LDL.LU R4, [R1+0x1a50] ;  /* 0x001a500001047983 */ /* 0x000f220000300800 */
[----:B------:R-:W-:Y:S01]  /*96170*/  IMAD.MOV.U32 R237, RZ, RZ, R5 ;  /* 0x000000ffffed7224 */ /* 0x000fe200078e0005 */
[----:B------:R-:W-:Y:S01]  /*96180*/  MOV R188, R7 ;  /* 0x0000000700bc7202 */ /* 0x000fe20000000f00 */
[----:B------:R-:W-:Y:S01]  /*96190*/  IMAD.MOV.U32 R189, RZ, RZ, R6 ;  /* 0x000000ffffbd7224 */ /* 0x000fe200078e0006 */
[----:B------:R-:W4:Y:S01]  /*961a0*/  LDL.LU R5, [R1+0x1a54] ;  /* 0x001a540001057983 */ /* 0x000f220000300800 */
[----:B------:R-:W-:Y:S01]  /*961b0*/  MOV R169, R28 ;  /* 0x0000001c00a97202 */ /* 0x000fe20000000f00 */
[----:B------:R-:W-:-:S02]  /*961c0*/  IMAD.MOV.U32 R153, RZ, RZ, R29 ;  /* 0x000000ffff997224 */ /* 0x000fc400078e001d */
        /* <DEDUP_REMOVED lines=27> */
[----:B------:R-:W2:Y:S04]  /*96380*/  LDL.LU.64 R58, [R1+0x9dd8] ;  /* 0x009dd800013a7983 */ /* 0x000ea80000300a00 */
[----:B------:R-:W2:Y:S01]  /*96390*/  LDL.LU.64 R56, [R1+0x9dd0] ;  /* 0x009dd00001387983 */ /* 0x000ea20000300a00 */
[----:B---3--:R-:W-:Y:S11]  /*963a0*/  HMMA.1688.F32.TF32 R244, R8, R250, R244 ;  /* 0x000000fa08f4723c */ /* 0x008ff600000810f4 */
[----:B------:R-:W-:Y:S05]  /*963b0*/  @!UPT UIADD3 URZ, URZ, URZ, URZ ;  /* 0x0000003f3f3ff290 */ /* 0x000fea000fffe03f */
[----:B------:R-:W-:Y:S01]  /*963c0*/  MOV R120, R44 ;  /* 0x0000002c00787202 */ /* 0x000fe20000000f00 */
[----:B------:R-:W-:Y:S01]  /*963d0*/  IMAD.MOV.U32 R121, RZ, RZ, R45 ;  /* 0x000000ffff797224 */ /* 0x000fe200078e002d */
[----:B------:R-:W-:Y:S01]  /*963e0*/  MOV R229, R47 ;  /* 0x0000002f00e57202 */ /* 0x000fe20000000f00 */
[----:B------:R-:W-:Y:S02]  /*963f0*/  IMAD.MOV.U32 R228, RZ, RZ, R46 ;  /* 0x000000ffffe47224 */ /* 0x000fe400078e002e */
[----:B------:R-:W3:Y:S03]  /*96400*/  LDL.LU.64 R46, [R1+0x9dc8] ;  /* 0x009dc800012e7983 */ /* 0x000ee60000300a00 */
[----:B------:R-:W-:Y:S01]  /*96410*/  MOV R44, R246 ;  /* 0x000000f6002c7202 */ /* 0x000fe20000000f00 */
[----:B------:R-:W-:Y:S02]  /*96420*/  IMAD.MOV.U32 R45, RZ, RZ, R247 ;  /* 0x000000ffff2d7224 */ /* 0x000fe400078e00f7 */
[----:B------:R-:W2:Y:S01]  /*96430*/  LDL.LU.64 R246, [R1+0x9dc0] ;  /* 0x009dc00001f67983 */ /* 0x000ea20000300a00 */
[----:B------:R-:W-:-:S02]  /*96440*/  IMAD.MOV.U32 R84, RZ, RZ, R244 ;  /* 0x000000ffff547224 */ /* 0x000fc400078e00f4 */
[----:B------:R-:W-:Y:S02]  /*96450*/  IMAD.MOV.U32 R85, RZ, RZ, R245 ;  /* 0x000000ffff557224 */ /* 0x000fe400078e00f5 */
[----:B------:R-:W3:Y:S04]  /*96460*/  LDL.LU.64 R244, [R1+0x9db8] ;  /* 0x009db80001f47983 */ /* 0x000ee80000300a00 */
[----:B------:R1:W-:Y:S04]  /*96470*/  STL.64 [R1+0x9c70], R248 ;  /* 0x009c70f801007387 */ /* 0x0003e80000100a00 */
[----:B-1----:R-:W3:Y:S04]  /*96480*/  LDL.LU R248, [R1+0x1a60] ;  /* 0x001a600001f87983 */ /* 0x002ee80000300800 */
[----:B------:R-:W3:Y:S04]  /*96490*/  LDL.LU R249, [R1+0x1a64] ;  /* 0x001a640001f97983 */ /* 0x000ee80000300800 */
[----:B------:R-:W3:Y:S04]  /*964a0*/  LDL.LU R250, [R1+0x1a68] ;  /* 0x001a680001fa7983 */ /* 0x000ee80000300800 */
[----:B------:R-:W3:Y:S01]  /*964b0*/  LDL.LU R251, [R1+0x1a6c] ;  /* 0x001a6c0001fb7983 */ /* 0x000ee20000300800 */
[C---:B----4-:R-:W-:Y:S08]  /*964c0*/  HMMA.1688.F32.TF32 R40, R8.reuse, R38, R40 ;  /* 0x000000260828723c */ /* 0x050ff00000081028 */
[C---:B--2---:R-:W-:Y:S11]  /*964d0*/  HMMA.1688.F32.TF32 R52, R8.reuse, R246, R52 ;  /* 0x000000f60834723c */ /* 0x044ff60000081034 */
[----:B------:R-:W-:Y:S11]  /*964e0*/  @!UPT UIADD3 URZ, URZ, URZ, URZ ;  /* 0x0000003f3f3ff290 */ /* 0x000ff6000fffe03f */
[----:B------:R-:W-:Y:S01]  /*964f0*/  @!UPT UIADD3 URZ, URZ, URZ, URZ ;  /* 0x0000003f3f3ff290 */ /* 0x000fe2000fffe03f */
[----:B------:R-:W-:Y:S04]  /*96500*/  STL.64 [R1+0x22e0], R52 ;  /* 0x0022e03401007387 */ /* 0x000fe80000100a00 */
[----:B------:R1:W-:Y:S04]  /*96510*/  STL.64 [R1+0x22e8], R54 ;  /* 0x0022e83601007387 */ /* 0x0003e80000100a00 */
[----:B-1----:R-:W2:Y:S04]  /*96520*/  LDL.LU.64 R54, [R1+0x9db0] ;  /* 0x009db00001367983 */ /* 0x002ea80000300a00 */
[----:B------:R-:W4:Y:S04]  /*96530*/  LDL.LU.64 R52, [R1+0x9da8] ;  /* 0x009da80001347983 */ /* 0x000f280000300a00 */
[----:B---3--:R1:W-:Y:S04]  /*96540*/  STL.64 [R1+0x9a70], R244 ;  /* 0x009a70f401007387 */ /* 0x0083e80000100a00 */
[----:B-1----:R-:W2:Y:S04]  /*96550*/  LDL.LU R244, [R1+0x1a70] ;  /* 0x001a700001f47983 */ /* 0x002ea80000300800 */
[----:B------:R-:W2:Y:S04]  /*96560*/  LDL.LU R245, [R1+0x1a74] ;  /* 0x001a740001f57983 */ /* 0x000ea80000300800 */
[----:B------:R-:W2:Y:S04]  /*96570*/  LDL.LU R246, [R1+0x1a78] ;  /* 0x001a780001f67983 */ /* 0x000ea80000300800 */
[----:B------:R-:W2:Y:S04]  /*96580*/  LDL.LU R247, [R1+0x1a7c] ;  /* 0x001a7c0001f77983 */ /* 0x000ea80000300800 */
[----:B------:R-:W-:Y:S04]  /*96590*/  STL.64 [R1+0x2160], R40 ;  /* 0x0021602801007387 */ /* 0x000fe80000100a00 */
[----:B------:R1:W-:Y:S04]  /*965a0*/  STL.64 [R1+0x2168], R42 ;  /* 0x0021682a01007387 */ /* 0x0003e80000100a00 */
[----:B-1----:R-:W3:Y:S04]  /*965b0*/  LDL.LU.64 R42, [R1+0x9da0] ;  /* 0x009da000012a7983 */ /* 0x002ee80000300a00 */
[----:B------:R-:W2:Y:S01]  /*965c0*/  LDL.LU.64 R40, [R1+0x9d98] ;  /* 0x009d980001287983 */ /* 0x000ea20000300a00 */
[C---:B---3--:R-:W-:Y:S11]  /*965d0*/  HMMA.1688.F32.TF32 R48, R8.reuse, R42, R48 ;  /* 0x0000002a0830723c */ /* 0x048ff60000081030 */
[----:B------:R-:W-:Y:S11]  /*965e0*/  @!UPT UIADD3 URZ, URZ, URZ, URZ ;  /* 0x0000003f3f3ff290 */ /* 0x000ff6000fffe03f */
[----:B------:R-:W-:Y:S01]  /*965f0*/  @!UPT UIADD3 URZ, URZ, URZ, URZ ;  /* 0x0000003f3f3ff290 */ /* 0x000fe2000fffe03f */
[----:B------:R-:W-:Y:S04]  /*96600*/  STL.64 [R1+0x2150], R48 ;  /* 0x0021503001007387 */ /* 0x000fe80000100a00 */
[----:B------:R1:W-:Y:S04]  /*96610*/  STL.64 [R1+0x2158], R50 ;  /* 0x0021583201007387 */ /* 0x0003e80000100a00 */
[----:B-1----:R-:W3:Y:S04]  /*96620*/  LDL.LU.64 R50, [R1+0x9d90] ;  /* 0x009d900001327983 */ /* 0x002ee80000300a00 */
[----:B------:R-:W3:Y:S04]  /*96630*/  LDL.LU.64 R48, [R1+0x9d88] ;  /* 0x009d880001307983 */ /* 0x000ee80000300a00 */
[----:B--2---:R1:W-:Y:S04]  /*96640*/  STL.64 [R1+0x9a78], R40 ;  /* 0x009a782801007387 */ /* 0x0043e80000100a00 */
[----:B-1----:R-:W2:Y:S04]  /*96650*/  LDL.LU R40, [R1+0x1a80] ;  /* 0x001a800001287983 */ /* 0x002ea80000300800 */
[----:B------:R-:W2:Y:S04]  /*96660*/  LDL.LU R41, [R1+0x1a84] ;  /* 0x001a840001297983 */ /* 0x000ea80000300800 */
[----:B------:R-:W2:Y:S04]  /*96670*/  LDL.LU R42, [R1+0x1a88] ;  /* 0x001a8800012a7983 */ /* 0x000ea80000300800 */
[----:B------:R-:W2:Y:S01]  /*96680*/  LDL.LU R43, [R1+0x1a8c] ;  /* 0x001a8c00012b7983 */ /* 0x000ea20000300800 */
[C---:B------:R-:W-:Y:S11]  /*96690*/  HMMA.1688.F32.TF32 R32, R8.reuse, R46, R32 ;  /* 0x0000002e0820723c */ /* 0x040ff60000081020 */
[----:B------:R-:W-:Y:S11]  /*966a0*/  @!UPT UIADD3 URZ, URZ, URZ, URZ ;  /* 0x0000003f3f3ff290 */ /* 0x000ff6000fffe03f */
[----:B------:R-:W-:Y:S01]  /*966b0*/  @!UPT UIADD3 URZ, URZ, URZ, URZ ;  /* 0x0000003f3f3ff290 */ /* 0x000fe2000fffe03f */
[----:B------:R-:W-:Y:S04]  /*966c0*/  STL.64 [R1+0x2140], R32 ;  /* 0x0021402001007387 */ /* 0x000fe80000100a00 */
[----:B------:R1:W-:Y:S04]  /*966d0*/  STL.64 [R1+0x2148], R34 ;  /* 0x0021482201007387 */ /* 0x0003e80000100a00 */
[----:B-1----:R-:W4:Y:S04]  /*966e0*/  LDL.LU.64 R34, [R1+0x9d80] ;  /* 0x009d800001227983 */ /* 0x002f280000300a00 */
[----:B------:R-:W4:Y:S04]  /*966f0*/  LDL.LU.64 R32, [R1+0x9d78] ;  /* 0x009d780001207983 */ /* 0x000f280000300a00 */
[----:B------:R2:W-:Y:S01]  /*96700*/  STL.64 [R1+0x9af8], R44 ;  /* 0x009af82c01007387 */ /* 0x0005e20000100a00 */
[C---:B------:R-:W-:Y:S08]  /*96710*/  HMMA.1688.F32.TF32 R24, R8.reuse, R70, R24 ;  /* 0x000000460818723c */ /* 0x040ff00000081018 */
[C---:B------:R-:W-:Y:S01]  /*96720*/  HMMA.1688.F32.TF32 R12, R8.reuse, R78, R12 ;  /* 0x0000004e080c723c */ /* 0x040fe2000008100c */
[----:B---3--:R-:W-:Y:S07]  /*96730*/  STL.64 [R1+0x9b00], R48 ;  /* 0x009b003001007387 */ /* 0x008fee0000100a00 */
[C---:B--2---:R-:W-:Y:S08]  /*96740*/  HMMA.1688.F32.TF32 R44, R8.reuse, R50, R40 ;  /* 0x00000032082c723c */ /* 0x044ff00000081028 */
[C---:B------:R-:W-:Y:S11]  /*96750*/  HMMA.1688.F32.TF32 R40, R8.reuse, R54, R244 ;  /* 0x000000360828723c */ /* 0x040ff600000810f4 */
[----:B------:R-:W-:Y:S04]  /*96760*/  @!UPT UIADD3 URZ, URZ, URZ, URZ ;  /* 0x0000003f3f3ff290 */ /* 0x000fe8000fffe03f */
[----:B------:R-:W-:Y:S04]  /*96770*/  STL.64 [R1+0x2130], R44 ;  /* 0x0021302c01007387 */ /* 0x000fe80000100a00 */
[----:B------:R1:W-:Y:S04]  /*96780*/  STL.64 [R1+0x2138], R46 ;  /* 0x0021382e01007387 */ /* 0x0003e80000100a00 */
[----:B----4-:R-:W-:Y:S04]  /*96790*/  STL.64 [R1+0x9b08], R52 ;  /* 0x009b083401007387 */ /* 0x010fe80000100a00 */
[----:B------:R-:W-:Y:S01]  /*967a0*/  STL.64 [R1+0x2120], R40 ;  /* 0x0021202801007387 */ /* 0x000fe20000100a00 */
[C---:B-1----:R-:W-:Y:S03]  /*967b0*/  HMMA.1688.F32.TF32 R44, R8.reuse, R58, R248 ;  /* 0x0000003a082c723c */ /* 0x042fe600000810f8 */
[----:B------:R1:W-:Y:S05]  /*967c0*/  STL.64 [R1+0x2128], R42 ;  /* 0x0021282a01007387 */ /* 0x0003ea0000100a00 */
[C---:B-1----:R-:W-:Y:S08]  /*967d0*/  HMMA.1688.F32.TF32 R40, R8.reuse, R62, R4 ;  /* 0x0000003e0828723c */ /* 0x042ff00000081004 */
[C---:B------:R-:W-:Y:S01]  /*967e0*/  HMMA.1688.F32.TF32 R4, R8.reuse, R66, R28 ;  /* 0x000000420804723c */ /* 0x040fe2000008101c */
[----:B------:R-:W-:Y:S06]  /*967f0*/  STL.64 [R1+0x9b10], R56 ;  /* 0x009b103801007387 */ /* 0x000fec0000100a00 */
        /* <DEDUP_REMOVED lines=17> */
[----:B------:R1:W-:Y:S04]  /*96910*/  STL.64 [R1+0x20c0], R12 ;  /* 0x0020c00c01007387 */ /* 0x0003e80000100a00 */
[----:B------:R2:W-:Y:S04]  /*96920*/  STL.64 [R1+0x20c8], R14 ;  /* 0x0020c80e01007387 */ /* 0x0005e80000100a00 */
[----:B-1----:R-:W3:Y:S09]  /*96930*/  LDL.LU R12, [R1+0x1910] ;  /* 0x00191000010c7983 */ /* 0x002ef20000300800 */
        /* <DEDUP_REMOVED lines=9> */
[----:B-1----:R-:W3:Y:S04]  /*969d0*/  LDL.LU R4, [R1+0x1950] ;  /* 0x0019500001047983 */ /* 0x002ee80000300800 */
        /* <DEDUP_REMOVED lines=56> */
[----:B------:R-:W-:Y:S01]  /*96d60*/  STL.64 [R1+0x9b48], R84 ;  /* 0x009b485401007387 */ /* 0x000fe20000100a00 */
[C---:B--2---:R-:W-:Y:S08]  /*96d70*/  HMMA.1688.F32.TF32 R24, R8.reuse, R134, R24 ;  /* 0x000000860818723c */ /* 0x044ff00000081018 */
[C---:B---3--:R-:W-:Y:S08]  /*96d80*/  HMMA.1688.F32.TF32 R72, R8.reuse, R86, R68 ;  /* 0x000000560848723c */ /* 0x048ff00000081044 */
[C---:B----4-:R-:W-:Y:S08]  /*96d90*/  HMMA.1688.F32.TF32 R68, R8.reuse, R90, R64 ;  /* 0x0000005a0844723c */ /* 0x050ff00000081040 */
        /* <DEDUP_REMOVED lines=50> */
[----:B------:R-:W-:Y:S09]  /*970c0*/  STL.64 [R1+0x9d18], R136 ;  /* 0x009d188801007387 */ /* 0x000ff20000100a00 */
[----:B------:R-:W-:Y:S04]  /*970d0*/  STL.64 [R1+0x1fd0], R4 ;  /* 0x001fd00401007387 */ /* 0x000fe80000100a00 */
[----:B------:R1:W-:Y:S02]  /*970e0*/  STL.64 [R1+0x1fd8], R6 ;  /* 0x001fd80601007387 */ /* 0x0003e40000100a00 */
[C---:B-1----:R-:W-:Y:S02]  /*970f0*/  HMMA.1688.F32.TF32 R4, R8.reuse, R146, R16 ;  /* 0x000000920804723c */ /* 0x042fe40000081010 */
[----:B------:R-:W-:Y:S04]  /*97100*/  STL.64 [R1+0x9d20], R140 ;  /* 0x009d208c01007387 */ /* 0x000fe80000100a00 */
        /* <DEDUP_REMOVED lines=93> */
[----:B------:R-:W3:Y:S04]  /*976e0*/  LDL R30, [R1+0x3080] ;  /* 0x00308000011e7983 */ /* 0x000ee80000100800 */
[----:B------:R-:W3:Y:S04]  /*976f0*/  LDL R31, [R1+0x2a64] ;  /* 0x002a6400011f7983 */ /* 0x000ee80000100800 */
[----:B------:R-:W-:Y:S01]  /*97700*/  STL.64 [R1+0x9d28], R144 ;  /* 0x009d289001007387 */ /* 0x000fe20000100a00 */
[----:B------:R-:W-:Y:S01]  /*97710*/  IMAD.MOV.U32 R13, RZ, RZ, R252 ;  /* 0x000000ffff0d7224 */ /* 0x000fe200078e00fc */
[----:B------:R-:W-:Y:S01]  /*97720*/  MOV R14, R2 ;  /* 0x00000002000e7202 */ /* 0x000fe20000000f00 */
[----:B------:R-:W-:Y:S01]  /*97730*/  IMAD.MOV.U32 R15, RZ, RZ, R0 ;  /* 0x000000ffff0f7224 */ /* 0x000fe200078e0000 */
[C---:B--2---:R-:W-:Y:S08]  /*97740*/  HMMA.1688.F32.TF32 R48, R8.reuse, R202, R48 ;  /* 0x000000ca0830723c */ /* 0x044ff00000081030 */
        /* <DEDUP_REMOVED lines=10> */
[C---:B------:R-:W-:Y:S11]  /*977f0*/  HMMA.1688.F32.TF32 R88, R8.reuse, R162, R88 ;  /* 0x000000a20858723c */ /* 0x040ff60000081058 */
[----:B------:R-:W-:Y:S04]  /*97800*/  @!UPT UIADD3 URZ, URZ, URZ, URZ ;  /* 0x0000003f3f3ff290 */ /* 0x000fe8000fffe03f */
[----:B------:R-:W-:Y:S01]  /*97810*/  STL.64 [R1+0x1fa0], R100 ;  /* 0x001fa06401007387 */ /* 0x000fe20000100a00 */
[C---:B------:R-:W-:Y:S03]  /*97820*/  HMMA.1688.F32.TF32 R72, R8.reuse, R178, R72 ;  /* 0x000000b20848723c */ /* 0x040fe60000081048 */
[----:B------:R-:W-:Y:S04]  /*97830*/  STL.64 [R1+0x1fa8], R102 ;  /* 0x001fa86601007387 */ /* 0x000fe80000100a00 */
[----:B------:R-:W-:Y:S04]  /*97840*/  STL.64 [R1+0x1f80], R96 ;  /* 0x001f806001007387 */ /* 0x000fe80000100a00 */
[----:B------:R-:W-:Y:S01]  /*97850*/  STL.64 [R1+0x1f88], R98 ;  /* 0x001f886201007387 */ /* 0x000fe20000100a00 */
[----:B------:R-:W-:Y:S03]  /*97860*/  HMMA.1688.F32.TF32 R56, R8, R194, R56 ;  /* 0x000000c20838723c */ /* 0x000fe60000081038 */
        /* <DEDUP_REMOVED lines=20> */
[----:B------:R-:W-:-:S03]  /*979b0*/  IMAD.MOV.U32 R252, RZ, RZ, R49 ;  /* 0x000000fffffc7224 */ /* 0x000fc600078e0031 */
[----:B------:R-:W-:Y:S01]  /*979c0*/  STL.64 [R1+0x1dd0], R52 ;  /* 0x001dd03401007387 */ /* 0x000fe20000100a00 */
[----:B------:R-:W-:Y:S01]  /*979d0*/  MOV R2, R50 ;  /* 0x0000003200027202 */ /* 0x000fe20000000f00 */
[----:B------:R-:W-:Y:S02]  /*979e0*/  IMAD.MOV.U32 R0, RZ, RZ, R51 ;  /* 0x000000ffff007224 */ /* 0x000fe400078e0033 */
[----:B------:R1:W-:Y:S04]  /*979f0*/  STL.64 [R1+0x1dd8], R54 ;  /* 0x001dd83601007387 */ /* 0x0003e80000100a00 */
[----:B------:R2:W-:Y:S01]  /*97a00*/  STL [R1+0x1db0], R48 ;  /* 0x001db03001007387 */ /* 0x0005e20000100800 */
[C---:B------:R-:W-:Y:S01]  /*97a10*/  HMMA.1688.F32.TF32 R24, R8.reuse, R230, R24 ;  /* 0x000000e60818723c */ /* 0x040fe20000081018 */
[----:B------:R-:W-:Y:S01]  /*97a20*/  MOV R116, R240 ;  /* 0x000000f000747202 */ /* 0x000fe20000000f00 */
[----:B------:R-:W-:Y:S01]  /*97a30*/  IMAD.MOV.U32 R117, RZ, RZ, R184 ;  /* 0x000000ffff757224 */ /* 0x000fe200078e00b8 */
[----:B------:R-:W-:Y:S01]  /*97a40*/  MOV R119, R185 ;  /* 0x000000b900777202 */ /* 0x000fe20000000f00 */
[----:B------:R-:W-:Y:S01]  /*97a50*/  IMAD.MOV.U32 R118, RZ, RZ, R241 ;  /* 0x000000ffff767224 */ /* 0x000fe200078e00f1 */
[----:B---3--:R-:W-:Y:S03]  /*97a60*/  LDS R28, [R30+0x42180] ;  /* 0x042180001e1c7984 */ /* 0x008fe60000000800 */
[C---:B-1----:R-:W-:Y:S01]  /*97a70*/  HMMA.1688.F32.TF32 R52, R8.reuse, R206, R44 ;  /* 0x000000ce0834723c */ /* 0x042fe2000008102c */
[----:B------:R-:W-:Y:S07]  /*97a80*/  LDS R29, [R31+0x42180] ;  /* 0x042180001f1d7984 */ /* 0x000fee0000000800 */
[C---:B--2---:R-:W-:Y:S08]  /*97a90*/  HMMA.1688.F32.TF32 R48, R8.reuse, R210, R40 ;  /* 0x000000d20830723c */ /* 0x044ff00000081028 */
[C---:B------:R-:W-:Y:S08]  /*97aa0*/  HMMA.1688.F32.TF32 R44, R8.reuse, R214, R244 ;  /* 0x000000d6082c723c */ /* 0x040ff000000810f4 */
[C---:B------:R-:W-:Y:S01]  /*97ab0*/  HMMA.1688.F32.TF32 R40, R8.reuse, R218, R20 ;  /* 0x000000da0828723c */ /* 0x040fe20000081014 */
[----:B------:R-:W1:Y:S04]  /*97ac0*/  S2R R23, SR_TID.X ;  /* 0x0000000000177919 */ /* 0x000e680000002100 */
        /* <DEDUP_REMOVED lines=8> */
[C---:B--2---:R-:W-:Y:S08]  /*97b50*/  HMMA.1688.F32.TF32 R44, R8.reuse, R222, R248 ;  /* 0x000000de082c723c */ /* 0x044ff000000810f8 */
[C---:B---3--:R-:W-:Y:S01]  /*97b60*/  HMMA.1688.F32.TF32 R40, R8.reuse, R226, R4 ;  /* 0x000000e20828723c */ /* 0x048fe20000081004 */
[----:B------:R-:W-:Y:S01]  /*97b70*/  IMAD.MOV.U32 R80, RZ, RZ, R217 ;  /* 0x000000ffff507224 */ /* 0x000fe200078e00d9 */
[----:B------:R-:W-:Y:S01]  /*97b80*/  MOV R81, R233 ;  /* 0x000000e900517202 */ /* 0x000fe20000000f00 */
[----:B------:R-:W-:Y:S01]  /*97b90*/  IMAD.MOV.U32 R82, RZ, RZ, R200 ;  /* 0x000000ffff527224 */ /* 0x000fe200078e00c8 */
[----:B------:R-:W-:Y:S03]  /*97ba0*/  LDS R6, [R30+0x42800] ;  /* 0x042800001e067984 */ /* 0x000fe60000000800 */
[C---:B-1----:R-:W-:Y:S01]  /*97bb0*/  IMAD.SHL.U32 R5, R23.reuse, 0x2, RZ ;  /* 0x0000000217057824 */ /* 0x042fe200078e00ff */
[----:B------:R-:W-:Y:S01]  /*97bc0*/  LOP3.LUT R4, R23, 0x7, RZ, 0xc0, !PT ;  /* 0x0000000717047812 */ /* 0x000fe200078ec0ff */
[----:B------:R-:W-:Y:S01]  /*97bd0*/  IMAD.MOV.U32 R83, RZ, RZ, R36 ;  /* 0x000000ffff537224 */ /* 0x000fe200078e0024 */
[C---:B------:R-:W-:Y:S01]  /*97be0*/  HMMA.1688.F32.TF32 R20, R8.reuse, R234, R12 ;  /* 0x000000ea0814723c */ /* 0x040fe2000008100c */
[----:B------:R-:W-:Y:S07]  /*97bf0*/  LDS R7, [R31+0x42800] ;  /* 0x042800001f077984 */ /* 0x000fee0000000800 */
[C---:B------:R-:W-:Y:S01]  /*97c00*/  HMMA.1688.F32.TF32 R12, R8.reuse, R238, R16 ;  /* 0x000000ee080c723c */ /* 0x040fe20000081010 */
[----:B------:R1:W-:Y:S07]  /*97c10*/  STL.64 [R1+0x1c50], R44 ;  /* 0x001c502c01007387 */ /* 0x0003ee0000100a00 */
[----:B------:R-:W-:Y:S01]  /*97c20*/  HMMA.1688.F32.TF32 R8, R8, R242, R32 ;  /* 0x000000f20808723c */ /* 0x000fe20000081020 */
        /* <DEDUP_REMOVED lines=11> */
[----:B------:R-:W-:Y:S04]  /*97ce0*/  LDS R8, [R168+0x42000] ;  /* 0x04200000a8087984 */ /* 0x000fe80000000800 */
[----:B------:R-:W-:Y:S04]  /*97cf0*/  LDS R10, [R168+0x42800] ;  /* 0x04280000a80a7984 */ /* 0x000fe80000000800 */
[----:B------:R-:W-:Y:S04]  /*97d00*/  LDS R16, [R168+0x42080] ;  /* 0x04208000a8107984 */ /* 0x000fe80000000800 */
[----:B------:R-:W-:Y:S04]  /*97d10*/  LDS R18, [R168+0x42880] ;  /* 0x04288000a8127984 */ /* 0x000fe80000000800 */
[----:B------:R-:W-:Y:S04]  /*97d20*/  LDS R24, [R168+0x42100] ;  /* 0x04210000a8187984 */ /* 0x000fe80000000800 */
[----:B------:R-:W-:Y:S04]  /*97d30*/  LDS R26, [R168+0x42900] ;  /* 0x04290000a81a7984 */ /* 0x000fe80000000800 */
[----:B------:R-:W-:Y:S04]  /*97d40*/  LDS R32, [R168+0x42180] ;  /* 0x04218000a8207984 */ /* 0x000fe80000000800 */
[----:B------:R3:W-:Y:S01]  /*97d50*/  LDS R34, [R168+0x42980] ;  /* 0x04298000a8227984 */ /* 0x0007e20000000800 */
[----:B-1----:R-:W-:Y:S01]  /*97d60*/  IMAD.MOV.U32 R44, RZ, RZ, R169 ;  /* 0x000000ffff2c7224 */ /* 0x002fe200078e00a9 */
[----:B--2---:R-:W-:Y:S01]  /*97d70*/  MOV R46, R152 ;  /* 0x00000098002e7202 */ /* 0x004fe20000000f00 */
[----:B------:R-:W-:Y:S01]  /*97d80*/  IMAD.MOV.U32 R45, RZ, RZ, R153 ;  /* 0x000000ffff2d7224 */ /* 0x000fe200078e0099 */
[----:B------:R-:W-:Y:S04]  /*97d90*/  LDS R12, [R30+0x42080] ;  /* 0x042080001e0c7984 */ /* 0x000fe80000000800 */
[----:B---3--:R-:W2:Y:S04]  /*97da0*/  LDL.LU R168, [R1+0x9d74] ;  /* 0x009d740001a87983 */ /* 0x008ea80000300800 */
[----:B------:R-:W3:Y:S04]  /*97db0*/  LDL.LU R248, [R1+0x1e0] ;  /* 0x0001e00001f87983 */ /* 0x000ee80000300800 */
[----:B------:R-:W3:Y:S04]  /*97dc0*/  LDL.LU R249, [R1+0x1e4] ;  /* 0x0001e40001f97983 */ /* 0x000ee80000300800 */
[----:B------:R-:W3:Y:S04]  /*97dd0*/  LDL.LU R250, [R1+0x1e8] ;  /* 0x0001e80001fa7983 */ /* 0x000ee80000300800 */
[----:B------:R-:W3:Y:S04]  /*97de0*/  LDL.LU R251, [R1+0x1ec] ;  /* 0x0001ec0001fb7983 */ /* 0x000ee80000300800 */
[----:B------:R-:W4:Y:S04]  /*97df0*/  LDL.LU R244, [R1+0x1ad0] ;  /* 0x001ad00001f47983 */ /* 0x000f280000300800 */
[----:B------:R-:W4:Y:S04]  /*97e00*/  LDL.LU R245, [R1+0x1ad4] ;  /* 0x001ad40001f57983 */ /* 0x000f280000300800 */
[----:B------:R-:W4:Y:S01]  /*97e10*/  LDL.LU R246, [R1+0x1ad8] ;  /* 0x001ad80001f67983 */ /* 0x000f220000300800 */
[----:B------:R-:W-:-:S03]  /*97e20*/  IMAD.MOV.U32 R47, RZ, RZ, R216 ;  /* 0x000000ffff2f7224 */ /* 0x000fc600078e00d8 */
        /* <DEDUP_REMOVED lines=55> */
[----:B------:R-:W3:Y:S01]  /*981a0*/  LDL.LU R122, [R1+0x198] ;  /* 0x00019800017a7983 */ /* 0x000ee20000300800 */
[----:B------:R-:W-:-:S03]  /*981b0*/  IMAD R4, R4, 0x110, RZ ;  /* 0x0000011004047824 */ /* 0x000fc600078e02ff */
[----:B------:R-:W-:Y:S02]  /*981c0*/  LDS R14, [R30+0x42880] ;  /* 0x042880001e0e7984 */ /* 0x000fe40000000800 */
[----:B------:R-:W-:Y:S02]  /*981d0*/  LOP3.LUT R4, R4, 0x30, R5, 0x78, !PT ;  /* 0x0000003004047812 */ /* 0x000fe400078e7805 */
[----:B------:R-:W-:Y:S02]  /*981e0*/  LDS R5, [R31+0x42000] ;  /* 0x042000001f057984 */ /* 0x000fe40000000800 */
[----:B------:R-:W-:Y:S02]  /*981f0*/  LOP3.LUT R4, R4, 0x40, RZ, 0x3c, !PT ;  /* 0x0000004004047812 */ /* 0x000fe400078e3cff */
[----:B------:R-:W-:Y:S04]  /*98200*/  LDS R13, [R31+0x42080] ;  /* 0x042080001f0d7984 */ /* 0x000fe80000000800 */
        /* <DEDUP_REMOVED lines=12> */
[----:B------:R-:W-:Y:S01]  /*982d0*/  LDS R35, [R37+0x42980] ;  /* 0x0429800025237984 */ /* 0x000fe20000000800 */
[----:B--2---:R-:W-:-:S02]  /*982e0*/  IMAD.MOV.U32 R123, RZ, RZ, R184 ;  /* 0x000000ffff7b7224 */ /* 0x004fc400078e00b8 */
[----:B------:R-:W-:Y:S01]  /*982f0*/  IMAD.MOV.U32 R90, RZ, RZ, R240 ;  /* 0x000000ffff5a7224 */ /* 0x000fe200078e00f0 */
        /* <DEDUP_REMOVED lines=25> */
[----:B---3--:R-:W-:-:S03]  /*98490*/  IMAD.MOV.U32 R88, RZ, RZ, R185 ;  /* 0x000000ffff587224 */ /* 0x008fc600078e00b9 */
[----:B------:R-:W3:Y:S01]  /*984a0*/  LDL.LU R104, [R1+0x200] ;  /* 0x0002000001687983 */ /* 0x000ee20000300800 */
[----:B------:R-:W-:-:S03]  /*984b0*/  MOV R89, R241 ;  /* 0x000000f100597202 */ /* 0x000fc60000000f00 */
[----:B------:R-:W3:Y:S04]  /*984c0*/  LDL.LU R105, [R1+0x204] ;  /* 0x0002040001697983 */ /* 0x000ee80000300800 */
[----:B------:R-:W3:Y:S01]  /*984d0*/  LDL.LU R106, [R1+0x208] ;  /* 0x00020800016a7983 */ /* 0x000ee20000300800 */
[----:B------:R-:W-:-:S03]  /*984e0*/  IMAD.MOV.U32 R91, RZ, RZ, R36 ;  /* 0x000000ffff5b7224 */ /* 0x000fc600078e0024 */
[----:B------:R-:W3:Y:S04]  /*984f0*/  LDL.LU R107, [R1+0x20c] ;  /* 0x00020c00016b7983 */ /* 0x000ee80000300800 */
[----:B------:R-:W3:Y:S04]  /*98500*/  LDL.LU R185, [R1+0x9d3c] ;  /* 0x009d3c0001b97983 */ /* 0x000ee80000300800 */
[----:B------:R-:W3:Y:S04]  /*98510*/  LDL.LU R241, [R1+0x9d38] ;  /* 0x009d380001f17983 */ /* 0x000ee80000300800 */
[----:B------:R-:W3:Y:S04]  /*98520*/  LDL.LU R240, [R1+0x9d34] ;  /* 0x009d340001f07983 */ /* 0x000ee80000300800 */
[----:B------:R-:W3:Y:S01]  /*98530*/  LDL.LU R36, [R1+0x9d30] ;  /* 0x009d300001247983 */ /* 0x000ee20000300800 */
[----:B------:R-:W-:-:S03]  /*98540*/  LEA R3, R3, R4, 0x11 ;  /* 0x0000000403037211 */ /* 0x000fc600078e88ff */
[----:B------:R-:W-:Y:S04]  /*98550*/  LDS R4, [R30+0x42000] ;  /* 0x042000001e047984 */ /* 0x000fe80000000800 */
[----:B------:R-:W1:Y:S04]  /*98560*/  LDSM.16.M88.4 R112, [R3] ;  /* 0x000000000370783b */ /* 0x000e680000000200 */
[----:B------:R-:W3:Y:S04]  /*98570*/  LDL.LU R64, [R1+0x830] ;  /* 0x0008300001407983 */ /* 0x000ee80000300800 */
[----:B------:R-:W3:Y:S04]  /*98580*/  LDL.LU R65, [R1+0x834] ;  /* 0x0008340001417983 */ /* 0x000ee80000300800 */
[----:B------:R-:W3:Y:S04]  /*98590*/  LDL.LU R66, [R1+0x838] ;  /* 0x0008380001427983 */ /* 0x000ee80000300800 */
[----:B------:R-:W3:Y:S04]  /*985a0*/  LDL.LU R67, [R1+0x83c] ;  /* 0x00083c0001437983 */ /* 0x000ee80000300800 */
[----:B------:R-:W2:Y:S04]  /*985b0*/  LDSM.16.M88.4 R76, [R3+0x800] ;  /* 0x00080000034c783b */ /* 0x000ea80000000200 */
[----:B------:R-:W3:Y:S04]  /*985c0*/  LDL.LU R48, [R1+0x230] ;  /* 0x0002300001307983 */ /* 0x000ee80000300800 */
[----:B------:R-:W3:Y:S04]  /*985d0*/  LDL.LU R49, [R1+0x234] ;  /* 0x0002340001317983 */ /* 0x000ee80000300800 */
[----:B------:R-:W3:Y:S04]  /*985e0*/  LDL.LU R50, [R1+0x238] ;  /* 0x0002380001327983 */ /* 0x000ee80000300800 */
[----:B------:R-:W-:Y:S04]  /*985f0*/  LDS R30, [R30+0x42980] ;  /* 0x042980001e1e7984 */ /* 0x000fe80000000800 */
[----:B-1----:R-:W-:Y:S04]  /*98600*/  STL.64 [R1+0x98], R114 ;  /* 0x0000987201007387 */ /* 0x002fe80000100a00 */
[----:B------:R-:W1:Y:S04]  /*98610*/  LDS R31, [R31+0x42980] ;  /* 0x042980001f1f7984 */ /* 0x000e680000000800 */
[----:B------:R-:W1:Y:S01]  /*98620*/  LDSM.16.M88.4 R40, [R3+0x1000] ;  /* 0x001000000328783b */ /* 0x000e620000000200 */
[-C--:B--2---:R-:W-:Y:S08]  /*98630*/  HMMA.1688.F32.TF32 R140, R12, R112.reuse, R140 ;  /* 0x000000700c8c723c */ /* 0x084ff0000008108c */
[----:B----4-:R-:W-:Y:S11]  /*98640*/  HMMA.1688.F32.TF32 R144, R4, R112, R144 ;  /* 0x000000700490723c */ /* 0x010ff60000081090 */
[----:B------:R-:W-:Y:S11]  /*98650*/  @!UPT UIADD3 URZ, URZ, URZ, URZ ;  /* 0x0000003f3f3ff290 */ /* 0x000ff6000fffe03f */
[----:B------:R-:W-:Y:S01]  /*98660*/  @!UPT UIADD3 URZ, URZ, URZ, URZ ;  /* 0x0000003f3f3ff290 */ /* 0x000fe2000fffe03f */
[----:B------:R2:W-:Y:S04]  /*98670*/  STL.64 [R1+0x1ce0], R144 ;  /* 0x001ce09001007387 */ /* 0x0005e80000100a00 */
[----:B------:R-:W-:Y:S04]  /*98680*/  STL.64 [R1+0x1ce8], R146 ;  /* 0x001ce89201007387 */ /* 0x000fe80000100a00 */
[----:B--2---:R-:W2:Y:S04]  /*98690*/  LDL.LU.64 R144, [R1+0x9d28] ;  /* 0x009d280001907983 */ /* 0x004ea80000300a00 */
[----:B------:R-:W-:Y:S04]  /*986a0*/  STL.64 [R1+0x88], R78 ;  /* 0x0000884e01007387 */ /* 0x000fe80000100a00 */
[----:B------:R4:W-:Y:S04]  /*986b0*/  STL.64 [R1+0x2330], R140 ;  /* 0x0023308c01007387 */ /* 0x0009e80000100a00 */
[----:B------:R-:W-:Y:S04]  /*986c0*/  STL.64 [R1+0x2338], R142 ;  /* 0x0023388e01007387 */ /* 0x000fe80000100a00 */
[----:B----4-:R-:W4:Y:S01]  /*986d0*/  LDL.LU.64 R140, [R1+0x9d20] ;  /* 0x009d2000018c7983 */ /* 0x010f220000300a00 */
[----:B---3--:R-:W-:-:S03]  /*986e0*/  MOV R51, R36 ;  /* 0x0000002400337202 */ /* 0x008fc60000000f00 */
[----:B------:R-:W3:Y:S01]  /*986f0*/  LDSM.16.M88.4 R36, [R3+0x1800] ;  /* 0x001800000324783b */ /* 0x000ee20000000200 */
[-C--:B------:R-:W-:Y:S08]  /*98700*/  HMMA.1688.F32.TF32 R136, R20, R112.reuse, R136 ;  /* 0x000000701488723c */ /* 0x080ff00000081088 */
[-C--:B-1----:R-:W-:Y:S08]  /*98710*/  HMMA.1688.F32.TF32 R132, R28, R112.reuse, R132 ;  /* 0x000000701c84723c */ /* 0x082ff00000081084 */
[-C--:B------:R-:W-:Y:S08]  /*98720*/  HMMA.1688.F32.TF32 R128, R8, R112.reuse, R128 ;  /* 0x000000700880723c */ /* 0x080ff00000081080 */
[-C--:B------:R-:W-:Y:S08]  /*98730*/  HMMA.1688.F32.TF32 R124, R16, R112.reuse, R124 ;  /* 0x00000070107c723c */ /* 0x080ff0000008107c */
[-C--:B------:R-:W-:Y:S08]  /*98740*/  HMMA.1688.F32.TF32 R120, R24, R112.reuse, R120 ;  /* 0x000000701878723c */ /* 0x080ff00000081078 */
[----:B------:R-:W-:Y:S01]  /*98750*/  HMMA.1688.F32.TF32 R112, R32, R112, R116 ;  /* 0x000000702070723c */ /* 0x000fe20000081074 */
[----:B------:R-:W-:Y:S07]  /*98760*/  STL.64 [R1+0x78], R42 ;  /* 0x0000782a01007387 */ /* 0x000fee0000100a00 */
[-C--:B------:R-:W-:Y:S01]  /*98770*/  HMMA.1688.F32.TF32 R108, R4, R76.reuse, R108 ;  /* 0x0000004c046c723c */ /* 0x080fe2000008106c */
[----:B------:R1:W-:Y:S07]  /*98780*/  STL.64 [R1+0x26e0], R136 ;  /* 0x0026e08801007387 */ /* 0x0003ee0000100a00 */
[-C--:B------:R-:W-:Y:S01]  /*98790*/  HMMA.1688.F32.TF32 R104, R8, R76.reuse, R104 ;  /* 0x0000004c0868723c */ /* 0x080fe20000081068 */
[----:B------:R-:W-:Y:S04]  /*987a0*/  STL.64 [R1+0x26e8], R138 ;  /* 0x0026e88a01007387 */ /* 0x000fe80000100a00 */
[----:B-1----:R-:W2:Y:S03]  /*987b0*/  LDL.LU.64 R136, [R1+0x9d18] ;  /* 0x009d180001887983 */ /* 0x002ea60000300a00 */
[-C--:B------:R-:W-:Y:S01]  /*987c0*/  HMMA.1688.F32.TF32 R100, R12, R76.reuse, R100 ;  /* 0x0000004c0c64723c */ /* 0x080fe20000081064 */
[----:B---3--:R-:W-:Y:S07]  /*987d0*/  STL.64 [R1+0x68], R38 ;  /* 0x0000682601007387 */ /* 0x008fee0000100a00 */
[-C--:B------:R-:W-:Y:S01]  /*987e0*/  HMMA.1688.F32.TF32 R96, R16, R76.reuse, R96 ;  /* 0x0000004c1060723c */ /* 0x080fe20000081060 */
[----:B------:R1:W-:Y:S07]  /*987f0*/  STL.64 [R1+0x2ab0], R132 ;  /* 0x002ab08401007387 */ /* 0x0003ee0000100a00 */
[-C--:B------:R-:W-:Y:S01]  /*98800*/  HMMA.1688.F32.TF32 R92, R20, R76.reuse, R92 ;  /* 0x0000004c145c723c */ /* 0x080fe2000008105c */
[----:B------:R-:W-:Y:S04]  /*98810*/  STL.64 [R1+0x2ab8], R134 ;  /* 0x002ab88601007387 */ /* 0x000fe80000100a00 */
[----:B-1----:R-:W3:Y:S03]  /*98820*/  LDL.LU.64 R132, [R1+0x9d10] ;  /* 0x009d100001847983 */ /* 0x002ee60000300a00 */
[-C--:B------:R-:W-:Y:S01]  /*98830*/  HMMA.1688.F32.TF32 R88, R24, R76.reuse, R88 ;  /* 0x0000004c1858723c */ /* 0x080fe20000081058 */
[----:B------:R-:W-:Y:S07]  /*98840*/  STL.64 [R1+0x2ac0], R128 ;  /* 0x002ac08001007387 */ /* 0x000fee0000100a00 */
[-C--:B------:R-:W-:Y:S01]  /*98850*/  HMMA.1688.F32.TF32 R84, R28, R76.reuse, R84 ;  /* 0x0000004c1c54723c */ /* 0x080fe20000081054 */
[----:B------:R-:W-:Y:S04]  /*98860*/  STL.64 [R1+0x2ac8], R130 ;  /* 0x002ac88201007387 */ /* 0x000fe80000100a00 */
[----:B------:R-:W-:Y:S03]  /*98870*/  STL.64 [R1+0x2ec0], R124 ;  /* 0x002ec07c01007387 */ /* 0x000fe60000100a00 */
[----:B------:R-:W-:Y:S01]  /*98880*/  HMMA.1688.F32.TF32 R80, R32, R76, R80 ;  /* 0x0000004c2050723c */ /* 0x000fe20000081050 */
[----:B------:R-:W-:Y:S04]  /*98890*/  STL.64 [R1+0x2ec8], R126 ;  /* 0x002ec87e01007387 */ /* 0x000fe80000100a00 */
[----:B------:R-:W-:Y:S03]  /*988a0*/  STL.64 [R1+0x2f70], R120 ;  /* 0x002f707801007387 */ /* 0x000fe60000100a00 */
[-C--:B------:R-:W-:Y:S01]  /*988b0*/  HMMA.1688.F32.TF32 R76, R4, R40.reuse, R72 ;  /* 0x00000028044c723c */ /* 0x080fe20000081048 */
        /* <DEDUP_REMOVED lines=44> */
[----:B-1----:R-:W2:Y:S04]  /*98b80*/  LDL.LU R40, [R1+0x2f0] ;  /* 0x0002f00001287983 */ /* 0x002ea80000300800 */
[----:B------:R-:W-:Y:S04]  /*98b90*/  STL.64 [R1+0x1d10], R48 ;  /* 0x001d103001007387 */ /* 0x000fe80000100a00 */
[----:B------:R-:W-:Y:S04]  /*98ba0*/  STL.64 [R1+0x1d18], R50 ;  /* 0x001d183201007387 */ /* 0x000fe80000100a00 */
[----:B------:R1:W-:Y:S04]  /*98bb0*/  STL.64 [R1+0x1d90], R44 ;  /* 0x001d902c01007387 */ /* 0x0003e80000100a00 */
[----:B------:R1:W-:Y:S04]  /*98bc0*/  STL.64 [R1+0x1d98], R46 ;  /* 0x001d982e01007387 */ /* 0x0003e80000100a00 */
[----:B------:R-:W2:Y:S04]  /*98bd0*/  LDL.LU R41, [R1+0x2f4] ;  /* 0x0002f40001297983 */ /* 0x000ea80000300800 */
[----:B------:R-:W2:Y:S04]  /*98be0*/  LDL.LU R42, [R1+0x2f8] ;  /* 0x0002f800012a7983 */ /* 0x000ea80000300800 */
[----:B------:R-:W2:Y:S01]  /*98bf0*/  LDL.LU R43, [R1+0x2fc] ;  /* 0x0002fc00012b7983 */ /* 0x000ea20000300800 */
[----:B------:R-:W-:-:S03]  /*98c00*/  IMAD.MOV.U32 R52, RZ, RZ, R177 ;  /* 0x000000ffff347224 */ /* 0x000fc600078e00b1 */
[----:B-1----:R-:W2:Y:S01]  /*98c10*/  LDL.LU R44, [R1+0x1b40] ;  /* 0x001b4000012c7983 */ /* 0x002ea20000300800 */
[----:B------:R-:W-:-:S03]  /*98c20*/  IMAD.MOV.U32 R53, RZ, RZ, R176 ;  /* 0x000000ffff357224 */ /* 0x000fc600078e00b0 */
[----:B------:R-:W2:Y:S01]  /*98c30*/  LDL.LU R45, [R1+0x1b44] ;  /* 0x001b4400012d7983 */ /* 0x000ea20000300800 */
[----:B----4-:R-:W-:-:S03]  /*98c40*/  MOV R54, R140 ;  /* 0x0000008c00367202 */ /* 0x010fc60000000f00 */
        /* <DEDUP_REMOVED lines=38> */
[----:B------:R-:W2:Y:S01]  /*98eb0*/  LDL.LU R97, [R1+0x354] ;  /* 0x0003540001617983 */ /* 0x000ea20000300800 */
[----:B------:R-:W-:-:S03]  /*98ec0*/  IMAD.MOV.U32 R102, RZ, RZ, R169 ;  /* 0x000000ffff667224 */ /* 0x000fc600078e00a9 */
[----:B------:R-:W2:Y:S01]  /*98ed0*/  LDL.LU R98, [R1+0x358] ;  /* 0x0003580001627983 */ /* 0x000ea20000300800 */
[----:B------:R-:W-:-:S03]  /*98ee0*/  MOV R103, R168 ;  /* 0x000000a800677202 */ /* 0x000fc60000000f00 */
[----:B------:R-:W2:Y:S04]  /*98ef0*/  LDL.LU R99, [R1+0x35c] ;  /* 0x00035c0001637983 */ /* 0x000ea80000300800 */
[----:B------:R-:W2:Y:S04]  /*98f00*/  LDL.LU R152, [R1+0x9cec] ;  /* 0x009cec0001987983 */ /* 0x000ea80000300800 */
[----:B------:R-:W3:Y:S04]  /*98f10*/  LDL.LU R153, [R1+0x9ce8] ;  /* 0x009ce80001997983 */ /* 0x000ee80000300800 */
        /* <DEDUP_REMOVED lines=60> */
[----:B------:R-:W-:Y:S01]  /*992e0*/  MOV R60, R156 ;  /* 0x0000009c003c7202 */ /* 0x000fe20000000f00 */
[----:B------:R-:W-:Y:S01]  /*992f0*/  IMAD.MOV.U32 R61, RZ, RZ, R157 ;  /* 0x000000ffff3d7224 */ /* 0x000fe200078e009d */
[----:B------:R-:W-:Y:S01]  /*99300*/  MOV R63, R145 ;  /* 0x00000091003f7202 */ /* 0x000fe20000000f00 */
[----:B------:R-:W-:-:S02]  /*99310*/  IMAD.MOV.U32 R62, RZ, RZ, R144 ;  /* 0x000000ffff3e7224 */ /* 0x000fc400078e0090 */
[----:B----4-:R-:W-:Y:S02]  /*99320*/  IMAD.MOV.U32 R79, RZ, RZ, R153 ;  /* 0x000000ffff4f7224 */ /* 0x010fe400078e0099 */
[----:B--2---:R-:W-:Y:S02]  /*99330*/  IMAD.MOV.U32 R78, RZ, RZ, R152 ;  /* 0x000000ffff4e7224 */ /* 0x004fe400078e0098 */
[----:B------:R-:W2:Y:S04]  /*99340*/  LDL.LU R152, [R1+0x9cac] ;  /* 0x009cac0001987983 */ /* 0x000ea80000300800 */
        /* <DEDUP_REMOVED lines=9> */
[-C--:B---3--:R-:W-:Y:S08]  /*993e0*/  HMMA.1688.F32.TF32 R128, R12, R36.reuse, R128 ;  /* 0x000000240c80723c */ /* 0x088ff00000081080 */
[-C--:B------:R-:W-:Y:S08]  /*993f0*/  HMMA.1688.F32.TF32 R124, R16, R36.reuse, R124 ;  /* 0x00000024107c723c */ /* 0x080ff0000008107c */
[-C--:B------:R-:W-:Y:S08]  /*99400*/  HMMA.1688.F32.TF32 R120, R20, R36.reuse, R120 ;  /* 0x000000241478723c */ /* 0x080ff00000081078 */
[-C--:B------:R-:W-:Y:S01]  /*99410*/  HMMA.1688.F32.TF32 R92, R24, R36.reuse, R92 ;  /* 0x00000024185c723c */ /* 0x080fe2000008105c */
[----:B------:R1:W-:Y:S04]  /*99420*/  STL.64 [R1+0x1d50], R128 ;  /* 0x001d508001007387 */ /* 0x0003e80000100a00 */
[----:B------:R-:W-:Y:S04]  /*99430*/  STL.64 [R1+0x1d58], R130 ;  /* 0x001d588201007387 */ /* 0x000fe80000100a00 */
[----:B-1----:R-:W3:Y:S04]  /*99440*/  LDL.LU.64 R128, [R1+0x9c90] ;  /* 0x009c900001807983 */ /* 0x002ee80000300a00 */
[----:B------:R1:W-:Y:S04]  /*99450*/  STL.64 [R1+0x2e90], R124 ;  /* 0x002e907c01007387 */ /* 0x0003e80000100a00 */
[----:B------:R-:W-:Y:S04]  /*99460*/  STL.64 [R1+0x2e98], R126 ;  /* 0x002e987e01007387 */ /* 0x000fe80000100a00 */
[----:B-1----:R-:W3:Y:S04]  /*99470*/  LDL.LU.64 R124, [R1+0x9c88] ;  /* 0x009c8800017c7983 */ /* 0x002ee80000300a00 */
[----:B------:R1:W-:Y:S04]  /*99480*/  STL.64 [R1+0x1d40], R120 ;  /* 0x001d407801007387 */ /* 0x0003e80000100a00 */
[----:B------:R-:W-:Y:S04]  /*99490*/  STL.64 [R1+0x1d48], R122 ;  /* 0x001d487a01007387 */ /* 0x000fe80000100a00 */
[----:B-1----:R-:W3:Y:S04]  /*994a0*/  LDL.LU.64 R120, [R1+0x9c80] ;  /* 0x009c800001787983 */ /* 0x002ee80000300a00 */
[----:B------:R-:W-:Y:S04]  /*994b0*/  STL.64 [R1+0x2f30], R92 ;  /* 0x002f305c01007387 */ /* 0x000fe80000100a00 */
[----:B------:R1:W-:Y:S02]  /*994c0*/  STL.64 [R1+0x2f38], R94 ;  /* 0x002f385e01007387 */ /* 0x0003e40000100a00 */
[-C--:B-1----:R-:W-:Y:S02]  /*994d0*/  HMMA.1688.F32.TF32 R92, R28, R36.reuse, R84 ;  /* 0x000000241c5c723c */ /* 0x082fe40000081054 */
[----:B------:R-:W1:Y:S06]  /*994e0*/  LDSM.16.M88.4 R84, [R3+0x2000] ;  /* 0x002000000354783b */ /* 0x000e6c0000000200 */
[----:B------:R-:W-:Y:S01]  /*994f0*/  HMMA.1688.F32.TF32 R36, R32, R36, R48 ;  /* 0x000000242024723c */ /* 0x000fe20000081030 */
[----:B------:R-:W1:Y:S11]  /*99500*/  LDSM.16.M88.4 R48, [R3+0x2800] ;  /* 0x002800000330783b */ /* 0x000e760000000200 */
[----:B------:R-:W-:Y:S03]  /*99510*/  @!UPT UIADD3 URZ, URZ, URZ, URZ ;  /* 0x0000003f3f3ff290 */ /* 0x000fe6000fffe03f */
[----:B------:R-:W-:Y:S04]  /*99520*/  STL.64 [R1+0x1d30], R92 ;  /* 0x001d305c01007387 */ /* 0x000fe80000100a00 */
[----:B------:R-:W-:Y:S04]  /*99530*/  STL.64 [R1+0x1d38], R94 ;  /* 0x001d385e01007387 */ /* 0x000fe80000100a00 */
[----:B------:R-:W-:Y:S04]  /*99540*/  STL.64 [R1+0x2fe0], R36 ;  /* 0x002fe02401007387 */ /* 0x000fe80000100a00 */
[----:B------:R-:W-:Y:S04]  /*99550*/  STL.64 [R1+0x2fe8], R38 ;  /* 0x002fe82601007387 */ /* 0x000fe80000100a00 */
[----:B------:R-:W1:Y:S04]  /*99560*/  LDSM.16.M88.4 R92, [R3+0x3000] ;  /* 0x00300000035c783b */ /* 0x000e680000000200 */
[----:B------:R-:W1:Y:S02]  /*99570*/  LDSM.16.M88.4 R36, [R3+0x3800] ;  /* 0x003800000324783b */ /* 0x000e640000000200 */
[-C--:B-1----:R-:W-:Y:S08]  /*99580*/  HMMA.1688.F32.TF32 R116, R4, R84.reuse, R116 ;  /* 0x000000540474723c */ /* 0x082ff00000081074 */
[-C--:B------:R-:W-:Y:S08]  /*99590*/  HMMA.1688.F32.TF32 R248, R8, R84.reuse, R248 ;  /* 0x0000005408f8723c */ /* 0x080ff000000810f8 */
[-C--:B------:R-:W-:Y:S01]  /*995a0*/  HMMA.1688.F32.TF32 R112, R12, R84.reuse, R112 ;  /* 0x000000540c70723c */ /* 0x080fe20000081070 */
[----:B------:R-:W-:Y:S07]  /*995b0*/  STL.64 [R1+0x58], R86 ;  /* 0x0000585601007387 */ /* 0x000fee0000100a00 */
[-C--:B------:R-:W-:Y:S08]  /*995c0*/  HMMA.1688.F32.TF32 R108, R16, R84.reuse, R108 ;  /* 0x00000054106c723c */ /* 0x080ff0000008106c */
[-C--:B------:R-:W-:Y:S08]  /*995d0*/  HMMA.1688.F32.TF32 R104, R20, R84.reuse, R104 ;  /* 0x000000541468723c */ /* 0x080ff00000081068 */
[-C--:B------:R-:W-:Y:S01]  /*995e0*/  HMMA.1688.F32.TF32 R100, R24, R84.reuse, R100 ;  /* 0x000000541864723c */ /* 0x080fe20000081064 */
[----:B------:R1:W-:Y:S07]  /*995f0*/  STL.64 [R1+0x1cd0], R116 ;  /* 0x001cd07401007387 */ /* 0x0003ee0000100a00 */
[-C--:B------:R-:W-:Y:S01]  /*99600*/  HMMA.1688.F32.TF32 R96, R28, R84.reuse, R96 ;  /* 0x000000541c60723c */ /* 0x080fe20000081060 */
[----:B------:R-:W-:Y:S04]  /*99610*/  STL.64 [R1+0x1cd8], R118 ;  /* 0x001cd87601007387 */ /* 0x000fe80000100a00 */
[----:B-1----:R-:W3:Y:S03]  /*99620*/  LDL.LU.64 R116, [R1+0x9c78] ;  /* 0x009c780001747983 */ /* 0x002ee60000300a00 */
[----:B------:R-:W-:Y:S01]  /*99630*/  HMMA.1688.F32.TF32 R84, R32, R84, R88 ;  /* 0x000000542054723c */ /* 0x000fe20000081058 */
[----:B------:R-:W-:Y:S07]  /*99640*/  STL.64 [R1+0x48], R50 ;  /* 0x0000483201007387 */ /* 0x000fee0000100a00 */
        /* <DEDUP_REMOVED lines=27> */
[----:B------:R-:W-:Y:S04]  /*99800*/  STL.64 [R1+0x1c10], R80 ;  /* 0x001c105001007387 */ /* 0x000fe80000100a00 */
[----:B------:R-:W-:Y:S04]  /*99810*/  STL.64 [R1+0x1c18], R82 ;  /* 0x001c185201007387 */ /* 0x000fe80000100a00 */
[----:B------:R-:W-:Y:S04]  /*99820*/  STL.64 [R1+0x1cf0], R76 ;  /* 0x001cf04c01007387 */ /* 0x000fe80000100a00 */
[----:B------:R-:W-:Y:S04]  /*99830*/  STL.64 [R1+0x1cf8], R78 ;  /* 0x001cf84e01007387 */ /* 0x000fe80000100a00 */
[----:B------:R-:W-:Y:S01]  /*99840*/  STL.64 [R1+0x1bf0], R72 ;  /* 0x001bf04801007387 */ /* 0x000fe20000100a00 */
[----:B--2---:R-:W-:Y:S03]  /*99850*/  HMMA.1688.F32.TF32 R40, R12, R92, R244 ;  /* 0x0000005c0c28723c */ /* 0x004fe600000810f4 */
        /* <DEDUP_REMOVED lines=14> */
[----:B------:R1:W-:Y:S01]  /*99940*/  STL.64 [R1+0x1c40], R48 ;  /* 0x001c403001007387 */ /* 0x0003e20000100a00 */
[----:B----4-:R-:W-:-:S03]  /*99950*/  IMAD.MOV.U32 R46, RZ, RZ, R153 ;  /* 0x000000ffff2e7224 */ /* 0x010fc600078e0099 */
[----:B------:R4:W-:Y:S01]  /*99960*/  STL.64 [R1+0x1c48], R50 ;  /* 0x001c483201007387 */ /* 0x0009e20000100a00 */
[----:B------:R-:W-:-:S03]  /*99970*/  IMAD.MOV.U32 R47, RZ, RZ, R152 ;  /* 0x000000ffff2f7224 */ /* 0x000fc600078e0098 */
[----:B------:R4:W-:Y:S04]  /*99980*/  STL.64 [R1+0x1b80], R40 ;  /* 0x001b802801007387 */ /* 0x0009e80000100a00 */
[----:B------:R4:W-:Y:S01]  /*99990*/  STL.64 [R1+0x1b88], R42 ;  /* 0x001b882a01007387 */ /* 0x0009e20000100a00 */
[----:B-1----:R-:W-:-:S03]  /*999a0*/  MOV R48, R165 ;  /* 0x000000a500307202 */ /* 0x002fc60000000f00 */
[----:B------:R-:W2:Y:S01]  /*999b0*/  LDL.LU R45, [R1+0x414] ;  /* 0x00041400012d7983 */ /* 0x000ea20000300800 */
[----:B------:R-:W-:-:S03]  /*999c0*/  IMAD.MOV.U32 R49, RZ, RZ, R164 ;  /* 0x000000ffff317224 */ /* 0x000fc600078e00a4 */
[----:B------:R-:W2:Y:S01]  /*999d0*/  LDL.LU R153, [R1+0x9c6c] ;  /* 0x009c6c0001997983 */ /* 0x000ea20000300800 */
[----:B----4-:R-:W-:-:S03]  /*999e0*/  IMAD.MOV.U32 R50, RZ, RZ, R201 ;  /* 0x000000ffff327224 */ /* 0x010fc600078e00c9 */
[----:B------:R-:W4:Y:S01]  /*999f0*/  LDL.LU R152, [R1+0x9c68] ;  /* 0x009c680001987983 */ /* 0x000f220000300800 */
[----:B------:R-:W-:-:S03]  /*99a00*/  MOV R51, R232 ;  /* 0x000000e800337202 */ /* 0x000fc60000000f00 */
        /* <DEDUP_REMOVED lines=8> */
[----:B------:R-:W-:-:S03]  /*99a90*/  MOV R40, R145 ;  /* 0x0000009100287202 */ /* 0x000fc60000000f00 */
[----:B------:R-:W3:Y:S01]  /*99aa0*/  LDL.LU R54, [R1+0x818] ;  /* 0x0008180001367983 */ /* 0x000ee20000300800 */
[----:B------:R-:W-:-:S03]  /*99ab0*/  IMAD.MOV.U32 R41, RZ, RZ, R144 ;  /* 0x000000ffff297224 */ /* 0x000fc600078e0090 */
[----:B------:R-:W3:Y:S01]  /*99ac0*/  LDL.LU R55, [R1+0x81c] ;  /* 0x00081c0001377983 */ /* 0x000ee20000300800 */
[----:B------:R-:W-:-:S03]  /*99ad0*/  IMAD.MOV.U32 R42, RZ, RZ, R157 ;  /* 0x000000ffff2a7224 */ /* 0x000fc600078e009d */
[----:B------:R-:W3:Y:S01]  /*99ae0*/  LDL.LU R133, [R1+0x9c54] ;  /* 0x009c540001857983 */ /* 0x000ee20000300800 */
[----:B------:R-:W-:-:S03]  /*99af0*/  MOV R43, R156 ;  /* 0x0000009c002b7202 */ /* 0x000fc60000000f00 */
        /* <DEDUP_REMOVED lines=29> */
[----:B------:R-:W-:-:S02]  /*99cd0*/  IMAD.MOV.U32 R98, RZ, RZ, R160 ;  /* 0x000000ffff627224 */ /* 0x000fc400078e00a0 */
[----:B------:R-:W-:Y:S01]  /*99ce0*/  IMAD.MOV.U32 R99, RZ, RZ, R161 ;  /* 0x000000ffff637224 */ /* 0x000fe200078e00a1 */
[----:B------:R-:W3:Y:S04]  /*99cf0*/  LDL.LU R160, [R1+0x9c24] ;  /* 0x009c240001a07983 */ /* 0x000ee80000300800 */
[----:B------:R-:W3:Y:S01]  /*99d00*/  LDL.LU R161, [R1+0x9c20] ;  /* 0x009c200001a17983 */ /* 0x000ee20000300800 */
[----:B------:R-:W-:Y:S01]  /*99d10*/  IMAD.MOV.U32 R112, RZ, RZ, R148 ;  /* 0x000000ffff707224 */ /* 0x000fe200078e0094 */
[----:B------:R-:W-:Y:S01]  /*99d20*/  MOV R113, R149 ;  /* 0x0000009500717202 */ /* 0x000fe20000000f00 */
        /* <DEDUP_REMOVED lines=11> */
[----:B------:R-:W-:Y:S01]  /*99de0*/  IMAD.MOV.U32 R118, RZ, RZ, R173 ;  /* 0x000000ffff767224 */ /* 0x000fe200078e00ad */
[----:B------:R-:W-:Y:S01]  /*99df0*/  MOV R65, R200 ;  /* 0x000000c800417202 */ /* 0x000fe20000000f00 */
[----:B------:R-:W-:-:S02]  /*99e00*/  IMAD.MOV.U32 R64, RZ, RZ, R233 ;  /* 0x000000ffff407224 */ /* 0x000fc400078e00e9 */
[----:B------:R-:W-:Y:S02]  /*99e10*/  IMAD.MOV.U32 R66, RZ, RZ, R181 ;  /* 0x000000ffff427224 */ /* 0x000fe400078e00b5 */
[----:B------:R-:W-:Y:S01]  /*99e20*/  IMAD.MOV.U32 R67, RZ, RZ, R180 ;  /* 0x000000ffff437224 */ /* 0x000fe200078e00b4 */
[----:B--2---:R-:W-:Y:S01]  /*99e30*/  MOV R103, R153 ;  /* 0x0000009900677202 */ /* 0x004fe20000000f00 */
[----:B----4-:R-:W-:Y:S02]  /*99e40*/  IMAD.MOV.U32 R102, RZ, RZ, R152 ;  /* 0x000000ffff667224 */ /* 0x010fe400078e0098 */
[----:B---3--:R-:W-:Y:S01]  /*99e50*/  IMAD.MOV.U32 R101, RZ, RZ, R165 ;  /* 0x000000ffff657224 */ /* 0x008fe200078e00a5 */
[----:B------:R-:W-:Y:S02]  /*99e60*/  MOV R100, R164 ;  /* 0x000000a400647202 */ /* 0x000fe40000000f00 */
[----:B------:R-:W2:Y:S04]  /*99e70*/  LDL.LU R164, [R1+0x9c1c] ;  /* 0x009c1c0001a47983 */ /* 0x000ea80000300800 */
[----:B------:R-:W3:Y:S04]  /*99e80*/  LDL.LU R165, [R1+0x9c18] ;  /* 0x009c180001a57983 */ /* 0x000ee80000300800 */
[----:B------:R-:W4:Y:S04]  /*99e90*/  LDL.LU R152, [R1+0x9c14] ;  /* 0x009c140001987983 */ /* 0x000f280000300800 */
[----:B------:R-:W2:Y:S01]  /*99ea0*/  LDL.LU R153, [R1+0x9c10] ;  /* 0x009c100001997983 */ /* 0x000ea20000300800 */
[----:B------:R-:W-:Y:S01]  /*99eb0*/  IMAD.MOV.U32 R111, RZ, RZ, R145 ;  /* 0x000000ffff6f7224 */ /* 0x000fe200078e0091 */
[----:B------:R-:W-:Y:S01]  /*99ec0*/  MOV R110, R144 ;  /* 0x00000090006e7202 */ /* 0x000fe20000000f00 */
[----:B------:R-:W-:-:S02]  /*99ed0*/  IMAD.MOV.U32 R109, RZ, RZ, R157 ;  /* 0x000000ffff6d7224 */ /* 0x000fc400078e009d */
[----:B------:R-:W-:Y:S02]  /*99ee0*/  IMAD.MOV.U32 R108, RZ, RZ, R156 ;  /* 0x000000ffff6c7224 */ /* 0x000fe400078e009c */
        /* <DEDUP_REMOVED lines=34> */
[-C--:B------:R-:W-:Y:S08]  /*9a110*/  HMMA.1688.F32.TF32 R112, R16, R92.reuse, R112 ;  /* 0x0000005c1070723c */ /* 0x080ff00000081070 */
[-C--:B------:R-:W-:Y:S08]  /*9a120*/  HMMA.1688.F32.TF32 R108, R20, R92.reuse, R108 ;  /* 0x0000005c146c723c */ /* 0x080ff0000008106c */
[----:B------:R-:W-:Y:S01]  /*9a130*/  HMMA.1688.F32.TF32 R104, R24, R92, R104 ;  /* 0x0000005c1868723c */ /* 0x000fe20000081068 */
[----:B------:R-:W-:Y:S01]  /*9a140*/  MOV R56, R240 ;  /* 0x000000f000387202 */ /* 0x000fe20000000f00 */
[----:B------:R-:W-:Y:S01]  /*9a150*/  IMAD.MOV.U32 R57, RZ, RZ, R241 ;  /* 0x000000ffff397224 */ /* 0x000fe200078e00f1 */
[----:B------:R-:W3:Y:S01]  /*9a160*/  LDL.LU R240, [R1+0x9ba4] ;  /* 0x009ba40001f07983 */ /* 0x000ee20000300800 */
[----:B------:R-:W-:Y:S01]  /*9a170*/  IMAD.MOV.U32 R58, RZ, RZ, R185 ;  /* 0x000000ffff3a7224 */ /* 0x000fe200078e00b9 */
[----:B------:R-:W-:-:S02]  /*9a180*/  MOV R59, R184 ;  /* 0x000000b8003b7202 */ /* 0x000fc40000000f00 */
[----:B------:R-:W3:Y:S01]  /*9a190*/  LDL.LU R241, [R1+0x9ba0] ;  /* 0x009ba00001f17983 */ /* 0x000ee20000300800 */
[-C--:B------:R-:W-:Y:S01]  /*9a1a0*/  HMMA.1688.F32.TF32 R100, R28, R92.reuse, R100 ;  /* 0x0000005c1c64723c */ /* 0x080fe20000081064 */
[----:B------:R-:W-:Y:S02]  /*9a1b0*/  IMAD.MOV.U32 R244, RZ, RZ, R236 ;  /* 0x000000fffff47224 */ /* 0x000fe400078e00ec */
[----:B------:R-:W3:Y:S01]  /*9a1c0*/  LDL.LU R185, [R1+0x9b9c] ;  /* 0x009b9c0001b97983 */ /* 0x000ee20000300800 */
[----:B------:R-:W-:Y:S01]  /*9a1d0*/  IMAD.MOV.U32 R245, RZ, RZ, R237 ;  /* 0x000000fffff57224 */ /* 0x000fe200078e00ed */
[----:B------:R-:W-:Y:S02]  /*9a1e0*/  MOV R246, R189 ;  /* 0x000000bd00f67202 */ /* 0x000fe40000000f00 */
[----:B------:R-:W3:Y:S01]  /*9a1f0*/  LDL.LU R184, [R1+0x9b98] ;  /* 0x009b980001b87983 */ /* 0x000ee20000300800 */
[----:B------:R-:W-:Y:S01]  /*9a200*/  HMMA.1688.F32.TF32 R92, R32, R92, R96 ;  /* 0x0000005c205c723c */ /* 0x000fe20000081060 */
[----:B------:R-:W-:-:S02]  /*9a210*/  IMAD.MOV.U32 R247, RZ, RZ, R188 ;  /* 0x000000fffff77224 */ /* 0x000fc400078e00bc */
[----:B------:R-:W3:Y:S04]  /*9a220*/  LDL.LU R236, [R1+0x9b94] ;  /* 0x009b940001ec7983 */ /* 0x000ee80000300800 */
[----:B------:R-:W3:Y:S01]  /*9a230*/  LDL.LU R237, [R1+0x9b90] ;  /* 0x009b900001ed7983 */ /* 0x000ee20000300800 */
[-C--:B------:R-:W-:Y:S03]  /*9a240*/  HMMA.1688.F32.TF32 R88, R4, R36.reuse, R88 ;  /* 0x000000240458723c */ /* 0x080fe60000081058 */
[----:B------:R-:W3:Y:S04]  /*9a250*/  LDL.LU R189, [R1+0x9b8c] ;  /* 0x009b8c0001bd7983 */ /* 0x000ee80000300800 */
[----:B------:R-:W3:Y:S01]  /*9a260*/  LDL.LU R188, [R1+0x9b88] ;  /* 0x009b880001bc7983 */ /* 0x000ee20000300800 */
[-C--:B------:R-:W-:Y:S03]  /*9a270*/  HMMA.1688.F32.TF32 R84, R8, R36.reuse, R84 ;  /* 0x000000240854723c */ /* 0x080fe60000081054 */
[----:B------:R1:W-:Y:S05]  /*9a280*/  STL.64 [R1+0x2e60], R112 ;  /* 0x002e607001007387 */ /* 0x0003ea0000100a00 */
[-C--:B------:R-:W-:Y:S01]  /*9a290*/  HMMA.1688.F32.TF32 R80, R12, R36.reuse, R80 ;  /* 0x000000240c50723c */ /* 0x080fe20000081050 */
[----:B------:R-:W-:Y:S04]  /*9a2a0*/  STL.64 [R1+0x2e68], R114 ;  /* 0x002e687201007387 */ /* 0x000fe80000100a00 */
[----:B-1----:R-:W3:Y:S03]  /*9a2b0*/  LDL.LU.64 R112, [R1+0x9b80] ;  /* 0x009b800001707983 */ /* 0x002ee60000300a00 */
[-C--:B------:R-:W-:Y:S01]  /*9a2c0*/  HMMA.1688.F32.TF32 R76, R16, R36.reuse, R76 ;  /* 0x00000024104c723c */ /* 0x080fe2000008104c */
[----:B------:R1:W-:Y:S04]  /*9a2d0*/  STL.64 [R1+0x1b70], R108 ;  /* 0x001b706c01007387 */ /* 0x0003e80000100a00 */
[----:B------:R-:W-:Y:S03]  /*9a2e0*/  STL.64 [R1+0x1b78], R110 ;  /* 0x001b786e01007387 */ /* 0x000fe60000100a00 */
[-C--:B------:R-:W-:Y:S01]  /*9a2f0*/  HMMA.1688.F32.TF32 R72, R20, R36.reuse, R72 ;  /* 0x000000241448723c */ /* 0x080fe20000081048 */
[----:B-1----:R-:W3:Y:S07]  /*9a300*/  LDL.LU.64 R108, [R1+0x9b78] ;  /* 0x009b7800016c7983 */ /* 0x002eee0000300a00 */
[-C--:B------:R-:W-:Y:S01]  /*9a310*/  HMMA.1688.F32.TF32 R116, R24, R36.reuse, R116 ;  /* 0x000000241874723c */ /* 0x080fe20000081074 */
[----:B------:R1:W-:Y:S04]  /*9a320*/  STL.64 [R1+0x2f00], R104 ;  /* 0x002f006801007387 */ /* 0x0003e80000100a00 */
[----:B------:R-:W-:Y:S04]  /*9a330*/  STL.64 [R1+0x2f08], R106 ;  /* 0x002f086a01007387 */ /* 0x000fe80000100a00 */
[----:B-1----:R-:W3:Y:S04]  /*9a340*/  LDL.LU.64 R104, [R1+0x9b70] ;  /* 0x009b700001687983 */ /* 0x002ee80000300a00 */
[----:B------:R1:W-:Y:S04]  /*9a350*/  STL.64 [R1+0x1b50], R100 ;  /* 0x001b506401007387 */ /* 0x0003e80000100a00 */
[----:B------:R-:W-:Y:S04]  /*9a360*/  STL.64 [R1+0x1b58], R102 ;  /* 0x001b586601007387 */ /* 0x000fe80000100a00 */
[----:B-1----:R-:W3:Y:S04]  /*9a370*/  LDL.LU.64 R100, [R1+0x9b68] ;  /* 0x009b680001647983 */ /* 0x002ee80000300a00 */
[----:B------:R-:W3:Y:S04]  /*9a380*/  LDL.LU.64 R96, [R1+0x9b60] ;  /* 0x009b600001607983 */ /* 0x000ee80000300a00 */
        /* <DEDUP_REMOVED lines=23> */
[----:B------:R-:W4:Y:S11]  /*9a500*/  LDSM.16.M88.4 R248, [R3+0x5000] ;  /* 0x0050000003f8783b */ /* 0x000f360000000200 */
[----:B------:R-:W-:Y:S03]  /*9a510*/  @!UPT UIADD3 URZ, URZ, URZ, URZ ;  /* 0x0000003f3f3ff290 */ /* 0x000fe6000fffe03f */
[----:B------:R-:W-:Y:S04]  /*9a520*/  STL.64 [R1+0x1ad0], R116 ;  /* 0x001ad07401007387 */ /* 0x000fe80000100a00 */
[----:B------:R-:W-:Y:S04]  /*9a530*/  STL.64 [R1+0x1ad8], R118 ;  /* 0x001ad87601007387 */ /* 0x000fe80000100a00 */
[----:B------:R-:W-:Y:S04]  /*9a540*/  STL.64 [R1+0x2fa0], R36 ;  /* 0x002fa02401007387 */ /* 0x000fe80000100a00 */
[----:B------:R-:W2:Y:S04]  /*9a550*/  LDSM.16.M88.4 R116, [R3+0x4800] ;  /* 0x004800000374783b */ /* 0x000ea80000000200 */
[----:B------:R-:W-:Y:S04]  /*9a560*/  STL.64 [R1+0x2fa8], R38 ;  /* 0x002fa82601007387 */ /* 0x000fe80000100a00 */
[----:B------:R-:W2:Y:S01]  /*9a570*/  LDSM.16.M88.4 R36, [R3+0x5800] ;  /* 0x005800000324783b */ /* 0x000ea20000000200 */
[-C--:B-1----:R-:W-:Y:S03]  /*9a580*/  HMMA.1688.F32.TF32 R64, R8, R40.reuse, R64 ;  /* 0x000000280840723c */ /* 0x082fe60000081040 */
[----:B----4-:R-:W-:Y:S05]  /*9a590*/  STL [R1+0x93e0], R250 ;  /* 0x0093e0fa01007387 */ /* 0x010fea0000100800 */
[-C--:B--2---:R-:W-:Y:S01]  /*9a5a0*/  HMMA.1688.F32.TF32 R68, R4, R40.reuse, R68 ;  /* 0x000000280444723c */ /* 0x084fe20000081044 */
[----:B------:R-:W-:Y:S04]  /*9a5b0*/  STL.64 [R1+0x18], R42 ;  /* 0x0000182a01007387 */ /* 0x000fe80000100a00 */
[----:B------:R-:W-:Y:S04]  /*9a5c0*/  STL [R1+0x93dc], R251 ;  /* 0x0093dcfb01007387 */ /* 0x000fe80000100800 */
[----:B------:R-:W-:Y:S04]  /*9a5d0*/  STL.64 [R1+0x8], R118 ;  /* 0x0000087601007387 */ /* 0x000fe80000100a00 */
[----:B------:R-:W-:Y:S04]  /*9a5e0*/  STL [R1+0x93e8], R38 ;  /* 0x0093e82601007387 */ /* 0x000fe80000100800 */
[----:B------:R-:W-:Y:S06]  /*9a5f0*/  STL [R1+0x93e4], R39 ;  /* 0x0093e42701007387 */ /* 0x000fec0000100800 */
[----:B------:R1:W-:Y:S04]  /*9a600*/  STL.64 [R1+0x1930], R68 ;  /* 0x0019304401007387 */ /* 0x0003e80000100a00 */
[----:B------:R-:W-:Y:S04]  /*9a610*/  STL.64 [R1+0x1938], R70 ;  /* 0x0019384601007387 */ /* 0x000fe80000100a00 */
[----:B-1----:R-:W2:Y:S04]  /*9a620*/  LDL.LU.64 R68, [R1+0x9b28] ;  /* 0x009b280001447983 */ /* 0x002ea80000300a00 */
[----:B------:R1:W-:Y:S04]  /*9a630*/  STL.64 [R1+0x1b60], R64 ;  /* 0x001b604001007387 */ /* 0x0003e80000100a00 */
[----:B------:R-:W-:Y:S04]  /*9a640*/  STL.64 [R1+0x1b68], R66 ;  /* 0x001b684201007387 */ /* 0x000fe80000100a00 */
[----:B-1----:R-:W4:Y:S01]  /*9a650*/  LDL.LU.64 R64, [R1+0x9b20] ;  /* 0x009b200001407983 */ /* 0x002f220000300a00 */
[-C--:B------:R-:W-:Y:S08]  /*9a660*/  HMMA.1688.F32.TF32 R60, R12, R40.reuse, R60 ;  /* 0x000000280c3c723c */ /* 0x080ff0000008103c */
[-C--:B------:R-:W-:Y:S08]  /*9a670*/  HMMA.1688.F32.TF32 R56, R16, R40.reuse, R56 ;  /* 0x000000281038723c */ /* 0x080ff00000081038 */
[-C--:B------:R-:W-:Y:S08]  /*9a680*/  HMMA.1688.F32.TF32 R52, R20, R40.reuse, R52 ;  /* 0x000000281434723c */ /* 0x080ff00000081034 */
[-C--:B------:R-:W-:Y:S08]  /*9a690*/  HMMA.1688.F32.TF32 R48, R24, R40.reuse, R48 ;  /* 0x000000281830723c */ /* 0x080ff00000081030 */
[-C--:B------:R-:W-:Y:S08]  /*9a6a0*/  HMMA.1688.F32.TF32 R44, R28, R40.reuse, R44 ;  /* 0x000000281c2c723c */ /* 0x080ff0000008102c */
[----:B------:R-:W-:Y:S01]  /*9a6b0*/  HMMA.1688.F32.TF32 R40, R32, R40, R244 ;  /* 0x000000282028723c */ /* 0x000fe200000810f4 */
[----:B------:R1:W-:Y:S04]  /*9a6c0*/  STL.64 [R1+0x1900], R60 ;  /* 0x0019003c01007387 */ /* 0x0003e80000100a00 */
[----:B------:R-:W-:Y:S04]  /*9a6d0*/  STL.64 [R1+0x1908], R62 ;  /* 0x0019083e01007387 */ /* 0x000fe80000100a00 */
[----:B-1----:R-:W2:Y:S04]  /*9a6e0*/  LDL.LU.64 R60, [R1+0x9b18] ;  /* 0x009b1800013c7983 */ /* 0x002ea80000300a00 */
[----:B------:R1:W-:Y:S04]  /*9a6f0*/  STL.64 [R1+0x2e40], R56 ;  /* 0x002e403801007387 */ /* 0x0003e80000100a00 */
[----:B------:R-:W-:Y:S04]  /*9a700*/  STL.64 [R1+0x2e48], R58 ;  /* 0x002e483a01007387 */ /* 0x000fe80000100a00 */
[----:B-1----:R-:W2:Y:S04]  /*9a710*/  LDL.LU.64 R56, [R1+0x9b10] ;  /* 0x009b100001387983 */ /* 0x002ea80000300a00 */
[----:B------:R1:W-:Y:S04]  /*9a720*/  STL.64 [R1+0x18e0], R52 ;  /* 0x0018e03401007387 */ /* 0x0003e80000100a00 */
[----:B------:R-:W-:Y:S04]  /*9a730*/  STL.64 [R1+0x18e8], R54 ;  /* 0x0018e83601007387 */ /* 0x000fe80000100a00 */
[----:B-1----:R-:W2:Y:S04]  /*9a740*/  LDL.LU.64 R52, [R1+0x9b08] ;  /* 0x009b080001347983 */ /* 0x002ea80000300a00 */
[----:B------:R1:W-:Y:S04]  /*9a750*/  STL.64 [R1+0x2ee0], R48 ;  /* 0x002ee03001007387 */ /* 0x0003e80000100a00 */
[----:B------:R-:W-:Y:S01]  /*9a760*/  STL.64 [R1+0x2ee8], R50 ;  /* 0x002ee83201007387 */ /* 0x000fe20000100a00 */
[----:B------:R-:W-:Y:S01]  /*9a770*/  IMAD.MOV.U32 R94, RZ, RZ, R224 ;  /* 0x000000ffff5e7224 */ /* 0x000fe200078e00e0 */
[----:B------:R-:W-:-:S02]  /*9a780*/  MOV R95, R225 ;  /* 0x000000e1005f7202 */ /* 0x000fc40000000f00 */
[----:B-1----:R-:W2:Y:S04]  /*9a790*/  LDL.LU.64 R48, [R1+0x9b00] ;  /* 0x009b000001307983 */ /* 0x002ea80000300a00 */
[----:B------:R1:W-:Y:S04]  /*9a7a0*/  STL.64 [R1+0x18d0], R44 ;  /* 0x0018d02c01007387 */ /* 0x0003e80000100a00 */
[----:B------:R-:W-:Y:S01]  /*9a7b0*/  STL.64 [R1+0x18d8], R46 ;  /* 0x0018d82e01007387 */ /* 0x000fe20000100a00 */
[----:B------:R-:W-:Y:S02]  /*9a7c0*/  IMAD.MOV.U32 R110, RZ, RZ, R193 ;  /* 0x000000ffff6e7224 */ /* 0x000fe400078e00c1 */
[----:B------:R-:W-:Y:S01]  /*9a7d0*/  IMAD.MOV.U32 R111, RZ, RZ, R192 ;  /* 0x000000ffff6f7224 */ /* 0x000fe200078e00c0 */
[----:B-1----:R-:W2:Y:S04]  /*9a7e0*/  LDL.LU.64 R44, [R1+0x9af8] ;  /* 0x009af800012c7983 */ /* 0x002ea80000300a00 */
[----:B------:R1:W-:Y:S04]  /*9a7f0*/  STL.64 [R1+0x2f90], R40 ;  /* 0x002f902801007387 */ /* 0x0003e80000100a00 */
[----:B------:R1:W-:Y:S04]  /*9a800*/  STL.64 [R1+0x2f98], R42 ;  /* 0x002f982a01007387 */ /* 0x0003e80000100a00 */
        /* <DEDUP_REMOVED lines=14> */
[----:B------:R-:W2:Y:S01]  /*9a8f0*/  LDL.LU R197, [R1+0x9adc] ;  /* 0x009adc0001c57983 */ /* 0x000ea20000300800 */
[----:B---3--:R-:W-:-:S03]  /*9a900*/  MOV R138, R72 ;  /* 0x00000048008a7202 */ /* 0x008fc60000000f00 */
        /* <DEDUP_REMOVED lines=9> */
[----:B------:R-:W3:Y:S01]  /*9a9a0*/  LDL.LU R77, [R1+0x9ac0] ;  /* 0x009ac000014d7983 */ /* 0x000ee20000300800 */
[----:B----4-:R-:W-:-:S03]  /*9a9b0*/  IMAD.MOV.U32 R246, RZ, RZ, R64 ;  /* 0x000000fffff67224 */ /* 0x010fc600078e0040 */
[----:B------:R-:W4:Y:S01]  /*9a9c0*/  LDL.LU R64, [R1+0x9abc] ;  /* 0x009abc0001407983 */ /* 0x000f220000300800 */
[----:B------:R-:W-:-:S03]  /*9a9d0*/  IMAD.MOV.U32 R247, RZ, RZ, R65 ;  /* 0x000000fffff77224 */ /* 0x000fc600078e0041 */
[----:B------:R-:W3:Y:S04]  /*9a9e0*/  LDL.LU R65, [R1+0x9ab8] ;  /* 0x009ab80001417983 */ /* 0x000ee80000300800 */
[----:B-1----:R-:W3:Y:S04]  /*9a9f0*/  LDL.LU R40, [R1+0x1ee0] ;  /* 0x001ee00001287983 */ /* 0x002ee80000300800 */
[----:B------:R-:W3:Y:S04]  /*9aa00*/  LDL.LU R41, [R1+0x1ee4] ;  /* 0x001ee40001297983 */ /* 0x000ee80000300800 */
[----:B------:R-:W3:Y:S04]  /*9aa10*/  LDL.LU R42, [R1+0x1ee8] ;  /* 0x001ee800012a7983 */ /* 0x000ee80000300800 */
[----:B------:R-:W3:Y:S01]  /*9aa20*/  LDL.LU R43, [R1+0x1eec] ;  /* 0x001eec00012b7983 */ /* 0x000ee20000300800 */
[----:B--2---:R-:W-:Y:S01]  /*9aa30*/  MOV R142, R68 ;  /* 0x00000044008e7202 */ /* 0x004fe20000000f00 */
[----:B------:R-:W-:-:S02]  /*9aa40*/  IMAD.MOV.U32 R143, RZ, RZ, R69 ;  /* 0x000000ffff8f7224 */ /* 0x000fc400078e0045 */
[----:B------:R-:W2:Y:S04]  /*9aa50*/  LDL.LU R68, [R1+0x9ab4] ;  /* 0x009ab40001447983 */ /* 0x000ea80000300800 */
[----:B------:R-:W2:Y:S01]  /*9aa60*/  LDL.LU R69, [R1+0x9ab0] ;  /* 0x009ab00001457983 */ /* 0x000ea20000300800 */
[----:B------:R-:W-:Y:S01]  /*9aa70*/  IMAD.MOV.U32 R98, RZ, RZ, R81 ;  /* 0x000000ffff627224 */ /* 0x000fe200078e0051 */
[----:B------:R-:W-:Y:S01]  /*9aa80*/  MOV R99, R80 ;  /* 0x0000005000637202 */ /* 0x000fe20000000f00 */
[----:B------:R-:W-:Y:S02]  /*9aa90*/  IMAD.MOV.U32 R106, RZ, RZ, R60 ;  /* 0x000000ffff6a7224 */ /* 0x000fe400078e003c */
[----:B------:R-:W-:Y:S02]  /*9aaa0*/  IMAD.MOV.U32 R107, RZ, RZ, R61 ;  /* 0x000000ffff6b7224 */ /* 0x000fe400078e003d */
[----:B------:R-:W-:Y:S01]  /*9aab0*/  IMAD.MOV.U32 R126, RZ, RZ, R56 ;  /* 0x000000ffff7e7224 */ /* 0x000fe200078e0038 */
[----:B------:R-:W-:Y:S01]  /*9aac0*/  MOV R127, R57 ;  /* 0x00000039007f7202 */ /* 0x000fe20000000f00 */
[----:B------:R-:W2:Y:S04]  /*9aad0*/  LDL.LU R56, [R1+0x9aac] ;  /* 0x009aac0001387983 */ /* 0x000ea80000300800 */
[----:B------:R-:W2:Y:S04]  /*9aae0*/  LDL.LU R57, [R1+0x9aa8] ;  /* 0x009aa80001397983 */ /* 0x000ea80000300800 */
[----:B------:R-:W2:Y:S04]  /*9aaf0*/  LDL.LU R60, [R1+0x9aa4] ;  /* 0x009aa400013c7983 */ /* 0x000ea80000300800 */
[----:B------:R-:W2:Y:S01]  /*9ab00*/  LDL.LU R61, [R1+0x9aa0] ;  /* 0x009aa000013d7983 */ /* 0x000ea20000300800 */
[----:B------:R-:W-:-:S02]  /*9ab10*/  IMAD.MOV.U32 R90, RZ, RZ, R52 ;  /* 0x000000ffff5a7224 */ /* 0x000fc400078e0034 */
[----:B------:R-:W-:Y:S01]  /*9ab20*/  IMAD.MOV.U32 R91, RZ, RZ, R53 ;  /* 0x000000ffff5b7224 */ /* 0x000fe200078e0035 */
[----:B------:R-:W-:Y:S01]  /*9ab30*/  MOV R102, R48 ;  /* 0x0000003000667202 */ /* 0x000fe20000000f00 */
[----:B------:R-:W-:Y:S01]  /*9ab40*/  IMAD.MOV.U32 R103, RZ, RZ, R49 ;  /* 0x000000ffff677224 */ /* 0x000fe200078e0031 */
        /* <DEDUP_REMOVED lines=11> */
[----:B------:R-:W2:Y:S01]  /*9ac00*/  LDL.LU R83, [R1+0x1f9c] ;  /* 0x001f9c0001537983 */ /* 0x000ea20000300800 */
[-C--:B------:R-:W-:Y:S08]  /*9ac10*/  HMMA.1688.F32.TF32 R244, R8, R116.reuse, R244 ;  /* 0x0000007408f4723c */ /* 0x080ff000000810f4 */
[-C--:B------:R-:W-:Y:S08]  /*9ac20*/  HMMA.1688.F32.TF32 R140, R12, R116.reuse, R140 ;  /* 0x000000740c8c723c */ /* 0x080ff0000008108c */
[-C--:B------:R-:W-:Y:S08]  /*9ac30*/  HMMA.1688.F32.TF32 R136, R16, R116.reuse, R136 ;  /* 0x000000741088723c */ /* 0x080ff00000081088 */
[-C--:B------:R-:W-:Y:S08]  /*9ac40*/  HMMA.1688.F32.TF32 R132, R20, R116.reuse, R132 ;  /* 0x000000741484723c */ /* 0x080ff00000081084 */
[-C--:B------:R-:W-:Y:S08]  /*9ac50*/  HMMA.1688.F32.TF32 R128, R24, R116.reuse, R128 ;  /* 0x000000741880723c */ /* 0x080ff00000081080 */
[----:B------:R-:W-:Y:S08]  /*9ac60*/  HMMA.1688.F32.TF32 R124, R28, R116, R124 ;  /* 0x000000741c7c723c */ /* 0x000ff0000008107c */
[C---:B------:R-:W-:Y:S08]  /*9ac70*/  HMMA.1688.F32.TF32 R112, R4.reuse, R248, R112 ;  /* 0x000000f80470723c */ /* 0x040ff00000081070 */
[-C--:B---3--:R-:W-:Y:S11]  /*9ac80*/  HMMA.1688.F32.TF32 R40, R4, R116.reuse, R40 ;  /* 0x000000740428723c */ /* 0x088ff60000081028 */
[----:B------:R-:W-:Y:S11]  /*9ac90*/  @!UPT UIADD3 URZ, URZ, URZ, URZ ;  /* 0x0000003f3f3ff290 */ /* 0x000ff6000fffe03f */
[----:B------:R-:W-:Y:S01]  /*9aca0*/  @!UPT UIADD3 URZ, URZ, URZ, URZ ;  /* 0x0000003f3f3ff290 */ /* 0x000fe2000fffe03f */
[----:B------:R1:W-:Y:S04]  /*9acb0*/  STL.64 [R1+0x18b0], R40 ;  /* 0x0018b02801007387 */ /* 0x0003e80000100a00 */
[----:B------:R-:W-:Y:S04]  /*9acc0*/  STL.64 [R1+0x18b8], R42 ;  /* 0x0018b82a01007387 */ /* 0x000fe80000100a00 */
[----:B-1----:R-:W3:Y:S01]  /*9acd0*/  LDL.LU.64 R40, [R1+0x9a78] ;  /* 0x009a780001287983 */ /* 0x002ee20000300a00 */
[----:B------:R-:W-:Y:S03]  /*9ace0*/  HMMA.1688.F32.TF32 R116, R32, R116, R120 ;  /* 0x000000742074723c */ /* 0x000fe60000081078 */
[----:B------:R1:W-:Y:S04]  /*9acf0*/  STL.64 [R1+0x1b00], R244 ;  /* 0x001b00f401007387 */ /* 0x0003e80000100a00 */
[----:B------:R-:W-:Y:S01]  /*9ad00*/  STL.64 [R1+0x1b08], R246 ;  /* 0x001b08f601007387 */ /* 0x000fe20000100a00 */
[-C--:B------:R-:W-:Y:S03]  /*9ad10*/  HMMA.1688.F32.TF32 R108, R8, R248.reuse, R108 ;  /* 0x000000f8086c723c */ /* 0x080fe6000008106c */
[----:B------:R-:W-:Y:S04]  /*9ad20*/  LDSM.16.M88.4 R120, [R3+0x10000] ;  /* 0x010000000378783b */ /* 0x000fe80000000200 */
[----:B-1----:R-:W3:Y:S04]  /*9ad30*/  LDL.LU.64 R244, [R1+0x9a70] ;  /* 0x009a700001f47983 */ /* 0x002ee80000300a00 */
        /* <DEDUP_REMOVED lines=26> */
[----:B------:R1:W-:Y:S04]  /*9aee0*/  STL.64 [R1+0x1518], R10 ;  /* 0x0015180a01007387 */ /* 0x0003e80000100a00 */
[----:B------:R-:W-:Y:S04]  /*9aef0*/  LDSM.16.M88.4 R124, [R3+0x10800] ;  /* 0x01080000037c783b */ /* 0x000fe80000000200 */
[----:B------:R-:W-:Y:S01]  /*9af00*/  LDSM.16.M88.4 R128, [R3+0x11000] ;  /* 0x011000000380783b */ /* 0x000fe20000000200 */
[----:B-1----:R-:W-:Y:S03]  /*9af10*/  HMMA.1688.F32.TF32 R8, R16, R248, R100 ;  /* 0x000000f81008723c */ /* 0x002fe60000081064 */
[----:B------:R-:W-:Y:S04]  /*9af20*/  STL.64 [R1+0x9810], R18 ;  /* 0x0098101201007387 */ /* 0x000fe80000100a00 */
[----:B------:R-:W-:Y:S01]  /*9af30*/  STL.64 [R1+0x9808], R16 ;  /* 0x0098081001007387 */ /* 0x000fe20000100a00 */
[----:B--2---:R-:W-:-:S02]  /*9af40*/  IMAD.MOV.U32 R12, RZ, RZ, R45 ;  /* 0x000000ffff0c7224 */ /* 0x004fc400078e002d */
[----:B------:R-:W-:Y:S01]  /*9af50*/  IMAD.MOV.U32 R13, RZ, RZ, R44 ;  /* 0x000000ffff0d7224 */ /* 0x000fe200078e002c */
[----:B------:R-:W-:Y:S04]  /*9af60*/  LDSM.16.M88.4 R100, [R3+0xd800] ;  /* 0x00d800000364783b */ /* 0x000fe80000000200 */
[----:B------:R-:W1:Y:S04]  /*9af70*/  LDSM.16.M88.4 R44, [R3+0x6800] ;  /* 0x00680000032c783b */ /* 0x000e680000000200 */
[----:B------:R-:W-:Y:S04]  /*9af80*/  LDSM.16.M88.4 R132, [R3+0x11800] ;  /* 0x011800000384783b */ /* 0x000fe80000000200 */
[----:B------:R-:W-:Y:S04]  /*9af90*/  LDSM.16.M88.4 R136, [R3+0x12000] ;  /* 0x012000000388783b */ /* 0x000fe80000000200 */
[----:B------:R-:W-:Y:S04]  /*9afa0*/  STL.64 [R1+0x1ee0], R8 ;  /* 0x001ee00801007387 */ /* 0x000fe80000100a00 */
[----:B------:R2:W-:Y:S04]  /*9afb0*/  STL.64 [R1+0x1ee8], R10 ;  /* 0x001ee80a01007387 */ /* 0x0005e80000100a00 */
[----:B------:R-:W-:Y:S01]  /*9afc0*/  LDSM.16.M88.4 R140, [R3+0x12800] ;  /* 0x01280000038c783b */ /* 0x000fe20000000200 */
[----:B--2---:R-:W-:Y:S03]  /*9afd0*/  HMMA.1688.F32.TF32 R8, R20, R248, R96 ;  /* 0x000000f81408723c */ /* 0x004fe60000081060 */
[----:B------:R2:W-:Y:S04]  /*9afe0*/  STL.64 [R1+0x9780], R22 ;  /* 0x0097801601007387 */ /* 0x0005e80000100a00 */
[----:B------:R1:W-:Y:S01]  /*9aff0*/  STL.64 [R1+0x9778], R20 ;  /* 0x0097781401007387 */ /* 0x0003e20000100a00 */
[----:B------:R-:W-:Y:S01]  /*9b000*/  MOV R18, R65 ;  /* 0x0000004100127202 */ /* 0x000fe20000000f00 */
[----:B----4-:R-:W-:-:S02]  /*9b010*/  IMAD.MOV.U32 R19, RZ, RZ, R64 ;  /* 0x000000ffff137224 */ /* 0x010fc400078e0040 */
[----:B------:R-:W-:Y:S01]  /*9b020*/  LDSM.16.M88.4 R64, [R3+0x9000] ;  /* 0x009000000340783b */ /* 0x000fe20000000200 */
[----:B------:R-:W-:Y:S02]  /*9b030*/  IMAD.MOV.U32 R16, RZ, RZ, R69 ;  /* 0x000000ffff107224 */ /* 0x000fe400078e0045 */
[----:B------:R-:W-:Y:S01]  /*9b040*/  IMAD.MOV.U32 R17, RZ, RZ, R68 ;  /* 0x000000ffff117224 */ /* 0x000fe200078e0044 */
[----:B------:R-:W-:Y:S01]  /*9b050*/  LDSM.16.M88.4 R96, [R3+0xd000] ;  /* 0x00d000000360783b */ /* 0x000fe20000000200 */
[----:B--2---:R-:W-:Y:S02]  /*9b060*/  IMAD.MOV.U32 R22, RZ, RZ, R57 ;  /* 0x000000ffff167224 */ /* 0x004fe400078e0039 */
[----:B------:R-:W-:Y:S01]  /*9b070*/  IMAD.MOV.U32 R23, RZ, RZ, R56 ;  /* 0x000000ffff177224 */ /* 0x000fe200078e0038 */
[----:B-1----:R-:W-:Y:S01]  /*9b080*/  MOV R21, R60 ;  /* 0x0000003c00157202 */ /* 0x002fe20000000f00 */
[----:B------:R-:W-:Y:S01]  /*9b090*/  LDSM.16.M88.4 R56, [R3+0x8000] ;  /* 0x008000000338783b */ /* 0x000fe20000000200 */
[----:B------:R-:W-:-:S03]  /*9b0a0*/  IMAD.MOV.U32 R20, RZ, RZ, R61 ;  /* 0x000000ffff147224 */ /* 0x000fc600078e003d */
[----:B------:R-:W-:Y:S04]  /*9b0b0*/  LDSM.16.M88.4 R60, [R3+0x8800] ;  /* 0x00880000033c783b */ /* 0x000fe80000000200 */
[----:B------:R-:W-:Y:S04]  /*9b0c0*/  STL.64 [R1+0x1500], R8 ;  /* 0x0015000801007387 */ /* 0x000fe80000100a00 */
[----:B------:R1:W-:Y:S04]  /*9b0d0*/  STL.64 [R1+0x1508], R10 ;  /* 0x0015080a01007387 */ /* 0x0003e80000100a00 */
[----:B------:R-:W-:Y:S01]  /*9b0e0*/  LDSM.16.M88.4 R68, [R3+0x9800] ;  /* 0x009800000344783b */ /* 0x000fe20000000200 */
[-C--:B-1----:R-:W-:Y:S03]  /*9b0f0*/  HMMA.1688.F32.TF32 R8, R24, R248.reuse, R92 ;  /* 0x000000f81808723c */ /* 0x082fe6000008105c */
[----:B------:R-:W-:Y:S04]  /*9b100*/  STL.64 [R1+0x9690], R26 ;  /* 0x0096901a01007387 */ /* 0x000fe80000100a00 */
[----:B------:R-:W-:Y:S04]  /*9b110*/  STL.64 [R1+0x9688], R24 ;  /* 0x0096881801007387 */ /* 0x000fe80000100a00 */
[----:B------:R-:W-:Y:S11]  /*9b120*/  LDSM.16.M88.4 R92, [R3+0xc800] ;  /* 0x00c80000035c783b */ /* 0x000ff60000000200 */
[----:B------:R-:W-:Y:S01]  /*9b130*/  @!UPT UIADD3 URZ, URZ, URZ, URZ ;  /* 0x0000003f3f3ff290 */ /* 0x000fe2000fffe03f */
[----:B------:R-:W-:Y:S04]  /*9b140*/  STL.64 [R1+0x1f40], R8 ;  /* 0x001f400801007387 */ /* 0x000fe80000100a00 */
[----:B------:R1:W-:Y:S02]  /*9b150*/  STL.64 [R1+0x1f48], R10 ;  /* 0x001f480a01007387 */ /* 0x0003e40000100a00 */
[----:B-1----:R-:W-:Y:S02]  /*9b160*/  HMMA.1688.F32.TF32 R8, R28, R248, R88 ;  /* 0x000000f81c08723c */ /* 0x002fe40000081058 */
[----:B------:R-:W-:Y:S04]  /*9b170*/  STL.64 [R1+0x95b0], R30 ;  /* 0x0095b01e01007387 */ /* 0x000fe80000100a00 */
[----:B------:R-:W-:Y:S01]  /*9b180*/  STL.64 [R1+0x95a8], R28 ;  /* 0x0095a81c01007387 */ /* 0x000fe20000100a00 */
[----:B------:R-:W-:Y:S01]  /*9b190*/  IMAD.MOV.U32 R26, RZ, RZ, R49 ;  /* 0x000000ffff1a7224 */ /* 0x000fe200078e0031 */
[----:B------:R-:W-:Y:S01]  /*9b1a0*/  MOV R27, R48 ;  /* 0x00000030001b7202 */ /* 0x000fe20000000f00 */
[----:B------:R-:W-:Y:S01]  /*9b1b0*/  IMAD.MOV.U32 R25, RZ, RZ, R52 ;  /* 0x000000ffff197224 */ /* 0x000fe200078e0034 */
[----:B------:R-:W1:Y:S01]  /*9b1c0*/  LDSM.16.M88.4 R48, [R3+0x7000] ;  /* 0x007000000330783b */ /* 0x000e620000000200 */
[----:B------:R-:W-:-:S03]  /*9b1d0*/  MOV R24, R53 ;  /* 0x0000003500187202 */ /* 0x000fc60000000f00 */
[----:B------:R-:W2:Y:S04]  /*9b1e0*/  LDSM.16.M88.4 R52, [R3+0x7800] ;  /* 0x007800000334783b */ /* 0x000ea80000000200 */
[----:B------:R-:W-:Y:S05]  /*9b1f0*/  LDSM.16.M88.4 R88, [R3+0xc000] ;  /* 0x00c000000358783b */ /* 0x000fea0000000200 */
[----:B------:R-:W-:Y:S04]  /*9b200*/  STL.64 [R1+0x14f0], R8 ;  /* 0x0014f00801007387 */ /* 0x000fe80000100a00 */
[----:B------:R4:W-:Y:S02]  /*9b210*/  STL.64 [R1+0x14f8], R10 ;  /* 0x0014f80a01007387 */ /* 0x0009e40000100a00 */
[----:B----4-:R-:W-:Y:S02]  /*9b220*/  HMMA.1688.F32.TF32 R8, R32, R248, R84 ;  /* 0x000000f82008723c */ /* 0x010fe40000081054 */
[----:B------:R-:W-:Y:S04]  /*9b230*/  STL.64 [R1+0x94f0], R34 ;  /* 0x0094f02201007387 */ /* 0x000fe80000100a00 */
[----:B------:R-:W-:Y:S04]  /*9b240*/  STL.64 [R1+0x94e8], R32 ;  /* 0x0094e82001007387 */ /* 0x000fe80000100a00 */
[----:B------:R-:W-:Y:S11]  /*9b250*/  LDSM.16.M88.4 R84, [R3+0xb800] ;  /* 0x00b800000354783b */ /* 0x000ff60000000200 */
[----:B------:R-:W-:Y:S02]  /*9b260*/  @!UPT UIADD3 URZ, URZ, URZ, URZ ;  /* 0x0000003f3f3ff290 */ /* 0x000fe4000fffe03f */
[----:B------:R-:W-:Y:S04]  /*9b270*/  STL.64 [R1+0x2f50], R8 ;  /* 0x002f500801007387 */ /* 0x000fe80000100a00 */
[----:B------:R4:W-:Y:S02]  /*9b280*/  STL.64 [R1+0x2f58], R10 ;  /* 0x002f580a01007387 */ /* 0x0009e40000100a00 */
[----:B----4-:R-:W-:Y:S02]  /*9b290*/  HMMA.1688.F32.TF32 R8, R4, R36, R80 ;  /* 0x000000240408723c */ /* 0x010fe40000081050 */
[----:B------:R-:W-:Y:S01]  /*9b2a0*/  LDSM.16.M88.4 R80, [R3+0xb000] ;  /* 0x00b000000350783b */ /* 0x000fe20000000200 */
[----:B---3--:R-:W-:Y:S01]  /*9b2b0*/  MOV R14, R41 ;  /* 0x00000029000e7202 */ /* 0x008fe20000000f00 */
[----:B------:R-:W-:-:S02]  /*9b2c0*/  IMAD.MOV.U32 R15, RZ, RZ, R40 ;  /* 0x000000ffff0f7224 */ /* 0x000fc400078e0028 */
[----:B------:R-:W-:Y:S11]  /*9b2d0*/  LDSM.16.M88.4 R40, [R3+0x6000] ;  /* 0x006000000328783b */ /* 0x000ff60000000200 */
[----:B------:R-:W-:Y:S07]  /*9b2e0*/  @!UPT UIADD3 URZ, URZ, URZ, URZ ;  /* 0x0000003f3f3ff290 */ /* 0x000fee000fffe03f */
[----:B------:R-:W-:Y:S02]  /*9b2f0*/  IMAD.MOV.U32 R250, RZ, RZ, R10 ;  /* 0x000000fffffa7224 */ /* 0x000fe400078e000a */
[----:B------:R-:W-:Y:S01]  /*9b300*/  IMAD.MOV.U32 R251, RZ, RZ, R11 ;  /* 0x000000fffffb7224 */ /* 0x000fe200078e000b */
[----:B------:R-:W-:Y:S01]  /*9b310*/  MOV R11, R72 ;  /* 0x00000048000b7202 */ /* 0x000fe20000000f00 */
[----:B------:R-:W-:Y:S01]  /*9b320*/  IMAD.MOV.U32 R10, RZ, RZ, R73 ;  /* 0x000000ffff0a7224 */ /* 0x000fe200078e0049 */
[----:B------:R-:W-:Y:S01]  /*9b330*/  MOV R39, R9 ;  /* 0x0000000900277202 */ /* 0x000fe20000000f00 */
[----:B------:R-:W-:Y:S01]  /*9b340*/  IMAD.MOV.U32 R38, RZ, RZ, R8 ;  /* 0x000000ffff267224 */ /* 0x000fe200078e0008 */
[----:B------:R-:W3:Y:S01]  /*9b350*/  LDSM.16.M88.4 R72, [R3+0xa000] ;  /* 0x00a000000348783b */ /* 0x000ee20000000200 */
[----:B------:R-:W-:Y:S01]  /*9b360*/  MOV R8, R77 ;  /* 0x0000004d00087202 */ /* 0x000fe20000000f00 */
[----:B------:R-:W-:Y:S02]  /*9b370*/  IMAD.MOV.U32 R9, RZ, RZ, R76 ;  /* 0x000000ffff097224 */ /* 0x000fe400078e004c */
[----:B------:R-:W4:Y:S04]  /*9b380*/  LDSM.16.M88.4 R76, [R3+0xa800] ;  /* 0x00a80000034c783b */ /* 0x000f280000000200 */
[----:B------:R-:W-:Y:S04]  /*9b390*/  STL.64 [R1+0x9a40], R38 ;  /* 0x009a402601007387 */ /* 0x000fe80000100a00 */
[----:B------:R-:W-:Y:S04]  /*9b3a0*/  STL.64 [R1+0x9a38], R36 ;  /* 0x009a382401007387 */ /* 0x000fe80000100a00 */
[----:B------:R-:W-:Y:S04]  /*9b3b0*/  STL.64 [R1+0x9410], R250 ;  /* 0x009410fa01007387 */ /* 0x000fe80000100a00 */
[----:B------:R-:W-:Y:S04]  /*9b3c0*/  STL [R1+0x9324], R46 ;  /* 0x0093242e01007387 */ /* 0x000fe80000100800 */
[----:B------:R-:W-:Y:S04]  /*9b3d0*/  STL [R1+0x9320], R47 ;  /* 0x0093202f01007387 */ /* 0x000fe80000100800 */
[----:B-1----:R-:W-:Y:S04]  /*9b3e0*/  STL [R1+0x931c], R50 ;  /* 0x00931c3201007387 */ /* 0x002fe80000100800 */
[----:B------:R-:W-:Y:S04]  /*9b3f0*/  STL [R1+0x9318], R51 ;  /* 0x0093183301007387 */ /* 0x000fe80000100800 */
[----:B--2---:R-:W-:Y:S04]  /*9b400*/  STL [R1+0x9310], R54 ;  /* 0x0093103601007387 */ /* 0x004fe80000100800 */
        /* <DEDUP_REMOVED lines=9> */
[----:B---3--:R-:W-:Y:S04]  /*9b4a0*/  STL [R1+0x9348], R74 ;  /* 0x0093484a01007387 */ /* 0x008fe80000100800 */
[----:B------:R-:W-:Y:S04]  /*9b4b0*/  STL [R1+0x9344], R75 ;  /* 0x0093444b01007387 */ /* 0x000fe80000100800 */
[----:B----4-:R-:W-:Y:S04]  /*9b4c0*/  STL [R1+0x9350], R78 ;  /* 0x0093504e01007387 */ /* 0x010fe80000100800 */
[----:B------:R-:W-:Y:S04]  /*9b4d0*/  STL [R1+0x934c], R79 ;  /* 0x00934c4f01007387 */ /* 0x000fe80000100800 */
[----:B------:R-:W-:Y:S04]  /*9b4e0*/  STL [R1+0x9358], R82 ;  /* 0x0093585201007387 */ /* 0x000fe80000100800 */
[----:B------:R-:W-:Y:S04]  /*9b4f0*/  STL [R1+0x9354], R83 ;  /* 0x0093545301007387 */ /* 0x000fe80000100800 */
[----:B------:R-:W-:Y:S04]  /*9b500*/  STL [R1+0x9360], R86 ;  /* 0x0093605601007387 */ /* 0x000fe80000100800 */
[----:B------:R-:W-:Y:S04]  /*9b510*/  STL [R1+0x935c], R87 ;  /* 0x00935c5701007387 */ /* 0x000fe80000100800 */
[----:B------:R1:W-:Y:S04]  /*9b520*/  STL [R1+0x9368], R90 ;  /* 0x0093685a01007387 */ /* 0x0003e80000100800 */
[----:B------:R2:W-:Y:S04]  /*9b530*/  STL [R1+0x9364], R91 ;  /* 0x0093645b01007387 */ /* 0x0005e80000100800 */
[----:B------:R-:W-:Y:S01]  /*9b540*/  STL [R1+0x936c], R94 ;  /* 0x00936c5e01007387 */ /* 0x000fe20000100800 */
[C---:B------:R-:W-:Y:S03]  /*9b550*/  HMMA.1688.F32.TF32 R28, R4.reuse, R40, R12 ;  /* 0x00000028041c723c */ /* 0x040fe6000008100c */
        /* <DEDUP_REMOVED lines=25> */
[----:B------:R-:W3:Y:S04]  /*9b6f0*/  LDL.LU R12, [R1+0x2280] ;  /* 0x00228000010c7983 */ /* 0x000ee80000300800 */
[----:B------:R-:W-:Y:S04]  /*9b700*/  STL.64 [R1+0x12f0], R28 ;  /* 0x0012f01c01007387 */ /* 0x000fe80000100a00 */
[----:B------:R-:W-:Y:S04]  /*9b710*/  STL.64 [R1+0x12f8], R30 ;  /* 0x0012f81e01007387 */ /* 0x000fe80000100a00 */
[----:B------:R-:W3:Y:S04]  /*9b720*/  LDL.LU R13, [R1+0x2284] ;  /* 0x00228400010d7983 */ /* 0x000ee80000300800 */
[----:B------:R-:W3:Y:S04]  /*9b730*/  LDL.LU R14, [R1+0x2288] ;  /* 0x00228800010e7983 */ /* 0x000ee80000300800 */
[----:B------:R-:W3:Y:S01]  /*9b740*/  LDL.LU R15, [R1+0x228c] ;  /* 0x00228c00010f7983 */ /* 0x000ee20000300800 */
[C---:B------:R-:W-:Y:S08]  /*9b750*/  HMMA.1688.F32.TF32 R24, R4.reuse, R44, R24 ;  /* 0x0000002c0418723c */ /* 0x040ff00000081018 */
[C---:B------:R-:W-:Y:S08]  /*9b760*/  HMMA.1688.F32.TF32 R20, R4.reuse, R48, R20 ;  /* 0x000000300414723c */ /* 0x040ff00000081014 */
[C---:B------:R-:W-:Y:S08]  /*9b770*/  HMMA.1688.F32.TF32 R16, R4.reuse, R52, R16 ;  /* 0x000000340410723c */ /* 0x040ff00000081010 */
[----:B------:R-:W-:Y:S01]  /*9b780*/  HMMA.1688.F32.TF32 R8, R4, R56, R8 ;  /* 0x000000380408723c */ /* 0x000fe20000081008 */
[----:B------:R-:W-:Y:S04]  /*9b790*/  STL.64 [R1+0x9a20], R42 ;  /* 0x009a202a01007387 */ /* 0x000fe80000100a00 */
[----:B------:R-:W-:Y:S04]  /*9b7a0*/  STL.64 [R1+0x9a18], R40 ;  /* 0x009a182801007387 */ /* 0x000fe80000100a00 */
[----:B------:R-:W-:Y:S04]  /*9b7b0*/  STL.64 [R1+0x12e0], R24 ;  /* 0x0012e01801007387 */ /* 0x000fe80000100a00 */
[----:B------:R-:W-:Y:S03]  /*9b7c0*/  STL.64 [R1+0x12e8], R26 ;  /* 0x0012e81a01007387 */ /* 0x000fe60000100a00 */
[----:B-1----:R-:W-:Y:S01]  /*9b7d0*/  IMAD.MOV.U32 R90, RZ, RZ, R16 ;  /* 0x000000ffff5a7224 */ /* 0x002fe200078e0010 */
[----:B------:R-:W-:Y:S01]  /*9b7e0*/  STL.64 [R1+0x12d0], R20 ;  /* 0x0012d01401007387 */ /* 0x000fe20000100a00 */
[----:B------:R-:W-:Y:S01]  /*9b7f0*/  IMAD.MOV.U32 R87, RZ, RZ, R19 ;  /* 0x000000ffff577224 */ /* 0x000fe200078e0013 */
[----:B--2---:R-:W-:-:S02]  /*9b800*/  MOV R91, R17 ;  /* 0x00000011005b7202 */ /* 0x004fc40000000f00 */
[----:B------:R-:W-:Y:S01]  /*9b810*/  STL.64 [R1+0x12d8], R22 ;  /* 0x0012d81601007387 */ /* 0x000fe20000100a00 */
[----:B------:R-:W-:-:S03]  /*9b820*/  IMAD.MOV.U32 R86, RZ, RZ, R18 ;  /* 0x000000ffff567224 */ /* 0x000fc600078e0012 */
[----:B------:R-:W2:Y:S04]  /*9b830*/  LDL.LU R16, [R1+0x2270] ;  /* 0x0022700001107983 */ /* 0x000ea80000300800 */
[----:B------:R-:W2:Y:S04]  /*9b840*/  LDL.LU R17, [R1+0x2274] ;  /* 0x0022740001117983 */ /* 0x000ea80000300800 */
[----:B------:R-:W2:Y:S04]  /*9b850*/  LDL.LU R18, [R1+0x2278] ;  /* 0x0022780001127983 */ /* 0x000ea80000300800 */
[----:B------:R-:W2:Y:S01]  /*9b860*/  LDL.LU R19, [R1+0x227c] ;  /* 0x00227c0001137983 */ /* 0x000ea20000300800 */
[----:B------:R-:W-:-:S03]  /*9b870*/  MOV R82, R8 ;  /* 0x0000000800527202 */ /* 0x000fc60000000f00 */
[----:B------:R-:W-:Y:S01]  /*9b880*/  STL [R1+0x9384], R87 ;  /* 0x0093845701007387 */ /* 0x000fe20000100800 */
[----:B------:R-:W-:-:S03]  /*9b890*/  IMAD.MOV.U32 R83, RZ, RZ, R9 ;  /* 0x000000ffff537224 */ /* 0x000fc600078e0009 */
[----:B------:R-:W-:Y:S01]  /*9b8a0*/  STL [R1+0x9380], R91 ;  /* 0x0093805b01007387 */ /* 0x000fe20000100800 */
[----:B------:R-:W-:-:S03]  /*9b8b0*/  IMAD.MOV.U32 R78, RZ, RZ, R10 ;  /* 0x000000ffff4e7224 */ /* 0x000fc600078e000a */
[----:B------:R-:W-:Y:S01]  /*9b8c0*/  STL [R1+0x937c], R90 ;  /* 0x00937c5a01007387 */ /* 0x000fe20000100800 */
[----:B------:R-:W-:-:S03]  /*9b8d0*/  MOV R79, R11 ;  /* 0x0000000b004f7202 */ /* 0x000fc60000000f00 */
[----:B------:R1:W-:Y:S04]  /*9b8e0*/  STL [R1+0x9378], R86 ;  /* 0x0093785601007387 */ /* 0x0003e80000100800 */
[----:B------:R-:W4:Y:S04]  /*9b8f0*/  LDL.LU R8, [R1+0x2260] ;  /* 0x0022600001087983 */ /* 0x000f280000300800 */
[----:B------:R-:W4:Y:S04]  /*9b900*/  LDL.LU R9, [R1+0x2264] ;  /* 0x0022640001097983 */ /* 0x000f280000300800 */
[----:B------:R-:W4:Y:S04]  /*9b910*/  LDL.LU R10, [R1+0x2268] ;  /* 0x00226800010a7983 */ /* 0x000f280000300800 */
[----:B------:R-:W4:Y:S04]  /*9b920*/  LDL.LU R11, [R1+0x226c] ;  /* 0x00226c00010b7983 */ /* 0x000f280000300800 */
[----:B------:R-:W-:Y:S04]  /*9b930*/  STL [R1+0x9394], R79 ;  /* 0x0093944f01007387 */ /* 0x000fe80000100800 */
[----:B------:R-:W-:Y:S04]  /*9b940*/  STL [R1+0x9390], R78 ;  /* 0x0093904e01007387 */ /* 0x000fe80000100800 */
[----:B------:R-:W-:Y:S04]  /*9b950*/  STL [R1+0x938c], R83 ;  /* 0x00938c5301007387 */ /* 0x000fe80000100800 */
[----:B------:R1:W-:Y:S01]  /*9b960*/  STL [R1+0x9388], R82 ;  /* 0x0093885201007387 */ /* 0x0003e20000100800 */
[----:B---3--:R-:W-:Y:S11]  /*9b970*/  HMMA.1688.F32.TF32 R12, R4, R60, R12 ;  /* 0x0000003c040c723c */ /* 0x008ff6000008100c */
[----:B------:R-:W-:Y:S11]  /*9b980*/  @!UPT UIADD3 URZ, URZ, URZ, URZ ;  /* 0x0000003f3f3ff290 */ /* 0x000ff6000fffe03f */
[----:B------:R-:W-:Y:S02]  /*9b990*/  @!UPT UIADD3 URZ, URZ, URZ, URZ ;  /* 0x0000003f3f3ff290 */ /* 0x000fe4000fffe03f */
[----:B-1----:R-:W-:Y:S01]  /*9b9a0*/  IMAD.MOV.U32 R86, RZ, RZ, R12 ;  /* 0x000000ffff567224 */ /* 0x002fe200078e000c */
[----:B------:R-:W-:Y:S01]  /*9b9b0*/  MOV R103, R14 ;  /* 0x0000000e00677202 */ /* 0x000fe20000000f00 */
[----:B------:R-:W-:Y:S01]  /*9b9c0*/  IMAD.MOV.U32 R102, RZ, RZ, R13 ;  /* 0x000000ffff667224 */ /* 0x000fe200078e000d */
[----:B------:R-:W3:Y:S01]  /*9b9d0*/  LDL.LU R12, [R1+0x2250] ;  /* 0x00225000010c7983 */ /* 0x000ee20000300800 */
[----:B------:R-:W-:-:S03]  /*9b9e0*/  IMAD.MOV.U32 R94, RZ, RZ, R15 ;  /* 0x000000ffff5e7224 */ /* 0x000fc600078e000f */
[----:B------:R-:W3:Y:S04]  /*9b9f0*/  LDL.LU R13, [R1+0x2254] ;  /* 0x00225400010d7983 */ /* 0x000ee80000300800 */
[----:B------:R-:W3:Y:S04]  /*9ba00*/  LDL.LU R14, [R1+0x2258] ;  /* 0x00225800010e7983 */ /* 0x000ee80000300800 */
[----:B------:R-:W3:Y:S01]  /*9ba10*/  LDL.LU R15, [R1+0x225c] ;  /* 0x00225c00010f7983 */ /* 0x000ee20000300800 */
[C---:B--2---:R-:W-:Y:S03]  /*9ba20*/  HMMA.1688.F32.TF32 R16, R4.reuse, R64, R16 ;  /* 0x000000400410723c */ /* 0x044fe60000081010 */
[----:B------:R-:W-:Y:S04]  /*9ba30*/  STL [R1+0x93a4], R94 ;  /* 0x0093a45e01007387 */ /* 0x000fe80000100800 */
[----:B------:R-:W-:Y:S04]  /*9ba40*/  STL [R1+0x93a0], R103 ;  /* 0x0093a06701007387 */ /* 0x000fe80000100800 */
[----:B------:R-:W-:Y:S04]  /*9ba50*/  STL [R1+0x939c], R102 ;  /* 0x00939c6601007387 */ /* 0x000fe80000100800 */
[----:B------:R1:W-:Y:S04]  /*9ba60*/  STL [R1+0x9398], R86 ;  /* 0x0093985601007387 */ /* 0x0003e80000100800 */
[----:B------:R-:W2:Y:S04]  /*9ba70*/  LDL.LU R24, [R1+0x2240] ;  /* 0x0022400001187983 */ /* 0x000ea80000300800 */
[----:B------:R-:W2:Y:S01]  /*9ba80*/  LDL.LU R25, [R1+0x2244] ;  /* 0x0022440001197983 */ /* 0x000ea20000300800 */
[----:B----4-:R-:W-:Y:S01]  /*9ba90*/  HMMA.1688.F32.TF32 R8, R4, R68, R8 ;  /* 0x000000440408723c */ /* 0x010fe20000081008 */
[----:B------:R-:W-:Y:S01]  /*9baa0*/  IMAD.MOV.U32 R90, RZ, RZ, R19 ;  /* 0x000000ffff5a7224 */ /* 0x000fe200078e0013 */
[----:B------:R-:W-:Y:S01]  /*9bab0*/  MOV R87, R17 ;  /* 0x0000001100577202 */ /* 0x000fe20000000f00 */
[----:B------:R-:W-:Y:S01]  /*9bac0*/  IMAD.MOV.U32 R91, RZ, RZ, R18 ;  /* 0x000000ffff5b7224 */ /* 0x000fe200078e0012 */
[----:B------:R-:W2:Y:S01]  /*9bad0*/  LDL.LU R26, [R1+0x2248] ;  /* 0x00224800011a7983 */ /* 0x000ea20000300800 */
[----:B------:R-:W-:-:S03]  /*9bae0*/  IMAD.MOV.U32 R82, RZ, RZ, R16 ;  /* 0x000000ffff527224 */ /* 0x000fc600078e0010 */
[----:B------:R-:W2:Y:S04]  /*9baf0*/  LDL.LU R27, [R1+0x224c] ;  /* 0x00224c00011b7983 */ /* 0x000ea80000300800 */
[----:B------:R-:W-:Y:S04]  /*9bb00*/  STL [R1+0x93b4], R90 ;  /* 0x0093b45a01007387 */ /* 0x000fe80000100800 */
[----:B------:R-:W-:Y:S04]  /*9bb10*/  STL [R1+0x93b0], R91 ;  /* 0x0093b05b01007387 */ /* 0x000fe80000100800 */
[----:B------:R-:W-:Y:S04]  /*9bb20*/  STL [R1+0x93ac], R87 ;  /* 0x0093ac5701007387 */ /* 0x000fe80000100800 */
[----:B------:R4:W-:Y:S01]  /*9bb30*/  STL [R1+0x93a8], R82 ;  /* 0x0093a85201007387 */ /* 0x0009e20000100800 */
[----:B------:R-:W-:Y:S01]  /*9bb40*/  MOV R74, R8 ;  /* 0x00000008004a7202 */ /* 0x000fe20000000f00 */
[----:B------:R-:W-:-:S02]  /*9bb50*/  IMAD.MOV.U32 R75, RZ, RZ, R9 ;  /* 0x000000ffff4b7224 */ /* 0x000fc400078e0009 */
[----:B------:R-:W4:Y:S01]  /*9bb60*/  LDL.LU R8, [R1+0x2230] ;  /* 0x0022300001087983 */ /* 0x000f220000300800 */
[----:B------:R-:W-:Y:S01]  /*9bb70*/  IMAD.MOV.U32 R70, RZ, RZ, R10 ;  /* 0x000000ffff467224 */ /* 0x000fe200078e000a */
[----:B------:R-:W-:Y:S02]  /*9bb80*/  MOV R71, R11 ;  /* 0x0000000b00477202 */ /* 0x000fe40000000f00 */
        /* <DEDUP_REMOVED lines=10> */
[----:B------:R1:W-:Y:S04]  /*9bc30*/  STL [R1+0x93b8], R74 ;  /* 0x0093b84a01007387 */ /* 0x0003e80000100800 */
[----:B------:R-:W4:Y:S04]  /*9bc40*/  LDL.LU R16, [R1+0x2210] ;  /* 0x0022100001107983 */ /* 0x000f280000300800 */
[----:B------:R-:W4:Y:S04]  /*9bc50*/  LDL.LU R17, [R1+0x2214] ;  /* 0x0022140001117983 */ /* 0x000f280000300800 */
[----:B------:R-:W4:Y:S04]  /*9bc60*/  LDL.LU R18, [R1+0x2218] ;  /* 0x0022180001127983 */ /* 0x000f280000300800 */
[----:B------:R-:W4:Y:S01]  /*9bc70*/  LDL.LU R19, [R1+0x221c] ;  /* 0x00221c0001137983 */ /* 0x000f220000300800 */
        /* <DEDUP_REMOVED lines=14> */
[----:B------:R-:W-:Y:S01]  /*9bd60*/  STL [R1+0x93cc], R79 ;  /* 0x0093cc4f01007387 */ /* 0x000fe20000100800 */
[C---:B----4-:R-:W-:Y:S11]  /*9bd70*/  HMMA.1688.F32.TF32 R8, R4.reuse, R80, R8 ;  /* 0x000000500408723c */ /* 0x050ff60000081008 */
[----:B------:R-:W-:Y:S01]  /*9bd80*/  @!UPT UIADD3 URZ, URZ, URZ, URZ ;  /* 0x0000003f3f3ff290 */ /* 0x000fe2000fffe03f */
[----:B------:R-:W-:Y:S01]  /*9bd90*/  IMAD.MOV.U32 R82, RZ, RZ, R24 ;  /* 0x000000ffff527224 */ /* 0x000fe200078e0018 */
[----:B------:R1:W-:Y:S04]  /*9bda0*/  STL [R1+0x93c8], R86 ;  /* 0x0093c85601007387 */ /* 0x0003e80000100800 */
[----:B------:R2:W-:Y:S01]  /*9bdb0*/  STL [R1+0x93d8], R82 ;  /* 0x0093d85201007387 */ /* 0x0005e20000100800 */
[----:B------:R-:W-:Y:S06]  /*9bdc0*/  HMMA.1688.F32.TF32 R20, R4, R84, R20 ;  /* 0x000000540414723c */ /* 0x000fec0000081014 */
[----:B------:R-:W-:Y:S01]  /*9bdd0*/  MOV R74, R8 ;  /* 0x00000008004a7202 */ /* 0x000fe20000000f00 */
[----:B------:R-:W-:Y:S01]  /*9bde0*/  IMAD.MOV.U32 R90, RZ, RZ, R9 ;  /* 0x000000ffff5a7224 */ /* 0x000fe200078e0009 */
[----:B------:R-:W4:Y:S01]  /*9bdf0*/  LDL.LU R8, [R1+0x21f0] ;  /* 0x0021f00001087983 */ /* 0x000f220000300800 */
[----:B------:R-:W-:Y:S01]  /*9be00*/  IMAD.MOV.U32 R91, RZ, RZ, R10 ;  /* 0x000000ffff5b7224 */ /* 0x000fe200078e000a */
[----:B------:R-:W-:-:S02]  /*9be10*/  MOV R87, R11 ;  /* 0x0000000b00577202 */ /* 0x000fc40000000f00 */
[----:B------:R-:W4:Y:S04]  /*9be20*/  LDL.LU R9, [R1+0x21f4] ;  /* 0x0021f40001097983 */ /* 0x000f280000300800 */
[----:B------:R-:W4:Y:S04]  /*9be30*/  LDL.LU R10, [R1+0x21f8] ;  /* 0x0021f800010a7983 */ /* 0x000f280000300800 */
[----:B------:R-:W4:Y:S01]  /*9be40*/  LDL.LU R11, [R1+0x21fc] ;  /* 0x0021fc00010b7983 */ /* 0x000f220000300800 */
[----:B------:R-:W-:Y:S03]  /*9be50*/  HMMA.1688.F32.TF32 R16, R4, R88, R16 ;  /* 0x000000580410723c */ /* 0x000fe60000081010 */
[----:B------:R-:W-:Y:S01]  /*9be60*/  MOV R62, R22 ;  /* 0x00000016003e7202 */ /* 0x000fe20000000f00 */
[----:B------:R-:W-:-:S02]  /*9be70*/  IMAD.MOV.U32 R63, RZ, RZ, R23 ;  /* 0x000000ffff3f7224 */ /* 0x000fc400078e0017 */
[----:B------:R-:W-:Y:S02]  /*9be80*/  IMAD.MOV.U32 R66, RZ, RZ, R20 ;  /* 0x000000ffff427224 */ /* 0x000fe400078e0014 */
[----:B------:R-:W-:Y:S01]  /*9be90*/  IMAD.MOV.U32 R67, RZ, RZ, R21 ;  /* 0x000000ffff437224 */ /* 0x000fe200078e0015 */
[----:B------:R-:W-:Y:S04]  /*9bea0*/  STL.64 [R1+0x99d0], R62 ;  /* 0x0099d03e01007387 */ /* 0x000fe80000100a00 */
[----:B------:R-:W-:Y:S04]  /*9beb0*/  STL.64 [R1+0x99c8], R60 ;  /* 0x0099c83c01007387 */ /* 0x000fe80000100a00 */
[----:B------:R-:W-:Y:S04]  /*9bec0*/  STL.64 [R1+0x99c0], R66 ;  /* 0x0099c04201007387 */ /* 0x000fe80000100a00 */
[----:B------:R-:W-:Y:S03]  /*9bed0*/  STL.64 [R1+0x99b8], R64 ;  /* 0x0099b84001007387 */ /* 0x000fe60000100a00 */
[----:B------:R-:W-:Y:S01]  /*9bee0*/  MOV R46, R17 ;  /* 0x00000011002e7202 */ /* 0x000fe20000000f00 */
[----:B------:R-:W-:-:S05]  /*9bef0*/  IMAD.MOV.U32 R47, RZ, RZ, R18 ;  /* 0x000000ffff2f7224 */ /* 0x000fca00078e0012 */
[----:B------:R-:W-:Y:S04]  /*9bf00*/  STL.64 [R1+0x9a10], R46 ;  /* 0x009a102e01007387 */ /* 0x000fe80000100a00 */
[----:B------:R-:W-:Y:S04]  /*9bf10*/  STL.64 [R1+0x9a08], R44 ;  /* 0x009a082c01007387 */ /* 0x000fe80000100a00 */
[----:B------:R-:W-:Y:S04]  /*9bf20*/  STL.64 [R1+0x99b0], R90 ;  /* 0x0099b05a01007387 */ /* 0x000fe80000100a00 */
[----:B------:R-:W-:Y:S04]  /*9bf30*/  STL.64 [R1+0x99a8], R88 ;  /* 0x0099a85801007387 */ /* 0x000fe80000100a00 */
[----:B------:R-:W2:Y:S04]  /*9bf40*/  LDL.LU R246, [R1+0x21e8] ;  /* 0x0021e80001f67983 */ /* 0x000ea80000300800 */
[----:B------:R-:W2:Y:S01]  /*9bf50*/  LDL.LU R247, [R1+0x21ec] ;  /* 0x0021ec0001f77983 */ /* 0x000ea20000300800 */
[----:B------:R-:W-:-:S02]  /*9bf60*/  IMAD.MOV.U32 R50, RZ, RZ, R19 ;  /* 0x000000ffff327224 */ /* 0x000fc400078e0013 */
[----:B------:R-:W-:Y:S01]  /*9bf70*/  IMAD.MOV.U32 R58, RZ, RZ, R16 ;  /* 0x000000ffff3a7224 */ /* 0x000fe200078e0010 */
[----:B------:R-:W-:Y:S01]  /*9bf80*/  MOV R183, R233 ;  /* 0x000000e900b77202 */ /* 0x000fe20000000f00 */
[----:B------:R-:W-:Y:S01]  /*9bf90*/  IMAD.MOV.U32 R182, RZ, RZ, R200 ;  /* 0x000000ffffb67224 */ /* 0x000fe200078e00c8 */
[C---:B---3--:R-:W-:Y:S11]  /*9bfa0*/  HMMA.1688.F32.TF32 R12, R4.reuse, R92, R12 ;  /* 0x0000005c040c723c */ /* 0x048ff6000008100c */
[----:B------:R-:W-:Y:S11]  /*9bfb0*/  @!UPT UIADD3 URZ, URZ, URZ, URZ ;  /* 0x0000003f3f3ff290 */ /* 0x000ff6000fffe03f */
[----:B------:R-:W-:Y:S02]  /*9bfc0*/  @!UPT UIADD3 URZ, URZ, URZ, URZ ;  /* 0x0000003f3f3ff290 */ /* 0x000fe4000fffe03f */
[----:B------:R-:W-:Y:S01]  /*9bfd0*/  MOV R51, R12 ;  /* 0x0000000c00337202 */ /* 0x000fe20000000f00 */
[----:B------:R-:W-:Y:S01]  /*9bfe0*/  IMAD.MOV.U32 R54, RZ, RZ, R14 ;  /* 0x000000ffff367224 */ /* 0x000fe200078e000e */
[----:B------:R-:W-:Y:S01]  /*9bff0*/  MOV R55, R15 ;  /* 0x0000000f00377202 */ /* 0x000fe20000000f00 */
[----:B------:R-:W-:Y:S02]  /*9c000*/  IMAD.MOV.U32 R59, RZ, RZ, R13 ;  /* 0x000000ffff3b7224 */ /* 0x000fe400078e000d */
[----:B------:R-:W-:Y:S04]  /*9c010*/  STL.64 [R1+0x9a00], R50 ;  /* 0x009a003201007387 */ /* 0x000fe80000100a00 */
[----:B------:R-:W-:Y:S04]  /*9c020*/  STL.64 [R1+0x99f8], R48 ;  /* 0x0099f83001007387 */ /* 0x000fe80000100a00 */
[----:B------:R-:W-:Y:S04]  /*9c030*/  STL.64 [R1+0x99f0], R54 ;  /* 0x0099f03601007387 */ /* 0x000fe80000100a00 */
[----:B------:R-:W-:Y:S04]  /*9c040*/  STL.64 [R1+0x99e8], R52 ;  /* 0x0099e83401007387 */ /* 0x000fe80000100a00 */
[----:B------:R-:W-:Y:S04]  /*9c050*/  STL.64 [R1+0x99e0], R58 ;  /* 0x0099e03a01007387 */ /* 0x000fe80000100a00 */
[----:B------:R-:W-:Y:S04]  /*9c060*/  STL.64 [R1+0x99d8], R56 ;  /* 0x0099d83801007387 */ /* 0x000fe80000100a00 */
[----:B------:R-:W3:Y:S04]  /*9c070*/  LDL.LU R200, [R1+0x9a6c] ;  /* 0x009a6c0001c87983 */ /* 0x000ee80000300800 */
[----:B------:R-:W3:Y:S01]  /*9c080*/  LDL.LU R233, [R1+0x9a68] ;  /* 0x009a680001e97983 */ /* 0x000ee20000300800 */
[C---:B----4-:R-:W-:Y:S01]  /*9c090*/  HMMA.1688.F32.TF32 R8, R4.reuse, R96, R8 ;  /* 0x000000600408723c */ /* 0x050fe20000081008 */
[----:B------:R-:W-:Y:S11]  /*9c0a0*/  MOV R203, R232 ;  /* 0x000000e800cb7202 */ /* 0x000ff60000000f00 */
[----:B------:R-:W-:Y:S11]  /*9c0b0*/  @!UPT UIADD3 URZ, URZ, URZ, URZ ;  /* 0x0000003f3f3ff290 */ /* 0x000ff6000fffe03f */
[----:B------:R-:W-:Y:S01]  /*9c0c0*/  @!UPT UIADD3 URZ, URZ, URZ, URZ ;  /* 0x0000003f3f3ff290 */ /* 0x000fe2000fffe03f */
[----:B-1----:R-:W-:Y:S01]  /*9c0d0*/  IMAD.MOV.U32 R86, RZ, RZ, R8 ;  /* 0x000000ffff567224 */ /* 0x002fe200078e0008 */
[----:B------:R-:W-:Y:S01]  /*9c0e0*/  MOV R70, R10 ;  /* 0x0000000a00467202 */ /* 0x000fe20000000f00 */
[----:B------:R-:W-:Y:S02]  /*9c0f0*/  IMAD.MOV.U32 R71, RZ, RZ, R9 ;  /* 0x000000ffff477224 */ /* 0x000fe400078e0009 */
[----:B------:R-:W-:Y:S02]  /*9c100*/  IMAD.MOV.U32 R75, RZ, RZ, R11 ;  /* 0x000000ffff4b7224 */ /* 0x000fe400078e000b */
[C---:B--2---:R-:W-:Y:S01]  /*9c110*/  HMMA.1688.F32.TF32 R8, R4.reuse, R100, R244 ;  /* 0x000000640408723c */ /* 0x044fe200000810f4 */
[----:B------:R-:W-:Y:S02]  /*9c120*/  IMAD.MOV.U32 R198, RZ, RZ, R229 ;  /* 0x000000ffffc67224 */ /* 0x000fe400078e00e5 */
[----:B------:R-:W-:Y:S01]  /*9c130*/  IMAD.MOV.U32 R199, RZ, RZ, R228 ;  /* 0x000000ffffc77224 */ /* 0x000fe200078e00e4 */
[----:B------:R-:W-:Y:S01]  /*9c140*/  MOV R194, R225 ;  /* 0x000000e100c27202 */ /* 0x000fe20000000f00 */
[----:B------:R-:W-:Y:S01]  /*9c150*/  IMAD.MOV.U32 R195, RZ, RZ, R224 ;  /* 0x000000ffffc37224 */ /* 0x000fe200078e00e0 */
[----:B------:R-:W-:Y:S01]  /*9c160*/  MOV R190, R237 ;  /* 0x000000ed00be7202 */ /* 0x000fe20000000f00 */
[----:B------:R-:W-:Y:S01]  /*9c170*/  IMAD.MOV.U32 R191, RZ, RZ, R236 ;  /* 0x000000ffffbf7224 */ /* 0x000fe200078e00ec */
[----:B------:R-:W-:Y:S11]  /*9c180*/  STL.64 [R1+0x9a60], R70 ;  /* 0x009a604601007387 */ /* 0x000ff60000100a00 */
[----:B------:R-:W-:Y:S05]  /*9c190*/  @!UPT UIADD3 URZ, URZ, URZ, URZ ;  /* 0x0000003f3f3ff290 */ /* 0x000fea000fffe03f */
[----:B------:R-:W-:Y:S01]  /*9c1a0*/  IMAD.MOV.U32 R82, RZ, RZ, R8 ;  /* 0x000000ffff527224 */ /* 0x000fe200078e0008 */
[----:B------:R-:W-:Y:S01]  /*9c1b0*/  MOV R83, R9 ;  /* 0x0000000900537202 */ /* 0x000fe20000000f00 */
[----:B------:R-:W-:Y:S02]  /*9c1c0*/  IMAD.MOV.U32 R78, RZ, RZ, R10 ;  /* 0x000000ffff4e7224 */ /* 0x000fe400078e000a */
[----:B------:R-:W-:Y:S01]  /*9c1d0*/  IMAD.MOV.U32 R79, RZ, RZ, R11 ;  /* 0x000000ffff4f7224 */ /* 0x000fe200078e000b */
[----:B------:R-:W-:Y:S01]  /*9c1e0*/  STL.64 [R1+0x9a58], R68 ;  /* 0x009a584401007387 */ /* 0x000fe20000100a00 */
[C---:B------:R-:W-:Y:S03]  /*9c1f0*/  HMMA.1688.F32.TF32 R16, R4.reuse, R108, R196 ;  /* 0x0000006c0410723c */ /* 0x040fe600000810c4 */
[----:B------:R-:W-:Y:S04]  /*9c200*/  STL.64 [R1+0x9a50], R86 ;  /* 0x009a505601007387 */ /* 0x000fe80000100a00 */
[----:B------:R-:W-:Y:S01]  /*9c210*/  STL.64 [R1+0x9a48], R84 ;  /* 0x009a485401007387 */ /* 0x000fe20000100a00 */
[----:B------:R-:W-:Y:S01]  /*9c220*/  HMMA.1688.F32.TF32 R12, R4, R112, R192 ;  /* 0x00000070040c723c */ /* 0x000fe200000810c0 */
[----:B------:R-:W-:-:S02]  /*9c230*/  IMAD.MOV.U32 R186, RZ, RZ, R241 ;  /* 0x000000ffffba7224 */ /* 0x000fc400078e00f1 */
[----:B------:R-:W-:Y:S01]  /*9c240*/  IMAD.MOV.U32 R187, RZ, RZ, R240 ;  /* 0x000000ffffbb7224 */ /* 0x000fe200078e00f0 */
[----:B------:R-:W-:Y:S01]  /*9c250*/  MOV R178, R221 ;  /* 0x000000dd00b27202 */ /* 0x000fe20000000f00 */
[----:B------:R-:W-:Y:S01]  /*9c260*/  IMAD.MOV.U32 R179, RZ, RZ, R220 ;  /* 0x000000ffffb37224 */ /* 0x000fe200078e00dc */
[----:B------:R-:W-:Y:S01]  /*9c270*/  MOV R175, R216 ;  /* 0x000000d800af7202 */ /* 0x000fe20000000f00 */
[----:B------:R-:W-:Y:S02]  /*9c280*/  IMAD.MOV.U32 R174, RZ, RZ, R217 ;  /* 0x000000ffffae7224 */ /* 0x000fe400078e00d9 */
        /* <DEDUP_REMOVED lines=8> */
[----:B------:R-:W-:Y:S01]  /*9c310*/  MOV R94, R25 ;  /* 0x00000019005e7202 */ /* 0x000fe20000000f00 */
[----:B---3--:R-:W-:Y:S01]  /*9c320*/  IMAD.MOV.U32 R202, RZ, RZ, R233 ;  /* 0x000000ffffca7224 */ /* 0x008fe200078e00e9 */
[----:B------:R-:W-:Y:S01]  /*9c330*/  LDSM.16.M88.4 R224, [R3+0x1d000] ;  /* 0x01d0000003e0783b */ /* 0x000fe20000000200 */
[----:B------:R-:W-:Y:S02]  /*9c340*/  IMAD.MOV.U32 R26, RZ, RZ, R161 ;  /* 0x000000ffff1a7224 */ /* 0x000fe400078e00a1 */
[----:B------:R-:W-:Y:S01]  /*9c350*/  IMAD.MOV.U32 R27, RZ, RZ, R160 ;  /* 0x000000ffff1b7224 */ /* 0x000fe200078e00a0 */
[----:B------:R-:W-:Y:S01]  /*9c360*/  MOV R25, R164 ;  /* 0x000000a400197202 */ /* 0x000fe20000000f00 */
[----:B------:R-:W-:Y:S01]  /*9c370*/  LDSM.16.M88.4 R160, [R3+0x15000] ;  /* 0x0150000003a0783b */ /* 0x000fe20000000200 */
[----:B------:R-:W-:Y:S01]  /*9c380*/  HMMA.1688.F32.TF32 R8, R4, R104, R200 ;  /* 0x000000680408723c */ /* 0x000fe200000810c8 */
[----:B------:R-:W-:-:S02]  /*9c390*/  IMAD.MOV.U32 R24, RZ, RZ, R165 ;  /* 0x000000ffff187224 */ /* 0x000fc400078e00a5 */
[----:B------:R-:W-:Y:S04]  /*9c3a0*/  LDSM.16.M88.4 R164, [R3+0x15800] ;  /* 0x0158000003a4783b */ /* 0x000fe80000000200 */
[----:B------:R-:W-:Y:S04]  /*9c3b0*/  LDSM.16.M88.4 R228, [R3+0x1d800] ;  /* 0x01d8000003e4783b */ /* 0x000fe80000000200 */
[----:B------:R-:W-:Y:S04]  /*9c3c0*/  LDSM.16.M88.4 R240, [R3+0x1f000] ;  /* 0x01f0000003f0783b */ /* 0x000fe80000000200 */
[----:B------:R-:W-:Y:S04]  /*9c3d0*/  LDSM.16.M88.4 R192, [R3+0x19000] ;  /* 0x0190000003c0783b */ /* 0x000fe80000000200 */
[----:B------:R-:W-:Y:S04]  /*9c3e0*/  LDSM.16.M88.4 R196, [R3+0x19800] ;  /* 0x0198000003c4783b */ /* 0x000fe80000000200 */
[----:B------:R1:W-:Y:S01]  /*9c3f0*/  STL [R1+0x11fc], R11 ;  /* 0x0011fc0b01007387 */ /* 0x0003e20000100800 */
[----:B------:R-:W-:Y:S01]  /*9c400*/  IMAD.MOV.U32 R95, RZ, RZ, R8 ;  /* 0x000000ffff5f7224 */ /* 0x000fe200078e0008 */
[----:B------:R-:W-:Y:S01]  /*9c410*/  MOV R99, R10 ;  /* 0x0000000a00637202 */ /* 0x000fe20000000f00 */
[----:B------:R-:W-:Y:S01]  /*9c420*/  IMAD.MOV.U32 R98, RZ, RZ, R9 ;  /* 0x000000ffff627224 */ /* 0x000fe200078e0009 */
[----:B------:R-:W-:Y:S04]  /*9c430*/  LDSM.16.M88.4 R200, [R3+0x1a000] ;  /* 0x01a0000003c8783b */ /* 0x000fe80000000200 */
[----:B------:R-:W-:Y:S01]  /*9c440*/  LDSM.16.M88.4 R204, [R3+0x1a800] ;  /* 0x01a8000003cc783b */ /* 0x000fe20000000200 */
[----:B-1----:R-:W-:Y:S03]  /*9c450*/  HMMA.1688.F32.TF32 R8, R4, R116, R188 ;  /* 0x000000740408723c */ /* 0x002fe600000810bc */
[----:B------:R-:W-:Y:S04]  /*9c460*/  STL.64 [R1+0x11e0], R16 ;  /* 0x0011e01001007387 */ /* 0x000fe80000100a00 */
[----:B------:R-:W-:Y:S04]  /*9c470*/  STL.64 [R1+0x11e8], R18 ;  /* 0x0011e81201007387 */ /* 0x000fe80000100a00 */
[----:B------:R-:W-:Y:S04]  /*9c480*/  STL.64 [R1+0x11d0], R12 ;  /* 0x0011d00c01007387 */ /* 0x000fe80000100a00 */
[----:B------:R-:W-:Y:S04]  /*9c490*/  STL.64 [R1+0x11d8], R14 ;  /* 0x0011d80e01007387 */ /* 0x000fe80000100a00 */
[----:B------:R-:W-:Y:S04]  /*9c4a0*/  LDSM.16.M88.4 R188, [R3+0x18800] ;  /* 0x0188000003bc783b */ /* 0x000fe80000000200 */
[----:B------:R-:W-:Y:S01]  /*9c4b0*/  LDSM.16.M88.4 R208, [R3+0x1b000] ;  /* 0x01b0000003d0783b */ /* 0x000fe20000000200 */
[----:B------:R-:W-:-:S03]  /*9c4c0*/  IMAD.MOV.U32 R106, RZ, RZ, R10 ;  /* 0x000000ffff6a7224 */ /* 0x000fc600078e000a */
[----:B------:R1:W-:Y:S01]  /*9c4d0*/  STL.64 [R1+0x11c0], R8 ;  /* 0x0011c00801007387 */ /* 0x0003e20000100a00 */
[----:B------:R-:W-:-:S03]  /*9c4e0*/  IMAD.MOV.U32 R107, RZ, RZ, R11 ;  /* 0x000000ffff6b7224 */ /* 0x000fc600078e000b */
[----:B------:R-:W-:Y:S04]  /*9c4f0*/  LDSM.16.M88.4 R212, [R3+0x1b800] ;  /* 0x01b8000003d4783b */ /* 0x000fe80000000200 */
[----:B------:R-:W-:Y:S01]  /*9c500*/  LDSM.16.M88.4 R216, [R3+0x1c000] ;  /* 0x01c0000003d8783b */ /* 0x000fe20000000200 */
[----:B-1----:R-:W-:Y:S03]  /*9c510*/  HMMA.1688.F32.TF32 R8, R4, R120, R184 ;  /* 0x000000780408723c */ /* 0x002fe600000810b8 */
[----:B------:R-:W-:Y:S04]  /*9c520*/  LDSM.16.M88.4 R184, [R3+0x18000] ;  /* 0x0180000003b8783b */ /* 0x000fe80000000200 */
[----:B------:R-:W-:Y:S04]  /*9c530*/  LDSM.16.M88.4 R220, [R3+0x1c800] ;  /* 0x01c8000003dc783b */ /* 0x000fe80000000200 */
[----:B------:R-:W-:Y:S04]  /*9c540*/  LDSM.16.M88.4 R232, [R3+0x1e000] ;  /* 0x01e0000003e8783b */ /* 0x000fe80000000200 */
[----:B------:R-:W-:Y:S08]  /*9c550*/  LDSM.16.M88.4 R236, [R3+0x1e800] ;  /* 0x01e8000003ec783b */ /* 0x000ff00000000200 */
[----:B------:R1:W-:Y:S01]  /*9c560*/  STL.64 [R1+0x11b0], R8 ;  /* 0x0011b00801007387 */ /* 0x0003e20000100a00 */
[----:B------:R-:W-:Y:S01]  /*9c570*/  MOV R134, R10 ;  /* 0x0000000a00867202 */ /* 0x000fe20000000f00 */
[----:B------:R-:W-:-:S02]  /*9c580*/  IMAD.MOV.U32 R135, RZ, RZ, R11 ;  /* 0x000000ffff877224 */ /* 0x000fc400078e000b */
[C---:B-1----:R-:W-:Y:S01]  /*9c590*/  HMMA.1688.F32.TF32 R8, R4.reuse, R124, R180 ;  /* 0x0000007c0408723c */ /* 0x042fe200000810b4 */
[----:B------:R-:W-:Y:S11]  /*9c5a0*/  LDSM.16.M88.4 R180, [R3+0x17800] ;  /* 0x0178000003b4783b */ /* 0x000ff60000000200 */
[----:B------:R-:W-:Y:S11]  /*9c5b0*/  @!UPT UIADD3 URZ, URZ, URZ, URZ ;  /* 0x0000003f3f3ff290 */ /* 0x000ff6000fffe03f */
[----:B------:R-:W-:Y:S01]  /*9c5c0*/  @!UPT UIADD3 URZ, URZ, URZ, URZ ;  /* 0x0000003f3f3ff290 */ /* 0x000fe2000fffe03f */
[----:B------:R-:W-:Y:S01]  /*9c5d0*/  IMAD.MOV.U32 R130, RZ, RZ, R8 ;  /* 0x000000ffff827224 */ /* 0x000fe200078e0008 */
[----:B------:R-:W-:Y:S01]  /*9c5e0*/  MOV R131, R9 ;  /* 0x0000000900837202 */ /* 0x000fe20000000f00 */
[----:B------:R-:W-:Y:S02]  /*9c5f0*/  IMAD.MOV.U32 R126, RZ, RZ, R10 ;  /* 0x000000ffff7e7224 */ /* 0x000fe400078e000a */
[----:B------:R-:W-:Y:S02]  /*9c600*/  IMAD.MOV.U32 R127, RZ, RZ, R11 ;  /* 0x000000ffff7f7224 */ /* 0x000fe400078e000b */
[C---:B------:R-:W-:Y:S01]  /*9c610*/  HMMA.1688.F32.TF32 R8, R4.reuse, R128, R176 ;  /* 0x000000800408723c */ /* 0x040fe200000810b0 */
[----:B------:R-:W-:Y:S11]  /*9c620*/  LDSM.16.M88.4 R176, [R3+0x17000] ;  /* 0x0170000003b0783b */ /* 0x000ff60000000200 */
[----:B------:R-:W-:Y:S11]  /*9c630*/  @!UPT UIADD3 URZ, URZ, URZ, URZ ;  /* 0x0000003f3f3ff290 */ /* 0x000ff6000fffe03f */
[----:B------:R-:W-:Y:S01]  /*9c640*/  @!UPT UIADD3 URZ, URZ, URZ, URZ ;  /* 0x0000003f3f3ff290 */ /* 0x000fe2000fffe03f */
[----:B------:R-:W-:Y:S01]  /*9c650*/  MOV R122, R8 ;  /* 0x00000008007a7202 */ /* 0x000fe20000000f00 */
[----:B------:R-:W-:Y:S01]  /*9c660*/  IMAD.MOV.U32 R110, RZ, RZ, R9 ;  /* 0x000000ffff6e7224 */ /* 0x000fe200078e0009 */
[----:B------:R-:W-:Y:S01]  /*9c670*/  MOV R114, R11 ;  /* 0x0000000b00727202 */ /* 0x000fe20000000f00 */
[----:B------:R-:W-:Y:S02]  /*9c680*/  IMAD.MOV.U32 R111, RZ, RZ, R10 ;  /* 0x000000ffff6f7224 */ /* 0x000fe400078e000a */
[C---:B------:R-:W-:Y:S08]  /*9c690*/  HMMA.1688.F32.TF32 R8, R4.reuse, R132, R172 ;  /* 0x000000840408723c */ /* 0x040ff000000810ac */
[----:B------:R-:W-:Y:S01]  /*9c6a0*/  HMMA.1688.F32.TF32 R12, R4, R136, R168 ;  /* 0x00000088040c723c */ /* 0x000fe200000810a8 */
[----:B------:R-:W-:Y:S04]  /*9c6b0*/  STL.64 [R1+0x99a0], R126 ;  /* 0x0099a07e01007387 */ /* 0x000fe80000100a00 */
[----:B------:R-:W-:Y:S11]  /*9c6c0*/  LDSM.16.M88.4 R172, [R3+0x16800] ;  /* 0x0168000003ac783b */ /* 0x000ff60000000200 */
[----:B------:R-:W-:Y:S01]  /*9c6d0*/  IMAD.MOV.U32 R115, RZ, RZ, R8 ;  /* 0x000000ffff737224 */ /* 0x000fe200078e0008 */
[----:B------:R-:W-:Y:S01]  /*9c6e0*/  MOV R118, R10 ;  /* 0x0000000a00767202 */ /* 0x000fe20000000f00 */
[----:B------:R-:W-:-:S02]  /*9c6f0*/  IMAD.MOV.U32 R123, RZ, RZ, R9 ;  /* 0x000000ffff7b7224 */ /* 0x000fc400078e0009 */
[----:B------:R-:W-:Y:S01]  /*9c700*/  IMAD.MOV.U32 R119, RZ, RZ, R11 ;  /* 0x000000ffff777224 */ /* 0x000fe200078e000b */
[----:B------:R-:W-:Y:S01]  /*9c710*/  LDSM.16.M88.4 R168, [R3+0x16000] ;  /* 0x0160000003a8783b */ /* 0x000fe20000000200 */
[----:B------:R-:W-:Y:S03]  /*9c720*/  HMMA.1688.F32.TF32 R8, R4, R140, R244 ;  /* 0x0000008c0408723c */ /* 0x000fe600000810f4 */
[----:B------:R-:W-:Y:S04]  /*9c730*/  STL.64 [R1+0x9998], R124 ;  /* 0x0099987c01007387 */ /* 0x000fe80000100a00 */
[----:B------:R1:W-:Y:S04]  /*9c740*/  STL.64 [R1+0x14b0], R12 ;  /* 0x0014b00c01007387 */ /* 0x0003e80000100a00 */
[----:B------:R2:W-:Y:S04]  /*9c750*/  STL.64 [R1+0x14b8], R14 ;  /* 0x0014b80e01007387 */ /* 0x0005e80000100a00 */
[----:B------:R-:W-:Y:S01]  /*9c760*/  LDSM.16.M88.4 R244, [R3+0x1f800] ;  /* 0x01f8000003f4783b */ /* 0x000fe20000000200 */
[----:B-1----:R-:W-:-:S02]  /*9c770*/  IMAD.MOV.U32 R12, RZ, RZ, R149 ;  /* 0x000000ffff0c7224 */ /* 0x002fc400078e0095 */
[----:B------:R-:W-:Y:S01]  /*9c780*/  IMAD.MOV.U32 R13, RZ, RZ, R148 ;  /* 0x000000ffff0d7224 */ /* 0x000fe200078e0094 */
[----:B--2---:R-:W-:Y:S01]  /*9c790*/  MOV R14, R145 ;  /* 0x00000091000e7202 */ /* 0x004fe20000000f00 */
[----:B------:R-:W-:-:S03]  /*9c7a0*/  IMAD.MOV.U32 R15, RZ, RZ, R144 ;  /* 0x000000ffff0f7224 */ /* 0x000fc600078e0090 */
[----:B------:R1:W-:Y:S04]  /*9c7b0*/  STL.64 [R1+0x14a0], R8 ;  /* 0x0014a00801007387 */ /* 0x0003e80000100a00 */
[----:B------:R-:W2:Y:S04]  /*9c7c0*/  LDSM.16.M88.4 R144, [R3+0x13000] ;  /* 0x013000000390783b */ /* 0x000ea80000000200 */
[----:B------:R3:W-:Y:S04]  /*9c7d0*/  STL.64 [R1+0x14a8], R10 ;  /* 0x0014a80a01007387 */ /* 0x0007e80000100a00 */
[----:B------:R-:W4:Y:S01]  /*9c7e0*/  LDSM.16.M88.4 R148, [R3+0x13800] ;  /* 0x013800000394783b */ /* 0x000f220000000200 */
[----:B-1----:R-:W-:Y:S01]  /*9c7f0*/  MOV R8, R157 ;  /* 0x0000009d00087202 */ /* 0x002fe20000000f00 */
[----:B------:R-:W-:-:S02]  /*9c800*/  IMAD.MOV.U32 R9, RZ, RZ, R156 ;  /* 0x000000ffff097224 */ /* 0x000fc400078e009c */
[----:B------:R-:W-:Y:S01]  /*9c810*/  LDSM.16.M88.4 R156, [R3+0x14800] ;  /* 0x01480000039c783b */ /* 0x000fe20000000200 */
[----:B---3--:R-:W-:Y:S01]  /*9c820*/  IMAD.MOV.U32 R10, RZ, RZ, R153 ;  /* 0x000000ffff0a7224 */ /* 0x008fe200078e0099 */
[----:B------:R-:W-:Y:S02]  /*9c830*/  MOV R11, R152 ;  /* 0x00000098000b7202 */ /* 0x000fe40000000f00 */
[----:B------:R-:W1:Y:S04]  /*9c840*/  LDSM.16.M88.4 R152, [R3+0x14000] ;  /* 0x014000000398783b */ /* 0x000e680000000200 */
[----:B--2---:R-:W-:Y:S04]  /*9c850*/  STL [R1+0x9224], R146 ;  /* 0x0092249201007387 */ /* 0x004fe80000100800 */
[----:B------:R-:W-:Y:S04]  /*9c860*/  STL [R1+0x9220], R147 ;  /* 0x0092209301007387 */ /* 0x000fe80000100800 */
[----:B----4-:R-:W-:Y:S04]  /*9c870*/  STL [R1+0x923c], R150 ;  /* 0x00923c9601007387 */ /* 0x010fe80000100800 */
[----:B------:R-:W-:Y:S01]  /*9c880*/  STL [R1+0x9228], R151 ;  /* 0x0092289701007387 */ /* 0x000fe20000100800 */
[C---:B------:R-:W-:Y:S03]  /*9c890*/  HMMA.1688.F32.TF32 R12, R4.reuse, R144, R12 ;  /* 0x00000090040c723c */ /* 0x040fe6000008100c */
        /* <DEDUP_REMOVED lines=41> */
[C---:B------:R-:W-:Y:S11]  /*9cb30*/  HMMA.1688.F32.TF32 R8, R4.reuse, R148, R8 ;  /* 0x000000940408723c */ /* 0x040ff60000081008 */
[----:B------:R-:W-:Y:S11]  /*9cb40*/  @!UPT UIADD3 URZ, URZ, URZ, URZ ;  /* 0x0000003f3f3ff290 */ /* 0x000ff6000fffe03f */
[----:B------:R-:W-:Y:S02]  /*9cb50*/  @!UPT UIADD3 URZ, URZ, URZ, URZ ;  /* 0x0000003f3f3ff290 */ /* 0x000fe4000fffe03f */
        /* <DEDUP_REMOVED lines=8> */
[----:B------:R-:W-:Y:S03]  /*9cbe0*/  HMMA.1688.F32.TF32 R24, R4, R152, R24 ;  /* 0x000000980418723c */ /* 0x000fe60000081018 */
[----:B------:R-:W-:Y:S04]  /*9cbf0*/  STL [R1+0x9294], R171 ;  /* 0x009294ab01007387 */ /* 0x000fe80000100800 */
[----:B------:R-:W-:Y:S04]  /*9cc00*/  STL [R1+0x9290], R170 ;  /* 0x009290aa01007387 */ /* 0x000fe80000100800 */
[----:B------:R-:W-:Y:S04]  /*9cc10*/  STL [R1+0x928c], R175 ;  /* 0x00928caf01007387 */ /* 0x000fe80000100800 */
[----:B------:R1:W-:Y:S09]  /*9cc20*/  STL [R1+0x9288], R174 ;  /* 0x009288ae01007387 */ /* 0x0003f20000100800 */
[----:B------:R-:W-:Y:S01]  /*9cc30*/  MOV R179, R27 ;  /* 0x0000001b00b37202 */ /* 0x000fe20000000f00 */
[----:B------:R-:W-:Y:S01]  /*9cc40*/  IMAD.MOV.U32 R178, RZ, RZ, R26 ;  /* 0x000000ffffb27224 */ /* 0x000fe200078e001a */
[----:B------:R-:W-:Y:S01]  /*9cc50*/  MOV R182, R24 ;  /* 0x0000001800b67202 */ /* 0x000fe20000000f00 */
[----:B------:R-:W-:-:S02]  /*9cc60*/  IMAD.MOV.U32 R183, RZ, RZ, R25 ;  /* 0x000000ffffb77224 */ /* 0x000fc400078e0019 */
[----:B------:R-:W-:Y:S04]  /*9cc70*/  STL [R1+0x92a4], R179 ;  /* 0x0092a4b301007387 */ /* 0x000fe80000100800 */
[----:B------:R-:W-:Y:S04]  /*9cc80*/  STL [R1+0x92a0], R178 ;  /* 0x0092a0b201007387 */ /* 0x000fe80000100800 */
[----:B------:R1:W-:Y:S04]  /*9cc90*/  STL [R1+0x929c], R183 ;  /* 0x00929cb701007387 */ /* 0x0003e80000100800 */
[----:B------:R1:W-:Y:S01]  /*9cca0*/  STL [R1+0x9298], R182 ;  /* 0x009298b601007387 */ /* 0x0003e20000100800 */
[C---:B--2---:R-:W-:Y:S08]  /*9ccb0*/  HMMA.1688.F32.TF32 R20, R4.reuse, R156, R20 ;  /* 0x0000009c0414723c */ /* 0x044ff00000081014 */
[C---:B----4-:R-:W-:Y:S08]  /*9ccc0*/  HMMA.1688.F32.TF32 R16, R4.reuse, R160, R16 ;  /* 0x000000a00410723c */ /* 0x050ff00000081010 */
[----:B---3--:R-:W-:Y:S08]  /*9ccd0*/  HMMA.1688.F32.TF32 R12, R4, R164, R12 ;  /* 0x000000a4040c723c */ /* 0x008ff0000008100c */
[----:B------:R-:W-:Y:S01]  /*9cce0*/  IMAD.MOV.U32 R187, RZ, RZ, R23 ;  /* 0x000000ffffbb7224 */ /* 0x000fe200078e0017 */
[----:B------:R-:W-:Y:S01]  /*9ccf0*/  MOV R186, R22 ;  /* 0x0000001600ba7202 */ /* 0x000fe20000000f00 */
[----:B-1----:R-:W-:-:S02]  /*9cd00*/  IMAD.MOV.U32 R174, RZ, RZ, R21 ;  /* 0x000000ffffae7224 */ /* 0x002fc400078e0015 */
[----:B------:R-:W-:Y:S01]  /*9cd10*/  IMAD.MOV.U32 R175, RZ, RZ, R20 ;  /* 0x000000ffffaf7224 */ /* 0x000fe200078e0014 */
[----:B------:R-:W-:Y:S03]  /*9cd20*/  STL [R1+0x92b4], R187 ;  /* 0x0092b4bb01007387 */ /* 0x000fe60000100800 */
[----:B------:R-:W-:Y:S01]  /*9cd30*/  MOV R167, R17 ;  /* 0x0000001100a77202 */ /* 0x000fe20000000f00 */
[----:B------:R-:W-:Y:S01]  /*9cd40*/  IMAD.MOV.U32 R166, RZ, RZ, R16 ;  /* 0x000000ffffa67224 */ /* 0x000fe200078e0010 */
[----:B------:R-:W-:Y:S04]  /*9cd50*/  STL [R1+0x92b0], R186 ;  /* 0x0092b0ba01007387 */ /* 0x000fe80000100800 */
[----:B------:R1:W-:Y:S04]  /*9cd60*/  STL [R1+0x92ac], R174 ;  /* 0x0092acae01007387 */ /* 0x0003e80000100800 */
[----:B------:R2:W-:Y:S04]  /*9cd70*/  STL [R1+0x92a8], R175 ;  /* 0x0092a8af01007387 */ /* 0x0005e80000100800 */
[----:B------:R3:W-:Y:S01]  /*9cd80*/  STL [R1+0x92bc], R167 ;  /* 0x0092bca701007387 */ /* 0x0007e20000100800 */
[----:B------:R-:W-:Y:S01]  /*9cd90*/  MOV R183, R12 ;  /* 0x0000000c00b77202 */ /* 0x000fe20000000f00 */
[----:B------:R-:W-:-:S02]  /*9cda0*/  IMAD.MOV.U32 R182, RZ, RZ, R13 ;  /* 0x000000ffffb67224 */ /* 0x000fc400078e000d */
[----:B------:R4:W-:Y:S01]  /*9cdb0*/  STL [R1+0x92b8], R166 ;  /* 0x0092b8a601007387 */ /* 0x0009e20000100800 */
[----:B------:R-:W-:Y:S01]  /*9cdc0*/  IMAD.MOV.U32 R171, RZ, RZ, R14 ;  /* 0x000000ffffab7224 */ /* 0x000fe200078e000e */
[----:B------:R-:W-:Y:S02]  /*9cdd0*/  MOV R170, R15 ;  /* 0x0000000f00aa7202 */ /* 0x000fe40000000f00 */
[----:B------:R-:W3:Y:S04]  /*9cde0*/  LDL.LU R12, [R1+0x920] ;  /* 0x00092000010c7983 */ /* 0x000ee80000300800 */
        /* <DEDUP_REMOVED lines=57> */
[----:B------:R-:W-:Y:S11]  /*9d180*/  HMMA.1688.F32.TF32 R8, R4, R168, R8 ;  /* 0x000000a80408723c */ /* 0x000ff60000081008 */
[----:B------:R-:W-:Y:S11]  /*9d190*/  @!UPT UIADD3 URZ, URZ, URZ, URZ ;  /* 0x0000003f3f3ff290 */ /* 0x000ff6000fffe03f */
[----:B------:R-:W-:Y:S02]  /*9d1a0*/  @!UPT UIADD3 URZ, URZ, URZ, URZ ;  /* 0x0000003f3f3ff290 */ /* 0x000fe4000fffe03f */
[----:B-1----:R-:W-:Y:S01]  /*9d1b0*/  IMAD.MOV.U32 R174, RZ, RZ, R8 ;  /* 0x000000ffffae7224 */ /* 0x002fe200078e0008 */
[----:B------:R-:W-:Y:S01]  /*9d1c0*/  MOV R179, R10 ;  /* 0x0000000a00b37202 */ /* 0x000fe20000000f00 */
[----:B--2---:R-:W-:Y:S01]  /*9d1d0*/  IMAD.MOV.U32 R175, RZ, RZ, R9 ;  /* 0x000000ffffaf7224 */ /* 0x004fe200078e0009 */
[----:B------:R-:W2:Y:S01]  /*9d1e0*/  LDL.LU R8, [R1+0x910] ;  /* 0x0009100001087983 */ /* 0x000ea20000300800 */
[----:B------:R-:W-:-:S03]  /*9d1f0*/  IMAD.MOV.U32 R178, RZ, RZ, R11 ;  /* 0x000000ffffb27224 */ /* 0x000fc600078e000b */
[----:B------:R-:W2:Y:S04]  /*9d200*/  LDL.LU R9, [R1+0x914] ;  /* 0x0009140001097983 */ /* 0x000ea80000300800 */
[----:B------:R-:W2:Y:S04]  /*9d210*/  LDL.LU R10, [R1+0x918] ;  /* 0x00091800010a7983 */ /* 0x000ea80000300800 */
[----:B------:R-:W2:Y:S01]  /*9d220*/  LDL.LU R11, [R1+0x91c] ;  /* 0x00091c00010b7983 */ /* 0x000ea20000300800 */
[C---:B---3--:R-:W-:Y:S08]  /*9d230*/  HMMA.1688.F32.TF32 R12, R4.reuse, R224, R12 ;  /* 0x000000e0040c723c */ /* 0x048ff0000008100c */
[C---:B----4-:R-:W-:Y:S08]  /*9d240*/  HMMA.1688.F32.TF32 R16, R4.reuse, R220, R16 ;  /* 0x000000dc0410723c */ /* 0x050ff00000081010 */
[C---:B------:R-:W-:Y:S08]  /*9d250*/  HMMA.1688.F32.TF32 R20, R4.reuse, R216, R20 ;  /* 0x000000d80414723c */ /* 0x040ff00000081014 */
[C---:B------:R-:W-:Y:S11]  /*9d260*/  HMMA.1688.F32.TF32 R48, R4.reuse, R172, R48 ;  /* 0x000000ac0430723c */ /* 0x040ff60000081030 */
[----:B------:R-:W-:Y:S11]  /*9d270*/  @!UPT UIADD3 URZ, URZ, URZ, URZ ;  /* 0x0000003f3f3ff290 */ /* 0x000ff6000fffe03f */
[----:B------:R-:W-:Y:S02]  /*9d280*/  @!UPT UIADD3 URZ, URZ, URZ, URZ ;  /* 0x0000003f3f3ff290 */ /* 0x000fe4000fffe03f */
[----:B------:R-:W-:Y:S01]  /*9d290*/  IMAD.MOV.U32 R158, RZ, RZ, R48 ;  /* 0x000000ffff9e7224 */ /* 0x000fe200078e0030 */
[----:B------:R-:W-:Y:S01]  /*9d2a0*/  MOV R159, R49 ;  /* 0x00000031009f7202 */ /* 0x000fe20000000f00 */
[----:B------:R-:W-:Y:S01]  /*9d2b0*/  IMAD.MOV.U32 R154, RZ, RZ, R50 ;  /* 0x000000ffff9a7224 */ /* 0x000fe200078e0032 */
[----:B------:R-:W-:Y:S01]  /*9d2c0*/  HMMA.1688.F32.TF32 R44, R4, R180, R44 ;  /* 0x000000b4042c723c */ /* 0x000fe2000008102c */
[----:B------:R-:W-:-:S07]  /*9d2d0*/  IMAD.MOV.U32 R155, RZ, RZ, R51 ;  /* 0x000000ffff9b7224 */ /* 0x000fce00078e0033 */
[C---:B------:R-:W-:Y:S11]  /*9d2e0*/  HMMA.1688.F32.TF32 R48, R4.reuse, R176, R88 ;  /* 0x000000b00430723c */ /* 0x040ff60000081058 */
[----:B------:R-:W-:Y:S05]  /*9d2f0*/  @!UPT UIADD3 URZ, URZ, URZ, URZ ;  /* 0x0000003f3f3ff290 */ /* 0x000fea000fffe03f */
[----:B------:R-:W-:Y:S01]  /*9d300*/  IMAD.MOV.U32 R167, RZ, RZ, R44 ;  /* 0x000000ffffa77224 */ /* 0x000fe200078e002c */
[----:B------:R-:W-:Y:S01]  /*9d310*/  MOV R187, R46 ;  /* 0x0000002e00bb7202 */ /* 0x000fe20000000f00 */
[----:B------:R-:W-:Y:S02]  /*9d320*/  IMAD.MOV.U32 R166, RZ, RZ, R45 ;  /* 0x000000ffffa67224 */ /* 0x000fe400078e002d */
[----:B------:R-:W-:Y:S02]  /*9d330*/  IMAD.MOV.U32 R186, RZ, RZ, R47 ;  /* 0x000000ffffba7224 */ /* 0x000fe400078e002f */
[----:B------:R-:W-:Y:S02]  /*9d340*/  HMMA.1688.F32.TF32 R44, R4, R184, R64 ;  /* 0x000000b8042c723c */ /* 0x000fe40000081040 */
[----:B------:R-:W-:Y:S01]  /*9d350*/  MOV R150, R48 ;  /* 0x0000003000967202 */ /* 0x000fe20000000f00 */
[----:B------:R-:W-:Y:S01]  /*9d360*/  IMAD.MOV.U32 R138, RZ, RZ, R49 ;  /* 0x000000ffff8a7224 */ /* 0x000fe200078e0031 */
[----:B------:R-:W-:Y:S01]  /*9d370*/  MOV R142, R51 ;  /* 0x00000033008e7202 */ /* 0x000fe20000000f00 */
[----:B------:R-:W-:-:S03]  /*9d380*/  IMAD.MOV.U32 R139, RZ, RZ, R50 ;  /* 0x000000ffff8b7224 */ /* 0x000fc600078e0032 */
[C---:B------:R-:W-:Y:S08]  /*9d390*/  HMMA.1688.F32.TF32 R48, R4.reuse, R188, R60 ;  /* 0x000000bc0430723c */ /* 0x040ff0000008103c */
[----:B------:R-:W-:Y:S08]  /*9d3a0*/  HMMA.1688.F32.TF32 R36, R4, R200, R36 ;  /* 0x000000c80424723c */ /* 0x000ff00000081024 */
[----:B------:R-:W-:Y:S01]  /*9d3b0*/  IMAD.MOV.U32 R143, RZ, RZ, R44 ;  /* 0x000000ffff8f7224 */ /* 0x000fe200078e002c */
[----:B------:R-:W-:Y:S01]  /*9d3c0*/  MOV R151, R45 ;  /* 0x0000002d00977202 */ /* 0x000fe20000000f00 */
[----:B------:R-:W-:-:S02]  /*9d3d0*/  IMAD.MOV.U32 R146, RZ, RZ, R46 ;  /* 0x000000ffff927224 */ /* 0x000fc400078e002e */
[----:B------:R-:W-:Y:S02]  /*9d3e0*/  IMAD.MOV.U32 R147, RZ, RZ, R47 ;  /* 0x000000ffff937224 */ /* 0x000fe400078e002f */
[C---:B------:R-:W-:Y:S08]  /*9d3f0*/  HMMA.1688.F32.TF32 R44, R4.reuse, R192, R40 ;  /* 0x000000c0042c723c */ /* 0x040ff00000081028 */
[C---:B------:R-:W-:Y:S08]  /*9d400*/  HMMA.1688.F32.TF32 R40, R4.reuse, R196, R248 ;  /* 0x000000c40428723c */ /* 0x040ff000000810f8 */
        /* <DEDUP_REMOVED lines=23> */
[----:B-1----:R-:W4:Y:S04]  /*9d580*/  LDL.LU R12, [R1+0x660] ;  /* 0x00066000010c7983 */ /* 0x002f280000300800 */
[----:B------:R-:W4:Y:S04]  /*9d590*/  LDL.LU R13, [R1+0x664] ;  /* 0x00066400010d7983 */ /* 0x000f280000300800 */
[----:B---3--:R-:W4:Y:S04]  /*9d5a0*/  LDL.LU R14, [R1+0x668] ;  /* 0x00066800010e7983 */ /* 0x008f280000300800 */
        /* <DEDUP_REMOVED lines=21> */
[----:B--2---:R-:W-:Y:S03]  /*9d700*/  HMMA.1688.F32.TF32 R8, R4, R228, R8 ;  /* 0x000000e40408723c */ /* 0x004fe60000081008 */
        /* <DEDUP_REMOVED lines=62> */
[----:B------:R1:W-:Y:S04]  /*9daf0*/  STL [R1+0x9214], R190 ;  /* 0x009214be01007387 */ /* 0x0003e80000100800 */
[----:B------:R1:W-:Y:S01]  /*9db00*/  STL [R1+0x9210], R242 ;  /* 0x009210f201007387 */ /* 0x0003e20000100800 */
[C---:B--2---:R-:W-:Y:S08]  /*9db10*/  HMMA.1688.F32.TF32 R84, R4.reuse, R236, R84 ;  /* 0x000000ec0454723c */ /* 0x044ff00000081054 */
[C---:B---3--:R-:W-:Y:S11]  /*9db20*/  HMMA.1688.F32.TF32 R68, R4.reuse, R232, R68 ;  /* 0x000000e80444723c */ /* 0x048ff60000081044 */
[----:B------:R-:W-:Y:S05]  /*9db30*/  @!UPT UIADD3 URZ, URZ, URZ, URZ ;  /* 0x0000003f3f3ff290 */ /* 0x000fea000fffe03f */
[----:B-1----:R-:W-:Y:S01]  /*9db40*/  MOV R190, R86 ;  /* 0x0000005600be7202 */ /* 0x002fe20000000f00 */
[----:B------:R-:W-:Y:S02]  /*9db50*/  IMAD.MOV.U32 R242, RZ, RZ, R87 ;  /* 0x000000fffff27224 */ /* 0x000fe400078e0057 */
[----:B------:R-:W-:Y:S01]  /*9db60*/  IMAD.MOV.U32 R243, RZ, RZ, R84 ;  /* 0x000000fffff37224 */ /* 0x000fe200078e0054 */
[----:B----4-:R-:W-:Y:S03]  /*9db70*/  HMMA.1688.F32.TF32 R36, R4, R240, R36 ;  /* 0x000000f00424723c */ /* 0x010fe60000081024 */
[----:B------:R-:W-:Y:S01]  /*9db80*/  STL.64 [R1+0x1330], R68 ;  /* 0x0013304401007387 */ /* 0x000fe20000100a00 */
[----:B------:R-:W-:-:S03]  /*9db90*/  IMAD.MOV.U32 R191, RZ, RZ, R85 ;  /* 0x000000ffffbf7224 */ /* 0x000fc600078e0055 */
[----:B------:R1:W-:Y:S01]  /*9dba0*/  STL.64 [R1+0x1338], R70 ;  /* 0x0013384601007387 */ /* 0x0003e20000100a00 */
[----:B------:R-:W-:Y:S03]  /*9dbb0*/  HMMA.1688.F32.TF32 R4, R4, R244, R8 ;  /* 0x000000f40404723c */ /* 0x000fe60000081008 */
[----:B-1----:R-:W2:Y:S04]  /*9dbc0*/  LDL.LU.64 R70, [R1+0x9a60] ;  /* 0x009a600001467983 */ /* 0x002ea80000300a00 */
[----:B------:R-:W3:Y:S04]  /*9dbd0*/  LDL.LU.64 R68, [R1+0x9a58] ;  /* 0x009a580001447983 */ /* 0x000ee80000300a00 */
[----:B------:R-:W4:Y:S04]  /*9dbe0*/  LDL.LU.64 R86, [R1+0x9a50] ;  /* 0x009a500001567983 */ /* 0x000f280000300a00 */
[----:B------:R-:W2:Y:S04]  /*9dbf0*/  LDL.LU.64 R84, [R1+0x9a48] ;  /* 0x009a480001547983 */ /* 0x000ea80000300a00 */
[----:B------:R-:W-:Y:S04]  /*9dc00*/  STL.64 [R1+0x1310], R36 ;  /* 0x0013102401007387 */ /* 0x000fe80000100a00 */
[----:B------:R1:W-:Y:S04]  /*9dc10*/  STL.64 [R1+0x1318], R38 ;  /* 0x0013182601007387 */ /* 0x0003e80000100a00 */
[----:B-1----:R-:W2:Y:S04]  /*9dc20*/  LDL.LU.64 R38, [R1+0x9a40] ;  /* 0x009a400001267983 */ /* 0x002ea80000300a00 */
[----:B------:R-:W2:Y:S04]  /*9dc30*/  LDL.LU.64 R36, [R1+0x9a38] ;  /* 0x009a380001247983 */ /* 0x000ea80000300a00 */
[----:B------:R-:W2:Y:S04]  /*9dc40*/  LDL.LU.64 R10, [R1+0x9a30] ;  /* 0x009a3000010a7983 */ /* 0x000ea80000300a00 */
[----:B------:R-:W2:Y:S01]  /*9dc50*/  LDL.LU.64 R8, [R1+0x9a28] ;  /* 0x009a280001087983 */ /* 0x000ea20000300a00 */
[----:B------:R-:W-:Y:S01]  /*9dc60*/  IMAD.MOV.U32 R230, RZ, RZ, R4 ;  /* 0x000000ffffe67224 */ /* 0x000fe200078e0004 */
[----:B------:R-:W-:Y:S01]  /*9dc70*/  MOV R231, R5 ;  /* 0x0000000500e77202 */ /* 0x000fe20000000f00 */
[----:B------:R-:W-:Y:S01]  /*9dc80*/  IMAD.MOV.U32 R226, RZ, RZ, R6 ;  /* 0x000000ffffe27224 */ /* 0x000fe200078e0006 */
[----:B------:R-:W3:Y:S01]  /*9dc90*/  LDL.LU R4, [R1+0x6e0] ;  /* 0x0006e00001047983 */ /* 0x000ee20000300800 */
[----:B------:R-:W-:-:S03]  /*9dca0*/  IMAD.MOV.U32 R227, RZ, RZ, R7 ;  /* 0x000000ffffe37224 */ /* 0x000fc600078e0007 */
        /* <DEDUP_REMOVED lines=34> */
[----:B------:R-:W-:Y:S01]  /*9ded0*/  STL.64 [R1+0x1680], R56 ;  /* 0x0016803801007387 */ /* 0x000fe20000100a00 */
[----:B------:R1:W-:Y:S03]  /*9dee0*/  STL.64 [R1+0x1688], R58 ;  /* 0x0016883a01007387 */ /* 0x0003e60000100a00 */
[----:B-1----:R-:W2:Y:S01]  /*9def0*/  LDL.LU.64 R58, [R1+0x99e0] ;  /* 0x0099e000013a7983 */ /* 0x002ea20000300a00 */
        /* <DEDUP_REMOVED lines=14> */
[----:B------:R-:W2:Y:S01]  /*9dfe0*/  LDL.LU.64 R64, [R1+0x99b8] ;  /* 0x0099b80001407983 */ /* 0x000ea20000300a00 */
[C---:B---3--:R-:W-:Y:S08]  /*9dff0*/  HMMA.1688.F32.TF32 R4, R8.reuse, R68, R4 ;  /* 0x000000440804723c */ /* 0x048ff00000081004 */
[C---:B--2---:R-:W-:Y:S11]  /*9e000*/  HMMA.1688.F32.TF32 R88, R8.reuse, R64, R88 ;  /* 0x000000400858723c */ /* 0x044ff60000081058 */
[----:B------:R-:W-:Y:S11]  /*9e010*/  @!UPT UIADD3 URZ, URZ, URZ, URZ ;  /* 0x0000003f3f3ff290 */ /* 0x000ff6000fffe03f */
[----:B------:R-:W-:Y:S01]  /*9e020*/  @!UPT UIADD3 URZ, URZ, URZ, URZ ;  /* 0x0000003f3f3ff290 */ /* 0x000fe2000fffe03f */
[----:B------:R-:W-:Y:S01]  /*9e030*/  STL.64 [R1+0x1650], R88 ;  /* 0x0016505801007387 */ /* 0x000fe20000100a00 */
[----:B------:R1:W-:Y:S03]  /*9e040*/  STL.64 [R1+0x1658], R90 ;  /* 0x0016585a01007387 */ /* 0x0003e60000100a00 */
[----:B-1----:R-:W2:Y:S01]  /*9e050*/  LDL.LU.64 R90, [R1+0x99b0] ;  /* 0x0099b000015a7983 */ /* 0x002ea20000300a00 */
[----:B------:R-:W3:Y:S01]  /*9e060*/  LDL.LU.64 R88, [R1+0x99a8] ;  /* 0x0099a80001587983 */ /* 0x000ee20000300a00 */
[C---:B------:R-:W-:Y:S01]  /*9e070*/  HMMA.1688.F32.TF32 R124, R8.reuse, R72, R124 ;  /* 0x00000048087c723c */ /* 0x040fe2000008107c */
[----:B------:R-:W-:Y:S01]  /*9e080*/  STL.64 [R1+0x1640], R4 ;  /* 0x0016400401007387 */ /* 0x000fe20000100a00 */
[----:B------:R1:W-:Y:S06]  /*9e090*/  STL.64 [R1+0x1648], R6 ;  /* 0x0016480601007387 */ /* 0x0003ec0000100a00 */
[C---:B-1----:R-:W-:Y:S08]  /*9e0a0*/  HMMA.1688.F32.TF32 R4, R8.reuse, R76, R248 ;  /* 0x0000004c0804723c */ /* 0x042ff000000810f8 */
[C---:B------:R-:W-:Y:S08]  /*9e0b0*/  HMMA.1688.F32.TF32 R32, R8.reuse, R80, R32 ;  /* 0x000000500820723c */ /* 0x040ff00000081020 */
[C---:B------:R-:W-:Y:S01]  /*9e0c0*/  HMMA.1688.F32.TF32 R28, R8.reuse, R84, R28 ;  /* 0x00000054081c723c */ /* 0x040fe2000008101c */
[----:B------:R-:W-:Y:S01]  /*9e0d0*/  STL.64 [R1+0x1630], R124 ;  /* 0x0016307c01007387 */ /* 0x000fe20000100a00 */
[----:B------:R-:W-:Y:S05]  /*9e0e0*/  STL.64 [R1+0x1638], R126 ;  /* 0x0016387e01007387 */ /* 0x000fea0000100a00 */
[----:B------:R-:W-:Y:S01]  /*9e0f0*/  STL.64 [R1+0x1620], R4 ;  /* 0x0016200401007387 */ /* 0x000fe20000100a00 */
[----:B------:R3:W-:Y:S07]  /*9e100*/  STL.64 [R1+0x1628], R6 ;  /* 0x0016280601007387 */ /* 0x0007ee0000100a00 */
[----:B------:R-:W-:Y:S02]  /*9e110*/  STL.64 [R1+0x1610], R32 ;  /* 0x0016102001007387 */ /* 0x000fe40000100a00 */
[----:B------:R-:W-:Y:S01]  /*9e120*/  STL.64 [R1+0x1618], R34 ;  /* 0x0016182201007387 */ /* 0x000fe20000100a00 */
[C---:B------:R-:W-:Y:S05]  /*9e130*/  HMMA.1688.F32.TF32 R20, R8.reuse, R92, R20 ;  /* 0x0000005c0814723c */ /* 0x040fea0000081014 */
[----:B------:R-:W-:Y:S01]  /*9e140*/  STL.64 [R1+0x1600], R28 ;  /* 0x0016001c01007387 */ /* 0x000fe20000100a00 */
[----:B------:R-:W-:Y:S02]  /*9e150*/  STL.64 [R1+0x1608], R30 ;  /* 0x0016081e01007387 */ /* 0x000fe40000100a00 */
[C---:B------:R-:W-:Y:S08]  /*9e160*/  HMMA.1688.F32.TF32 R16, R8.reuse, R96, R16 ;  /* 0x000000600810723c */ /* 0x040ff00000081010 */
[C---:B---3--:R-:W-:Y:S11]  /*9e170*/  HMMA.1688.F32.TF32 R4, R8.reuse, R88, R24 ;  /* 0x000000580804723c */ /* 0x048ff60000081018 */
[----:B------:R-:W-:Y:S11]  /*9e180*/  @!UPT UIADD3 URZ, URZ, URZ, URZ ;  /* 0x0000003f3f3ff290 */ /* 0x000ff6000fffe03f */
[----:B------:R-:W-:Y:S01]  /*9e190*/  @!UPT UIADD3 URZ, URZ, URZ, URZ ;  /* 0x0000003f3f3ff290 */ /* 0x000fe2000fffe03f */
[----:B------:R-:W-:Y:S01]  /*9e1a0*/  STL.64 [R1+0x15f0], R4 ;  /* 0x0015f00401007387 */ /* 0x000fe20000100a00 */
[----:B------:R1:W-:Y:S02]  /*9e1b0*/  STL.64 [R1+0x15f8], R6 ;  /* 0x0015f80601007387 */ /* 0x0003e40000100a00 */
[C---:B-1----:R-:W-:Y:S01]  /*9e1c0*/  HMMA.1688.F32.TF32 R4, R8.reuse, R100, R12 ;  /* 0x000000640804723c */ /* 0x042fe2000008100c */
[----:B------:R1:W-:Y:S01]  /*9e1d0*/  STL.64 [R1+0x15e0], R20 ;  /* 0x0015e01401007387 */ /* 0x0003e20000100a00 */
[----:B------:R3:W-:Y:S03]  /*9e1e0*/  STL.64 [R1+0x15e8], R22 ;  /* 0x0015e81601007387 */ /* 0x0007e60000100a00 */
[----:B-1----:R-:W2:Y:S01]  /*9e1f0*/  LDL.LU R20, [R1+0x5c0] ;  /* 0x0005c00001147983 */ /* 0x002ea20000300800 */
[----:B------:R-:W-:Y:S02]  /*9e200*/  STL.64 [R1+0x15d0], R16 ;  /* 0x0015d01001007387 */ /* 0x000fe40000100a00 */
[----:B------:R-:W-:Y:S11]  /*9e210*/  STL.64 [R1+0x15d8], R18 ;  /* 0x0015d81201007387 */ /* 0x000ff60000100a00 */
[----:B------:R-:W-:Y:S04]  /*9e220*/  @!UPT UIADD3 URZ, URZ, URZ, URZ ;  /* 0x0000003f3f3ff290 */ /* 0x000fe8000fffe03f */
[----:B------:R1:W-:Y:S01]  /*9e230*/  STL.64 [R1+0x15c0], R4 ;  /* 0x0015c00401007387 */ /* 0x0003e20000100a00 */
[----:B------:R1:W-:Y:S02]  /*9e240*/  STL.64 [R1+0x15c8], R6 ;  /* 0x0015c80601007387 */ /* 0x0003e40000100a00 */
[----:B------:R-:W2:Y:S02]  /*9e250*/  LDL.LU R21, [R1+0x5c4] ;  /* 0x0005c40001157983 */ /* 0x000ea40000300800 */
[----:B---3--:R-:W2:Y:S01]  /*9e260*/  LDL.LU R22, [R1+0x5c8] ;  /* 0x0005c80001167983 */ /* 0x008ea20000300800 */
[----:B------:R-:W2:Y:S01]  /*9e270*/  LDL.LU R23, [R1+0x5cc] ;  /* 0x0005cc0001177983 */ /* 0x000ea20000300800 */
[----:B------:R-:W3:Y:S02]  /*9e280*/  LDL.LU R248, [R1+0x600] ;  /* 0x0006000001f87983 */ /* 0x000ee40000300800 */
[----:B------:R-:W3:Y:S02]  /*9e290*/  LDL.LU R249, [R1+0x604] ;  /* 0x0006040001f97983 */ /* 0x000ee40000300800 */
[----:B------:R-:W3:Y:S01]  /*9e2a0*/  LDL.LU R250, [R1+0x608] ;  /* 0x0006080001fa7983 */ /* 0x000ee20000300800 */
[----:B------:R-:W3:Y:S01]  /*9e2b0*/  LDL.LU R251, [R1+0x60c] ;  /* 0x00060c0001fb7983 */ /* 0x000ee20000300800 */
[----:B------:R-:W2:Y:S02]  /*9e2c0*/  LDL.LU R124, [R1+0x650] ;  /* 0x00065000017c7983 */ /* 0x000ea40000300800 */
[----:B------:R-:W2:Y:S02]  /*9e2d0*/  LDL.LU R125, [R1+0x654] ;  /* 0x00065400017d7983 */ /* 0x000ea40000300800 */
[----:B------:R-:W2:Y:S01]  /*9e2e0*/  LDL.LU R126, [R1+0x658] ;  /* 0x00065800017e7983 */ /* 0x000ea20000300800 */
[----:B------:R-:W2:Y:S01]  /*9e2f0*/  LDL.LU R127, [R1+0x65c] ;  /* 0x00065c00017f7983 */ /* 0x000ea20000300800 */
[----:B------:R-:W3:Y:S02]  /*9e300*/  LDL.LU R12, [R1+0x640] ;  /* 0x00064000010c7983 */ /* 0x000ee40000300800 */
[----:B------:R-:W3:Y:S02]  /*9e310*/  LDL.LU R13, [R1+0x644] ;  /* 0x00064400010d7983 */ /* 0x000ee40000300800 */
[----:B------:R-:W3:Y:S01]  /*9e320*/  LDL.LU R14, [R1+0x648] ;  /* 0x00064800010e7983 */ /* 0x000ee20000300800 */
[----:B------:R-:W3:Y:S01]  /*9e330*/  LDL.LU R15, [R1+0x64c] ;  /* 0x00064c00010f7983 */ /* 0x000ee20000300800 */
[----:B-1----:R-:W3:Y:S02]  /*9e340*/  LDL.LU R4, [R1+0x610] ;  /* 0x0006100001047983 */ /* 0x002ee40000300800 */
[----:B------:R-:W3:Y:S02]  /*9e350*/  LDL.LU R5, [R1+0x614] ;  /* 0x0006140001057983 */ /* 0x000ee40000300800 */
[----:B------:R-:W3:Y:S01]  /*9e360*/  LDL.LU R6, [R1+0x618] ;  /* 0x0006180001067983 */ /* 0x000ee20000300800 */
[----:B------:R-:W3:Y:S01]  /*9e370*/  LDL.LU R7, [R1+0x61c] ;  /* 0x00061c0001077983 */ /* 0x000ee20000300800 */
[----:B------:R-:W3:Y:S02]  /*9e380*/  LDL.LU R32, [R1+0x5f0] ;  /* 0x0005f00001207983 */ /* 0x000ee40000300800 */
        /* <DEDUP_REMOVED lines=15> */
[----:B------:R-:W-:Y:S02]  /*9e480*/  STL.64 [R1+0x9980], R102 ;  /* 0x0099806601007387 */ /* 0x000fe40000100a00 */
[----:B------:R1:W-:Y:S02]  /*9e490*/  STL.64 [R1+0x9978], R100 ;  /* 0x0099786401007387 */ /* 0x0003e40000100a00 */
[----:B-1----:R-:W3:Y:S01]  /*9e4a0*/  LDL.LU R100, [R1+0x620] ;  /* 0x0006200001647983 */ /* 0x002ee20000300800 */
[----:B------:R-:W3:Y:S02]  /*9e4b0*/  LDL.LU R101, [R1+0x624] ;  /* 0x0006240001657983 */ /* 0x000ee40000300800 */
[----:B------:R-:W3:Y:S02]  /*9e4c0*/  LDL.LU R102, [R1+0x628] ;  /* 0x0006280001667983 */ /* 0x000ee40000300800 */
[----:B------:R-:W3:Y:S01]  /*9e4d0*/  LDL.LU R103, [R1+0x62c] ;  /* 0x00062c0001677983 */ /* 0x000ee20000300800 */
[C---:B--2---:R-:W-:Y:S11]  /*9e4e0*/  HMMA.1688.F32.TF32 R124, R8.reuse, R104, R124 ;  /* 0x00000068087c723c */ /* 0x044ff6000008107c */
[----:B------:R-:W-:Y:S11]  /*9e4f0*/  @!UPT UIADD3 URZ, URZ, URZ, URZ ;  /* 0x0000003f3f3ff290 */ /* 0x000ff6000fffe03f */
[----:B------:R-:W-:Y:S01]  /*9e500*/  @!UPT UIADD3 URZ, URZ, URZ, URZ ;  /* 0x0000003f3f3ff290 */ /* 0x000fe2000fffe03f */
[----:B------:R-:W-:Y:S01]  /*9e510*/  STL.64 [R1+0x15b0], R124 ;  /* 0x0015b07c01007387 */ /* 0x000fe20000100a00 */
[----:B------:R1:W-:Y:S03]  /*9e520*/  STL.64 [R1+0x15b8], R126 ;  /* 0x0015b87e01007387 */ /* 0x0003e60000100a00 */
[----:B-1----:R-:W2:Y:S01]  /*9e530*/  LDL.LU.64 R126, [R1+0x99a0] ;  /* 0x0099a000017e7983 */ /* 0x002ea20000300a00 */
[----:B------:R-:W2:Y:S02]  /*9e540*/  LDL.LU.64 R124, [R1+0x9998] ;  /* 0x00999800017c7983 */ /* 0x000ea40000300a00 */
[----:B------:R-:W-:Y:S02]  /*9e550*/  STL.64 [R1+0x9970], R106 ;  /* 0x0099706a01007387 */ /* 0x000fe40000100a00 */
[----:B------:R1:W-:Y:S02]  /*9e560*/  STL.64 [R1+0x9968], R104 ;  /* 0x0099686801007387 */ /* 0x0003e40000100a00 */
[----:B-1----:R-:W2:Y:S01]  /*9e570*/  LDL.LU R104, [R1+0x630] ;  /* 0x0006300001687983 */ /* 0x002ea20000300800 */
[----:B------:R-:W2:Y:S02]  /*9e580*/  LDL.LU R105, [R1+0x634] ;  /* 0x0006340001697983 */ /* 0x000ea40000300800 */
[----:B------:R-:W2:Y:S02]  /*9e590*/  LDL.LU R106, [R1+0x638] ;  /* 0x00063800016a7983 */ /* 0x000ea40000300800 */
[----:B------:R-:W2:Y:S01]  /*9e5a0*/  LDL.LU R107, [R1+0x63c] ;  /* 0x00063c00016b7983 */ /* 0x000ea20000300800 */
[C---:B---3--:R-:W-:Y:S08]  /*9e5b0*/  HMMA.1688.F32.TF32 R12, R8.reuse, R108, R12 ;  /* 0x0000006c080c723c */ /* 0x048ff0000008100c */
[C---:B------:R-:W-:Y:S08]  /*9e5c0*/  HMMA.1688.F32.TF32 R100, R8.reuse, R116, R100 ;  /* 0x000000740864723c */ /* 0x040ff00000081064 */
[C---:B------:R-:W-:Y:S07]  /*9e5d0*/  HMMA.1688.F32.TF32 R4, R8.reuse, R120, R4 ;  /* 0x000000780804723c */ /* 0x040fee0000081004 */
[----:B------:R-:W-:Y:S01]  /*9e5e0*/  STL.64 [R1+0x15a0], R12 ;  /* 0x0015a00c01007387 */ /* 0x000fe20000100a00 */
[----:B------:R1:W-:Y:S03]  /*9e5f0*/  STL.64 [R1+0x15a8], R14 ;  /* 0x0015a80e01007387 */ /* 0x0003e60000100a00 */
[----:B-1----:R-:W3:Y:S01]  /*9e600*/  LDL.LU.64 R14, [R1+0x9990] ;  /* 0x00999000010e7983 */ /* 0x002ee20000300a00 */
[----:B------:R-:W3:Y:S02]  /*9e610*/  LDL.LU.64 R12, [R1+0x9988] ;  /* 0x00998800010c7983 */ /* 0x000ee40000300a00 */
[----:B------:R-:W-:Y:S02]  /*9e620*/  STL.64 [R1+0x9960], R110 ;  /* 0x0099606e01007387 */ /* 0x000fe40000100a00 */
[----:B------:R-:W-:Y:S01]  /*9e630*/  STL.64 [R1+0x9958], R108 ;  /* 0x0099586c01007387 */ /* 0x000fe20000100a00 */
[----:B------:R-:W-:Y:S01]  /*9e640*/  STL.64 [R1+0x9950], R114 ;  /* 0x0099507201007387 */ /* 0x000fe20000100a00 */
[----:B------:R-:W-:Y:S01]  /*9e650*/  STL.64 [R1+0x9948], R112 ;  /* 0x0099487001007387 */ /* 0x000fe20000100a00 */
[C---:B--2---:R-:W-:Y:S11]  /*9e660*/  HMMA.1688.F32.TF32 R104, R8.reuse, R112, R104 ;  /* 0x000000700868723c */ /* 0x044ff60000081068 */
[----:B------:R-:W-:Y:S11]  /*9e670*/  @!UPT UIADD3 URZ, URZ, URZ, URZ ;  /* 0x0000003f3f3ff290 */ /* 0x000ff6000fffe03f */
[----:B------:R-:W-:Y:S01]  /*9e680*/  @!UPT UIADD3 URZ, URZ, URZ, URZ ;  /* 0x0000003f3f3ff290 */ /* 0x000fe2000fffe03f */
[----:B------:R-:W-:Y:S01]  /*9e690*/  STL.64 [R1+0x1590], R104 ;  /* 0x0015906801007387 */ /* 0x000fe20000100a00 */
[----:B------:R-:W-:Y:S02]  /*9e6a0*/  STL.64 [R1+0x1598], R106 ;  /* 0x0015986a01007387 */ /* 0x000fe40000100a00 */
[----:B------:R-:W-:Y:S02]  /*9e6b0*/  STL.64 [R1+0x9940], R118 ;  /* 0x0099407601007387 */ /* 0x000fe40000100a00 */
[----:B------:R-:W-:Y:S01]  /*9e6c0*/  STL.64 [R1+0x9938], R116 ;  /* 0x0099387401007387 */ /* 0x000fe20000100a00 */
[----:B------:R-:W-:Y:S01]  /*9e6d0*/  STL.64 [R1+0x1580], R100 ;  /* 0x0015806401007387 */ /* 0x000fe20000100a00 */
[----:B------:R-:W-:Y:S02]  /*9e6e0*/  STL.64 [R1+0x1588], R102 ;  /* 0x0015886601007387 */ /* 0x000fe40000100a00 */
[----:B------:R-:W-:Y:S02]  /*9e6f0*/  STL.64 [R1+0x9930], R122 ;  /* 0x0099307a01007387 */ /* 0x000fe40000100a00 */
[----:B------:R-:W-:Y:S01]  /*9e700*/  STL.64 [R1+0x9928], R120 ;  /* 0x0099287801007387 */ /* 0x000fe20000100a00 */
[----:B------:R-:W-:Y:S01]  /*9e710*/  STL.64 [R1+0x1570], R4 ;  /* 0x0015700401007387 */ /* 0x000fe20000100a00 */
[----:B------:R1:W-:Y:S02]  /*9e720*/  STL.64 [R1+0x1578], R6 ;  /* 0x0015780601007387 */ /* 0x0003e40000100a00 */
[C---:B-1----:R-:W-:Y:S01]  /*9e730*/  HMMA.1688.F32.TF32 R4, R8.reuse, R124, R248 ;  /* 0x0000007c0804723c */ /* 0x042fe200000810f8 */
[----:B------:R-:W-:Y:S01]  /*9e740*/  STL.64 [R1+0x9920], R126 ;  /* 0x0099207e01007387 */ /* 0x000fe20000100a00 */
[----:B------:R-:W-:Y:S11]  /*9e750*/  STL.64 [R1+0x9918], R124 ;  /* 0x0099187c01007387 */ /* 0x000ff60000100a00 */
[----:B------:R-:W-:Y:S10]  /*9e760*/  @!UPT UIADD3 URZ, URZ, URZ, URZ ;  /* 0x0000003f3f3ff290 */ /* 0x000ff4000fffe03f */
        /* <DEDUP_REMOVED lines=26> */
[----:B------:R-:W2:Y:S01]  /*9e910*/  LDL.LU R20, [R1+0x510] ;  /* 0x0005100001147983 */ /* 0x000ea20000300800 */
[C---:B-1----:R-:W-:Y:S11]  /*9e920*/  HMMA.1688.F32.TF32 R4, R8.reuse, R144, R16 ;  /* 0x000000900804723c */ /* 0x042ff60000081010 */
[----:B------:R-:W-:Y:S11]  /*9e930*/  @!UPT UIADD3 URZ, URZ, URZ, URZ ;  /* 0x0000003f3f3ff290 */ /* 0x000ff6000fffe03f */
[----:B------:R-:W-:Y:S01]  /*9e940*/  @!UPT UIADD3 URZ, URZ, URZ, URZ ;  /* 0x0000003f3f3ff290 */ /* 0x000fe2000fffe03f */
[----:B------:R1:W-:Y:S01]  /*9e950*/  STL.64 [R1+0x1850], R4 ;  /* 0x0018500401007387 */ /* 0x0003e20000100a00 */
[----:B------:R1:W-:Y:S02]  /*9e960*/  STL.64 [R1+0x1858], R6 ;  /* 0x0018580601007387 */ /* 0x0003e40000100a00 */
[----:B------:R-:W2:Y:S02]  /*9e970*/  LDL.LU R21, [R1+0x514] ;  /* 0x0005140001157983 */ /* 0x000ea40000300800 */
[----:B------:R-:W2:Y:S01]  /*9e980*/  LDL.LU R22, [R1+0x518] ;  /* 0x0005180001167983 */ /* 0x000ea20000300800 */
[----:B------:R-:W2:Y:S01]  /*9e990*/  LDL.LU R23, [R1+0x51c] ;  /* 0x00051c0001177983 */ /* 0x000ea20000300800 */
[----:B------:R-:W2:Y:S02]  /*9e9a0*/  LDL.LU R248, [R1+0x550] ;  /* 0x0005500001f87983 */ /* 0x000ea40000300800 */
[----:B------:R-:W2:Y:S02]  /*9e9b0*/  LDL.LU R249, [R1+0x554] ;  /* 0x0005540001f97983 */ /* 0x000ea40000300800 */
[----:B------:R-:W2:Y:S01]  /*9e9c0*/  LDL.LU R250, [R1+0x558] ;  /* 0x0005580001fa7983 */ /* 0x000ea20000300800 */
[----:B------:R-:W2:Y:S01]  /*9e9d0*/  LDL.LU R251, [R1+0x55c] ;  /* 0x00055c0001fb7983 */ /* 0x000ea20000300800 */
        /* <DEDUP_REMOVED lines=12> */
[----:B------:R-:W4:Y:S02]  /*9eaa0*/  LDL.LU R100, [R1+0x570] ;  /* 0x0005700001647983 */ /* 0x000f240000300800 */
[----:B------:R-:W4:Y:S02]  /*9eab0*/  LDL.LU R101, [R1+0x574] ;  /* 0x0005740001657983 */ /* 0x000f240000300800 */
[----:B------:R-:W4:Y:S01]  /*9eac0*/  LDL.LU R102, [R1+0x578] ;  /* 0x0005780001667983 */ /* 0x000f220000300800 */
[----:B------:R-:W4:Y:S01]  /*9ead0*/  LDL.LU R103, [R1+0x57c] ;  /* 0x00057c0001677983 */ /* 0x000f220000300800 */
[----:B-1----:R-:W4:Y:S02]  /*9eae0*/  LDL.LU R4, [R1+0x560] ;  /* 0x0005600001047983 */ /* 0x002f240000300800 */
[----:B------:R-:W4:Y:S02]  /*9eaf0*/  LDL.LU R5, [R1+0x564] ;  /* 0x0005640001057983 */ /* 0x000f240000300800 */
[----:B------:R-:W4:Y:S01]  /*9eb00*/  LDL.LU R6, [R1+0x568] ;  /* 0x0005680001067983 */ /* 0x000f220000300800 */
[----:B------:R-:W4:Y:S01]  /*9eb10*/  LDL.LU R7, [R1+0x56c] ;  /* 0x00056c0001077983 */ /* 0x000f220000300800 */
[----:B------:R-:W4:Y:S02]  /*9eb20*/  LDL.LU R32, [R1+0x540] ;  /* 0x0005400001207983 */ /* 0x000f240000300800 */
        /* <DEDUP_REMOVED lines=15> */
[----:B------:R-:W-:Y:S02]  /*9ec20*/  STL.64 [R1+0x98d0], R146 ;  /* 0x0098d09201007387 */ /* 0x000fe40000100a00 */
[----:B------:R-:W-:Y:S02]  /*9ec30*/  STL.64 [R1+0x98c8], R144 ;  /* 0x0098c89001007387 */ /* 0x000fe40000100a00 */
[----:B------:R-:W-:Y:S01]  /*9ec40*/  STL.64 [R1+0x98c0], R150 ;  /* 0x0098c09601007387 */ /* 0x000fe20000100a00 */
[----:B------:R-:W-:Y:S01]  /*9ec50*/  STL.64 [R1+0x98b8], R148 ;  /* 0x0098b89401007387 */ /* 0x000fe20000100a00 */
[C---:B--2---:R-:W-:Y:S08]  /*9ec60*/  HMMA.1688.F32.TF32 R108, R8.reuse, R152, R108 ;  /* 0x00000098086c723c */ /* 0x044ff0000008106c */
[C---:B---3--:R-:W-:Y:S08]  /*9ec70*/  HMMA.1688.F32.TF32 R112, R8.reuse, R148, R112 ;  /* 0x000000940870723c */ /* 0x048ff00000081070 */
[C---:B------:R-:W-:Y:S08]  /*9ec80*/  HMMA.1688.F32.TF32 R104, R8.reuse, R156, R104 ;  /* 0x0000009c0868723c */ /* 0x040ff00000081068 */
[C---:B----4-:R-:W-:Y:S08]  /*9ec90*/  HMMA.1688.F32.TF32 R100, R8.reuse, R160, R100 ;  /* 0x000000a00864723c */ /* 0x050ff00000081064 */
[C---:B------:R-:W-:Y:S01]  /*9eca0*/  HMMA.1688.F32.TF32 R4, R8.reuse, R164, R4 ;  /* 0x000000a40804723c */ /* 0x040fe20000081004 */
        /* <DEDUP_REMOVED lines=49> */
[----:B-1----:R-:W-:Y:S11]  /*9efc0*/  HMMA.1688.F32.TF32 R4, R8, R188, R16 ;  /* 0x000000bc0804723c */ /* 0x002ff60000081010 */
[----:B------:R-:W-:Y:S11]  /*9efd0*/  @!UPT UIADD3 URZ, URZ, URZ, URZ ;  /* 0x0000003f3f3ff290 */ /* 0x000ff6000fffe03f */
[----:B------:R-:W-:Y:S01]  /*9efe0*/  @!UPT UIADD3 URZ, URZ, URZ, URZ ;  /* 0x0000003f3f3ff290 */ /* 0x000fe2000fffe03f */
[----:B------:R1:W-:Y:S01]  /*9eff0*/  STL.64 [R1+0x17a0], R4 ;  /* 0x0017a00401007387 */ /* 0x0003e20000100a00 */
[----:B------:R3:W-:Y:S02]  /*9f000*/  STL.64 [R1+0x17a8], R6 ;  /* 0x0017a80601007387 */ /* 0x0007e40000100a00 */
[----:B------:R-:W2:Y:S02]  /*9f010*/  LDL.LU R21, [R1+0x2604] ;  /* 0x0026040001157983 */ /* 0x000ea40000300800 */
[----:B------:R-:W2:Y:S01]  /*9f020*/  LDL.LU R22, [R1+0x2608] ;  /* 0x0026080001167983 */ /* 0x000ea20000300800 */
[----:B------:R-:W2:Y:S01]  /*9f030*/  LDL.LU R23, [R1+0x260c] ;  /* 0x00260c0001177983 */ /* 0x000ea20000300800 */
[----:B------:R-:W4:Y:S02]  /*9f040*/  LDL.LU R24, [R1+0x2610] ;  /* 0x0026100001187983 */ /* 0x000f240000300800 */
[----:B------:R-:W4:Y:S02]  /*9f050*/  LDL.LU R25, [R1+0x2614] ;  /* 0x0026140001197983 */ /* 0x000f240000300800 */
[----:B------:R-:W4:Y:S01]  /*9f060*/  LDL.LU R26, [R1+0x2618] ;  /* 0x00261800011a7983 */ /* 0x000f220000300800 */
[----:B------:R-:W4:Y:S01]  /*9f070*/  LDL.LU R27, [R1+0x261c] ;  /* 0x00261c00011b7983 */ /* 0x000f220000300800 */
        /* <DEDUP_REMOVED lines=8> */
[----:B-1----:R-:W2:Y:S02]  /*9f100*/  LDL.LU R4, [R1+0x2650] ;  /* 0x0026500001047983 */ /* 0x002ea40000300800 */
        /* <DEDUP_REMOVED lines=99> */
[----:B--2---:R-:W-:Y:S08]  /*9f740*/  HMMA.1688.F32.TF32 R128, R12, R36, R128 ;  /* 0x000000240c80723c */ /* 0x004ff00000081080 */
[C---:B---3--:R-:W-:Y:S08]  /*9f750*/  HMMA.1688.F32.TF32 R132, R8.reuse, R244, R132 ;  /* 0x000000f40884723c */ /* 0x048ff00000081084 */
[C---:B------:R-:W-:Y:S08]  /*9f760*/  HMMA.1688.F32.TF32 R140, R8.reuse, R236, R140 ;  /* 0x000000ec088c723c */ /* 0x040ff0000008108c */
        /* <DEDUP_REMOVED lines=11> */
[----:B------:R-:W-:Y:S08]  /*9f820*/  HMMA.1688.F32.TF32 R136, R8, R240, R136 ;  /* 0x000000f00888723c */ /* 0x000ff00000081088 */
        /* <DEDUP_REMOVED lines=30> */
[----:B------:R-:W-:Y:S01]  /*9fa10*/  STL.64 [R1+0x1568], R134 ;  /* 0x0015688601007387 */ /* 0x000fe20000100a00 */
[C---:B------:R-:W-:Y:S01]  /*9fa20*/  HMMA.1688.F32.TF32 R120, R12.reuse, R44, R120 ;  /* 0x0000002c0c78723c */ /* 0x040fe20000081078 */
[----:B------:R-:W-:Y:S01]  /*9fa30*/  STL.64 [R1+0x860], R128 ;  /* 0x0008608001007387 */ /* 0x000fe20000100a00 */
[----:B------:R-:W-:Y:S06]  /*9fa40*/  STL.64 [R1+0x868], R130 ;  /* 0x0008688201007387 */ /* 0x000fec0000100a00 */
[C---:B------:R-:W-:Y:S01]  /*9fa50*/  HMMA.1688.F32.TF32 R116, R12.reuse, R48, R116 ;  /* 0x000000300c74723c */ /* 0x040fe20000081074 */
[----:B------:R-:W-:Y:S02]  /*9fa60*/  STL.64 [R1+0x850], R8 ;  /* 0x0008500801007387 */ /* 0x000fe40000100a00 */
[----:B------:R1:W-:Y:S05]  /*9fa70*/  STL.64 [R1+0x858], R10 ;  /* 0x0008580a01007387 */ /* 0x0003ea0000100a00 */
[C---:B-1----:R-:W-:Y:S08]  /*9fa80*/  HMMA.1688.F32.TF32 R8, R12.reuse, R52, R112 ;  /* 0x000000340c08723c */ /* 0x042ff00000081070 */
[C---:B------:R-:W-:Y:S08]  /*9fa90*/  HMMA.1688.F32.TF32 R108, R12.reuse, R56, R108 ;  /* 0x000000380c6c723c */ /* 0x040ff0000008106c */
[C---:B------:R-:W-:Y:S01]  /*9faa0*/  HMMA.1688.F32.TF32 R104, R12.reuse, R60, R104 ;  /* 0x0000003c0c68723c */ /* 0x040fe20000081068 */
[----:B------:R-:W-:Y:S01]  /*9fab0*/  STL.64 [R1+0x840], R120 ;  /* 0x0008407801007387 */ /* 0x000fe20000100a00 */
[----:B------:R-:W-:Y:S02]  /*9fac0*/  STL.64 [R1+0x848], R122 ;  /* 0x0008487a01007387 */ /* 0x000fe40000100a00 */
[----:B------:R-:W-:Y:S02]  /*9fad0*/  STL.64 [R1+0x830], R116 ;  /* 0x0008307401007387 */ /* 0x000fe40000100a00 */
[----:B------:R-:W-:Y:S02]  /*9fae0*/  STL.64 [R1+0x838], R118 ;  /* 0x0008387601007387 */ /* 0x000fe40000100a00 */
[C---:B------:R-:W-:Y:S01]  /*9faf0*/  HMMA.1688.F32.TF32 R4, R12.reuse, R68, R4 ;  /* 0x000000440c04723c */ /* 0x040fe20000081004 */
[----:B------:R-:W-:Y:S01]  /*9fb00*/  STL.64 [R1+0x820], R8 ;  /* 0x0008200801007387 */ /* 0x000fe20000100a00 */
[----:B------:R1:W-:Y:S06]  /*9fb10*/  STL.64 [R1+0x828], R10 ;  /* 0x0008280a01007387 */ /* 0x0003ec0000100a00 */
[C---:B-1----:R-:W-:Y:S01]  /*9fb20*/  HMMA.1688.F32.TF32 R8, R12.reuse, R64, R100 ;  /* 0x000000400c08723c */ /* 0x042fe20000081064 */
[----:B------:R-:W-:Y:S01]  /*9fb30*/  STL.64 [R1+0x810], R108 ;  /* 0x0008106c01007387 */ /* 0x000fe20000100a00 */
[----:B------:R-:W-:Y:S05]  /*9fb40*/  STL.64 [R1+0x818], R110 ;  /* 0x0008186e01007387 */ /* 0x000fea0000100a00 */
[----:B------:R-:W-:Y:S02]  /*9fb50*/  STL.64 [R1+0x800], R104 ;  /* 0x0008006801007387 */ /* 0x000fe40000100a00 */
[----:B------:R-:W-:Y:S01]  /*9fb60*/  STL.64 [R1+0x808], R106 ;  /* 0x0008086a01007387 */ /* 0x000fe20000100a00 */
[C---:B------:R-:W-:Y:S11]  /*9fb70*/  HMMA.1688.F32.TF32 R100, R12.reuse, R72, R248 ;  /* 0x000000480c64723c */ /* 0x040ff600000810f8 */
[----:B------:R-:W-:Y:S02]  /*9fb80*/  @!UPT UIADD3 URZ, URZ, URZ, URZ ;  /* 0x0000003f3f3ff290 */ /* 0x000fe4000fffe03f */
[----:B------:R-:W-:Y:S01]  /*9fb90*/  STL.64 [R1+0x7f0], R8 ;  /* 0x0007f00801007387 */ /* 0x000fe20000100a00 */
[----:B------:R1:W-:Y:S02]  /*9fba0*/  STL.64 [R1+0x7f8], R10 ;  /* 0x0007f80a01007387 */ /* 0x0003e40000100a00 */
[----:B------:R-:W-:Y:S02]  /*9fbb0*/  STL.64 [R1+0x7e0], R4 ;  /* 0x0007e00401007387 */ /* 0x000fe40000100a00 */
[----:B------:R2:W-:Y:S01]  /*9fbc0*/  STL.64 [R1+0x7e8], R6 ;  /* 0x0007e80601007387 */ /* 0x0005e20000100a00 */
[C---:B-1----:R-:W-:Y:S08]  /*9fbd0*/  HMMA.1688.F32.TF32 R8, R12.reuse, R76, R32 ;  /* 0x0000004c0c08723c */ /* 0x042ff00000081020 */
[C---:B--2---:R-:W-:Y:S01]  /*9fbe0*/  HMMA.1688.F32.TF32 R4, R12.reuse, R80, R28 ;  /* 0x000000500c04723c */ /* 0x044fe2000008101c */
[----:B------:R-:W-:Y:S01]  /*9fbf0*/  STL.64 [R1+0x7d0], R100 ;  /* 0x0007d06401007387 */ /* 0x000fe20000100a00 */
[----:B------:R-:W-:Y:S06]  /*9fc00*/  STL.64 [R1+0x7d8], R102 ;  /* 0x0007d86601007387 */ /* 0x000fec0000100a00 */
[C---:B------:R-:W-:Y:S07]  /*9fc10*/  HMMA.1688.F32.TF32 R24, R12.reuse, R84, R24 ;  /* 0x000000540c18723c */ /* 0x040fee0000081018 */
[----:B------:R-:W-:Y:S01]  /*9fc20*/  STL.64 [R1+0x7c0], R8 ;  /* 0x0007c00801007387 */ /* 0x000fe20000100a00 */
[----:B------:R1:W-:Y:S07]  /*9fc30*/  STL.64 [R1+0x7c8], R10 ;  /* 0x0007c80a01007387 */ /* 0x0003ee0000100a00 */
[----:B------:R-:W-:Y:S02]  /*9fc40*/  STL.64 [R1+0x7b0], R4 ;  /* 0x0007b00401007387 */ /* 0x000fe40000100a00 */
[----:B------:R2:W-:Y:S01]  /*9fc50*/  STL.64 [R1+0x7b8], R6 ;  /* 0x0007b80601007387 */ /* 0x0005e20000100a00 */
[C---:B-1----:R-:W-:Y:S08]  /*9fc60*/  HMMA.1688.F32.TF32 R8, R12.reuse, R88, R20 ;  /* 0x000000580c08723c */ /* 0x042ff00000081014 */
[C---:B--2---:R-:W-:Y:S01]  /*9fc70*/  HMMA.1688.F32.TF32 R4, R12.reuse, R92, R16 ;  /* 0x0000005c0c04723c */ /* 0x044fe20000081010 */
[----:B------:R1:W-:Y:S01]  /*9fc80*/  STL.64 [R1+0x7a0], R24 ;  /* 0x0007a01801007387 */ /* 0x0003e20000100a00 */
[----:B------:R2:W-:Y:S02]  /*9fc90*/  STL.64 [R1+0x7a8], R26 ;  /* 0x0007a81a01007387 */ /* 0x0005e40000100a00 */
[----:B------:R-:W3:Y:S11]  /*9fca0*/  LDL.LU R20, [R1+0x2410] ;  /* 0x0024100001147983 */ /* 0x000ef60000300800 */
[----:B------:R-:W-:Y:S01]  /*9fcb0*/  STL.64 [R1+0x790], R8 ;  /* 0x0007900801007387 */ /* 0x000fe20000100a00 */
[----:B------:R-:W-:Y:S07]  /*9fcc0*/  STL.64 [R1+0x798], R10 ;  /* 0x0007980a01007387 */ /* 0x000fee0000100a00 */
[----:B------:R4:W-:Y:S02]  /*9fcd0*/  STL.64 [R1+0x780], R4 ;  /* 0x0007800401007387 */ /* 0x0009e40000100a00 */
[----:B------:R4:W-:Y:S01]  /*9fce0*/  STL.64 [R1+0x788], R6 ;  /* 0x0007880601007387 */ /* 0x0009e20000100a00 */
[----:B------:R-:W3:Y:S01]  /*9fcf0*/  LDL.LU R21, [R1+0x2414] ;  /* 0x0024140001157983 */ /* 0x000ee20000300800 */
[----:B------:R-:W3:Y:S02]  /*9fd00*/  LDL.LU R22, [R1+0x2418] ;  /* 0x0024180001167983 */ /* 0x000ee40000300800 */
[----:B------:R-:W3:Y:S02]  /*9fd10*/  LDL.LU R23, [R1+0x241c] ;  /* 0x00241c0001177983 */ /* 0x000ee40000300800 */
[----:B-1----:R-:W3:Y:S01]  /*9fd20*/  LDL.LU R24, [R1+0x2420] ;  /* 0x0024200001187983 */ /* 0x002ee20000300800 */
[----:B------:R-:W3:Y:S01]  /*9fd30*/  LDL.LU R25, [R1+0x2424] ;  /* 0x0024240001197983 */ /* 0x000ee20000300800 */
[----:B--2---:R-:W3:Y:S02]  /*9fd40*/  LDL.LU R26, [R1+0x2428] ;  /* 0x00242800011a7983 */ /* 0x004ee40000300800 */
[----:B------:R-:W3:Y:S02]  /*9fd50*/  LDL.LU R27, [R1+0x242c] ;  /* 0x00242c00011b7983 */ /* 0x000ee40000300800 */
        /* <DEDUP_REMOVED lines=8> */
[----:B----4-:R-:W4:Y:S01]  /*9fde0*/  LDL.LU R4, [R1+0x2460] ;  /* 0x0024600001047983 */ /* 0x010f220000300800 */
[----:B------:R-:W4:Y:S01]  /*9fdf0*/  LDL.LU R5, [R1+0x2464] ;  /* 0x0024640001057983 */ /* 0x000f220000300800 */
[----:B------:R-:W4:Y:S02]  /*9fe00*/  LDL.LU R6, [R1+0x2468] ;  /* 0x0024680001067983 */ /* 0x000f240000300800 */
[----:B------:R-:W4:Y:S02]  /*9fe10*/  LDL.LU R7, [R1+0x246c] ;  /* 0x00246c0001077983 */ /* 0x000f240000300800 */
        /* <DEDUP_REMOVED lines=117> */
[----:B------:R-:W3:Y:S02]  /*a0570*/  LDL.LU.64 R104, [R1+0x9968] ;  /* 0x0099680001687983 */ /* 0x000ee40000300a00 */
[C---:B---3--:R-:W-:Y:S11]  /*a0580*/  HMMA.1688.F32.TF32 R108, R12.reuse, R104, R108 ;  /* 0x000000680c6c723c */ /* 0x048ff6000008106c */
[----:B------:R-:W-:Y:S11]  /*a0590*/  @!UPT UIADD3 URZ, URZ, URZ, URZ ;  /* 0x0000003f3f3ff290 */ /* 0x000ff6000fffe03f */
[----:B------:R-:W-:Y:S01]  /*a05a0*/  @!UPT UIADD3 URZ, URZ, URZ, URZ ;  /* 0x0000003f3f3ff290 */ /* 0x000fe2000fffe03f */
[----:B------:R-:W-:Y:S01]  /*a05b0*/  STL.64 [R1+0x750], R108 ;  /* 0x0007506c01007387 */ /* 0x000fe20000100a00 */
[----:B------:R1:W-:Y:S03]  /*a05c0*/  STL.64 [R1+0x758], R110 ;  /* 0x0007586e01007387 */ /* 0x0003e60000100a00 */
[----:B-1----:R-:W3:Y:S01]  /*a05d0*/  LDL.LU.64 R110, [R1+0x9960] ;  /* 0x00996000016e7983 */ /* 0x002ee20000300a00 */
        /* <DEDUP_REMOVED lines=134> */
[C---:B----4-:R-:W-:Y:S08]  /*a0e40*/  HMMA.1688.F32.TF32 R4, R12.reuse, R192, R4 ;  /* 0x000000c00c04723c */ /* 0x050ff00000081004 */
[C---:B------:R-:W-:Y:S08]  /*a0e50*/  HMMA.1688.F32.TF32 R24, R12.reuse, R208, R24 ;  /* 0x000000d00c18723c */ /* 0x040ff00000081018 */
[C---:B--2---:R-:W-:Y:S11]  /*a0e60*/  HMMA.1688.F32.TF32 R8, R12.reuse, R184, R8 ;  /* 0x000000b80c08723c */ /* 0x044ff60000081008 */
[----:B------:R-:W-:Y:S11]  /*a0e70*/  @!UPT UIADD3 URZ, URZ, URZ, URZ ;  /* 0x0000003f3f3ff290 */ /* 0x000ff6000fffe03f */
[----:B------:R-:W-:Y:S01]  /*a0e80*/  @!UPT UIADD3 URZ, URZ, URZ, URZ ;  /* 0x0000003f3f3ff290 */ /* 0x000fe2000fffe03f */
[----:B------:R-:W-:Y:S01]  /*a0e90*/  STL.64 [R1+0x950], R8 ;  /* 0x0009500801007387 */ /* 0x000fe20000100a00 */
[----:B------:R1:W-:Y:S02]  /*a0ea0*/  STL.64 [R1+0x958], R10 ;  /* 0x0009580a01007387 */ /* 0x0003e40000100a00 */
[C---:B-1----:R-:W-:Y:S08]  /*a0eb0*/  HMMA.1688.F32.TF32 R8, R12.reuse, R188, R224 ;  /* 0x000000bc0c08723c */ /* 0x042ff000000810e0 */
[C---:B------:R-:W-:Y:S11]  /*a0ec0*/  HMMA.1688.F32.TF32 R224, R12.reuse, R196, R248 ;  /* 0x000000c40ce0723c */ /* 0x040ff600000810f8 */
[----:B------:R-:W-:Y:S04]  /*a0ed0*/  @!UPT UIADD3 URZ, URZ, URZ, URZ ;  /* 0x0000003f3f3ff290 */ /* 0x000fe8000fffe03f */
[----:B------:R-:W-:Y:S01]  /*a0ee0*/  STL.64 [R1+0x940], R8 ;  /* 0x0009400801007387 */ /* 0x000fe20000100a00 */
[----:B------:R1:W-:Y:S02]  /*a0ef0*/  STL.64 [R1+0x948], R10 ;  /* 0x0009480a01007387 */ /* 0x0003e40000100a00 */
[----:B------:R-:W-:Y:S02]  /*a0f00*/  STL.64 [R1+0x930], R4 ;  /* 0x0009300401007387 */ /* 0x000fe40000100a00 */
[----:B------:R2:W-:Y:S01]  /*a0f10*/  STL.64 [R1+0x938], R6 ;  /* 0x0009380601007387 */ /* 0x0005e20000100a00 */
[C---:B-1----:R-:W-:Y:S08]  /*a0f20*/  HMMA.1688.F32.TF32 R8, R12.reuse, R200, R32 ;  /* 0x000000c80c08723c */ /* 0x042ff00000081020 */
[C---:B--2---:R-:W-:Y:S01]  /*a0f30*/  HMMA.1688.F32.TF32 R4, R12.reuse, R204, R28 ;  /* 0x000000cc0c04723c */ /* 0x044fe2000008101c */
[----:B------:R-:W-:Y:S01]  /*a0f40*/  STL.64 [R1+0x920], R224 ;  /* 0x000920e001007387 */ /* 0x000fe20000100a00 */
[----:B------:R-:W-:Y:S11]  /*a0f50*/  STL.64 [R1+0x928], R226 ;  /* 0x000928e201007387 */ /* 0x000ff60000100a00 */
[----:B------:R-:W-:Y:S02]  /*a0f60*/  @!UPT UIADD3 URZ, URZ, URZ, URZ ;  /* 0x0000003f3f3ff290 */ /* 0x000fe4000fffe03f */
[----:B------:R-:W-:Y:S01]  /*a0f70*/  STL.64 [R1+0x910], R8 ;  /* 0x0009100801007387 */ /* 0x000fe20000100a00 */
[----:B------:R1:W-:Y:S07]  /*a0f80*/  STL.64 [R1+0x918], R10 ;  /* 0x0009180a01007387 */ /* 0x0003ee0000100a00 */
[----:B------:R-:W-:Y:S02]  /*a0f90*/  STL.64 [R1+0x900], R4 ;  /* 0x0009000401007387 */ /* 0x000fe40000100a00 */
[----:B------:R2:W-:Y:S01]  /*a0fa0*/  STL.64 [R1+0x908], R6 ;  /* 0x0009080601007387 */ /* 0x0005e20000100a00 */
[C---:B-1----:R-:W-:Y:S08]  /*a0fb0*/  HMMA.1688.F32.TF32 R8, R12.reuse, R212, R20 ;  /* 0x000000d40c08723c */ /* 0x042ff00000081014 */
[C---:B--2---:R-:W-:Y:S01]  /*a0fc0*/  HMMA.1688.F32.TF32 R4, R12.reuse, R216, R16 ;  /* 0x000000d80c04723c */ /* 0x044fe20000081010 */
[----:B------:R-:W-:Y:S01]  /*a0fd0*/  STL.64 [R1+0x8f0], R24 ;  /* 0x0008f01801007387 */ /* 0x000fe20000100a00 */
[----:B------:R-:W-:Y:S02]  /*a0fe0*/  STL.64 [R1+0x8f8], R26 ;  /* 0x0008f81a01007387 */ /* 0x000fe40000100a00 */
[----:B------:R-:W2:Y:S11]  /*a0ff0*/  LDL.LU R28, [R1+0xd80] ;  /* 0x000d8000011c7983 */ /* 0x000eb60000300800 */
[----:B------:R-:W-:Y:S01]  /*a1000*/  STL.64 [R1+0x8e0], R8 ;  /* 0x0008e00801007387 */ /* 0x000fe20000100a00 */
[----:B------:R-:W-:Y:S07]  /*a1010*/  STL.64 [R1+0x8e8], R10 ;  /* 0x0008e80a01007387 */ /* 0x000fee0000100a00 */
[----:B------:R1:W-:Y:S02]  /*a1020*/  STL.64 [R1+0x8d0], R4 ;  /* 0x0008d00401007387 */ /* 0x0003e40000100a00 */
[----:B------:R4:W-:Y:S01]  /*a1030*/  STL.64 [R1+0x8d8], R6 ;  /* 0x0008d80601007387 */ /* 0x0009e20000100a00 */
[----:B------:R-:W2:Y:S01]  /*a1040*/  LDL.LU R29, [R1+0xd84] ;  /* 0x000d8400011d7983 */ /* 0x000ea20000300800 */
[----:B------:R-:W2:Y:S02]  /*a1050*/  LDL.LU R30, [R1+0xd88] ;  /* 0x000d8800011e7983 */ /* 0x000ea40000300800 */
[----:B------:R-:W2:Y:S01]  /*a1060*/  LDL.LU R31, [R1+0xd8c] ;  /* 0x000d8c00011f7983 */ /* 0x000ea20000300800 */
[----:B-1----:R-:W2:Y:S01]  /*a1070*/  LDL.LU R4, [R1+0x23a0] ;  /* 0x0023a00001047983 */ /* 0x002ea20000300800 */
[----:B------:R-:W2:Y:S02]  /*a1080*/  LDL.LU R5, [R1+0x23a4] ;  /* 0x0023a40001057983 */ /* 0x000ea40000300800 */
[----:B----4-:R-:W2:Y:S02]  /*a1090*/  LDL.LU R6, [R1+0x23a8] ;  /* 0x0023a80001067983 */ /* 0x010ea40000300800 */
[----:B------:R-:W2:Y:S01]  /*a10a0*/  LDL.LU R7, [R1+0x23ac] ;  /* 0x0023ac0001077983 */ /* 0x000ea20000300800 */
[----:B------:R-:W4:Y:S01]  /*a10b0*/  LDL.LU R224, [R1+0x23f0] ;  /* 0x0023f00001e07983 */ /* 0x000f220000300800 */
[----:B------:R-:W4:Y:S02]  /*a10c0*/  LDL.LU R225, [R1+0x23f4] ;  /* 0x0023f40001e17983 */ /* 0x000f240000300800 */
[----:B------:R-:W4:Y:S02]  /*a10d0*/  LDL.LU R226, [R1+0x23f8] ;  /* 0x0023f80001e27983 */ /* 0x000f240000300800 */
[----:B------:R-:W4:Y:S01]  /*a10e0*/  LDL.LU R227, [R1+0x23fc] ;  /* 0x0023fc0001e37983 */ /* 0x000f220000300800 */
        /* <DEDUP_REMOVED lines=24> */
[----:B------:R-:W-:Y:S01]  /*a1270*/  STL.64 [R1+0x9800], R218 ;  /* 0x009800da01007387 */ /* 0x000fe20000100a00 */
[----:B------:R1:W-:Y:S03]  /*a1280*/  STL.64 [R1+0x97f8], R216 ;  /* 0x0097f8d801007387 */ /* 0x0003e60000100a00 */
[----:B-1----:R-:W2:Y:S01]  /*a1290*/  LDL.LU R216, [R1+0x23c0] ;  /* 0x0023c00001d87983 */ /* 0x002ea20000300800 */
[----:B------:R-:W2:Y:S02]  /*a12a0*/  LDL.LU R217, [R1+0x23c4] ;  /* 0x0023c40001d97983 */ /* 0x000ea40000300800 */
[----:B------:R-:W2:Y:S02]  /*a12b0*/  LDL.LU R218, [R1+0x23c8] ;  /* 0x0023c80001da7983 */ /* 0x000ea40000300800 */
[----:B------:R-:W2:Y:S01]  /*a12c0*/  LDL.LU R219, [R1+0x23cc] ;  /* 0x0023cc0001db7983 */ /* 0x000ea20000300800 */
[C---:B----4-:R-:W-:Y:S11]  /*a12d0*/  HMMA.1688.F32.TF32 R224, R12.reuse, R220, R224 ;  /* 0x000000dc0ce0723c */ /* 0x050ff600000810e0 */
[----:B------:R-:W-:Y:S11]  /*a12e0*/  @!UPT UIADD3 URZ, URZ, URZ, URZ ;  /* 0x0000003f3f3ff290 */ /* 0x000ff6000fffe03f */
[----:B------:R-:W-:Y:S01]  /*a12f0*/  @!UPT UIADD3 URZ, URZ, URZ, URZ ;  /* 0x0000003f3f3ff290 */ /* 0x000fe2000fffe03f */
[----:B------:R-:W-:Y:S01]  /*a1300*/  STL.64 [R1+0x8c0], R224 ;  /* 0x0008c0e001007387 */ /* 0x000fe20000100a00 */
[----:B------:R1:W-:Y:S03]  /*a1310*/  STL.64 [R1+0x8c8], R226 ;  /* 0x0008c8e201007387 */ /* 0x0003e60000100a00 */
[----:B-1----:R-:W4:Y:S01]  /*a1320*/  LDL.LU.64 R226, [R1+0x9820] ;  /* 0x0098200001e27983 */ /* 0x002f220000300a00 */
[----:B------:R-:W3:Y:S02]  /*a1330*/  LDL.LU.64 R224, [R1+0x9818] ;  /* 0x0098180001e07983 */ /* 0x000ee40000300a00 */
[----:B------:R-:W-:Y:S02]  /*a1340*/  STL.64 [R1+0x97f0], R222 ;  /* 0x0097f0de01007387 */ /* 0x000fe40000100a00 */
[----:B------:R1:W-:Y:S02]  /*a1350*/  STL.64 [R1+0x97e8], R220 ;  /* 0x0097e8dc01007387 */ /* 0x0003e40000100a00 */
[----:B-1----:R-:W4:Y:S01]  /*a1360*/  LDL.LU R220, [R1+0x23d0] ;  /* 0x0023d00001dc7983 */ /* 0x002f220000300800 */
[----:B------:R-:W4:Y:S02]  /*a1370*/  LDL.LU R221, [R1+0x23d4] ;  /* 0x0023d40001dd7983 */ /* 0x000f240000300800 */
[----:B------:R-:W4:Y:S02]  /*a1380*/  LDL.LU R222, [R1+0x23d8] ;  /* 0x0023d80001de7983 */ /* 0x000f240000300800 */
[----:B------:R-:W4:Y:S01]  /*a1390*/  LDL.LU R223, [R1+0x23dc] ;  /* 0x0023dc0001df7983 */ /* 0x000f220000300800 */
[C---:B--2---:R-:W-:Y:S08]  /*a13a0*/  HMMA.1688.F32.TF32 R216, R12.reuse, R232, R216 ;  /* 0x000000e80cd8723c */ /* 0x044ff000000810d8 */
[C---:B------:R-:W-:Y:S08]  /*a13b0*/  HMMA.1688.F32.TF32 R8, R12.reuse, R236, R8 ;  /* 0x000000ec0c08723c */ /* 0x040ff00000081008 */
[C---:B------:R-:W-:Y:S08]  /*a13c0*/  HMMA.1688.F32.TF32 R4, R12.reuse, R240, R4 ;  /* 0x000000f00c04723c */ /* 0x040ff00000081004 */
[C---:B---3--:R-:W-:Y:S11]  /*a13d0*/  HMMA.1688.F32.TF32 R16, R12.reuse, R224, R16 ;  /* 0x000000e00c10723c */ /* 0x048ff60000081010 */
[----:B------:R-:W-:Y:S11]  /*a13e0*/  @!UPT UIADD3 URZ, URZ, URZ, URZ ;  /* 0x0000003f3f3ff290 */ /* 0x000ff6000fffe03f */
[----:B------:R-:W-:Y:S01]  /*a13f0*/  @!UPT UIADD3 URZ, URZ, URZ, URZ ;  /* 0x0000003f3f3ff290 */ /* 0x000fe2000fffe03f */
[----:B------:R-:W-:Y:S01]  /*a1400*/  STL.64 [R1+0x8b0], R16 ;  /* 0x0008b01001007387 */ /* 0x000fe20000100a00 */
[----:B------:R1:W-:Y:S03]  /*a1410*/  STL.64 [R1+0x8b8], R18 ;  /* 0x0008b81201007387 */ /* 0x0003e60000100a00 */
[----:B-1----:R-:W2:Y:S01]  /*a1420*/  LDL.LU.64 R18, [R1+0x9810] ;  /* 0x0098100001127983 */ /* 0x002ea20000300a00 */
[----:B------:R-:W2:Y:S01]  /*a1430*/  LDL.LU.64 R16, [R1+0x9808] ;  /* 0x0098080001107983 */ /* 0x000ea20000300a00 */
[C---:B----4-:R-:W-:Y:S01]  /*a1440*/  HMMA.1688.F32.TF32 R220, R12.reuse, R228, R220 ;  /* 0x000000e40cdc723c */ /* 0x050fe200000810dc */
[----:B------:R-:W-:Y:S01]  /*a1450*/  STL.64 [R1+0x97e0], R226 ;  /* 0x0097e0e201007387 */ /* 0x000fe20000100a00 */
[----:B------:R-:W-:Y:S01]  /*a1460*/  STL.64 [R1+0x97d8], R224 ;  /* 0x0097d8e001007387 */ /* 0x000fe20000100a00 */
[----:B------:R-:W-:Y:S02]  /*a1470*/  STL.64 [R1+0x97d0], R230 ;  /* 0x0097d0e601007387 */ /* 0x000fe40000100a00 */
[----:B------:R-:W-:Y:S11]  /*a1480*/  STL.64 [R1+0x97c8], R228 ;  /* 0x0097c8e401007387 */ /* 0x000ff60000100a00 */
[----:B------:R-:W-:Y:S07]  /*a1490*/  @!UPT UIADD3 URZ, URZ, URZ, URZ ;  /* 0x0000003f3f3ff290 */ /* 0x000fee000fffe03f */
        /* <DEDUP_REMOVED lines=14> */
[----:B-1----:R-:W-:Y:S01]  /*a1580*/  HMMA.1688.F32.TF32 R4, R12, R244, R248 ;  /* 0x000000f40c04723c */ /* 0x002fe200000810f8 */
[----:B------:R-:W-:Y:S01]  /*a1590*/  STL.64 [R1+0x9790], R246 ;  /* 0x009790f601007387 */ /* 0x000fe20000100a00 */
[----:B------:R-:W-:Y:S11]  /*a15a0*/  STL.64 [R1+0x9788], R244 ;  /* 0x009788f401007387 */ /* 0x000ff60000100a00 */
[----:B------:R-:W-:Y:S10]  /*a15b0*/  @!UPT UIADD3 URZ, URZ, URZ, URZ ;  /* 0x0000003f3f3ff290 */ /* 0x000ff4000fffe03f */
[----:B------:R-:W-:Y:S01]  /*a15c0*/  STL.64 [R1+0x700], R4 ;  /* 0x0007000401007387 */ /* 0x000fe20000100a00 */
[----:B------:R1:W-:Y:S02]  /*a15d0*/  STL.64 [R1+0x708], R6 ;  /* 0x0007080601007387 */ /* 0x0003e40000100a00 */
[----:B------:R-:W-:Y:S01]  /*a15e0*/  STL.64 [R1+0x9770], R42 ;  /* 0x0097702a01007387 */ /* 0x000fe20000100a00 */
[C---:B--2---:R-:W-:Y:S08]  /*a15f0*/  HMMA.1688.F32.TF32 R8, R16.reuse, R36, R32 ;  /* 0x000000241008723c */ /* 0x044ff00000081020 */
[C---:B-1----:R-:W-:Y:S11]  /*a1600*/  HMMA.1688.F32.TF32 R4, R16.reuse, R40, R28 ;  /* 0x000000281004723c */ /* 0x042ff6000008101c */
[----:B------:R-:W-:Y:S04]  /*a1610*/  @!UPT UIADD3 URZ, URZ, URZ, URZ ;  /* 0x0000003f3f3ff290 */ /* 0x000fe8000fffe03f */
[----:B------:R-:W-:Y:S01]  /*a1620*/  STL.64 [R1+0x1ab0], R8 ;  /* 0x001ab00801007387 */ /* 0x000fe20000100a00 */
[----:B------:R-:W-:Y:S02]  /*a1630*/  STL.64 [R1+0x1ab8], R10 ;  /* 0x001ab80a01007387 */ /* 0x000fe40000100a00 */
[----:B------:R-:W-:Y:S05]  /*a1640*/  STL.64 [R1+0x9768], R40 ;  /* 0x0097682801007387 */ /* 0x000fea0000100a00 */
[----:B------:R-:W-:Y:S01]  /*a1650*/  STL.64 [R1+0x1aa0], R4 ;  /* 0x001aa00401007387 */ /* 0x000fe20000100a00 */
[----:B------:R1:W-:Y:S02]  /*a1660*/  STL.64 [R1+0x1aa8], R6 ;  /* 0x001aa80601007387 */ /* 0x0003e40000100a00 */
[C---:B-1----:R-:W-:Y:S02]  /*a1670*/  HMMA.1688.F32.TF32 R4, R16.reuse, R44, R24 ;  /* 0x0000002c1004723c */ /* 0x042fe40000081018 */
[----:B------:R-:W-:Y:S01]  /*a1680*/  STL.64 [R1+0x9760], R46 ;  /* 0x0097602e01007387 */ /* 0x000fe20000100a00 */
[----:B------:R-:W-:Y:S11]  /*a1690*/  STL.64 [R1+0x9758], R44 ;  /* 0x0097582c01007387 */ /* 0x000ff60000100a00 */
[----:B------:R-:W-:Y:S09]  /*a16a0*/  @!UPT UIADD3 URZ, URZ, URZ, URZ ;  /* 0x0000003f3f3ff290 */ /* 0x000ff2000fffe03f */
[----:B------:R-:W-:Y:S01]  /*a16b0*/  STL.64 [R1+0x1a90], R4 ;  /* 0x001a900401007387 */ /* 0x000fe20000100a00 */
[----:B------:R1:W-:Y:S02]  /*a16c0*/  STL.64 [R1+0x1a98], R6 ;  /* 0x001a980601007387 */ /* 0x0003e40000100a00 */
[C---:B-1----:R-:W-:Y:S01]  /*a16d0*/  HMMA.1688.F32.TF32 R4, R16.reuse, R48, R20 ;  /* 0x000000301004723c */ /* 0x042fe20000081014 */
[----:B------:R-:W2:Y:S11]  /*a16e0*/  LDL.LU R20, [R1+0xc30] ;  /* 0x000c300001147983 */ /* 0x000eb60000300800 */
[----:B------:R-:W-:Y:S11]  /*a16f0*/  @!UPT UIADD3 URZ, URZ, URZ, URZ ;  /* 0x0000003f3f3ff290 */ /* 0x000ff6000fffe03f */
        /* <DEDUP_REMOVED lines=19> */
[----:B---3--:R-:W3:Y:S01]  /*a1830*/  LDL.LU R6, [R1+0xc88] ;  /* 0x000c880001067983 */ /* 0x008ee20000300800 */
        /* <DEDUP_REMOVED lines=54> */
[----:B------:R1:W-:Y:S02]  /*a1ba0*/  STL.64 [R1+0x9748], R48 ;  /* 0x0097483001007387 */ /* 0x0003e40000100a00 */
[----:B-1----:R-:W4:Y:S01]  /*a1bb0*/  LDL.LU R48, [R1+0xd50] ;  /* 0x000d500001307983 */ /* 0x002f220000300800 */
[----:B------:R-:W4:Y:S02]  /*a1bc0*/  LDL.LU R49, [R1+0xd54] ;  /* 0x000d540001317983 */ /* 0x000f240000300800 */
[----:B------:R-:W4:Y:S02]  /*a1bd0*/  LDL.LU R50, [R1+0xd58] ;  /* 0x000d580001327983 */ /* 0x000f240000300800 */
[----:B------:R-:W4:Y:S01]  /*a1be0*/  LDL.LU R51, [R1+0xd5c] ;  /* 0x000d5c0001337983 */ /* 0x000f220000300800 */
[----:B------:R-:W-:Y:S01]  /*a1bf0*/  STL.64 [R1+0x9740], R54 ;  /* 0x0097403601007387 */ /* 0x000fe20000100a00 */
[----:B------:R-:W-:Y:S01]  /*a1c00*/  STL.64 [R1+0x9738], R52 ;  /* 0x0097383401007387 */ /* 0x000fe20000100a00 */
[C---:B--2---:R-:W-:Y:S08]  /*a1c10*/  HMMA.1688.F32.TF32 R44, R16.reuse, R56, R44 ;  /* 0x00000038102c723c */ /* 0x044ff0000008102c */
[C---:B---3--:R-:W-:Y:S08]  /*a1c20*/  HMMA.1688.F32.TF32 R40, R16.reuse, R60, R40 ;  /* 0x0000003c1028723c */ /* 0x048ff00000081028 */
[C---:B----4-:R-:W-:Y:S08]  /*a1c30*/  HMMA.1688.F32.TF32 R48, R16.reuse, R52, R48 ;  /* 0x000000341030723c */ /* 0x050ff00000081030 */
[C---:B------:R-:W-:Y:S11]  /*a1c40*/  HMMA.1688.F32.TF32 R12, R16.reuse, R68, R12 ;  /* 0x00000044100c723c */ /* 0x040ff6000008100c */
[----:B------:R-:W-:Y:S04]  /*a1c50*/  @!UPT UIADD3 URZ, URZ, URZ, URZ ;  /* 0x0000003f3f3ff290 */ /* 0x000fe8000fffe03f */
        /* <DEDUP_REMOVED lines=22> */
[----:B------:R-:W-:Y:S06]  /*a1dc0*/  STL.64 [R1+0x96e8], R72 ;  /* 0x0096e84801007387 */ /* 0x000fec0000100a00 */
[C---:B------:R-:W-:Y:S11]  /*a1dd0*/  HMMA.1688.F32.TF32 R40, R16.reuse, R76, R236 ;  /* 0x0000004c1028723c */ /* 0x040ff600000810ec */
[----:B------:R-:W-:Y:S04]  /*a1de0*/  @!UPT UIADD3 URZ, URZ, URZ, URZ ;  /* 0x0000003f3f3ff290 */ /* 0x000fe8000fffe03f */
[----:B------:R-:W-:Y:S01]  /*a1df0*/  STL.64 [R1+0x1a20], R12 ;  /* 0x001a200c01007387 */ /* 0x000fe20000100a00 */
[----:B------:R1:W-:Y:S02]  /*a1e00*/  STL.64 [R1+0x1a28], R14 ;  /* 0x001a280e01007387 */ /* 0x0003e40000100a00 */
[C---:B-1----:R-:W-:Y:S08]  /*a1e10*/  HMMA.1688.F32.TF32 R12, R16.reuse, R80, R232 ;  /* 0x00000050100c723c */ /* 0x042ff000000810e8 */
[C---:B------:R-:W-:Y:S01]  /*a1e20*/  HMMA.1688.F32.TF32 R44, R16.reuse, R84, R228 ;  /* 0x00000054102c723c */ /* 0x040fe200000810e4 */
[----:B------:R-:W-:Y:S01]  /*a1e30*/  STL.64 [R1+0x1a10], R40 ;  /* 0x001a102801007387 */ /* 0x000fe20000100a00 */
[----:B------:R1:W-:Y:S06]  /*a1e40*/  STL.64 [R1+0x1a18], R42 ;  /* 0x001a182a01007387 */ /* 0x0003ec0000100a00 */
[C---:B-1----:R-:W-:Y:S07]  /*a1e50*/  HMMA.1688.F32.TF32 R40, R16.reuse, R88, R224 ;  /* 0x000000581028723c */ /* 0x042fee00000810e0 */
[----:B------:R-:W-:Y:S01]  /*a1e60*/  STL.64 [R1+0x1a00], R12 ;  /* 0x001a000c01007387 */ /* 0x000fe20000100a00 */
[----:B------:R1:W-:Y:S02]  /*a1e70*/  STL.64 [R1+0x1a08], R14 ;  /* 0x001a080e01007387 */ /* 0x0003e40000100a00 */
[C---:B-1----:R-:W-:Y:S05]  /*a1e80*/  HMMA.1688.F32.TF32 R12, R16.reuse, R92, R220 ;  /* 0x0000005c100c723c */ /* 0x042fea00000810dc */
[----:B------:R-:W-:Y:S01]  /*a1e90*/  STL.64 [R1+0x19f0], R44 ;  /* 0x0019f02c01007387 */ /* 0x000fe20000100a00 */
[----:B------:R1:W-:Y:S07]  /*a1ea0*/  STL.64 [R1+0x19f8], R46 ;  /* 0x0019f82e01007387 */ /* 0x0003ee0000100a00 */
[----:B------:R-:W-:Y:S02]  /*a1eb0*/  STL.64 [R1+0x19e0], R40 ;  /* 0x0019e02801007387 */ /* 0x000fe40000100a00 */
[----:B------:R2:W-:Y:S01]  /*a1ec0*/  STL.64 [R1+0x19e8], R42 ;  /* 0x0019e82a01007387 */ /* 0x0005e20000100a00 */
[C---:B-1----:R-:W-:Y:S08]  /*a1ed0*/  HMMA.1688.F32.TF32 R44, R16.reuse, R96, R216 ;  /* 0x00000060102c723c */ /* 0x042ff000000810d8 */
[C---:B--2---:R-:W-:Y:S08]  /*a1ee0*/  HMMA.1688.F32.TF32 R40, R16.reuse, R100, R8 ;  /* 0x000000641028723c */ /* 0x044ff00000081008 */
[C---:B------:R-:W-:Y:S01]  /*a1ef0*/  HMMA.1688.F32.TF32 R8, R16.reuse, R108, R248 ;  /* 0x0000006c1008723c */ /* 0x040fe200000810f8 */
[----:B------:R-:W-:Y:S01]  /*a1f00*/  STL.64 [R1+0x19d0], R12 ;  /* 0x0019d00c01007387 */ /* 0x000fe20000100a00 */
[----:B------:R1:W-:Y:S06]  /*a1f10*/  STL.64 [R1+0x19d8], R14 ;  /* 0x0019d80e01007387 */ /* 0x0003ec0000100a00 */
[C---:B-1----:R-:W-:Y:S08]  /*a1f20*/  HMMA.1688.F32.TF32 R12, R16.reuse, R104, R4 ;  /* 0x00000068100c723c */ /* 0x042ff00000081004 */
[C---:B------:R-:W-:Y:S01]  /*a1f30*/  HMMA.1688.F32.TF32 R4, R16.reuse, R112, R32 ;  /* 0x000000701004723c */ /* 0x040fe20000081020 */
[----:B------:R-:W-:Y:S01]  /*a1f40*/  STL.64 [R1+0x19c0], R44 ;  /* 0x0019c02c01007387 */ /* 0x000fe20000100a00 */
[----:B------:R-:W-:Y:S02]  /*a1f50*/  STL.64 [R1+0x19c8], R46 ;  /* 0x0019c82e01007387 */ /* 0x000fe40000100a00 */
[----:B------:R-:W-:Y:S02]  /*a1f60*/  STL.64 [R1+0x19b0], R40 ;  /* 0x0019b02801007387 */ /* 0x000fe40000100a00 */
[----:B------:R-:W-:Y:S09]  /*a1f70*/  STL.64 [R1+0x19b8], R42 ;  /* 0x0019b82a01007387 */ /* 0x000ff20000100a00 */
[----:B------:R-:W-:Y:S01]  /*a1f80*/  STL.64 [R1+0x19a0], R12 ;  /* 0x0019a00c01007387 */ /* 0x000fe20000100a00 */
[----:B------:R1:W-:Y:S02]  /*a1f90*/  STL.64 [R1+0x19a8], R14 ;  /* 0x0019a80e01007387 */ /* 0x0003e40000100a00 */
[----:B------:R-:W-:Y:S02]  /*a1fa0*/  STL.64 [R1+0x1990], R8 ;  /* 0x0019900801007387 */ /* 0x000fe40000100a00 */
[----:B------:R2:W-:Y:S03]  /*a1fb0*/  STL.64 [R1+0x1998], R10 ;  /* 0x0019980a01007387 */ /* 0x0005e60000100a00 */
[----:B------:R-:W-:Y:S01]  /*a1fc0*/  STL.64 [R1+0x1980], R4 ;  /* 0x0019800401007387 */ /* 0x000fe20000100a00 */
[----:B------:R3:W-:Y:S01]  /*a1fd0*/  STL.64 [R1+0x1988], R6 ;  /* 0x0019880601007387 */ /* 0x0007e20000100a00 */
[C---:B-1----:R-:W-:Y:S08]  /*a1fe0*/  HMMA.1688.F32.TF32 R12, R16.reuse, R116, R28 ;  /* 0x00000074100c723c */ /* 0x042ff0000008101c */
[C---:B--2---:R-:W-:Y:S08]  /*a1ff0*/  HMMA.1688.F32.TF32 R8, R16.reuse, R120, R24 ;  /* 0x000000781008723c */ /* 0x044ff00000081018 */
[C---:B---3--:R-:W-:Y:S07]  /*a2000*/  HMMA.1688.F32.TF32 R4, R16.reuse, R124, R20 ;  /* 0x0000007c1004723c */ /* 0x048fee0000081014 */
[----:B------:R1:W-:Y:S01]  /*a2010*/  STL.64 [R1+0x1970], R12 ;  /* 0x0019700c01007387 */ /* 0x0003e20000100a00 */
[----:B------:R2:W-:Y:S02]  /*a2020*/  STL.64 [R1+0x1978], R14 ;  /* 0x0019780e01007387 */ /* 0x0005e40000100a00 */
[----:B------:R-:W3:Y:S05]  /*a2030*/  LDL.LU R24, [R1+0xaf0] ;  /* 0x000af00001187983 */ /* 0x000eea0000300800 */
[----:B------:R4:W-:Y:S01]  /*a2040*/  STL.64 [R1+0x1960], R8 ;  /* 0x0019600801007387 */ /* 0x0009e20000100a00 */
[----:B------:R1:W-:Y:S07]  /*a2050*/  STL.64 [R1+0x1968], R10 ;  /* 0x0019680a01007387 */ /* 0x0003ee0000100a00 */
[----:B------:R1:W-:Y:S02]  /*a2060*/  STL.64 [R1+0x1ac0], R4 ;  /* 0x001ac00401007387 */ /* 0x0003e40000100a00 */
[----:B------:R1:W-:Y:S02]  /*a2070*/  STL.64 [R1+0x1ac8], R6 ;  /* 0x001ac80601007387 */ /* 0x0003e40000100a00 */
        /* <DEDUP_REMOVED lines=55> */
[----:B-1----:R-:W3:Y:S02]  /*a23f0*/  LDL.LU R12, [R1+0xbc0] ;  /* 0x000bc000010c7983 */ /* 0x002ee40000300800 */
[----:B------:R-:W3:Y:S01]  /*a2400*/  LDL.LU R13, [R1+0xbc4] ;  /* 0x000bc400010d7983 */ /* 0x000ee20000300800 */
[----:B--2---:R-:W2:Y:S01]  /*a2410*/  LDL.LU R14, [R1+0xbc8] ;  /* 0x000bc800010e7983 */ /* 0x004ea20000300800 */
        /* <DEDUP_REMOVED lines=9> */
[----:B----4-:R-:W4:Y:S02]  /*a24b0*/  LDL.LU R8, [R1+0xb40] ;  /* 0x000b400001087983 */ /* 0x010f240000300800 */
[----:B------:R-:W4:Y:S01]  /*a24c0*/  LDL.LU R9, [R1+0xb44] ;  /* 0x000b440001097983 */ /* 0x000f220000300800 */
[----:B------:R-:W4:Y:S01]  /*a24d0*/  LDL.LU R10, [R1+0xb48] ;  /* 0x000b4800010a7983 */ /* 0x000f220000300800 */
[----:B------:R-:W4:Y:S02]  /*a24e0*/  LDL.LU R11, [R1+0xb4c] ;  /* 0x000b4c00010b7983 */ /* 0x000f240000300800 */
        /* <DEDUP_REMOVED lines=11> */
[----:B------:R-:W2:Y:S01]  /*a25a0*/  LDL.LU R23, [R1+0xaec] ;  /* 0x000aec0001177983 */ /* 0x000ea20000300800 */
[C---:B---3--:R-:W-:Y:S08]  /*a25b0*/  HMMA.1688.F32.TF32 R40, R16.reuse, R144, R40 ;  /* 0x000000901028723c */ /* 0x048ff00000081028 */
[C---:B------:R-:W-:Y:S08]  /*a25c0*/  HMMA.1688.F32.TF32 R44, R16.reuse, R140, R44 ;  /* 0x0000008c102c723c */ /* 0x040ff0000008102c */
[C---:B------:R-:W-:Y:S08]  /*a25d0*/  HMMA.1688.F32.TF32 R52, R16.reuse, R132, R52 ;  /* 0x000000841034723c */ /* 0x040ff00000081034 */
[C---:B------:R-:W-:Y:S08]  /*a25e0*/  HMMA.1688.F32.TF32 R56, R16.reuse, R128, R56 ;  /* 0x000000801038723c */ /* 0x040ff00000081038 */
[C---:B------:R-:W-:Y:S11]  /*a25f0*/  HMMA.1688.F32.TF32 R48, R16.reuse, R136, R48 ;  /* 0x000000881030723c */ /* 0x040ff60000081030 */
[----:B------:R-:W-:Y:S04]  /*a2600*/  @!UPT UIADD3 URZ, URZ, URZ, URZ ;  /* 0x0000003f3f3ff290 */ /* 0x000fe8000fffe03f */
[----:B------:R-:W-:Y:S01]  /*a2610*/  STL.64 [R1+0x1950], R56 ;  /* 0x0019503801007387 */ /* 0x000fe20000100a00 */
[----:B------:R-:W-:Y:S02]  /*a2620*/  STL.64 [R1+0x1958], R58 ;  /* 0x0019583a01007387 */ /* 0x000fe40000100a00 */
[----:B------:R-:W-:Y:S02]  /*a2630*/  STL.64 [R1+0x1940], R52 ;  /* 0x0019403401007387 */ /* 0x000fe40000100a00 */
[----:B------:R-:W-:Y:S03]  /*a2640*/  STL.64 [R1+0x1948], R54 ;  /* 0x0019483601007387 */ /* 0x000fe60000100a00 */
[----:B------:R-:W-:Y:S01]  /*a2650*/  STL.64 [R1+0x1920], R48 ;  /* 0x0019203001007387 */ /* 0x000fe20000100a00 */
[----:B------:R1:W-:Y:S02]  /*a2660*/  STL.64 [R1+0x1928], R50 ;  /* 0x0019283201007387 */ /* 0x0003e40000100a00 */
[----:B------:R-:W-:Y:S02]  /*a2670*/  STL.64 [R1+0x18f0], R44 ;  /* 0x0018f02c01007387 */ /* 0x000fe40000100a00 */
[----:B------:R2:W-:Y:S01]  /*a2680*/  STL.64 [R1+0x18f8], R46 ;  /* 0x0018f82e01007387 */ /* 0x0005e20000100a00 */
[----:B------:R-:W-:Y:S01]  /*a2690*/  STL.64 [R1+0x18c0], R40 ;  /* 0x0018c02801007387 */ /* 0x000fe20000100a00 */
[----:B------:R3:W-:Y:S01]  /*a26a0*/  STL.64 [R1+0x18c8], R42 ;  /* 0x0018c82a01007387 */ /* 0x0007e20000100a00 */
[C---:B-1----:R-:W-:Y:S08]  /*a26b0*/  HMMA.1688.F32.TF32 R48, R16.reuse, R148, R244 ;  /* 0x000000941030723c */ /* 0x042ff000000810f4 */
[C---:B--2---:R-:W-:Y:S08]  /*a26c0*/  HMMA.1688.F32.TF32 R44, R16.reuse, R152, R12 ;  /* 0x00000098102c723c */ /* 0x044ff0000008100c */
[C---:B---3--:R-:W-:Y:S08]  /*a26d0*/  HMMA.1688.F32.TF32 R40, R16.reuse, R156, R240 ;  /* 0x0000009c1028723c */ /* 0x048ff000000810f0 */
[C---:B------:R-:W-:Y:S01]  /*a26e0*/  HMMA.1688.F32.TF32 R12, R16.reuse, R160, R236 ;  /* 0x000000a0100c723c */ /* 0x040fe200000810ec */
[----:B------:R-:W-:Y:S01]  /*a26f0*/  STL.64 [R1+0x1190], R48 ;  /* 0x0011903001007387 */ /* 0x000fe20000100a00 */
[----:B------:R-:W-:Y:S05]  /*a2700*/  STL.64 [R1+0x1198], R50 ;  /* 0x0011983201007387 */ /* 0x000fea0000100a00 */
[----:B------:R-:W-:Y:S02]  /*a2710*/  STL.64 [R1+0x1180], R44 ;  /* 0x0011802c01007387 */ /* 0x000fe40000100a00 */
[----:B------:R1:W-:Y:S06]  /*a2720*/  STL.64 [R1+0x1188], R46 ;  /* 0x0011882e01007387 */ /* 0x0003ec0000100a00 */
[----:B------:R-:W-:Y:S01]  /*a2730*/  STL.64 [R1+0x1170], R40 ;  /* 0x0011702801007387 */ /* 0x000fe20000100a00 */
[----:B------:R2:W-:Y:S07]  /*a2740*/  STL.64 [R1+0x1178], R42 ;  /* 0x0011782a01007387 */ /* 0x0005ee0000100a00 */
[----:B------:R-:W-:Y:S02]  /*a2750*/  STL.64 [R1+0x1160], R12 ;  /* 0x0011600c01007387 */ /* 0x000fe40000100a00 */
[----:B------:R3:W-:Y:S01]  /*a2760*/  STL.64 [R1+0x1168], R14 ;  /* 0x0011680e01007387 */ /* 0x0007e20000100a00 */
[C---:B-1----:R-:W-:Y:S08]  /*a2770*/  HMMA.1688.F32.TF32 R44, R16.reuse, R164, R232 ;  /* 0x000000a4102c723c */ /* 0x042ff000000810e8 */
[C---:B--2---:R-:W-:Y:S08]  /*a2780*/  HMMA.1688.F32.TF32 R40, R16.reuse, R168, R228 ;  /* 0x000000a81028723c */ /* 0x044ff000000810e4 */
[C---:B---3--:R-:W-:Y:S07]  /*a2790*/  HMMA.1688.F32.TF32 R12, R16.reuse, R172, R224 ;  /* 0x000000ac100c723c */ /* 0x048fee00000810e0 */
[----:B------:R-:W-:Y:S01]  /*a27a0*/  STL.64 [R1+0x1150], R44 ;  /* 0x0011502c01007387 */ /* 0x000fe20000100a00 */
[----:B------:R-:W-:Y:S02]  /*a27b0*/  STL.64 [R1+0x1158], R46 ;  /* 0x0011582e01007387 */ /* 0x000fe40000100a00 */
[----:B------:R-:W-:Y:S05]  /*a27c0*/  STL.64 [R1+0x96e0], R174 ;  /* 0x0096e0ae01007387 */ /* 0x000fea0000100a00 */
[----:B------:R-:W-:Y:S01]  /*a27d0*/  STL.64 [R1+0x1140], R40 ;  /* 0x0011402801007387 */ /* 0x000fe20000100a00 */
[----:B------:R-:W-:Y:S01]  /*a27e0*/  STL.64 [R1+0x1148], R42 ;  /* 0x0011482a01007387 */ /* 0x000fe20000100a00 */
[----:B------:R-:W-:Y:S06]  /*a27f0*/  STL.64 [R1+0x96d8], R172 ;  /* 0x0096d8ac01007387 */ /* 0x000fec0000100a00 */
[----:B------:R-:W-:Y:S02]  /*a2800*/  STL.64 [R1+0x1130], R12 ;  /* 0x0011300c01007387 */ /* 0x000fe40000100a00 */
[----:B------:R1:W-:Y:S02]  /*a2810*/  STL.64 [R1+0x1138], R14 ;  /* 0x0011380e01007387 */ /* 0x0003e40000100a00 */
[C---:B-1----:R-:W-:Y:S01]  /*a2820*/  HMMA.1688.F32.TF32 R12, R16.reuse, R176, R220 ;  /* 0x000000b0100c723c */ /* 0x042fe200000810dc */
[----:B------:R-:W-:Y:S01]  /*a2830*/  STL.64 [R1+0x96d0], R178 ;  /* 0x0096d0b201007387 */ /* 0x000fe20000100a00 */
[----:B------:R-:W-:Y:S06]  /*a2840*/  STL.64 [R1+0x96c8], R176 ;  /* 0x0096c8b001007387 */ /* 0x000fec0000100a00 */
[C---:B----4-:R-:W-:Y:S08]  /*a2850*/  HMMA.1688.F32.TF32 R8, R16.reuse, R184, R8 ;  /* 0x000000b81008723c */ /* 0x050ff00000081008 */
[C---:B------:R-:W-:Y:S07]  /*a2860*/  HMMA.1688.F32.TF32 R4, R16.reuse, R188, R4 ;  /* 0x000000bc1004723c */ /* 0x040fee0000081004 */
        /* <DEDUP_REMOVED lines=12> */
[----:B------:R-:W-:Y:S02]  /*a2930*/  STL.64 [R1+0x96a0], R190 ;  /* 0x0096a0be01007387 */ /* 0x000fe40000100a00 */
[----:B------:R-:W-:Y:S01]  /*a2940*/  STL.64 [R1+0x9698], R188 ;  /* 0x009698bc01007387 */ /* 0x000fe20000100a00 */
[----:B------:R-:W-:Y:S01]  /*a2950*/  STL.64 [R1+0x10f0], R4 ;  /* 0x0010f00401007387 */ /* 0x000fe20000100a00 */
[----:B------:R2:W-:Y:S01]  /*a2960*/  STL.64 [R1+0x10f8], R6 ;  /* 0x0010f80601007387 */ /* 0x0005e20000100a00 */
[C---:B-1----:R-:W-:Y:S08]  /*a2970*/  HMMA.1688.F32.TF32 R8, R16.reuse, R192, R248 ;  /* 0x000000c01008723c */ /* 0x042ff000000810f8 */
[C---:B--2---:R-:W-:Y:S08]  /*a2980*/  HMMA.1688.F32.TF32 R4, R16.reuse, R196, R32 ;  /* 0x000000c41004723c */ /* 0x044ff00000081020 */
[C---:B------:R-:W-:Y:S07]  /*a2990*/  HMMA.1688.F32.TF32 R12, R16.reuse, R200, R28 ;  /* 0x000000c8100c723c */ /* 0x040fee000008101c */
        /* <DEDUP_REMOVED lines=9> */
[----:B------:R1:W-:Y:S01]  /*a2a30*/  STL.64 [R1+0x10b0], R8 ;  /* 0x0010b00801007387 */ /* 0x0003e20000100a00 */
[----:B------:R3:W-:Y:S07]  /*a2a40*/  STL.64 [R1+0x10b8], R10 ;  /* 0x0010b80a01007387 */ /* 0x0007ee0000100a00 */
[----:B------:R4:W-:Y:S02]  /*a2a50*/  STL.64 [R1+0x10a0], R4 ;  /* 0x0010a00401007387 */ /* 0x0009e40000100a00 */
[----:B------:R1:W-:Y:S01]  /*a2a60*/  STL.64 [R1+0x10a8], R6 ;  /* 0x0010a80601007387 */ /* 0x0003e20000100a00 */
        /* <DEDUP_REMOVED lines=11> */
[----:B-1----:R-:W2:Y:S01]  /*a2b20*/  LDL.LU R8, [R1+0x2980] ;  /* 0x0029800001087983 */ /* 0x002ea20000300800 */
[----:B------:R-:W2:Y:S01]  /*a2b30*/  LDL.LU R9, [R1+0x2984] ;  /* 0x0029840001097983 */ /* 0x000ea20000300800 */
[----:B---3--:R-:W2:Y:S02]  /*a2b40*/  LDL.LU R10, [R1+0x2988] ;  /* 0x00298800010a7983 */ /* 0x008ea40000300800 */
[----:B------:R-:W2:Y:S02]  /*a2b50*/  LDL.LU R11, [R1+0x298c] ;  /* 0x00298c00010b7983 */ /* 0x000ea40000300800 */
[----:B------:R-:W3:Y:S01]  /*a2b60*/  LDL.LU R12, [R1+0x2990] ;  /* 0x00299000010c7983 */ /* 0x000ee20000300800 */
[----:B------:R-:W3:Y:S01]  /*a2b70*/  LDL.LU R13, [R1+0x2994] ;  /* 0x00299400010d7983 */ /* 0x000ee20000300800 */
[----:B------:R-:W3:Y:S02]  /*a2b80*/  LDL.LU R14, [R1+0x2998] ;  /* 0x00299800010e7983 */ /* 0x000ee40000300800 */
        /* <DEDUP_REMOVED lines=93> */
[----:B----4-:R-:W4:Y:S01]  /*a3160*/  LDL.LU R4, [R1+0x2970] ;  /* 0x0029700001047983 */ /* 0x010f220000300800 */
[----:B------:R-:W4:Y:S01]  /*a3170*/  LDL.LU R5, [R1+0x2974] ;  /* 0x0029740001057983 */ /* 0x000f220000300800 */
[----:B------:R-:W4:Y:S02]  /*a3180*/  LDL.LU R6, [R1+0x2978] ;  /* 0x0029780001067983 */ /* 0x000f240000300800 */
[----:B------:R-:W4:Y:S02]  /*a3190*/  LDL.LU R7, [R1+0x297c] ;  /* 0x00297c0001077983 */ /* 0x000f240000300800 */
        /* <DEDUP_REMOVED lines=60> */
[----:B--2---:R-:W-:Y:S01]  /*a3560*/  HMMA.1688.F32.TF32 R16, R16, R244, R20 ;  /* 0x000000f41010723c */ /* 0x004fe20000081014 */
[----:B------:R-:W2:Y:S01]  /*a3570*/  LDL.LU.64 R22, [R1+0x9780] ;  /* 0x0097800001167983 */ /* 0x000ea20000300a00 */
[----:B------:R-:W2:Y:S11]  /*a3580*/  LDL.LU.64 R20, [R1+0x9778] ;  /* 0x0097780001147983 */ /* 0x000eb60000300a00 */
[----:B------:R-:W-:Y:S10]  /*a3590*/  @!UPT UIADD3 URZ, URZ, URZ, URZ ;  /* 0x0000003f3f3ff290 */ /* 0x000ff4000fffe03f */
[----:B------:R1:W-:Y:S01]  /*a35a0*/  STL.64 [R1+0x1010], R16 ;  /* 0x0010101001007387 */ /* 0x0003e20000100a00 */
[----:B------:R3:W-:Y:S03]  /*a35b0*/  STL.64 [R1+0x1018], R18 ;  /* 0x0010181201007387 */ /* 0x0007e60000100a00 */
[----:B-1----:R-:W4:Y:S01]  /*a35c0*/  LDL.LU R16, [R1+0x29f0] ;  /* 0x0029f00001107983 */ /* 0x002f220000300800 */
[----:B------:R-:W4:Y:S02]  /*a35d0*/  LDL.LU R17, [R1+0x29f4] ;  /* 0x0029f40001117983 */ /* 0x000f240000300800 */
[----:B---3--:R-:W4:Y:S02]  /*a35e0*/  LDL.LU R18, [R1+0x29f8] ;  /* 0x0029f80001127983 */ /* 0x008f240000300800 */
[----:B------:R-:W4:Y:S01]  /*a35f0*/  LDL.LU R19, [R1+0x29fc] ;  /* 0x0029fc0001137983 */ /* 0x000f220000300800 */
        /* <DEDUP_REMOVED lines=62> */
[----:B------:R-:W4:Y:S01]  /*a39e0*/  LDL.LU.64 R72, [R1+0x96e8] ;  /* 0x0096e80001487983 */ /* 0x000f220000300a00 */
[C---:B------:R-:W-:Y:S08]  /*a39f0*/  HMMA.1688.F32.TF32 R188, R20.reuse, R76, R188 ;  /* 0x0000004c14bc723c */ /* 0x040ff000000810bc */
[C---:B------:R-:W-:Y:S08]  /*a3a00*/  HMMA.1688.F32.TF32 R184, R20.reuse, R80, R184 ;  /* 0x0000005014b8723c */ /* 0x040ff000000810b8 */
[C---:B------:R-:W-:Y:S08]  /*a3a10*/  HMMA.1688.F32.TF32 R176, R20.reuse, R88, R176 ;  /* 0x0000005814b0723c */ /* 0x040ff000000810b0 */
[C---:B------:R-:W-:Y:S08]  /*a3a20*/  HMMA.1688.F32.TF32 R172, R20.reuse, R92, R172 ;  /* 0x0000005c14ac723c */ /* 0x040ff000000810ac */
[C---:B----4-:R-:W-:Y:S11]  /*a3a30*/  HMMA.1688.F32.TF32 R16, R20.reuse, R72, R16 ;  /* 0x000000481410723c */ /* 0x050ff60000081010 */
[----:B------:R-:W-:Y:S11]  /*a3a40*/  @!UPT UIADD3 URZ, URZ, URZ, URZ ;  /* 0x0000003f3f3ff290 */ /* 0x000ff6000fffe03f */
[----:B------:R-:W-:Y:S01]  /*a3a50*/  @!UPT UIADD3 URZ, URZ, URZ, URZ ;  /* 0x0000003f3f3ff290 */ /* 0x000fe2000fffe03f */
[----:B------:R-:W-:Y:S01]  /*a3a60*/  STL.64 [R1+0x480], R16 ;  /* 0x0004801001007387 */ /* 0x000fe20000100a00 */
[----:B------:R1:W-:Y:S02]  /*a3a70*/  STL.64 [R1+0x488], R18 ;  /* 0x0004881201007387 */ /* 0x0003e40000100a00 */
[C---:B-1----:R-:W-:Y:S01]  /*a3a80*/  HMMA.1688.F32.TF32 R16, R20.reuse, R84, R180 ;  /* 0x000000541410723c */ /* 0x042fe200000810b4 */
[----:B------:R-:W-:Y:S01]  /*a3a90*/  STL.64 [R1+0x470], R188 ;  /* 0x000470bc01007387 */ /* 0x000fe20000100a00 */
[----:B------:R-:W-:Y:S02]  /*a3aa0*/  STL.64 [R1+0x478], R190 ;  /* 0x000478be01007387 */ /* 0x000fe40000100a00 */
[----:B------:R-:W-:Y:S02]  /*a3ab0*/  STL.64 [R1+0x460], R184 ;  /* 0x000460b801007387 */ /* 0x000fe40000100a00 */
[----:B------:R-:W-:Y:S11]  /*a3ac0*/  STL.64 [R1+0x468], R186 ;  /* 0x000468ba01007387 */ /* 0x000ff60000100a00 */
[----:B------:R-:W-:Y:S06]  /*a3ad0*/  @!UPT UIADD3 URZ, URZ, URZ, URZ ;  /* 0x0000003f3f3ff290 */ /* 0x000fec000fffe03f */
[----:B------:R-:W-:Y:S01]  /*a3ae0*/  STL.64 [R1+0x450], R16 ;  /* 0x0004501001007387 */ /* 0x000fe20000100a00 */
[----:B------:R1:W-:Y:S02]  /*a3af0*/  STL.64 [R1+0x458], R18 ;  /* 0x0004581201007387 */ /* 0x0003e40000100a00 */
[C---:B-1----:R-:W-:Y:S08]  /*a3b00*/  HMMA.1688.F32.TF32 R16, R20.reuse, R96, R12 ;  /* 0x000000601410723c */ /* 0x042ff0000008100c */
[C---:B------:R-:W-:Y:S08]  /*a3b10*/  HMMA.1688.F32.TF32 R12, R20.reuse, R100, R8 ;  /* 0x00000064140c723c */ /* 0x040ff00000081008 */
[C---:B------:R-:W-:Y:S08]  /*a3b20*/  HMMA.1688.F32.TF32 R8, R20.reuse, R104, R4 ;  /* 0x000000681408723c */ /* 0x040ff00000081004 */
        /* <DEDUP_REMOVED lines=8> */
[----:B------:R1:W-:Y:S03]  /*a3bb0*/  STL.64 [R1+0x418], R14 ;  /* 0x0004180e01007387 */ /* 0x0003e60000100a00 */
[----:B------:R-:W-:Y:S01]  /*a3bc0*/  STL.64 [R1+0x400], R8 ;  /* 0x0004000801007387 */ /* 0x000fe20000100a00 */
[----:B------:R4:W-:Y:S07]  /*a3bd0*/  STL.64 [R1+0x408], R10 ;  /* 0x0004080a01007387 */ /* 0x0009ee0000100a00 */
[----:B------:R-:W-:Y:S02]  /*a3be0*/  STL.64 [R1+0x3f0], R4 ;  /* 0x0003f00401007387 */ /* 0x000fe40000100a00 */
[----:B------:R2:W-:Y:S01]  /*a3bf0*/  STL.64 [R1+0x3f8], R6 ;  /* 0x0003f80601007387 */ /* 0x0005e20000100a00 */
[C---:B-1----:R-:W-:Y:S08]  /*a3c00*/  HMMA.1688.F32.TF32 R12, R20.reuse, R112, R32 ;  /* 0x00000070140c723c */ /* 0x042ff00000081020 */
[C---:B----4-:R-:W-:Y:S08]  /*a3c10*/  HMMA.1688.F32.TF32 R8, R20.reuse, R116, R28 ;  /* 0x000000741408723c */ /* 0x050ff0000008101c */
[C---:B--2---:R-:W-:Y:S07]  /*a3c20*/  HMMA.1688.F32.TF32 R4, R20.reuse, R120, R24 ;  /* 0x000000781404723c */ /* 0x044fee0000081018 */
[----:B------:R-:W-:Y:S01]  /*a3c30*/  STL.64 [R1+0x3e0], R12 ;  /* 0x0003e00c01007387 */ /* 0x000fe20000100a00 */
[----:B------:R-:W-:Y:S02]  /*a3c40*/  STL.64 [R1+0x3e8], R14 ;  /* 0x0003e80e01007387 */ /* 0x000fe40000100a00 */
[----:B------:R-:W2:Y:S05]  /*a3c50*/  LDL.LU R28, [R1+0x2890] ;  /* 0x00289000011c7983 */ /* 0x000eaa0000300800 */
[----:B------:R1:W-:Y:S01]  /*a3c60*/  STL.64 [R1+0x3d0], R8 ;  /* 0x0003d00801007387 */ /* 0x0003e20000100a00 */
[----:B------:R4:W-:Y:S07]  /*a3c70*/  STL.64 [R1+0x3d8], R10 ;  /* 0x0003d80a01007387 */ /* 0x0009ee0000100a00 */
[----:B------:R3:W-:Y:S02]  /*a3c80*/  STL.64 [R1+0x3c0], R4 ;  /* 0x0003c00401007387 */ /* 0x0007e40000100a00 */
[----:B------:R3:W-:Y:S02]  /*a3c90*/  STL.64 [R1+0x3c8], R6 ;  /* 0x0003c80601007387 */ /* 0x0007e40000100a00 */
[----:B------:R-:W2:Y:S01]  /*a3ca0*/  LDL.LU R29, [R1+0x2894] ;  /* 0x00289400011d7983 */ /* 0x000ea20000300800 */
[----:B------:R-:W2:Y:S01]  /*a3cb0*/  LDL.LU R30, [R1+0x2898] ;  /* 0x00289800011e7983 */ /* 0x000ea20000300800 */
[----:B------:R-:W2:Y:S03]  /*a3cc0*/  LDL.LU R31, [R1+0x289c] ;  /* 0x00289c00011f7983 */ /* 0x000ea60000300800 */
        /* <DEDUP_REMOVED lines=24> */
[----:B---3--:R-:W3:Y:S01]  /*a3e50*/  LDL.LU R4, [R1+0x28c0] ;  /* 0x0028c00001047983 */ /* 0x008ee20000300800 */
        /* <DEDUP_REMOVED lines=15> */
[----:B------:R-:W-:Y:S01]  /*a3f50*/  STL.64 [R1+0x9680], R122 ;  /* 0x0096807a01007387 */ /* 0x000fe20000100a00 */
[----:B------:R-:W-:Y:S02]  /*a3f60*/  STL.64 [R1+0x9678], R120 ;  /* 0x0096787801007387 */ /* 0x000fe40000100a00 */
[----:B------:R-:W-:Y:S02]  /*a3f70*/  STL.64 [R1+0x9670], R126 ;  /* 0x0096707e01007387 */ /* 0x000fe40000100a00 */
[----:B------:R-:W-:Y:S01]  /*a3f80*/  STL.64 [R1+0x9668], R124 ;  /* 0x0096687c01007387 */ /* 0x000fe20000100a00 */
[C---:B--2---:R-:W-:Y:S11]  /*a3f90*/  HMMA.1688.F32.TF32 R16, R20.reuse, R124, R184 ;  /* 0x0000007c1410723c */ /* 0x044ff600000810b8 */
[----:B------:R-:W-:Y:S11]  /*a3fa0*/  @!UPT UIADD3 URZ, URZ, URZ, URZ ;  /* 0x0000003f3f3ff290 */ /* 0x000ff6000fffe03f */
[----:B------:R-:W-:Y:S01]  /*a3fb0*/  @!UPT UIADD3 URZ, URZ, URZ, URZ ;  /* 0x0000003f3f3ff290 */ /* 0x000fe2000fffe03f */
[----:B------:R-:W-:Y:S01]  /*a3fc0*/  STL.64 [R1+0x6f0], R16 ;  /* 0x0006f01001007387 */ /* 0x000fe20000100a00 */
[----:B------:R4:W-:Y:S02]  /*a3fd0*/  STL.64 [R1+0x6f8], R18 ;  /* 0x0006f81201007387 */ /* 0x0009e40000100a00 */
[C---:B----4-:R-:W-:Y:S01]  /*a3fe0*/  HMMA.1688.F32.TF32 R16, R20.reuse, R128, R180 ;  /* 0x000000801410723c */ /* 0x050fe200000810b4 */
[----:B------:R-:W-:Y:S01]  /*a3ff0*/  STL.64 [R1+0x9660], R130 ;  /* 0x0096608201007387 */ /* 0x000fe20000100a00 */
[----:B------:R-:W-:Y:S11]  /*a4000*/  STL.64 [R1+0x9658], R128 ;  /* 0x0096588001007387 */ /* 0x000ff60000100a00 */
[----:B------:R-:W-:Y:S10]  /*a4010*/  @!UPT UIADD3 URZ, URZ, URZ, URZ ;  /* 0x0000003f3f3ff290 */ /* 0x000ff4000fffe03f */
[----:B------:R-:W-:Y:S01]  /*a4020*/  STL.64 [R1+0x6e0], R16 ;  /* 0x0006e01001007387 */ /* 0x000fe20000100a00 */
[----:B------:R1:W-:Y:S02]  /*a4030*/  STL.64 [R1+0x6e8], R18 ;  /* 0x0006e81201007387 */ /* 0x0003e40000100a00 */
[C---:B-1----:R-:W-:Y:S01]  /*a4040*/  HMMA.1688.F32.TF32 R16, R20.reuse, R132, R176 ;  /* 0x000000841410723c */ /* 0x042fe200000810b0 */
[----:B------:R-:W-:Y:S01]  /*a4050*/  STL.64 [R1+0x9650], R134 ;  /* 0x0096508601007387 */ /* 0x000fe20000100a00 */
[----:B------:R-:W-:Y:S06]  /*a4060*/  STL.64 [R1+0x9648], R132 ;  /* 0x0096488401007387 */ /* 0x000fec0000100a00 */
[C---:B------:R-:W-:Y:S08]  /*a4070*/  HMMA.1688.F32.TF32 R12, R20.reuse, R140, R12 ;  /* 0x0000008c140c723c */ /* 0x040ff0000008100c */
[C---:B------:R-:W-:Y:S08]  /*a4080*/  HMMA.1688.F32.TF32 R8, R20.reuse, R144, R8 ;  /* 0x000000901408723c */ /* 0x040ff00000081008 */
[C---:B---3--:R-:W-:Y:S01]  /*a4090*/  HMMA.1688.F32.TF32 R4, R20.reuse, R148, R4 ;  /* 0x000000941404723c */ /* 0x048fe20000081004 */
[----:B------:R-:W-:Y:S01]  /*a40a0*/  STL.64 [R1+0x6d0], R16 ;  /* 0x0006d01001007387 */ /* 0x000fe20000100a00 */
[----:B------:R1:W-:Y:S06]  /*a40b0*/  STL.64 [R1+0x6d8], R18 ;  /* 0x0006d81201007387 */ /* 0x0003ec0000100a00 */
        /* <DEDUP_REMOVED lines=44> */
[----:B------:R-:W2:Y:S04]  /*a4380*/  LDL.LU R35, [R1+0xdfc] ;  /* 0x000dfc0001237983 */ /* 0x000ea80000300800 */
[----:B-1----:R-:W4:Y:S01]  /*a4390*/  LDL.LU R4, [R1+0xe10] ;  /* 0x000e100001047983 */ /* 0x002f220000300800 */
[----:B------:R-:W4:Y:S02]  /*a43a0*/  LDL.LU R5, [R1+0xe14] ;  /* 0x000e140001057983 */ /* 0x000f240000300800 */
[----:B---3--:R-:W4:Y:S02]  /*a43b0*/  LDL.LU R6, [R1+0xe18] ;  /* 0x000e180001067983 */ /* 0x008f240000300800 */
[----:B------:R-:W4:Y:S01]  /*a43c0*/  LDL.LU R7, [R1+0xe1c] ;  /* 0x000e1c0001077983 */ /* 0x000f220000300800 */
[----:B------:R-:W3:Y:S01]  /*a43d0*/  LDL.LU R12, [R1+0x2700] ;  /* 0x00270000010c7983 */ /* 0x000ee20000300800 */
[----:B------:R-:W3:Y:S02]  /*a43e0*/  LDL.LU R13, [R1+0x2704] ;  /* 0x00270400010d7983 */ /* 0x000ee40000300800 */
[----:B------:R-:W3:Y:S02]  /*a43f0*/  LDL.LU R14, [R1+0x2708] ;  /* 0x00270800010e7983 */ /* 0x000ee40000300800 */
[----:B------:R-:W3:Y:S01]  /*a4400*/  LDL.LU R15, [R1+0x270c] ;  /* 0x00270c00010f7983 */ /* 0x000ee20000300800 */
        /* <DEDUP_REMOVED lines=85> */
[----:B------:R1:W-:Y:S03]  /*a4960*/  STL.64 [R1+0x95c8], R164 ;  /* 0x0095c8a401007387 */ /* 0x0003e60000100a00 */
        /* <DEDUP_REMOVED lines=51> */
[----:B------:R-:W-:Y:S01]  /*a4ca0*/  STL.64 [R1+0x5f0], R24 ;  /* 0x0005f01801007387 */ /* 0x000fe20000100a00 */
[----:B------:R1:W-:Y:S03]  /*a4cb0*/  STL.64 [R1+0x5f8], R26 ;  /* 0x0005f81a01007387 */ /* 0x0003e60000100a00 */
[----:B-1----:R-:W2:Y:S01]  /*a4cc0*/  LDL.LU.64 R26, [R1+0x9690] ;  /* 0x00969000011a7983 */ /* 0x002ea20000300a00 */
[----:B------:R-:W2:Y:S01]  /*a4cd0*/  LDL.LU.64 R24, [R1+0x9688] ;  /* 0x0096880001187983 */ /* 0x000ea20000300a00 */
[C---:B------:R-:W-:Y:S08]  /*a4ce0*/  HMMA.1688.F32.TF32 R128, R20.reuse, R228, R128 ;  /* 0x000000e41480723c */ /* 0x040ff00000081080 */
[C---:B------:R-:W-:Y:S08]  /*a4cf0*/  HMMA.1688.F32.TF32 R124, R20.reuse, R232, R124 ;  /* 0x000000e8147c723c */ /* 0x040ff0000008107c */
[C---:B------:R-:W-:Y:S01]  /*a4d00*/  HMMA.1688.F32.TF32 R120, R20.reuse, R236, R120 ;  /* 0x000000ec1478723c */ /* 0x040fe20000081078 */
[----:B------:R-:W-:Y:S01]  /*a4d10*/  STL.64 [R1+0x5e0], R164 ;  /* 0x0005e0a401007387 */ /* 0x000fe20000100a00 */
[----:B------:R-:W-:Y:S02]  /*a4d20*/  STL.64 [R1+0x5e8], R166 ;  /* 0x0005e8a601007387 */ /* 0x000fe40000100a00 */
[----:B------:R-:W-:Y:S04]  /*a4d30*/  STL.64 [R1+0x5d0], R160 ;  /* 0x0005d0a001007387 */ /* 0x000fe80000100a00 */
[C---:B------:R-:W-:Y:S01]  /*a4d40*/  HMMA.1688.F32.TF32 R16, R20.reuse, R240, R16 ;  /* 0x000000f01410723c */ /* 0x040fe20000081010 */
[----:B------:R-:W-:Y:S01]  /*a4d50*/  STL.64 [R1+0x5d8], R162 ;  /* 0x0005d8a201007387 */ /* 0x000fe20000100a00 */
[----:B------:R-:W-:Y:S02]  /*a4d60*/  STL.64 [R1+0x5c0], R156 ;  /* 0x0005c09c01007387 */ /* 0x000fe40000100a00 */
[----:B------:R-:W-:Y:S04]  /*a4d70*/  STL.64 [R1+0x5c8], R158 ;  /* 0x0005c89e01007387 */ /* 0x000fe80000100a00 */
[----:B------:R-:W-:Y:S01]  /*a4d80*/  HMMA.1688.F32.TF32 R12, R20, R244, R12 ;  /* 0x000000f4140c723c */ /* 0x000fe2000008100c */
        /* <DEDUP_REMOVED lines=23> */
[----:B------:R2:W-:Y:S02]  /*a4f00*/  STL.64 [R1+0x3b8], R14 ;  /* 0x0003b80e01007387 */ /* 0x0005e40000100a00 */
[C---:B--2---:R-:W-:Y:S08]  /*a4f10*/  HMMA.1688.F32.TF32 R12, R24.reuse, R36, R8 ;  /* 0x00000024180c723c */ /* 0x044ff00000081008 */
[C---:B----4-:R-:W-:Y:S08]  /*a4f20*/  HMMA.1688.F32.TF32 R8, R24.reuse, R40, R4 ;  /* 0x000000281808723c */ /* 0x050ff00000081004 */
[C---:B------:R-:W-:Y:S07]  /*a4f30*/  HMMA.1688.F32.TF32 R4, R24.reuse, R44, R248 ;  /* 0x0000002c1804723c */ /* 0x040fee00000810f8 */
        /* <DEDUP_REMOVED lines=26> */
[----:B------:R-:W2:Y:S04]  /*a50e0*/  LDL.LU R251, [R1+0x1e2c] ;  /* 0x001e2c0001fb7983 */ /* 0x000ea80000300800 */
        /* <DEDUP_REMOVED lines=67> */
[C---:B---3--:R-:W-:Y:S01]  /*a5520*/  HMMA.1688.F32.TF32 R20, R24.reuse, R64, R140 ;  /* 0x000000401814723c */ /* 0x048fe2000008108c */
        /* <DEDUP_REMOVED lines=27> */
[C---:B----4-:R-:W-:Y:S08]  /*a56e0*/  HMMA.1688.F32.TF32 R12, R24.reuse, R92, R12 ;  /* 0x0000005c180c723c */ /* 0x050ff0000008100c */
[C---:B------:R-:W-:Y:S08]  /*a56f0*/  HMMA.1688.F32.TF32 R8, R24.reuse, R96, R8 ;  /* 0x000000601808723c */ /* 0x040ff00000081008 */
[C---:B------:R-:W-:Y:S01]  /*a5700*/  HMMA.1688.F32.TF32 R4, R24.reuse, R100, R4 ;  /* 0x000000641804723c */ /* 0x040fe20000081004 */
[----:B------:R-:W-:Y:S01]  /*a5710*/  STL.64 [R1+0xd70], R20 ;  /* 0x000d701401007387 */ /* 0x000fe20000100a00 */
[----:B------:R1:W-:Y:S06]  /*a5720*/  STL.64 [R1+0xd78], R22 ;  /* 0x000d781601007387 */ /* 0x0003ec0000100a00 */
[C---:B-1----:R-:W-:Y:S11]  /*a5730*/  HMMA.1688.F32.TF32 R20, R24.reuse, R84, R120 ;  /* 0x000000541814723c */ /* 0x042ff60000081078 */
[----:B------:R-:W-:Y:S11]  /*a5740*/  @!UPT UIADD3 URZ, URZ, URZ, URZ ;  /* 0x0000003f3f3ff290 */ /* 0x000ff6000fffe03f */
[----:B------:R-:W-:Y:S01]  /*a5750*/  @!UPT UIADD3 URZ, URZ, URZ, URZ ;  /* 0x0000003f3f3ff290 */ /* 0x000fe2000fffe03f */
[----:B------:R-:W-:Y:S01]  /*a5760*/  STL.64 [R1+0xd60], R20 ;  /* 0x000d601401007387 */ /* 0x000fe20000100a00 */
[----:B------:R-:W-:Y:S02]  /*a5770*/  STL.64 [R1+0xd68], R22 ;  /* 0x000d681601007387 */ /* 0x000fe40000100a00 */
[----:B------:R-:W-:Y:S02]  /*a5780*/  STL.64 [R1+0xd50], R16 ;  /* 0x000d501001007387 */ /* 0x000fe40000100a00 */
[----:B------:R-:W-:Y:S01]  /*a5790*/  STL.64 [R1+0xd58], R18 ;  /* 0x000d581201007387 */ /* 0x000fe20000100a00 */
        /* <DEDUP_REMOVED lines=8> */
[C---:B---3--:R-:W-:Y:S07]  /*a5820*/  HMMA.1688.F32.TF32 R4, R24.reuse, R112, R28 ;  /* 0x000000701804723c */ /* 0x048fee000008101c */
[----:B------:R-:W-:Y:S01]  /*a5830*/  STL.64 [R1+0xd10], R12 ;  /* 0x000d100c01007387 */ /* 0x000fe20000100a00 */
[----:B------:R-:W-:Y:S02]  /*a5840*/  STL.64 [R1+0xd18], R14 ;  /* 0x000d180e01007387 */ /* 0x000fe40000100a00 */
[----:B------:R-:W2:Y:S05]  /*a5850*/  LDL.LU R32, [R1+0xe50] ;  /* 0x000e500001207983 */ /* 0x000eaa0000300800 */
[----:B------:R-:W-:Y:S01]  /*a5860*/  STL.64 [R1+0xd00], R8 ;  /* 0x000d000801007387 */ /* 0x000fe20000100a00 */
[----:B------:R-:W-:Y:S07]  /*a5870*/  STL.64 [R1+0xd08], R10 ;  /* 0x000d080a01007387 */ /* 0x000fee0000100a00 */
[----:B------:R1:W-:Y:S02]  /*a5880*/  STL.64 [R1+0xcf0], R4 ;  /* 0x000cf00401007387 */ /* 0x0003e40000100a00 */
[----:B------:R3:W-:Y:S02]  /*a5890*/  STL.64 [R1+0xcf8], R6 ;  /* 0x000cf80601007387 */ /* 0x0007e40000100a00 */
[----:B------:R-:W2:Y:S01]  /*a58a0*/  LDL.LU R33, [R1+0xe54] ;  /* 0x000e540001217983 */ /* 0x000ea20000300800 */
[----:B------:R-:W2:Y:S01]  /*a58b0*/  LDL.LU R34, [R1+0xe58] ;  /* 0x000e580001227983 */ /* 0x000ea20000300800 */
[----:B------:R-:W2:Y:S02]  /*a58c0*/  LDL.LU R35, [R1+0xe5c] ;  /* 0x000e5c0001237983 */ /* 0x000ea40000300800 */
[----:B------:R-:W4:Y:S02]  /*a58d0*/  LDL.LU R248, [R1+0xe60] ;  /* 0x000e600001f87983 */ /* 0x000f240000300800 */
[----:B------:R-:W4:Y:S01]  /*a58e0*/  LDL.LU R249, [R1+0xe64] ;  /* 0x000e640001f97983 */ /* 0x000f220000300800 */
[----:B------:R-:W4:Y:S01]  /*a58f0*/  LDL.LU R250, [R1+0xe68] ;  /* 0x000e680001fa7983 */ /* 0x000f220000300800 */
[----:B------:R-:W4:Y:S03]  /*a5900*/  LDL.LU R251, [R1+0xe6c] ;  /* 0x000e6c0001fb7983 */ /* 0x000f260000300800 */
[----:B-1----:R-:W2:Y:S01]  /*a5910*/  LDL.LU R4, [R1+0xe70] ;  /* 0x000e700001047983 */ /* 0x002ea20000300800 */
[----:B------:R-:W2:Y:S02]  /*a5920*/  LDL.LU R5, [R1+0xe74] ;  /* 0x000e740001057983 */ /* 0x000ea40000300800 */
[----:B---3--:R-:W2:Y:S02]  /*a5930*/  LDL.LU R6, [R1+0xe78] ;  /* 0x000e780001067983 */ /* 0x008ea40000300800 */
[----:B------:R-:W2:Y:S01]  /*a5940*/  LDL.LU R7, [R1+0xe7c] ;  /* 0x000e7c0001077983 */ /* 0x000ea20000300800 */
        /* <DEDUP_REMOVED lines=198> */
[C---:B--2---:R-:W-:Y:S11]  /*a65b0*/  HMMA.1688.F32.TF32 R80, R24.reuse, R164, R80 ;  /* 0x000000a41850723c */ /* 0x044ff60000081050 */
[----:B------:R-:W-:Y:S11]  /*a65c0*/  @!UPT UIADD3 URZ, URZ, URZ, URZ ;  /* 0x0000003f3f3ff290 */ /* 0x000ff6000fffe03f */
[----:B------:R-:W-:Y:S01]  /*a65d0*/  @!UPT UIADD3 URZ, URZ, URZ, URZ ;  /* 0x0000003f3f3ff290 */ /* 0x000fe2000fffe03f */
[----:B------:R-:W-:Y:S01]  /*a65e0*/  STL.64 [R1+0xf60], R80 ;  /* 0x000f605001007387 */ /* 0x000fe20000100a00 */
[----:B------:R1:W-:Y:S02]  /*a65f0*/  STL.64 [R1+0xf68], R82 ;  /* 0x000f685201007387 */ /* 0x0003e40000100a00 */
[----:B------:R-:W-:Y:S02]  /*a6600*/  STL.64 [R1+0xf50], R76 ;  /* 0x000f504c01007387 */ /* 0x000fe40000100a00 */
[----:B------:R2:W-:Y:S01]  /*a6610*/  STL.64 [R1+0xf58], R78 ;  /* 0x000f584e01007387 */ /* 0x0005e20000100a00 */
[C---:B-1----:R-:W-:Y:S08]  /*a6620*/  HMMA.1688.F32.TF32 R80, R24.reuse, R172, R72 ;  /* 0x000000ac1850723c */ /* 0x042ff00000081048 */
[C---:B--2---:R-:W-:Y:S08]  /*a6630*/  HMMA.1688.F32.TF32 R76, R24.reuse, R176, R68 ;  /* 0x000000b0184c723c */ /* 0x044ff00000081044 */
        /* <DEDUP_REMOVED lines=35> */
[C---:B----4-:R-:W-:Y:S01]  /*a6870*/  HMMA.1688.F32.TF32 R8, R24.reuse, R228, R248 ;  /* 0x000000e41808723c */ /* 0x050fe200000810f8 */
[----:B------:R-:W-:Y:S01]  /*a6880*/  STL.64 [R1+0xe80], R12 ;  /* 0x000e800c01007387 */ /* 0x000fe20000100a00 */
[----:B------:R1:W-:Y:S02]  /*a6890*/  STL.64 [R1+0xe88], R14 ;  /* 0x000e880e01007387 */ /* 0x0003e40000100a00 */
[----:B------:R-:W-:Y:S02]  /*a68a0*/  STL.64 [R1+0xe70], R4 ;  /* 0x000e700401007387 */ /* 0x000fe40000100a00 */
[----:B------:R2:W-:Y:S02]  /*a68b0*/  STL.64 [R1+0xe78], R6 ;  /* 0x000e780601007387 */ /* 0x0005e40000100a00 */
[C---:B-1----:R-:W-:Y:S08]  /*a68c0*/  HMMA.1688.F32.TF32 R12, R24.reuse, R232, R32 ;  /* 0x000000e8180c723c */ /* 0x042ff00000081020 */
[C---:B--2---:R-:W-:Y:S07]  /*a68d0*/  HMMA.1688.F32.TF32 R4, R24.reuse, R236, R28 ;  /* 0x000000ec1804723c */ /* 0x044fee000008101c */
[----:B------:R1:W-:Y:S01]  /*a68e0*/  STL.64 [R1+0xe60], R8 ;  /* 0x000e600801007387 */ /* 0x0003e20000100a00 */
[----:B------:R2:W-:Y:S03]  /*a68f0*/  STL.64 [R1+0xe68], R10 ;  /* 0x000e680a01007387 */ /* 0x0005e60000100a00 */
[----:B-1----:R-:W4:Y:S04]  /*a6900*/  LDL.LU R8, [R1+0x2d20] ;  /* 0x002d200001087983 */ /* 0x002f280000300800 */
[----:B------:R1:W-:Y:S02]  /*a6910*/  STL.64 [R1+0xe50], R12 ;  /* 0x000e500c01007387 */ /* 0x0003e40000100a00 */
[----:B------:R3:W-:Y:S06]  /*a6920*/  STL.64 [R1+0xe58], R14 ;  /* 0x000e580e01007387 */ /* 0x0007ec0000100a00 */
[----:B------:R3:W-:Y:S01]  /*a6930*/  STL.64 [R1+0xe40], R4 ;  /* 0x000e400401007387 */ /* 0x0007e20000100a00 */
[----:B------:R3:W-:Y:S01]  /*a6940*/  STL.64 [R1+0xe48], R6 ;  /* 0x000e480601007387 */ /* 0x0007e20000100a00 */
[----:B------:R-:W4:Y:S02]  /*a6950*/  LDL.LU R9, [R1+0x2d24] ;  /* 0x002d240001097983 */ /* 0x000f240000300800 */
[----:B--2---:R-:W4:Y:S02]  /*a6960*/  LDL.LU R10, [R1+0x2d28] ;  /* 0x002d2800010a7983 */ /* 0x004f240000300800 */
[----:B------:R-:W4:Y:S01]  /*a6970*/  LDL.LU R11, [R1+0x2d2c] ;  /* 0x002d2c00010b7983 */ /* 0x000f220000300800 */
[----:B-1----:R-:W2:Y:S01]  /*a6980*/  LDL.LU R12, [R1+0x2d30] ;  /* 0x002d3000010c7983 */ /* 0x002ea20000300800 */
[----:B------:R-:W2:Y:S02]  /*a6990*/  LDL.LU R13, [R1+0x2d34] ;  /* 0x002d3400010d7983 */ /* 0x000ea40000300800 */
[----:B---3--:R-:W2:Y:S01]  /*a69a0*/  LDL.LU R14, [R1+0x2d38] ;  /* 0x002d3800010e7983 */ /* 0x008ea20000300800 */
[----:B------:R-:W2:Y:S04]  /*a69b0*/  LDL.LU R15, [R1+0x2d3c] ;  /* 0x002d3c00010f7983 */ /* 0x000ea80000300800 */
        /* <DEDUP_REMOVED lines=82> */
[----:B------:R-:W3:Y:S01]  /*a6ee0*/  LDL.LU.64 R30, [R1+0x95b0] ;  /* 0x0095b000011e7983 */ /* 0x000ee20000300a00 */
[----:B------:R-:W3:Y:S11]  /*a6ef0*/  LDL.LU.64 R28, [R1+0x95a8] ;  /* 0x0095a800011c7983 */ /* 0x000ef60000300a00 */
[----:B------:R-:W-:Y:S10]  /*a6f00*/  @!UPT UIADD3 URZ, URZ, URZ, URZ ;  /* 0x0000003f3f3ff290 */ /* 0x000ff4000fffe03f */
[----:B------:R1:W-:Y:S01]  /*a6f10*/  STL.64 [R1+0xcc0], R24 ;  /* 0x000cc01801007387 */ /* 0x0003e20000100a00 */
[----:B------:R2:W-:Y:S03]  /*a6f20*/  STL.64 [R1+0xcc8], R26 ;  /* 0x000cc81a01007387 */ /* 0x0005e60000100a00 */
[----:B-1----:R-:W4:Y:S01]  /*a6f30*/  LDL.LU R24, [R1+0x2d80] ;  /* 0x002d800001187983 */ /* 0x002f220000300800 */
[----:B------:R-:W4:Y:S02]  /*a6f40*/  LDL.LU R25, [R1+0x2d84] ;  /* 0x002d840001197983 */ /* 0x000f240000300800 */
[----:B--2---:R-:W2:Y:S02]  /*a6f50*/  LDL.LU R26, [R1+0x2d88] ;  /* 0x002d8800011a7983 */ /* 0x004ea40000300800 */
[----:B------:R-:W2:Y:S01]  /*a6f60*/  LDL.LU R27, [R1+0x2d8c] ;  /* 0x002d8c00011b7983 */ /* 0x000ea20000300800 */
[C---:B---3--:R-:W-:Y:S08]  /*a6f70*/  HMMA.1688.F32.TF32 R32, R28.reuse, R36, R32 ;  /* 0x000000241c20723c */ /* 0x048ff00000081020 */
[C---:B------:R-:W-:Y:S11]  /*a6f80*/  HMMA.1688.F32.TF32 R44, R28.reuse, R40, R44 ;  /* 0x000000281c2c723c */ /* 0x040ff6000008102c */
[----:B------:R-:W-:Y:S04]  /*a6f90*/  @!UPT UIADD3 URZ, URZ, URZ, URZ ;  /* 0x0000003f3f3ff290 */ /* 0x000fe8000fffe03f */
[----:B------:R1:W-:Y:S01]  /*a6fa0*/  STL.64 [R1+0x1c0], R32 ;  /* 0x0001c02001007387 */ /* 0x0003e20000100a00 */
[----:B------:R3:W-:Y:S03]  /*a6fb0*/  STL.64 [R1+0x1c8], R34 ;  /* 0x0001c82201007387 */ /* 0x0007e60000100a00 */
[----:B-1----:R-:W2:Y:S01]  /*a6fc0*/  LDL.LU R32, [R1+0x2d00] ;  /* 0x002d000001207983 */ /* 0x002ea20000300800 */
[----:B------:R-:W2:Y:S02]  /*a6fd0*/  LDL.LU R33, [R1+0x2d04] ;  /* 0x002d040001217983 */ /* 0x000ea40000300800 */
[----:B---3--:R-:W3:Y:S02]  /*a6fe0*/  LDL.LU R34, [R1+0x2d08] ;  /* 0x002d080001227983 */ /* 0x008ee40000300800 */
[----:B------:R-:W3:Y:S01]  /*a6ff0*/  LDL.LU R35, [R1+0x2d0c] ;  /* 0x002d0c0001237983 */ /* 0x000ee20000300800 */
        /* <DEDUP_REMOVED lines=69> */
[C---:B------:R-:W-:Y:S08]  /*a7450*/  HMMA.1688.F32.TF32 R16, R28.reuse, R96, R16 ;  /* 0x000000601c10723c */ /* 0x040ff00000081010 */
[C---:B------:R-:W-:Y:S08]  /*a7460*/  HMMA.1688.F32.TF32 R12, R28.reuse, R100, R12 ;  /* 0x000000641c0c723c */ /* 0x040ff0000008100c */
[C---:B----4-:R-:W-:Y:S08]  /*a7470*/  HMMA.1688.F32.TF32 R8, R28.reuse, R104, R8 ;  /* 0x000000681c08723c */ /* 0x050ff00000081008 */
[C---:B--2---:R-:W-:Y:S11]  /*a7480*/  HMMA.1688.F32.TF32 R24, R28.reuse, R80, R24 ;  /* 0x000000501c18723c */ /* 0x044ff60000081018 */
[----:B------:R-:W-:Y:S11]  /*a7490*/  @!UPT UIADD3 URZ, URZ, URZ, URZ ;  /* 0x0000003f3f3ff290 */ /* 0x000ff6000fffe03f */
[----:B------:R-:W-:Y:S01]  /*a74a0*/  @!UPT UIADD3 URZ, URZ, URZ, URZ ;  /* 0x0000003f3f3ff290 */ /* 0x000fe2000fffe03f */
[----:B------:R-:W-:Y:S01]  /*a74b0*/  STL.64 [R1+0x110], R24 ;  /* 0x0001101801007387 */ /* 0x000fe20000100a00 */
[----:B------:R1:W-:Y:S02]  /*a74c0*/  STL.64 [R1+0x118], R26 ;  /* 0x0001181a01007387 */ /* 0x0003e40000100a00 */
[C---:B-1----:R-:W-:Y:S01]  /*a74d0*/  HMMA.1688.F32.TF32 R24, R28.reuse, R88, R248 ;  /* 0x000000581c18723c */ /* 0x042fe200000810f8 */
[----:B------:R-:W2:Y:S01]  /*a74e0*/  LDL.LU R248, [R1+0x2cf0] ;  /* 0x002cf00001f87983 */ /* 0x000ea20000300800 */
[----:B------:R-:W-:Y:S02]  /*a74f0*/  STL.64 [R1+0x100], R236 ;  /* 0x000100ec01007387 */ /* 0x000fe40000100a00 */
[----:B------:R-:W-:Y:S11]  /*a7500*/  STL.64 [R1+0x108], R238 ;  /* 0x000108ee01007387 */ /* 0x000ff60000100a00 */
[----:B------:R-:W-:Y:S08]  /*a7510*/  @!UPT UIADD3 URZ, URZ, URZ, URZ ;  /* 0x0000003f3f3ff290 */ /* 0x000ff0000fffe03f */
[----:B------:R-:W-:Y:S01]  /*a7520*/  STL.64 [R1+0xf0], R24 ;  /* 0x0000f01801007387 */ /* 0x000fe20000100a00 */
[----:B------:R1:W-:Y:S02]  /*a7530*/  STL.64 [R1+0xf8], R26 ;  /* 0x0000f81a01007387 */ /* 0x0003e40000100a00 */
[----:B------:R-:W2:Y:S02]  /*a7540*/  LDL.LU R249, [R1+0x2cf4] ;  /* 0x002cf40001f97983 */ /* 0x000ea40000300800 */
[----:B------:R-:W2:Y:S01]  /*a7550*/  LDL.LU R250, [R1+0x2cf8] ;  /* 0x002cf80001fa7983 */ /* 0x000ea20000300800 */
[----:B------:R-:W2:Y:S01]  /*a7560*/  LDL.LU R251, [R1+0x2cfc] ;  /* 0x002cfc0001fb7983 */ /* 0x000ea20000300800 */
[----:B------:R-:W-:Y:S02]  /*a7570*/  STL.64 [R1+0xe0], R20 ;  /* 0x0000e01401007387 */ /* 0x000fe40000100a00 */
[----:B------:R-:W-:Y:S02]  /*a7580*/  STL.64 [R1+0xe8], R22 ;  /* 0x0000e81601007387 */ /* 0x000fe40000100a00 */
[----:B------:R-:W-:Y:S01]  /*a7590*/  STL.64 [R1+0xd0], R16 ;  /* 0x0000d01001007387 */ /* 0x000fe20000100a00 */
[----:B------:R-:W-:Y:S01]  /*a75a0*/  STL.64 [R1+0xd8], R18 ;  /* 0x0000d81201007387 */ /* 0x000fe20000100a00 */
[----:B------:R4:W-:Y:S02]  /*a75b0*/  STL.64 [R1+0xc0], R12 ;  /* 0x0000c00c01007387 */ /* 0x0009e40000100a00 */
[----:B------:R3:W-:Y:S01]  /*a75c0*/  STL.64 [R1+0xc8], R14 ;  /* 0x0000c80e01007387 */ /* 0x0007e20000100a00 */
[C---:B-1----:R-:W-:Y:S01]  /*a75d0*/  HMMA.1688.F32.TF32 R24, R28.reuse, R108, R4 ;  /* 0x0000006c1c18723c */ /* 0x042fe20000081004 */
[----:B----4-:R-:W4:Y:S01]  /*a75e0*/  LDL.LU R12, [R1+0x2ce0] ;  /* 0x002ce000010c7983 */ /* 0x010f220000300800 */
[----:B------:R1:W-:Y:S02]  /*a75f0*/  STL.64 [R1+0xb0], R8 ;  /* 0x0000b00801007387 */ /* 0x0003e40000100a00 */
[----:B------:R1:W-:Y:S02]  /*a7600*/  STL.64 [R1+0xb8], R10 ;  /* 0x0000b80a01007387 */ /* 0x0003e40000100a00 */
[----:B------:R-:W4:Y:S01]  /*a7610*/  LDL.LU R13, [R1+0x2ce4] ;  /* 0x002ce400010d7983 */ /* 0x000f220000300800 */
[----:B---3--:R-:W4:Y:S01]  /*a7620*/  LDL.LU R14, [R1+0x2ce8] ;  /* 0x002ce800010e7983 */ /* 0x008f220000300800 */
[----:B------:R-:W4:Y:S01]  /*a7630*/  LDL.LU R15, [R1+0x2cec] ;  /* 0x002cec00010f7983 */ /* 0x000f220000300800 */
[C---:B------:R-:W-:Y:S11]  /*a7640*/  HMMA.1688.F32.TF32 R20, R28.reuse, R112, R32 ;  /* 0x000000701c14723c */ /* 0x040ff60000081020 */
[----:B------:R-:W-:Y:S03]  /*a7650*/  @!UPT UIADD3 URZ, URZ, URZ, URZ ;  /* 0x0000003f3f3ff290 */ /* 0x000fe6000fffe03f */
[----:B------:R-:W-:Y:S01]  /*a7660*/  STL [R1+0x8e30], R24 ;  /* 0x008e301801007387 */ /* 0x000fe20000100800 */
[----:B------:R-:W-:Y:S02]  /*a7670*/  STL [R1+0x8e2c], R25 ;  /* 0x008e2c1901007387 */ /* 0x000fe40000100800 */
[----:B------:R-:W-:Y:S02]  /*a7680*/  STL [R1+0x8e28], R26 ;  /* 0x008e281a01007387 */ /* 0x000fe40000100800 */
[----:B------:R-:W-:Y:S01]  /*a7690*/  STL [R1+0x8e24], R27 ;  /* 0x008e241b01007387 */ /* 0x000fe20000100800 */
[----:B------:R-:W3:Y:S01]  /*a76a0*/  LDL.LU R32, [R1+0x2cd0] ;  /* 0x002cd00001207983 */ /* 0x000ee20000300800 */
[----:B------:R-:W3:Y:S02]  /*a76b0*/  LDL.LU R33, [R1+0x2cd4] ;  /* 0x002cd40001217983 */ /* 0x000ee40000300800 */
[----:B------:R-:W3:Y:S02]  /*a76c0*/  LDL.LU R34, [R1+0x2cd8] ;  /* 0x002cd80001227983 */ /* 0x000ee40000300800 */
[----:B------:R-:W3:Y:S01]  /*a76d0*/  LDL.LU R35, [R1+0x2cdc] ;  /* 0x002cdc0001237983 */ /* 0x000ee20000300800 */
[----:B-1----:R-:W3:Y:S01]  /*a76e0*/  LDL.LU R8, [R1+0x2cc0] ;  /* 0x002cc00001087983 */ /* 0x002ee20000300800 */
[----:B------:R-:W3:Y:S02]  /*a76f0*/  LDL.LU R9, [R1+0x2cc4] ;  /* 0x002cc40001097983 */ /* 0x000ee40000300800 */
[----:B------:R-:W3:Y:S02]  /*a7700*/  LDL.LU R10, [R1+0x2cc8] ;  /* 0x002cc800010a7983 */ /* 0x000ee40000300800 */
[----:B------:R-:W3:Y:S01]  /*a7710*/  LDL.LU R11, [R1+0x2ccc] ;  /* 0x002ccc00010b7983 */ /* 0x000ee20000300800 */
[----:B------:R-:W3:Y:S01]  /*a7720*/  LDL.LU R4, [R1+0x2cb0] ;  /* 0x002cb00001047983 */ /* 0x000ee20000300800 */
[----:B------:R-:W3:Y:S02]  /*a7730*/  LDL.LU R5, [R1+0x2cb4] ;  /* 0x002cb40001057983 */ /* 0x000ee40000300800 */
[----:B------:R-:W3:Y:S02]  /*a7740*/  LDL.LU R6, [R1+0x2cb8] ;  /* 0x002cb80001067983 */ /* 0x000ee40000300800 */
[----:B------:R-:W3:Y:S01]  /*a7750*/  LDL.LU R7, [R1+0x2cbc] ;  /* 0x002cbc0001077983 */ /* 0x000ee20000300800 */
[----:B------:R-:W-:Y:S01]  /*a7760*/  STL [R1+0x8e40], R20 ;  /* 0x008e401401007387 */ /* 0x000fe20000100800 */
[----:B------:R-:W-:Y:S02]  /*a7770*/  STL [R1+0x8e3c], R21 ;  /* 0x008e3c1501007387 */ /* 0x000fe40000100800 */
[----:B------:R-:W-:Y:S02]  /*a7780*/  STL [R1+0x8e38], R22 ;  /* 0x008e381601007387 */ /* 0x000fe40000100800 */
[----:B------:R-:W-:Y:S01]  /*a7790*/  STL [R1+0x8e34], R23 ;  /* 0x008e341701007387 */ /* 0x000fe20000100800 */
[C---:B--2---:R-:W-:Y:S01]  /*a77a0*/  HMMA.1688.F32.TF32 R16, R28.reuse, R116, R248 ;  /* 0x000000741c10723c */ /* 0x044fe200000810f8 */
[----:B------:R-:W2:Y:S01]  /*a77b0*/  LDL.LU R248, [R1+0x2ca0] ;  /* 0x002ca00001f87983 */ /* 0x000ea20000300800 */
[----:B------:R-:W2:Y:S02]  /*a77c0*/  LDL.LU R249, [R1+0x2ca4] ;  /* 0x002ca40001f97983 */ /* 0x000ea40000300800 */
[----:B------:R-:W2:Y:S02]  /*a77d0*/  LDL.LU R250, [R1+0x2ca8] ;  /* 0x002ca80001fa7983 */ /* 0x000ea40000300800 */
[----:B------:R-:W2:Y:S01]  /*a77e0*/  LDL.LU R251, [R1+0x2cac] ;  /* 0x002cac0001fb7983 */ /* 0x000ea20000300800 */
[----:B------:R-:W-:Y:S01]  /*a77f0*/  STL.64 [R1+0x94e0], R118 ;  /* 0x0094e07601007387 */ /* 0x000fe20000100a00 */
[----:B------:R-:W-:Y:S01]  /*a7800*/  STL.64 [R1+0x94d8], R116 ;  /* 0x0094d87401007387 */ /* 0x000fe20000100a00 */
[C---:B----4-:R-:W-:Y:S11]  /*a7810*/  HMMA.1688.F32.TF32 R12, R28.reuse, R120, R12 ;  /* 0x000000781c0c723c */ /* 0x050ff6000008100c */
[----:B------:R-:W-:Y:S03]  /*a7820*/  @!UPT UIADD3 URZ, URZ, URZ, URZ ;  /* 0x0000003f3f3ff290 */ /* 0x000fe6000fffe03f */
[----:B------:R-:W-:Y:S01]  /*a7830*/  STL [R1+0x8e4c], R16 ;  /* 0x008e4c1001007387 */ /* 0x000fe20000100800 */
[----:B------:R-:W-:Y:S02]  /*a7840*/  STL [R1+0x8e48], R17 ;  /* 0x008e481101007387 */ /* 0x000fe40000100800 */
[----:B------:R-:W-:Y:S02]  /*a7850*/  STL [R1+0x8e44], R18 ;  /* 0x008e441201007387 */ /* 0x000fe40000100800 */
[----:B------:R-:W-:Y:S01]  /*a7860*/  STL [R1+0x8e20], R19 ;  /* 0x008e201301007387 */ /* 0x000fe20000100800 */
[----:B------:R-:W-:Y:S01]  /*a7870*/  STL.64 [R1+0x94d0], R122 ;  /* 0x0094d07a01007387 */ /* 0x000fe20000100a00 */
[----:B------:R-:W-:Y:S03]  /*a7880*/  STL.64 [R1+0x94c8], R120 ;  /* 0x0094c87801007387 */ /* 0x000fe60000100a00 */
[----:B------:R-:W-:Y:S01]  /*a7890*/  STL [R1+0x8e1c], R12 ;  /* 0x008e1c0c01007387 */ /* 0x000fe20000100800 */
[----:B------:R-:W-:Y:S02]  /*a78a0*/  STL [R1+0x8e18], R13 ;  /* 0x008e180d01007387 */ /* 0x000fe40000100800 */
[----:B------:R-:W-:Y:S02]  /*a78b0*/  STL [R1+0x8e14], R14 ;  /* 0x008e140e01007387 */ /* 0x000fe40000100800 */
[----:B------:R3:W-:Y:S02]  /*a78c0*/  STL [R1+0x8e10], R15 ;  /* 0x008e100f01007387 */ /* 0x0007e40000100800 */
[C---:B---3--:R-:W-:Y:S01]  /*a78d0*/  HMMA.1688.F32.TF32 R12, R28.reuse, R124, R32 ;  /* 0x0000007c1c0c723c */ /* 0x048fe20000081020 */
[----:B------:R-:W3:Y:S11]  /*a78e0*/  LDL.LU R32, [R1+0x2c90] ;  /* 0x002c900001207983 */ /* 0x000ef60000300800 */
[----:B------:R-:W-:Y:S11]  /*a78f0*/  @!UPT UIADD3 URZ, URZ, URZ, URZ ;  /* 0x0000003f3f3ff290 */ /* 0x000ff6000fffe03f */
[----:B------:R-:W-:Y:S01]  /*a7900*/  STL.64 [R1+0x3a0], R12 ;  /* 0x0003a00c01007387 */ /* 0x000fe20000100a00 */
[----:B------:R-:W-:Y:S02]  /*a7910*/  STL.64 [R1+0x3a8], R14 ;  /* 0x0003a80e01007387 */ /* 0x000fe40000100a00 */
[----:B------:R-:W3:Y:S02]  /*a7920*/  LDL.LU R33, [R1+0x2c94] ;  /* 0x002c940001217983 */ /* 0x000ee40000300800 */
[----:B------:R-:W3:Y:S01]  /*a7930*/  LDL.LU R34, [R1+0x2c98] ;  /* 0x002c980001227983 */ /* 0x000ee20000300800 */
[----:B------:R-:W3:Y:S01]  /*a7940*/  LDL.LU R35, [R1+0x2c9c] ;  /* 0x002c9c0001237983 */ /* 0x000ee20000300800 */
[C---:B------:R-:W-:Y:S08]  /*a7950*/  HMMA.1688.F32.TF32 R8, R28.reuse, R128, R8 ;  /* 0x000000801c08723c */ /* 0x040ff00000081008 */
[C---:B------:R-:W-:Y:S01]  /*a7960*/  HMMA.1688.F32.TF32 R4, R28.reuse, R132, R4 ;  /* 0x000000841c04723c */ /* 0x040fe20000081004 */
[----:B------:R-:W-:Y:S01]  /*a7970*/  STL.64 [R1+0x94c0], R126 ;  /* 0x0094c07e01007387 */ /* 0x000fe20000100a00 */
[----:B------:R-:W-:Y:S01]  /*a7980*/  STL.64 [R1+0x94b8], R124 ;  /* 0x0094b87c01007387 */ /* 0x000fe20000100a00 */
[----:B------:R-:W-:Y:S02]  /*a7990*/  STL.64 [R1+0x94b0], R130 ;  /* 0x0094b08201007387 */ /* 0x000fe40000100a00 */
[----:B------:R-:W-:Y:S10]  /*a79a0*/  STL.64 [R1+0x94a8], R128 ;  /* 0x0094a88001007387 */ /* 0x000ff40000100a00 */
[----:B------:R1:W-:Y:S01]  /*a79b0*/  STL.64 [R1+0x390], R8 ;  /* 0x0003900801007387 */ /* 0x0003e20000100a00 */
[----:B------:R4:W-:Y:S03]  /*a79c0*/  STL.64 [R1+0x398], R10 ;  /* 0x0003980a01007387 */ /* 0x0009e60000100a00 */
[----:B-1----:R-:W3:Y:S04]  /*a79d0*/  LDL.LU R8, [R1+0x2c80] ;  /* 0x002c800001087983 */ /* 0x002ee80000300800 */
[----:B------:R-:W-:Y:S02]  /*a79e0*/  STL.64 [R1+0x380], R4 ;  /* 0x0003800401007387 */ /* 0x000fe40000100a00 */
[----:B------:R2:W-:Y:S02]  /*a79f0*/  STL.64 [R1+0x388], R6 ;  /* 0x0003880601007387 */ /* 0x0005e40000100a00 */
[----:B------:R-:W3:Y:S01]  /*a7a00*/  LDL.LU R9, [R1+0x2c84] ;  /* 0x002c840001097983 */ /* 0x000ee20000300800 */
[----:B----4-:R-:W4:Y:S01]  /*a7a10*/  LDL.LU R10, [R1+0x2c88] ;  /* 0x002c8800010a7983 */ /* 0x010f220000300800 */
[----:B------:R-:W4:Y:S02]  /*a7a20*/  LDL.LU R11, [R1+0x2c8c] ;  /* 0x002c8c00010b7983 */ /* 0x000f240000300800 */
[----:B------:R-:W-:Y:S02]  /*a7a30*/  STL.64 [R1+0x94a0], R134 ;  /* 0x0094a08601007387 */ /* 0x000fe40000100a00 */
[----:B------:R-:W-:Y:S01]  /*a7a40*/  STL.64 [R1+0x9498], R132 ;  /* 0x0094988401007387 */ /* 0x000fe20000100a00 */
[C---:B--2---:R-:W-:Y:S01]  /*a7a50*/  HMMA.1688.F32.TF32 R4, R28.reuse, R136, R248 ;  /* 0x000000881c04723c */ /* 0x044fe200000810f8 */
[----:B------:R-:W2:Y:S01]  /*a7a60*/  LDL.LU R248, [R1+0x2c60] ;  /* 0x002c600001f87983 */ /* 0x000ea20000300800 */
[----:B------:R-:W2:Y:S02]  /*a7a70*/  LDL.LU R249, [R1+0x2c64] ;  /* 0x002c640001f97983 */ /* 0x000ea40000300800 */
[----:B------:R-:W2:Y:S02]  /*a7a80*/  LDL.LU R250, [R1+0x2c68] ;  /* 0x002c680001fa7983 */ /* 0x000ea40000300800 */
[----:B------:R-:W2:Y:S11]  /*a7a90*/  LDL.LU R251, [R1+0x2c6c] ;  /* 0x002c6c0001fb7983 */ /* 0x000eb60000300800 */
[----:B------:R-:W-:Y:S07]  /*a7aa0*/  @!UPT UIADD3 URZ, URZ, URZ, URZ ;  /* 0x0000003f3f3ff290 */ /* 0x000fee000fffe03f */
[----:B------:R-:W-:Y:S01]  /*a7ab0*/  MOV R16, R4 ;  /* 0x0000000400107202 */ /* 0x000fe20000000f00 */
[----:B------:R-:W-:Y:S01]  /*a7ac0*/  IMAD.MOV.U32 R17, RZ, RZ, R5 ;  /* 0x000000ffff117224 */ /* 0x000fe200078e0005 */
[----:B------:R-:W2:Y:S01]  /*a7ad0*/  LDL.LU R4, [R1+0x2c70] ;  /* 0x002c700001047983 */ /* 0x000ea20000300800 */
[----:B------:R-:W-:Y:S02]  /*a7ae0*/  IMAD.MOV.U32 R18, RZ, RZ, R6 ;  /* 0x000000ffff127224 */ /* 0x000fe400078e0006 */
[----:B------:R-:W2:Y:S01]  /*a7af0*/  LDL.LU R5, [R1+0x2c74] ;  /* 0x002c740001057983 */ /* 0x000ea20000300800 */
[----:B------:R-:W-:Y:S01]  /*a7b00*/  MOV R20, R7 ;  /* 0x0000000700147202 */ /* 0x000fe20000000f00 */
[----:B------:R-:W2:Y:S01]  /*a7b10*/  LDL.LU R6, [R1+0x2c78] ;  /* 0x002c780001067983 */ /* 0x000ea20000300800 */
[----:B------:R-:W2:Y:S02]  /*a7b20*/  LDL.LU R7, [R1+0x2c7c] ;  /* 0x002c7c0001077983 */ /* 0x000ea40000300800 */
[----:B------:R-:W-:Y:S02]  /*a7b30*/  STL.64 [R1+0x9490], R138 ;  /* 0x0094908a01007387 */ /* 0x000fe40000100a00 */
[----:B------:R-:W-:Y:S01]  /*a7b40*/  STL.64 [R1+0x9488], R136 ;  /* 0x0094888801007387 */ /* 0x000fe20000100a00 */
[----:B------:R1:W-:Y:S01]  /*a7b50*/  STL [R1+0x8e5c], R20 ;  /* 0x008e5c1401007387 */ /* 0x0003e20000100800 */
[----:B------:R1:W-:Y:S02]  /*a7b60*/  STL [R1+0x8e58], R18 ;  /* 0x008e581201007387 */ /* 0x0003e40000100800 */
[----:B------:R1:W-:Y:S02]  /*a7b70*/  STL [R1+0x8e54], R17 ;  /* 0x008e541101007387 */ /* 0x0003e40000100800 */
[----:B------:R1:W-:Y:S01]  /*a7b80*/  STL [R1+0x8e50], R16 ;  /* 0x008e501001007387 */ /* 0x0003e20000100800 */
[C---:B---3--:R-:W-:Y:S01]  /*a7b90*/  HMMA.1688.F32.TF32 R12, R28.reuse, R140, R32 ;  /* 0x0000008c1c0c723c */ /* 0x048fe20000081020 */
[----:B------:R-:W3:Y:S01]  /*a7ba0*/  LDL.LU R32, [R1+0x2c50] ;  /* 0x002c500001207983 */ /* 0x000ee20000300800 */
[----:B------:R-:W3:Y:S02]  /*a7bb0*/  LDL.LU R33, [R1+0x2c54] ;  /* 0x002c540001217983 */ /* 0x000ee40000300800 */
[----:B------:R-:W3:Y:S02]  /*a7bc0*/  LDL.LU R34, [R1+0x2c58] ;  /* 0x002c580001227983 */ /* 0x000ee40000300800 */
[----:B------:R-:W3:Y:S01]  /*a7bd0*/  LDL.LU R35, [R1+0x2c5c] ;  /* 0x002c5c0001237983 */ /* 0x000ee20000300800 */
[----:B------:R-:W-:Y:S01]  /*a7be0*/  STL.64 [R1+0x9480], R142 ;  /* 0x0094808e01007387 */ /* 0x000fe20000100a00 */
[----:B------:R-:W-:Y:S11]  /*a7bf0*/  STL.64 [R1+0x9478], R140 ;  /* 0x0094788c01007387 */ /* 0x000ff60000100a00 */
[----:B------:R-:W-:Y:S05]  /*a7c00*/  @!UPT UIADD3 URZ, URZ, URZ, URZ ;  /* 0x0000003f3f3ff290 */ /* 0x000fea000fffe03f */
[----:B------:R-:W-:Y:S01]  /*a7c10*/  IMAD.MOV.U32 R24, RZ, RZ, R15 ;  /* 0x000000ffff187224 */ /* 0x000fe200078e000f */
[----:B------:R-:W-:Y:S01]  /*a7c20*/  MOV R23, R14 ;  /* 0x0000000e00177202 */ /* 0x000fe20000000f00 */
[----:B------:R-:W-:Y:S01]  /*a7c30*/  IMAD.MOV.U32 R22, RZ, RZ, R13 ;  /* 0x000000ffff167224 */ /* 0x000fe200078e000d */
[C---:B----4-:R-:W-:Y:S01]  /*a7c40*/  HMMA.1688.F32.TF32 R8, R28.reuse, R144, R8 ;  /* 0x000000901c08723c */ /* 0x050fe20000081008 */
[----:B------:R-:W-:Y:S01]  /*a7c50*/  IMAD.MOV.U32 R21, RZ, RZ, R12 ;  /* 0x000000ffff157224 */ /* 0x000fe200078e000c */
[----:B------:R4:W-:Y:S01]  /*a7c60*/  STL [R1+0x8e6c], R24 ;  /* 0x008e6c1801007387 */ /* 0x0009e20000100800 */
[----:B------:R1:W-:Y:S02]  /*a7c70*/  STL [R1+0x8e68], R23 ;  /* 0x008e681701007387 */ /* 0x0003e40000100800 */
[----:B------:R1:W-:Y:S01]  /*a7c80*/  STL [R1+0x8e64], R22 ;  /* 0x008e641601007387 */ /* 0x0003e20000100800 */
[----:B------:R1:W-:Y:S11]  /*a7c90*/  STL [R1+0x8e60], R21 ;  /* 0x008e601501007387 */ /* 0x0003f60000100800 */
[----:B------:R-:W-:Y:S07]  /*a7ca0*/  @!UPT UIADD3 URZ, URZ, URZ, URZ ;  /* 0x0000003f3f3ff290 */ /* 0x000fee000fffe03f */
[----:B------:R-:W-:Y:S02]  /*a7cb0*/  IMAD.MOV.U32 R19, RZ, RZ, R11 ;  /* 0x000000ffff137224 */ /* 0x000fe400078e000b */
[----:B------:R-:W-:Y:S01]  /*a7cc0*/  IMAD.MOV.U32 R27, RZ, RZ, R10 ;  /* 0x000000ffff1b7224 */ /* 0x000fe200078e000a */
[----:B------:R-:W-:Y:S01]  /*a7cd0*/  MOV R26, R9 ;  /* 0x00000009001a7202 */ /* 0x000fe20000000f00 */
[----:B------:R-:W-:Y:S01]  /*a7ce0*/  IMAD.MOV.U32 R25, RZ, RZ, R8 ;  /* 0x000000ffff197224 */ /* 0x000fe200078e0008 */
[----:B------:R1:W-:Y:S02]  /*a7cf0*/  STL [R1+0x8e7c], R19 ;  /* 0x008e7c1301007387 */ /* 0x0003e40000100800 */
[----:B------:R1:W-:Y:S02]  /*a7d00*/  STL [R1+0x8e78], R27 ;  /* 0x008e781b01007387 */ /* 0x0003e40000100800 */
[----:B------:R1:W-:Y:S02]  /*a7d10*/  STL [R1+0x8e74], R26 ;  /* 0x008e741a01007387 */ /* 0x0003e40000100800 */
[----:B------:R1:W-:Y:S01]  /*a7d20*/  STL [R1+0x8e70], R25 ;  /* 0x008e701901007387 */ /* 0x0003e20000100800 */
[----:B------:R-:W-:Y:S01]  /*a7d30*/  STL.64 [R1+0x9470], R150 ;  /* 0x0094709601007387 */ /* 0x000fe20000100a00 */
[----:B------:R1:W-:Y:S02]  /*a7d40*/  STL.64 [R1+0x9468], R148 ;  /* 0x0094689401007387 */ /* 0x0003e40000100a00 */
[----:B------:R-:W-:Y:S02]  /*a7d50*/  STL.64 [R1+0x9460], R154 ;  /* 0x0094609a01007387 */ /* 0x000fe40000100a00 */
[----:B------:R-:W-:Y:S01]  /*a7d60*/  STL.64 [R1+0x9458], R152 ;  /* 0x0094589801007387 */ /* 0x000fe20000100a00 */
[C---:B--2---:R-:W-:Y:S11]  /*a7d70*/  HMMA.1688.F32.TF32 R4, R28.reuse, R148, R4 ;  /* 0x000000941c04723c */ /* 0x044ff60000081004 */
[----:B------:R-:W-:Y:S11]  /*a7d80*/  @!UPT UIADD3 URZ, URZ, URZ, URZ ;  /* 0x0000003f3f3ff290 */ /* 0x000ff6000fffe03f */
[----:B------:R-:W-:Y:S02]  /*a7d90*/  @!UPT UIADD3 URZ, URZ, URZ, URZ ;  /* 0x0000003f3f3ff290 */ /* 0x000fe4000fffe03f */
[----:B-1----:R-:W-:Y:S01]  /*a7da0*/  MOV R20, R4 ;  /* 0x0000000400147202 */ /* 0x002fe20000000f00 */
[----:B------:R-:W-:Y:S02]  /*a7db0*/  IMAD.MOV.U32 R18, RZ, RZ, R5 ;  /* 0x000000ffff127224 */ /* 0x000fe400078e0005 */
[----:B------:R-:W-:Y:S01]  /*a7dc0*/  IMAD.MOV.U32 R17, RZ, RZ, R6 ;  /* 0x000000ffff117224 */ /* 0x000fe200078e0006 */
[----:B------:R-:W-:Y:S02]  /*a7dd0*/  MOV R16, R7 ;  /* 0x0000000700107202 */ /* 0x000fe40000000f00 */
[C---:B------:R-:W-:Y:S11]  /*a7de0*/  HMMA.1688.F32.TF32 R4, R28.reuse, R152, R248 ;  /* 0x000000981c04723c */ /* 0x040ff600000810f8 */
[----:B------:R-:W-:Y:S11]  /*a7df0*/  @!UPT UIADD3 URZ, URZ, URZ, URZ ;  /* 0x0000003f3f3ff290 */ /* 0x000ff6000fffe03f */
[----:B------:R-:W-:Y:S02]  /*a7e00*/  @!UPT UIADD3 URZ, URZ, URZ, URZ ;  /* 0x0000003f3f3ff290 */ /* 0x000fe4000fffe03f */
[----:B----4-:R-:W-:Y:S02]  /*a7e10*/  IMAD.MOV.U32 R24, RZ, RZ, R4 ;  /* 0x000000ffff187224 */ /* 0x010fe400078e0004 */
[----:B------:R-:W-:Y:S01]  /*a7e20*/  IMAD.MOV.U32 R23, RZ, RZ, R5 ;  /* 0x000000ffff177224 */ /* 0x000fe200078e0005 */
[----:B------:R-:W-:Y:S01]  /*a7e30*/  MOV R22, R6 ;  /* 0x0000000600167202 */ /* 0x000fe20000000f00 */
[----:B------:R-:W-:Y:S02]  /*a7e40*/  IMAD.MOV.U32 R21, RZ, RZ, R7 ;  /* 0x000000ffff157224 */ /* 0x000fe400078e0007 */
[----:B---3--:R-:W-:Y:S02]  /*a7e50*/  HMMA.1688.F32.TF32 R4, R28, R156, R32 ;  /* 0x0000009c1c04723c */ /* 0x008fe40000081020 */
[----:B------:R-:W-:Y:S01]  /*a7e60*/  STL.64 [R1+0x8e88], R22 ;  /* 0x008e881601007387 */ /* 0x000fe20000100a00 */
[----:B------:R1:W-:Y:S02]  /*a7e70*/  STL.64 [R1+0x8e80], R20 ;  /* 0x008e801401007387 */ /* 0x0003e40000100a00 */
[----:B------:R-:W2:Y:S02]  /*a7e80*/  LDL.LU R32, [R1+0x2af0] ;  /* 0x002af00001207983 */ /* 0x000ea40000300800 */
[----:B------:R-:W2:Y:S01]  /*a7e90*/  LDL.LU R33, [R1+0x2af4] ;  /* 0x002af40001217983 */ /* 0x000ea20000300800 */
[----:B------:R-:W2:Y:S01]  /*a7ea0*/  LDL.LU R34, [R1+0x2af8] ;  /* 0x002af80001227983 */ /* 0x000ea20000300800 */
[----:B------:R-:W2:Y:S02]  /*a7eb0*/  LDL.LU R35, [R1+0x2afc] ;  /* 0x002afc0001237983 */ /* 0x000ea40000300800 */
[----:B------:R-:W3:Y:S02]  /*a7ec0*/  LDL.LU R248, [R1+0x2b10] ;  /* 0x002b100001f87983 */ /* 0x000ee40000300800 */
[----:B------:R-:W3:Y:S01]  /*a7ed0*/  LDL.LU R249, [R1+0x2b14] ;  /* 0x002b140001f97983 */ /* 0x000ee20000300800 */
[----:B------:R-:W3:Y:S01]  /*a7ee0*/  LDL.LU R250, [R1+0x2b18] ;  /* 0x002b180001fa7983 */ /* 0x000ee20000300800 */
[----:B------:R-:W3:Y:S09]  /*a7ef0*/  LDL.LU R251, [R1+0x2b1c] ;  /* 0x002b1c0001fb7983 */ /* 0x000ef20000300800 */
[----:B------:R-:W-:Y:S01]  /*a7f00*/  IMAD.MOV.U32 R19, RZ, RZ, R4 ;  /* 0x000000ffff137224 */ /* 0x000fe200078e0004 */
[----:B------:R-:W-:Y:S01]  /*a7f10*/  MOV R27, R5 ;  /* 0x00000005001b7202 */ /* 0x000fe20000000f00 */
[----:B------:R-:W4:Y:S01]  /*a7f20*/  LDL.LU R4, [R1+0x2b30] ;  /* 0x002b300001047983 */ /* 0x000f220000300800 */
[----:B------:R-:W-:-:S02]  /*a7f30*/  IMAD.MOV.U32 R26, RZ, RZ, R6 ;  /* 0x000000ffff1a7224 */ /* 0x000fc400078e0006 */
[----:B------:R-:W4:Y:S02]  /*a7f40*/  LDL.LU R5, [R1+0x2b34] ;  /* 0x002b340001057983 */ /* 0x000f240000300800 */
[----:B------:R-:W-:Y:S01]  /*a7f50*/  IMAD.MOV.U32 R25, RZ, RZ, R7 ;  /* 0x000000ffff197224 */ /* 0x000fe200078e0007 */
        /* <DEDUP_REMOVED lines=30> */
[----:B-1----:R-:W2:Y:S02]  /*a8140*/  LDL.LU R20, [R1+0x2c10] ;  /* 0x002c100001147983 */ /* 0x002ea40000300800 */
[----:B------:R-:W2:Y:S01]  /*a8150*/  LDL.LU R21, [R1+0x2c14] ;  /* 0x002c140001157983 */ /* 0x000ea20000300800 */
[----:B------:R-:W2:Y:S01]  /*a8160*/  LDL.LU R22, [R1+0x2c18] ;  /* 0x002c180001167983 */ /* 0x000ea20000300800 */
[----:B------:R-:W2:Y:S02]  /*a8170*/  LDL.LU R23, [R1+0x2c1c] ;  /* 0x002c1c0001177983 */ /* 0x000ea40000300800 */
[----:B------:R-:W2:Y:S02]  /*a8180*/  LDL.LU R12, [R1+0x2c40] ;  /* 0x002c4000010c7983 */ /* 0x000ea40000300800 */
[----:B------:R-:W2:Y:S01]  /*a8190*/  LDL.LU R13, [R1+0x2c44] ;  /* 0x002c4400010d7983 */ /* 0x000ea20000300800 */
[----:B------:R-:W2:Y:S01]  /*a81a0*/  LDL.LU R14, [R1+0x2c48] ;  /* 0x002c4800010e7983 */ /* 0x000ea20000300800 */
[----:B------:R-:W2:Y:S02]  /*a81b0*/  LDL.LU R15, [R1+0x2c4c] ;  /* 0x002c4c00010f7983 */ /* 0x000ea40000300800 */
        /* <DEDUP_REMOVED lines=16> */
[----:B------:R-:W-:Y:S02]  /*a82c0*/  STL.64 [R1+0x9450], R158 ;  /* 0x0094509e01007387 */ /* 0x000fe40000100a00 */
[----:B------:R1:W-:Y:S02]  /*a82d0*/  STL.64 [R1+0x9448], R156 ;  /* 0x0094489c01007387 */ /* 0x0003e40000100a00 */
[----:B-1----:R-:W3:Y:S01]  /*a82e0*/  LDL.LU R156, [R1+0x2c20] ;  /* 0x002c2000019c7983 */ /* 0x002ee20000300800 */
        /* <DEDUP_REMOVED lines=9> */
[----:B------:R-:W-:Y:S01]  /*a8380*/  STL.64 [R1+0x8e98], R18 ;  /* 0x008e981201007387 */ /* 0x000fe20000100a00 */
[----:B------:R2:W-:Y:S02]  /*a8390*/  STL.64 [R1+0x8e90], R16 ;  /* 0x008e901001007387 */ /* 0x0005e40000100a00 */
[----:B------:R-:W-:Y:S02]  /*a83a0*/  STL.64 [R1+0x9440], R162 ;  /* 0x009440a201007387 */ /* 0x000fe40000100a00 */
[----:B------:R-:W-:Y:S01]  /*a83b0*/  STL.64 [R1+0x9438], R160 ;  /* 0x009438a001007387 */ /* 0x000fe20000100a00 */
[C---:B--2---:R-:W-:Y:S11]  /*a83c0*/  HMMA.1688.F32.TF32 R16, R28.reuse, R160, R12 ;  /* 0x000000a01c10723c */ /* 0x044ff6000008100c */
[----:B------:R-:W-:Y:S11]  /*a83d0*/  @!UPT UIADD3 URZ, URZ, URZ, URZ ;  /* 0x0000003f3f3ff290 */ /* 0x000ff6000fffe03f */
[----:B------:R-:W-:Y:S02]  /*a83e0*/  @!UPT UIADD3 URZ, URZ, URZ, URZ ;  /* 0x0000003f3f3ff290 */ /* 0x000fe4000fffe03f */
[----:B------:R-:W-:Y:S01]  /*a83f0*/  IMAD.MOV.U32 R14, RZ, RZ, R18 ;  /* 0x000000ffff0e7224 */ /* 0x000fe200078e0012 */
[----:B------:R-:W-:Y:S02]  /*a8400*/  MOV R15, R19 ;  /* 0x00000013000f7202 */ /* 0x000fe40000000f00 */
[----:B------:R-:W-:Y:S01]  /*a8410*/  MOV R12, R16 ;  /* 0x00000010000c7202 */ /* 0x000fe20000000f00 */
[----:B------:R-:W-:Y:S02]  /*a8420*/  IMAD.MOV.U32 R13, RZ, RZ, R17 ;  /* 0x000000ffff0d7224 */ /* 0x000fe400078e0011 */
[----:B------:R-:W-:Y:S03]  /*a8430*/  STL.64 [R1+0x8eb8], R14 ;  /* 0x008eb80e01007387 */ /* 0x000fe60000100a00 */
[----:B------:R3:W-:Y:S02]  /*a8440*/  STL.64 [R1+0x8eb0], R12 ;  /* 0x008eb00c01007387 */ /* 0x0007e40000100a00 */
[C---:B---3--:R-:W-:Y:S08]  /*a8450*/  HMMA.1688.F32.TF32 R12, R28.reuse, R164, R24 ;  /* 0x000000a41c0c723c */ /* 0x048ff00000081018 */
[C---:B------:R-:W-:Y:S08]  /*a8460*/  HMMA.1688.F32.TF32 R24, R28.reuse, R168, R156 ;  /* 0x000000a81c18723c */ /* 0x040ff0000008109c */
[C---:B------:R-:W-:Y:S07]  /*a8470*/  HMMA.1688.F32.TF32 R16, R28.reuse, R172, R20 ;  /* 0x000000ac1c10723c */ /* 0x040fee0000081014 */
[----:B------:R-:W-:Y:S01]  /*a8480*/  STL.64 [R1+0x300], R12 ;  /* 0x0003000c01007387 */ /* 0x000fe20000100a00 */
[----:B------:R1:W-:Y:S02]  /*a8490*/  STL.64 [R1+0x308], R14 ;  /* 0x0003080e01007387 */ /* 0x0003e40000100a00 */
[C---:B-1----:R-:W-:Y:S05]  /*a84a0*/  HMMA.1688.F32.TF32 R12, R28.reuse, R176, R152 ;  /* 0x000000b01c0c723c */ /* 0x042fea0000081098 */
[----:B------:R-:W-:Y:S01]  /*a84b0*/  STL.64 [R1+0x2f0], R24 ;  /* 0x0002f01801007387 */ /* 0x000fe20000100a00 */
[----:B------:R-:W-:Y:S02]  /*a84c0*/  STL.64 [R1+0x2f8], R26 ;  /* 0x0002f81a01007387 */ /* 0x000fe40000100a00 */
[C---:B------:R-:W-:Y:S05]  /*a84d0*/  HMMA.1688.F32.TF32 R20, R28.reuse, R180, R148 ;  /* 0x000000b41c14723c */ /* 0x040fea0000081094 */
[----:B------:R-:W-:Y:S01]  /*a84e0*/  STL.64 [R1+0x2e0], R16 ;  /* 0x0002e01001007387 */ /* 0x000fe20000100a00 */
[----:B------:R1:W-:Y:S02]  /*a84f0*/  STL.64 [R1+0x2e8], R18 ;  /* 0x0002e81201007387 */ /* 0x0003e40000100a00 */
        /* <DEDUP_REMOVED lines=9> */
[C---:B--2---:R-:W-:Y:S01]  /*a8590*/  HMMA.1688.F32.TF32 R16, R28.reuse, R196, R128 ;  /* 0x000000c41c10723c */ /* 0x044fe20000081080 */
[----:B------:R-:W-:Y:S01]  /*a85a0*/  STL.64 [R1+0x2a0], R12 ;  /* 0x0002a00c01007387 */ /* 0x000fe20000100a00 */
[----:B------:R1:W-:Y:S06]  /*a85b0*/  STL.64 [R1+0x2a8], R14 ;  /* 0x0002a80e01007387 */ /* 0x0003ec0000100a00 */
[C---:B-1----:R-:W-:Y:S07]  /*a85c0*/  HMMA.1688.F32.TF32 R12, R28.reuse, R200, R124 ;  /* 0x000000c81c0c723c */ /* 0x042fee000008107c */
        /* <DEDUP_REMOVED lines=9> */
[C---:B-1----:R-:W-:Y:S01]  /*a8660*/  HMMA.1688.F32.TF32 R12, R28.reuse, R212, R236 ;  /* 0x000000d41c0c723c */ /* 0x042fe200000810ec */
[----:B------:R-:W-:Y:S01]  /*a8670*/  STL.64 [R1+0x260], R20 ;  /* 0x0002601401007387 */ /* 0x000fe20000100a00 */
[----:B------:R-:W-:Y:S02]  /*a8680*/  STL.64 [R1+0x268], R22 ;  /* 0x0002681601007387 */ /* 0x000fe40000100a00 */
[----:B------:R-:W-:Y:S03]  /*a8690*/  STL.64 [R1+0x9430], R214 ;  /* 0x009430d601007387 */ /* 0x000fe60000100a00 */
[----:B------:R-:W-:Y:S01]  /*a86a0*/  STL.64 [R1+0x250], R16 ;  /* 0x0002501001007387 */ /* 0x000fe20000100a00 */
[----:B------:R-:W-:Y:S01]  /*a86b0*/  STL.64 [R1+0x258], R18 ;  /* 0x0002581201007387 */ /* 0x000fe20000100a00 */
[----:B------:R-:W-:Y:S01]  /*a86c0*/  STL.64 [R1+0x9428], R212 ;  /* 0x009428d401007387 */ /* 0x000fe20000100a00 */
[C---:B----4-:R-:W-:Y:S11]  /*a86d0*/  HMMA.1688.F32.TF32 R4, R28.reuse, R220, R4 ;  /* 0x000000dc1c04723c */ /* 0x050ff60000081004 */
[----:B------:R-:W-:Y:S02]  /*a86e0*/  @!UPT UIADD3 URZ, URZ, URZ, URZ ;  /* 0x0000003f3f3ff290 */ /* 0x000fe4000fffe03f */
[----:B------:R-:W-:Y:S01]  /*a86f0*/  STL.64 [R1+0x240], R12 ;  /* 0x0002400c01007387 */ /* 0x000fe20000100a00 */
[----:B------:R1:W-:Y:S02]  /*a8700*/  STL.64 [R1+0x248], R14 ;  /* 0x0002480e01007387 */ /* 0x0003e40000100a00 */
[----:B------:R-:W-:Y:S02]  /*a8710*/  STL.64 [R1+0x9420], R218 ;  /* 0x009420da01007387 */ /* 0x000fe40000100a00 */
[----:B------:R-:W-:Y:S01]  /*a8720*/  STL.64 [R1+0x9418], R216 ;  /* 0x009418d801007387 */ /* 0x000fe20000100a00 */
[----:B------:R-:W-:Y:S01]  /*a8730*/  STL.64 [R1+0x230], R8 ;  /* 0x0002300801007387 */ /* 0x000fe20000100a00 */
[----:B------:R2:W-:Y:S01]  /*a8740*/  STL.64 [R1+0x238], R10 ;  /* 0x0002380a01007387 */ /* 0x0005e20000100a00 */
[C---:B-1----:R-:W-:Y:S08]  /*a8750*/  HMMA.1688.F32.TF32 R12, R28.reuse, R224, R248 ;  /* 0x000000e01c0c723c */ /* 0x042ff000000810f8 */
[C---:B--2---:R-:W-:Y:S01]  /*a8760*/  HMMA.1688.F32.TF32 R8, R28.reuse, R228, R32 ;  /* 0x000000e41c08723c */ /* 0x044fe20000081020 */
[----:B------:R1:W-:Y:S01]  /*a8770*/  STL.64 [R1+0x220], R4 ;  /* 0x0002200401007387 */ /* 0x0003e20000100a00 */
[----:B------:R2:W-:Y:S03]  /*a8780*/  STL.64 [R1+0x228], R6 ;  /* 0x0002280601007387 */ /* 0x0005e60000100a00 */
[----:B-1----:R-:W3:Y:S10]  /*a8790*/  LDL.LU R4, [R1+0x2060] ;  /* 0x0020600001047983 */ /* 0x002ef40000300800 */
[----:B------:R-:W-:Y:S01]  /*a87a0*/  STL.64 [R1+0x210], R12 ;  /* 0x0002100c01007387 */ /* 0x000fe20000100a00 */
[----:B------:R-:W-:Y:S07]  /*a87b0*/  STL.64 [R1+0x218], R14 ;  /* 0x0002180e01007387 */ /* 0x000fee0000100a00 */
[----:B------:R1:W-:Y:S02]  /*a87c0*/  STL.64 [R1+0x200], R8 ;  /* 0x0002000801007387 */ /* 0x0003e40000100a00 */
[----:B------:R4:W-:Y:S01]  /*a87d0*/  STL.64 [R1+0x208], R10 ;  /* 0x0002080a01007387 */ /* 0x0009e20000100a00 */
[----:B------:R-:W3:Y:S01]  /*a87e0*/  LDL.LU R5, [R1+0x2064] ;  /* 0x0020640001057983 */ /* 0x000ee20000300800 */
[----:B--2---:R-:W3:Y:S02]  /*a87f0*/  LDL.LU R6, [R1+0x2068] ;  /* 0x0020680001067983 */ /* 0x004ee40000300800 */
[----:B------:R-:W3:Y:S01]  /*a8800*/  LDL.LU R7, [R1+0x206c] ;  /* 0x00206c0001077983 */ /* 0x000ee20000300800 */
        /* <DEDUP_REMOVED lines=90> */
[----:B------:R-:W3:Y:S02]  /*a8db0*/  LDL.LU.64 R236, [R1+0x94f8] ;  /* 0x0094f80001ec7983 */ /* 0x000ee40000300a00 */
[----:B------:R-:W-:Y:S02]  /*a8dc0*/  STL.64 [R1+0x9408], R234 ;  /* 0x009408ea01007387 */ /* 0x000fe40000100a00 */
[----:B------:R1:W-:Y:S02]  /*a8dd0*/  STL.64 [R1+0x9400], R232 ;  /* 0x009400e801007387 */ /* 0x0003e40000100a00 */
[----:B-1----:R-:W2:Y:S01]  /*a8de0*/  LDL.LU R232, [R1+0x2710] ;  /* 0x0027100001e87983 */ /* 0x002ea20000300800 */
[----:B------:R-:W2:Y:S02]  /*a8df0*/  LDL.LU R233, [R1+0x2714] ;  /* 0x0027140001e97983 */ /* 0x000ea40000300800 */
[----:B------:R-:W2:Y:S02]  /*a8e00*/  LDL.LU R234, [R1+0x2718] ;  /* 0x0027180001ea7983 */ /* 0x000ea40000300800 */
[----:B------:R-:W2:Y:S01]  /*a8e10*/  LDL.LU R235, [R1+0x271c] ;  /* 0x00271c0001eb7983 */ /* 0x000ea20000300800 */
[C---:B---3--:R-:W-:Y:S11]  /*a8e20*/  HMMA.1688.F32.TF32 R32, R28.reuse, R236, R32 ;  /* 0x000000ec1c20723c */ /* 0x048ff60000081020 */
[----:B------:R-:W-:Y:S11]  /*a8e30*/  @!UPT UIADD3 URZ, URZ, URZ, URZ ;  /* 0x0000003f3f3ff290 */ /* 0x000ff6000fffe03f */
[----:B------:R-:W-:Y:S01]  /*a8e40*/  @!UPT UIADD3 URZ, URZ, URZ, URZ ;  /* 0x0000003f3f3ff290 */ /* 0x000fe2000fffe03f */
[----:B------:R-:W-:Y:S01]  /*a8e50*/  STL.64 [R1+0x1e0], R32 ;  /* 0x0001e02001007387 */ /* 0x000fe20000100a00 */
[----:B------:R1:W-:Y:S03]  /*a8e60*/  STL.64 [R1+0x1e8], R34 ;  /* 0x0001e82201007387 */ /* 0x0003e60000100a00 */
[----:B-1----:R-:W3:Y:S01]  /*a8e70*/  LDL.LU.64 R34, [R1+0x94f0] ;  /* 0x0094f00001227983 */ /* 0x002ee20000300a00 */
[----:B------:R-:W3:Y:S01]  /*a8e80*/  LDL.LU.64 R32, [R1+0x94e8] ;  /* 0x0094e80001207983 */ /* 0x000ee20000300a00 */
[C---:B--2---:R-:W-:Y:S08]  /*a8e90*/  HMMA.1688.F32.TF32 R232, R28.reuse, R240, R232 ;  /* 0x000000f01ce8723c */ /* 0x044ff000000810e8 */
[----:B------:R-:W-:Y:S01]  /*a8ea0*/  HMMA.1688.F32.TF32 R28, R28, R244, R24 ;  /* 0x000000f41c1c723c */ /* 0x000fe20000081018 */
[----:B------:R-:W2:Y:S11]  /*a8eb0*/  LDL R26, [R1+0x3080] ;  /* 0x00308000011a7983 */ /* 0x000eb60000100800 */
[----:B------:R-:W-:Y:S03]  /*a8ec0*/  @!UPT UIADD3 URZ, URZ, URZ, URZ ;  /* 0x0000003f3f3ff290 */ /* 0x000fe6000fffe03f */
[----:B------:R-:W-:Y:S01]  /*a8ed0*/  STL.64 [R1+0x1d0], R232 ;  /* 0x0001d0e801007387 */ /* 0x000fe20000100a00 */
[----:B------:R-:W-:Y:S02]  /*a8ee0*/  STL.64 [R1+0x1d8], R234 ;  /* 0x0001d8ea01007387 */ /* 0x000fe40000100a00 */
[----:B------:R-:W2:Y:S05]  /*a8ef0*/  LDL R27, [R1+0x2a64] ;  /* 0x002a6400011b7983 */ /* 0x000eaa0000100800 */
[----:B------:R-:W-:Y:S01]  /*a8f00*/  STL.64 [R1+0x8d88], R30 ;  /* 0x008d881e01007387 */ /* 0x000fe20000100a00 */
[----:B------:R1:W-:Y:S01]  /*a8f10*/  STL.64 [R1+0x8d80], R28 ;  /* 0x008d801c01007387 */ /* 0x0003e20000100a00 */
[----:B------:R1:W-:Y:S01]  /*a8f20*/  STL.64 [R1+0x93f0], R38 ;  /* 0x0093f02601007387 */ /* 0x0003e20000100a00 */
[C---:B---3--:R-:W-:Y:S08]  /*a8f30*/  HMMA.1688.F32.TF32 R216, R32.reuse, R36, R216 ;  /* 0x0000002420d8723c */ /* 0x048ff000000810d8 */
[C---:B-1----:R-:W-:Y:S08]  /*a8f40*/  HMMA.1688.F32.TF32 R28, R32.reuse, R40, R212 ;  /* 0x00000028201c723c */ /* 0x042ff000000810d4 */
[C---:B------:R-:W-:Y:S08]  /*a8f50*/  HMMA.1688.F32.TF32 R12, R32.reuse, R44, R12 ;  /* 0x0000002c200c723c */ /* 0x040ff0000008100c */
[C---:B------:R-:W-:Y:S01]  /*a8f60*/  HMMA.1688.F32.TF32 R36, R32.reuse, R48, R160 ;  /* 0x000000302024723c */ /* 0x040fe200000810a0 */
[----:B------:R-:W-:Y:S01]  /*a8f70*/  STL.64 [R1+0xcb0], R216 ;  /* 0x000cb0d801007387 */ /* 0x000fe20000100a00 */
[----:B------:R-:W-:Y:S02]  /*a8f80*/  STL.64 [R1+0xcb8], R218 ;  /* 0x000cb8da01007387 */ /* 0x000fe40000100a00 */
[----:B------:R-:W-:Y:S03]  /*a8f90*/  STL.64 [R1+0x93f8], R42 ;  /* 0x0093f82a01007387 */ /* 0x000fe60000100a00 */
[----:B------:R-:W-:Y:S01]  /*a8fa0*/  STL.64 [R1+0xca0], R28 ;  /* 0x000ca01c01007387 */ /* 0x000fe20000100a00 */
[----:B------:R1:W-:Y:S07]  /*a8fb0*/  STL.64 [R1+0xca8], R30 ;  /* 0x000ca81e01007387 */ /* 0x0003ee0000100a00 */
[----:B------:R-:W-:Y:S02]  /*a8fc0*/  STL.64 [R1+0xc90], R12 ;  /* 0x000c900c01007387 */ /* 0x000fe40000100a00 */
[----:B------:R3:W-:Y:S01]  /*a8fd0*/  STL.64 [R1+0xc98], R14 ;  /* 0x000c980e01007387 */ /* 0x0007e20000100a00 */
[C---:B-1----:R-:W-:Y:S08]  /*a8fe0*/  HMMA.1688.F32.TF32 R28, R32.reuse, R52, R16 ;  /* 0x00000034201c723c */ /* 0x042ff00000081010 */
[C---:B---3--:R-:W-:Y:S01]  /*a8ff0*/  HMMA.1688.F32.TF32 R12, R32.reuse, R56, R156 ;  /* 0x00000038200c723c */ /* 0x048fe2000008109c */
[----:B------:R-:W-:Y:S01]  /*a9000*/  STL.64 [R1+0xc80], R36 ;  /* 0x000c802401007387 */ /* 0x000fe20000100a00 */
[----:B------:R-:W-:Y:S06]  /*a9010*/  STL.64 [R1+0xc88], R38 ;  /* 0x000c882601007387 */ /* 0x000fec0000100a00 */
[C---:B------:R-:W-:Y:S08]  /*a9020*/  HMMA.1688.F32.TF32 R16, R32.reuse, R60, R20 ;  /* 0x0000003c2010723c */ /* 0x040ff00000081014 */
[C---:B------:R-:W-:Y:S01]  /*a9030*/  HMMA.1688.F32.TF32 R20, R32.reuse, R64, R152 ;  /* 0x000000402014723c */ /* 0x040fe20000081098 */
[----:B------:R-:W-:Y:S01]  /*a9040*/  STL.64 [R1+0xc70], R28 ;  /* 0x000c701c01007387 */ /* 0x000fe20000100a00 */
[----:B------:R-:W-:Y:S05]  /*a9050*/  STL.64 [R1+0xc78], R30 ;  /* 0x000c781e01007387 */ /* 0x000fea0000100a00 */
[----:B------:R-:W-:Y:S02]  /*a9060*/  STL.64 [R1+0xc60], R12 ;  /* 0x000c600c01007387 */ /* 0x000fe40000100a00 */
[----:B------:R1:W-:Y:S02]  /*a9070*/  STL.64 [R1+0xc68], R14 ;  /* 0x000c680e01007387 */ /* 0x0003e40000100a00 */
[C---:B-1----:R-:W-:Y:S04]  /*a9080*/  HMMA.1688.F32.TF32 R12, R32.reuse, R68, R148 ;  /* 0x00000044200c723c */ /* 0x042fe80000081094 */
[----:B------:R-:W-:Y:S01]  /*a9090*/  STL.64 [R1+0xc50], R16 ;  /* 0x000c501001007387 */ /* 0x000fe20000100a00 */
[----:B------:R1:W-:Y:S07]  /*a90a0*/  STL.64 [R1+0xc58], R18 ;  /* 0x000c581201007387 */ /* 0x0003ee0000100a00 */
[----:B------:R-:W-:Y:S02]  /*a90b0*/  STL.64 [R1+0xc40], R20 ;  /* 0x000c401401007387 */ /* 0x000fe40000100a00 */
[----:B------:R3:W-:Y:S01]  /*a90c0*/  STL.64 [R1+0xc48], R22 ;  /* 0x000c481601007387 */ /* 0x0007e20000100a00 */
[C---:B-1----:R-:W-:Y:S08]  /*a90d0*/  HMMA.1688.F32.TF32 R16, R32.reuse, R72, R140 ;  /* 0x000000482010723c */ /* 0x042ff0000008108c */
[C---:B---3--:R-:W-:Y:S01]  /*a90e0*/  HMMA.1688.F32.TF32 R20, R32.reuse, R76, R136 ;  /* 0x0000004c2014723c */ /* 0x048fe20000081088 */
        /* <DEDUP_REMOVED lines=15> */
[----:B------:R-:W-:Y:S01]  /*a91e0*/  STL.64 [R1+0xbe8], R22 ;  /* 0x000be81601007387 */ /* 0x000fe20000100a00 */
[C---:B------:R-:W-:Y:S08]  /*a91f0*/  HMMA.1688.F32.TF32 R8, R32.reuse, R100, R8 ;  /* 0x000000642008723c */ /* 0x040ff00000081008 */
[C---:B----4-:R-:W-:Y:S01]  /*a9200*/  HMMA.1688.F32.TF32 R16, R32.reuse, R96, R116 ;  /* 0x000000602010723c */ /* 0x050fe20000081074 */
[----:B------:R-:W-:Y:S01]  /*a9210*/  STL.64 [R1+0xbd0], R12 ;  /* 0x000bd00c01007387 */ /* 0x000fe20000100a00 */
[----:B------:R1:W-:Y:S06]  /*a9220*/  STL.64 [R1+0xbd8], R14 ;  /* 0x000bd80e01007387 */ /* 0x0003ec0000100a00 */
[C---:B-1----:R-:W-:Y:S08]  /*a9230*/  HMMA.1688.F32.TF32 R12, R32.reuse, R104, R4 ;  /* 0x00000068200c723c */ /* 0x042ff00000081004 */
[C---:B------:R-:W-:Y:S07]  /*a9240*/  HMMA.1688.F32.TF32 R4, R32.reuse, R108, R248 ;  /* 0x0000006c2004723c */ /* 0x040fee00000810f8 */
[----:B------:R-:W-:Y:S01]  /*a9250*/  STL.64 [R1+0xbc0], R16 ;  /* 0x000bc01001007387 */ /* 0x000fe20000100a00 */
[----:B------:R-:W-:Y:S02]  /*a9260*/  STL.64 [R1+0xbc8], R18 ;  /* 0x000bc81201007387 */ /* 0x000fe40000100a00 */
[----:B------:R1:W-:Y:S02]  /*a9270*/  STL.64 [R1+0xbb0], R8 ;  /* 0x000bb00801007387 */ /* 0x0003e40000100a00 */
[----:B------:R3:W-:Y:S01]  /*a9280*/  STL.64 [R1+0xbb8], R10 ;  /* 0x000bb80a01007387 */ /* 0x0007e20000100a00 */
[----:B-1----:R-:W4:Y:S04]  /*a9290*/  LDL.LU R8, [R1+0x1ec0] ;  /* 0x001ec00001087983 */ /* 0x002f280000300800 */
[----:B------:R-:W-:Y:S01]  /*a92a0*/  STL.64 [R1+0xba0], R12 ;  /* 0x000ba00c01007387 */ /* 0x000fe20000100a00 */
[----:B------:R-:W-:Y:S05]  /*a92b0*/  STL.64 [R1+0xba8], R14 ;  /* 0x000ba80e01007387 */ /* 0x000fea0000100a00 */
[----:B------:R1:W-:Y:S02]  /*a92c0*/  STL.64 [R1+0xb90], R4 ;  /* 0x000b900401007387 */ /* 0x0003e40000100a00 */
[----:B------:R1:W-:Y:S01]  /*a92d0*/  STL.64 [R1+0xb98], R6 ;  /* 0x000b980601007387 */ /* 0x0003e20000100a00 */
[----:B------:R-:W4:Y:S01]  /*a92e0*/  LDL.LU R9, [R1+0x1ec4] ;  /* 0x001ec40001097983 */ /* 0x000f220000300800 */
[----:B---3--:R-:W4:Y:S02]  /*a92f0*/  LDL.LU R10, [R1+0x1ec8] ;  /* 0x001ec800010a7983 */ /* 0x008f240000300800 */
[----:B------:R-:W4:Y:S02]  /*a9300*/  LDL.LU R11, [R1+0x1ecc] ;  /* 0x001ecc00010b7983 */ /* 0x000f240000300800 */
        /* <DEDUP_REMOVED lines=138> */
[C---:B--2---:R-:W-:Y:S11]  /*a9bb0*/  HMMA.1688.F32.TF32 R4, R32.reuse, R140, R4 ;  /* 0x0000008c2004723c */ /* 0x044ff60000081004 */
[----:B------:R-:W-:Y:S11]  /*a9bc0*/  @!UPT UIADD3 URZ, URZ, URZ, URZ ;  /* 0x0000003f3f3ff290 */ /* 0x000ff6000fffe03f */
[----:B------:R-:W-:Y:S01]  /*a9bd0*/  @!UPT UIADD3 URZ, URZ, URZ, URZ ;  /* 0x0000003f3f3ff290 */ /* 0x000fe2000fffe03f */
[----:B------:R-:W-:Y:S01]  /*a9be0*/  STL.64 [R1+0xb10], R4 ;  /* 0x000b100401007387 */ /* 0x000fe20000100a00 */
[----:B------:R-:W-:Y:S02]  /*a9bf0*/  STL.64 [R1+0xb18], R6 ;  /* 0x000b180601007387 */ /* 0x000fe40000100a00 */
[----:B------:R-:W-:Y:S02]  /*a9c00*/  STL.64 [R1+0xb00], R148 ;  /* 0x000b009401007387 */ /* 0x000fe40000100a00 */
[----:B------:R1:W-:Y:S01]  /*a9c10*/  STL.64 [R1+0xb08], R150 ;  /* 0x000b089601007387 */ /* 0x0003e20000100a00 */
[C---:B------:R-:W-:Y:S01]  /*a9c20*/  HMMA.1688.F32.TF32 R16, R32.reuse, R188, R16 ;  /* 0x000000bc2010723c */ /* 0x040fe20000081010 */
[----:B------:R-:W-:Y:S04]  /*a9c30*/  LDS R4, [R26+0x43000] ;  /* 0x043000001a047984 */ /* 0x000fe80000000800 */
[----:B------:R-:W-:Y:S04]  /*a9c40*/  LDS R6, [R26+0x43800] ;  /* 0x043800001a067984 */ /* 0x000fe80000000800 */
[----:B------:R-:W-:Y:S04]  /*a9c50*/  LDS R5, [R27+0x43000] ;  /* 0x043000001b057984 */ /* 0x000fe80000000800 */
[----:B------:R-:W2:Y:S04]  /*a9c60*/  LDS R7, [R27+0x43800] ;  /* 0x043800001b077984 */ /* 0x000ea80000000800 */
        /* <DEDUP_REMOVED lines=27> */
[----:B------:R1:W-:Y:S02]  /*a9e20*/  STL.64 [R1+0xac8], R42 ;  /* 0x000ac82a01007387 */ /* 0x0003e40000100a00 */
[C---:B-1----:R-:W-:Y:S08]  /*a9e30*/  HMMA.1688.F32.TF32 R40, R32.reuse, R164, R36 ;  /* 0x000000a42028723c */ /* 0x042ff00000081024 */
[C---:B------:R-:W-:Y:S08]  /*a9e40*/  HMMA.1688.F32.TF32 R36, R32.reuse, R168, R28 ;  /* 0x000000a82024723c */ /* 0x040ff0000008101c */
[C---:B------:R-:W-:Y:S07]  /*a9e50*/  HMMA.1688.F32.TF32 R28, R32.reuse, R172, R232 ;  /* 0x000000ac201c723c */ /* 0x040fee00000810e8 */
[----:B------:R-:W-:Y:S01]  /*a9e60*/  STL.64 [R1+0xab0], R40 ;  /* 0x000ab02801007387 */ /* 0x000fe20000100a00 */
[----:B------:R1:W-:Y:S07]  /*a9e70*/  STL.64 [R1+0xab8], R42 ;  /* 0x000ab82a01007387 */ /* 0x0003ee0000100a00 */
[----:B------:R-:W-:Y:S02]  /*a9e80*/  STL.64 [R1+0xaa0], R36 ;  /* 0x000aa02401007387 */ /* 0x000fe40000100a00 */
[----:B------:R2:W-:Y:S06]  /*a9e90*/  STL.64 [R1+0xaa8], R38 ;  /* 0x000aa82601007387 */ /* 0x0005ec0000100a00 */
[----:B------:R-:W-:Y:S01]  /*a9ea0*/  STL.64 [R1+0xa90], R28 ;  /* 0x000a901c01007387 */ /* 0x000fe20000100a00 */
[----:B------:R2:W-:Y:S01]  /*a9eb0*/  STL.64 [R1+0xa98], R30 ;  /* 0x000a981e01007387 */ /* 0x0005e20000100a00 */
[C---:B-1----:R-:W-:Y:S08]  /*a9ec0*/  HMMA.1688.F32.TF32 R40, R32.reuse, R176, R216 ;  /* 0x000000b02028723c */ /* 0x042ff000000810d8 */
[C---:B--2---:R-:W-:Y:S08]  /*a9ed0*/  HMMA.1688.F32.TF32 R36, R32.reuse, R180, R212 ;  /* 0x000000b42024723c */ /* 0x044ff000000810d4 */
[C---:B------:R-:W-:Y:S08]  /*a9ee0*/  HMMA.1688.F32.TF32 R28, R32.reuse, R184, R12 ;  /* 0x000000b8201c723c */ /* 0x040ff0000008100c */
[C---:B----4-:R-:W-:Y:S01]  /*a9ef0*/  HMMA.1688.F32.TF32 R12, R32.reuse, R192, R8 ;  /* 0x000000c0200c723c */ /* 0x050fe20000081008 */
[----:B------:R-:W-:Y:S01]  /*a9f00*/  STL.64 [R1+0xa80], R40 ;  /* 0x000a802801007387 */ /* 0x000fe20000100a00 */
[----:B------:R-:W-:Y:S05]  /*a9f10*/  STL.64 [R1+0xa88], R42 ;  /* 0x000a882a01007387 */ /* 0x000fea0000100a00 */
[----:B------:R-:W-:Y:S02]  /*a9f20*/  STL.64 [R1+0xa70], R36 ;  /* 0x000a702401007387 */ /* 0x000fe40000100a00 */
[----:B------:R-:W-:Y:S06]  /*a9f30*/  STL.64 [R1+0xa78], R38 ;  /* 0x000a782601007387 */ /* 0x000fec0000100a00 */
[----:B------:R-:W-:Y:S01]  /*a9f40*/  STL.64 [R1+0xa60], R28 ;  /* 0x000a601c01007387 */ /* 0x000fe20000100a00 */
[----:B------:R-:W-:Y:S02]  /*a9f50*/  STL.64 [R1+0xa68], R30 ;  /* 0x000a681e01007387 */ /* 0x000fe40000100a00 */
[----:B------:R-:W2:Y:S02]  /*a9f60*/  LDL.LU R8, [R1+0x1db0] ;  /* 0x001db00001087983 */ /* 0x000ea40000300800 */
[----:B------:R-:W-:Y:S01]  /*a9f70*/  STL.64 [R1+0xa50], R16 ;  /* 0x000a501001007387 */ /* 0x000fe20000100a00 */
[----:B------:R1:W-:Y:S02]  /*a9f80*/  STL.64 [R1+0xa58], R18 ;  /* 0x000a581201007387 */ /* 0x0003e40000100a00 */
[C---:B-1----:R-:W-:Y:S02]  /*a9f90*/  HMMA.1688.F32.TF32 R16, R32.reuse, R196, R20 ;  /* 0x000000c42010723c */ /* 0x042fe40000081014 */
[----:B------:R-:W-:Y:S01]  /*a9fa0*/  STL.64 [R1+0x1ae0], R12 ;  /* 0x001ae00c01007387 */ /* 0x000fe20000100a00 */
[----:B------:R1:W-:Y:S05]  /*a9fb0*/  STL.64 [R1+0x1ae8], R14 ;  /* 0x001ae80e01007387 */ /* 0x0003ea0000100a00 */
[----:B-1----:R-:W-:Y:S11]  /*a9fc0*/  HMMA.1688.F32.TF32 R12, R32, R200, R248 ;  /* 0x000000c8200c723c */ /* 0x002ff600000810f8 */
[----:B------:R-:W-:Y:S04]  /*a9fd0*/  @!UPT UIADD3 URZ, URZ, URZ, URZ ;  /* 0x0000003f3f3ff290 */ /* 0x000fe8000fffe03f */
[----:B------:R-:W-:Y:S01]  /*a9fe0*/  STL.64 [R1+0x1b10], R16 ;  /* 0x001b101001007387 */ /* 0x000fe20000100a00 */
[----:B------:R-:W-:Y:S02]  /*a9ff0*/  STL.64 [R1+0x1b18], R18 ;  /* 0x001b181201007387 */ /* 0x000fe40000100a00 */
[----:B------:R-:W4:Y:S02]  /*aa000*/  LDL.LU R40, [R1+0x1c30] ;  /* 0x001c300001287983 */ /* 0x000f240000300800 */
[----:B------:R-:W4:Y:S01]  /*aa010*/  LDL.LU R41, [R1+0x1c34] ;  /* 0x001c340001297983 */ /* 0x000f220000300800 */
[----:B------:R-:W4:Y:S01]  /*aa020*/  LDL.LU R42, [R1+0x1c38] ;  /* 0x001c3800012a7983 */ /* 0x000f220000300800 */
[----:B------:R-:W4:Y:S02]  /*aa030*/  LDL.LU R43, [R1+0x1c3c] ;  /* 0x001c3c00012b7983 */ /* 0x000f240000300800 */
        /* <DEDUP_REMOVED lines=12> */
[----:B------:R-:W-:-:S02]  /*aa100*/  IMAD.MOV.U32 R9, RZ, RZ, R252 ;  /* 0x000000ffff097224 */ /* 0x000fc400078e00fc */
[----:B------:R-:W-:Y:S01]  /*aa110*/  IMAD.MOV.U32 R10, RZ, RZ, R2 ;  /* 0x000000ffff0a7224 */ /* 0x000fe200078e0002 */
[----:B------:R-:W-:Y:S01]  /*aa120*/  MOV R11, R0 ;  /* 0x00000000000b7202 */ /* 0x000fe20000000f00 */
[----:B------:R-:W-:Y:S01]  /*aa130*/  IMAD.MOV.U32 R0, RZ, RZ, R15 ;  /* 0x000000ffff007224 */ /* 0x000fe200078e000f */
[----:B------:R-:W-:Y:S01]  /*aa140*/  MOV R2, R14 ;  /* 0x0000000e00027202 */ /* 0x000fe20000000f00 */
[----:B------:R-:W4:Y:S01]  /*aa150*/  LDL.LU R20, [R1+0x1c50] ;  /* 0x001c500001147983 */ /* 0x000f220000300800 */
[----:B------:R-:W-:Y:S02]  /*aa160*/  IMAD.MOV.U32 R3, RZ, RZ, R13 ;  /* 0x000000ffff037224 */ /* 0x000fe400078e000d */
[----:B------:R-:W4:Y:S02]  /*aa170*/  LDL.LU R21, [R1+0x1c54] ;  /* 0x001c540001157983 */ /* 0x000f240000300800 */
[----:B------:R-:W-:Y:S01]  /*aa180*/  IMAD.MOV.U32 R252, RZ, RZ, R12 ;  /* 0x000000fffffc7224 */ /* 0x000fe200078e000c */
[----:B------:R-:W4:Y:S01]  /*aa190*/  LDL.LU R22, [R1+0x1c58] ;  /* 0x001c580001167983 */ /* 0x000f220000300800 */
[----:B------:R-:W4:Y:S02]  /*aa1a0*/  LDL.LU R23, [R1+0x1c5c] ;  /* 0x001c5c0001177983 */ /* 0x000f240000300800 */
[----:B------:R-:W-:Y:S02]  /*aa1b0*/  STL [R1+0x8afc], R0 ;  /* 0x008afc0001007387 */ /* 0x000fe40000100800 */
[----:B------:R-:W-:Y:S01]  /*aa1c0*/  STL [R1+0x8af8], R2 ;  /* 0x008af80201007387 */ /* 0x000fe20000100800 */
[----:B------:R-:W-:Y:S01]  /*aa1d0*/  STL [R1+0x8af4], R3 ;  /* 0x008af40301007387 */ /* 0x000fe20000100800 */
[----:B------:R-:W-:Y:S02]  /*aa1e0*/  STL [R1+0x8af0], R252 ;  /* 0x008af0fc01007387 */ /* 0x000fe40000100800 */
[----:B------:R-:W4:Y:S01]  /*aa1f0*/  LDL.LU R232, [R1+0x1c60] ;  /* 0x001c600001e87983 */ /* 0x000f220000300800 */
[C---:B--2---:R-:W-:Y:S11]  /*aa200*/  HMMA.1688.F32.TF32 R8, R32.reuse, R204, R8 ;  /* 0x000000cc2008723c */ /* 0x044ff60000081008 */
[----:B------:R-:W-:Y:S11]  /*aa210*/  @!UPT UIADD3 URZ, URZ, URZ, URZ ;  /* 0x0000003f3f3ff290 */ /* 0x000ff6000fffe03f */
[----:B------:R-:W-:Y:S01]  /*aa220*/  @!UPT UIADD3 URZ, URZ, URZ, URZ ;  /* 0x0000003f3f3ff290 */ /* 0x000fe2000fffe03f */
[----:B------:R1:W-:Y:S01]  /*aa230*/  STL.64 [R1+0x1bc0], R8 ;  /* 0x001bc00801007387 */ /* 0x0003e20000100a00 */
[----:B------:R2:W-:Y:S02]  /*aa240*/  STL.64 [R1+0x1bc8], R10 ;  /* 0x001bc80a01007387 */ /* 0x0005e40000100a00 */
[----:B------:R-:W4:Y:S02]  /*aa250*/  LDL.LU R233, [R1+0x1c64] ;  /* 0x001c640001e97983 */ /* 0x000f240000300800 */
[----:B------:R-:W4:Y:S01]  /*aa260*/  LDL.LU R234, [R1+0x1c68] ;  /* 0x001c680001ea7983 */ /* 0x000f220000300800 */
[----:B------:R-:W4:Y:S01]  /*aa270*/  LDL.LU R235, [R1+0x1c6c] ;  /* 0x001c6c0001eb7983 */ /* 0x000f220000300800 */
[----:B------:R-:W4:Y:S02]  /*aa280*/  LDL.LU R36, [R1+0x1c80] ;  /* 0x001c800001247983 */ /* 0x000f240000300800 */
[----:B------:R-:W4:Y:S02]  /*aa290*/  LDL.LU R37, [R1+0x1c84] ;  /* 0x001c840001257983 */ /* 0x000f240000300800 */
[----:B------:R-:W4:Y:S01]  /*aa2a0*/  LDL.LU R38, [R1+0x1c88] ;  /* 0x001c880001267983 */ /* 0x000f220000300800 */
[----:B------:R-:W4:Y:S04]  /*aa2b0*/  LDL.LU R39, [R1+0x1c8c] ;  /* 0x001c8c0001277983 */ /* 0x000f280000300800 */
[----:B-1----:R-:W4:Y:S01]  /*aa2c0*/  LDL.LU R8, [R1+0x1da0] ;  /* 0x001da00001087983 */ /* 0x002f220000300800 */
[----:B------:R-:W4:Y:S02]  /*aa2d0*/  LDL.LU R9, [R1+0x1da4] ;  /* 0x001da40001097983 */ /* 0x000f240000300800 */
[----:B--2---:R-:W2:Y:S02]  /*aa2e0*/  LDL.LU R10, [R1+0x1da8] ;  /* 0x001da800010a7983 */ /* 0x004ea40000300800 */
        /* <DEDUP_REMOVED lines=9> */
[----:B------:R-:W2:Y:S01]  /*aa380*/  LDL.64 R14, [R1+0x88] ;  /* 0x00008800010e7983 */ /* 0x000ea20000100a00 */
        /* <DEDUP_REMOVED lines=16> */
[----:B------:R-:W-:Y:S08]  /*aa490*/  HMMA.1688.F32.TF32 R232, R32, R228, R232 ;  /* 0x000000e420e8723c */ /* 0x000ff000000810e8 */
[----:B------:R-:W-:-:S02]  /*aa4a0*/  IMAD.MOV.U32 R200, RZ, RZ, R23 ;  /* 0x000000ffffc87224 */ /* 0x000fc400078e0017 */
[----:B------:R-:W-:Y:S01]  /*aa4b0*/  IMAD.MOV.U32 R201, RZ, RZ, R22 ;  /* 0x000000ffffc97224 */ /* 0x000fe200078e0016 */
[C---:B--2---:R-:W-:Y:S11]  /*aa4c0*/  HMMA.1688.F32.TF32 R248, R32.reuse, R216, R248 ;  /* 0x000000d820f8723c */ /* 0x044ff600000810f8 */
[----:B------:R-:W-:Y:S11]  /*aa4d0*/  @!UPT UIADD3 URZ, URZ, URZ, URZ ;  /* 0x0000003f3f3ff290 */ /* 0x000ff6000fffe03f */
[----:B------:R-:W-:Y:S01]  /*aa4e0*/  @!UPT UIADD3 URZ, URZ, URZ, URZ ;  /* 0x0000003f3f3ff290 */ /* 0x000fe2000fffe03f */
[----:B------:R1:W-:Y:S01]  /*aa4f0*/  STL.64 [R1+0x1c20], R248 ;  /* 0x001c20f801007387 */ /* 0x0003e20000100a00 */
[----:B------:R2:W-:Y:S01]  /*aa500*/  STL.64 [R1+0x1c28], R250 ;  /* 0x001c28fa01007387 */ /* 0x0005e20000100a00 */
[----:B-1----:R-:W-:Y:S02]  /*aa510*/  MOV R248, R21 ;  /* 0x0000001500f87202 */ /* 0x002fe40000000f00 */
[----:B--2---:R-:W2:Y:S01]  /*aa520*/  LDL.LU.64 R250, [R1+0x9410] ;  /* 0x0094100001fa7983 */ /* 0x004ea20000300a00 */
[----:B------:R-:W-:Y:S02]  /*aa530*/  STL.64 [R1+0x1c30], R40 ;  /* 0x001c302801007387 */ /* 0x000fe40000100a00 */
[----:B------:R-:W-:Y:S02]  /*aa540*/  IMAD.MOV.U32 R249, RZ, RZ, R20 ;  /* 0x000000fffff97224 */ /* 0x000fe400078e0014 */
[----:B------:R1:W-:Y:S01]  /*aa550*/  STL.64 [R1+0x1c38], R42 ;  /* 0x001c382a01007387 */ /* 0x0003e20000100a00 */
[----:B------:R-:W4:Y:S04]  /*aa560*/  LDL R22, [R1+0x58] ;  /* 0x0000580001167983 */ /* 0x000f280000100800 */
[----:B------:R-:W4:Y:S04]  /*aa570*/  LDL R23, [R1+0x5c] ;  /* 0x00005c0001177983 */ /* 0x000f280000100800 */
[----:B-1----:R-:W2:Y:S01]  /*aa580*/  LDL.64 R42, [R1+0x98] ;  /* 0x00009800012a7983 */ /* 0x002ea20000100a00 */
[----:B------:R-:W-:Y:S02]  /*aa590*/  STL [R1+0x896c], R200 ;  /* 0x00896cc801007387 */ /* 0x000fe40000100800 */
[----:B------:R-:W-:Y:S02]  /*aa5a0*/  STL [R1+0x8968], R201 ;  /* 0x008968c901007387 */ /* 0x000fe40000100800 */
[----:B------:R-:W-:Y:S01]  /*aa5b0*/  STL [R1+0x8964], R248 ;  /* 0x008964f801007387 */ /* 0x000fe20000100800 */
[----:B------:R-:W-:Y:S01]  /*aa5c0*/  STL [R1+0x8960], R249 ;  /* 0x008960f901007387 */ /* 0x000fe20000100800 */
[----:B------:R-:W-:Y:S02]  /*aa5d0*/  STL.64 [R1+0x1c60], R232 ;  /* 0x001c60e801007387 */ /* 0x000fe40000100a00 */
[----:B------:R1:W-:Y:S02]  /*aa5e0*/  STL.64 [R1+0x1c68], R234 ;  /* 0x001c68ea01007387 */ /* 0x0003e40000100a00 */
[----:B-1----:R-:W2:Y:S01]  /*aa5f0*/  LDL.LU.64 R234, [R1+0x9408] ;  /* 0x0094080001ea7983 */ /* 0x002ea20000300a00 */
[----:B------:R-:W2:Y:S01]  /*aa600*/  LDL.LU.64 R232, [R1+0x9400] ;  /* 0x0094000001e87983 */ /* 0x000ea20000300a00 */
[C---:B------:R-:W-:Y:S08]  /*aa610*/  HMMA.1688.F32.TF32 R28, R32.reuse, R236, R28 ;  /* 0x000000ec201c723c */ /* 0x040ff0000008101c */
[C---:B------:R-:W-:Y:S01]  /*aa620*/  HMMA.1688.F32.TF32 R16, R32.reuse, R240, R16 ;  /* 0x000000f02010723c */ /* 0x040fe20000081010 */
[----:B------:R-:W-:Y:S07]  /*aa630*/  STL.64 [R1+0x91c8], R202 ;  /* 0x0091c8ca01007387 */ /* 0x000fee0000100a00 */
[C---:B--2---:R-:W-:Y:S08]  /*aa640*/  HMMA.1688.F32.TF32 R36, R32.reuse, R232, R36 ;  /* 0x000000e82024723c */ /* 0x044ff00000081024 */
[----:B------:R-:W-:Y:S11]  /*aa650*/  HMMA.1688.F32.TF32 R32, R32, R244, R8 ;  /* 0x000000f42020723c */ /* 0x000ff60000081008 */
[----:B------:R-:W-:Y:S05]  /*aa660*/  @!UPT UIADD3 URZ, URZ, URZ, URZ ;  /* 0x0000003f3f3ff290 */ /* 0x000fea000fffe03f */
[----:B------:R-:W-:Y:S01]  /*aa670*/  MOV R200, R36 ;  /* 0x0000002400c87202 */ /* 0x000fe20000000f00 */
[----:B------:R-:W-:-:S05]  /*aa680*/  IMAD.MOV.U32 R201, RZ, RZ, R37 ;  /* 0x000000ffffc97224 */ /* 0x000fca00078e0025 */
[----:B------:R1:W-:Y:S01]  /*aa690*/  STL.64 [R1+0x91c0], R200 ;  /* 0x0091c0c801007387 */ /* 0x0003e20000100a00 */
[----:B------:R-:W-:-:S03]  /*aa6a0*/  IMAD.MOV.U32 R248, RZ, RZ, R38 ;  /* 0x000000fffff87224 */ /* 0x000fc600078e0026 */
[----:B-1----:R-:W2:Y:S01]  /*aa6b0*/  LDL.LU R200, [R1+0x1d00] ;  /* 0x001d000001c87983 */ /* 0x002ea20000300800 */
[----:B------:R-:W2:Y:S02]  /*aa6c0*/  LDL.LU R201, [R1+0x1d04] ;  /* 0x001d040001c97983 */ /* 0x000ea40000300800 */
[----:B------:R-:W2:Y:S02]  /*aa6d0*/  LDL.LU R202, [R1+0x1d08] ;  /* 0x001d080001ca7983 */ /* 0x000ea40000300800 */
[----:B------:R-:W2:Y:S01]  /*aa6e0*/  LDL.LU R203, [R1+0x1d0c] ;  /* 0x001d0c0001cb7983 */ /* 0x000ea20000300800 */
[----:B------:R1:W-:Y:S01]  /*aa6f0*/  STL.64 [R1+0x1ca0], R28 ;  /* 0x001ca01c01007387 */ /* 0x0003e20000100a00 */
[----:B------:R3:W-:Y:S01]  /*aa700*/  STL.64 [R1+0x1ca8], R30 ;  /* 0x001ca81e01007387 */ /* 0x0007e20000100a00 */
[----:B------:R-:W-:Y:S02]  /*aa710*/  MOV R249, R39 ;  /* 0x0000002700f97202 */ /* 0x000fe40000000f00 */
[----:B-1----:R-:W4:Y:S01]  /*aa720*/  LDL.LU R28, [R1+0x1d20] ;  /* 0x001d2000011c7983 */ /* 0x002f220000300800 */
[----:B------:R-:W-:Y:S02]  /*aa730*/  STL.64 [R1+0x1cc0], R16 ;  /* 0x001cc01001007387 */ /* 0x000fe40000100a00 */
[----:B------:R-:W-:Y:S02]  /*aa740*/  STL.64 [R1+0x1cc8], R18 ;  /* 0x001cc81201007387 */ /* 0x000fe40000100a00 */
[----:B------:R-:W4:Y:S01]  /*aa750*/  LDL.LU R29, [R1+0x1d24] ;  /* 0x001d2400011d7983 */ /* 0x000f220000300800 */
[----:B---3--:R-:W4:Y:S01]  /*aa760*/  LDL.LU R30, [R1+0x1d28] ;  /* 0x001d2800011e7983 */ /* 0x008f220000300800 */
[----:B------:R-:W4:Y:S02]  /*aa770*/  LDL.LU R31, [R1+0x1d2c] ;  /* 0x001d2c00011f7983 */ /* 0x000f240000300800 */
[----:B------:R-:W4:Y:S02]  /*aa780*/  LDL.64 R38, [R1+0x78] ;  /* 0x0000780001267983 */ /* 0x000f240000100a00 */
[----:B------:R1:W-:Y:S01]  /*aa790*/  STL.64 [R1+0x9130], R246 ;  /* 0x009130f601007387 */ /* 0x0003e20000100a00 */
[----:B------:R-:W3:Y:S01]  /*aa7a0*/  LDL.LU R244, [R1+0x1ce0] ;  /* 0x001ce00001f47983 */ /* 0x000ee20000300800 */
[----:B------:R-:W3:Y:S03]  /*aa7b0*/  LDL.LU R245, [R1+0x1ce4] ;  /* 0x001ce40001f57983 */ /* 0x000ee60000300800 */
[----:B-1----:R-:W3:Y:S01]  /*aa7c0*/  LDL.LU R246, [R1+0x1ce8] ;  /* 0x001ce80001f67983 */ /* 0x002ee20000300800 */
[----:B------:R-:W3:Y:S02]  /*aa7d0*/  LDL.LU R247, [R1+0x1cec] ;  /* 0x001cec0001f77983 */ /* 0x000ee40000300800 */
[----:B------:R-:W4:Y:S02]  /*aa7e0*/  LDL R18, [R1+0x28] ;  /* 0x0000280001127983 */ /* 0x000f240000100800 */
[----:B------:R-:W4:Y:S01]  /*aa7f0*/  LDL R19, [R1+0x2c] ;  /* 0x00002c0001137983 */ /* 0x000f220000100800 */
[----:B------:R-:W4:Y:S01]  /*aa800*/  LDL.LU R8, [R1+0x1d10] ;  /* 0x001d100001087983 */ /* 0x000f220000300800 */
[----:B------:R-:W4:Y:S02]  /*aa810*/  LDL.LU R9, [R1+0x1d14] ;  /* 0x001d140001097983 */ /* 0x000f240000300800 */
[----:B------:R-:W4:Y:S02]  /*aa820*/  LDL.LU R10, [R1+0x1d18] ;  /* 0x001d1800010a7983 */ /* 0x000f240000300800 */
[----:B------:R-:W4:Y:S01]  /*aa830*/  LDL.LU R11, [R1+0x1d1c] ;  /* 0x001d1c00010b7983 */ /* 0x000f220000300800 */
[----:B------:R1:W-:Y:S01]  /*aa840*/  STL.64 [R1+0x88e8], R34 ;  /* 0x0088e82201007387 */ /* 0x0003e20000100a00 */
[----:B------:R-:W-:Y:S03]  /*aa850*/  STL.64 [R1+0x88e0], R32 ;  /* 0x0088e02001007387 */ /* 0x000fe60000100a00 */
[----:B-1----:R-:W4:Y:S01]  /*aa860*/  LDL.LU.64 R34, [R1+0x68] ;  /* 0x0000680001227983 */ /* 0x002f220000300a00 */
[----:B------:R-:W-:-:S02]  /*aa870*/  IMAD.MOV.U32 R24, RZ, RZ, R42 ;  /* 0x000000ffff187224 */ /* 0x000fc400078e002a */
[----:B------:R-:W-:Y:S01]  /*aa880*/  IMAD.MOV.U32 R3, RZ, RZ, R43 ;  /* 0x000000ffff037224 */ /* 0x000fe200078e002b */
[C---:B--2---:R-:W-:Y:S08]  /*aa890*/  HMMA.1688.F32.TF32 R200, R4.reuse, R14, R200 ;  /* 0x0000000e04c8723c */ /* 0x044ff000000810c8 */
[C---:B---3--:R-:W-:Y:S01]  /*aa8a0*/  HMMA.1688.F32.TF32 R244, R4.reuse, R42, R244 ;  /* 0x0000002a04f4723c */ /* 0x048fe200000810f4 */
[----:B------:R-:W2:Y:S11]  /*aa8b0*/  LDL.LU.64 R42, [R1+0x93f8] ;  /* 0x0093f800012a7983 */ /* 0x000eb60000300a00 */
[----:B------:R-:W-:Y:S11]  /*aa8c0*/  @!UPT UIADD3 URZ, URZ, URZ, URZ ;  /* 0x0000003f3f3ff290 */ /* 0x000ff6000fffe03f */
[----:B------:R-:W-:Y:S01]  /*aa8d0*/  @!UPT UIADD3 URZ, URZ, URZ, URZ ;  /* 0x0000003f3f3ff290 */ /* 0x000fe2000fffe03f */
[----:B------:R-:W-:Y:S01]  /*aa8e0*/  MOV R220, R244 ;  /* 0x000000f400dc7202 */ /* 0x000fe20000000f00 */
[----:B------:R-:W-:Y:S01]  /*aa8f0*/  IMAD.MOV.U32 R221, RZ, RZ, R245 ;  /* 0x000000ffffdd7224 */ /* 0x000fe200078e00f5 */
[----:B------:R-:W-:Y:S01]  /*aa900*/  STL.64 [R1+0x1ce8], R246 ;  /* 0x001ce8f601007387 */ /* 0x000fe20000100a00 */
[----:B------:R-:W-:Y:S03]  /*aa910*/  STL.64 [R1+0x9178], R222 ;  /* 0x009178de01007387 */ /* 0x000fe60000100a00 */
[----:B------:R1:W-:Y:S04]  /*aa920*/  STL.64 [R1+0x9170], R220 ;  /* 0x009170dc01007387 */ /* 0x0003e80000100a00 */
[----:B-1----:R-:W3:Y:S01]  /*aa930*/  LDL.LU R220, [R1+0x1cd0] ;  /* 0x001cd00001dc7983 */ /* 0x002ee20000300800 */
[----:B------:R-:W3:Y:S02]  /*aa940*/  LDL.LU R221, [R1+0x1cd4] ;  /* 0x001cd40001dd7983 */ /* 0x000ee40000300800 */
[----:B------:R-:W3:Y:S02]  /*aa950*/  LDL.LU R222, [R1+0x1cd8] ;  /* 0x001cd80001de7983 */ /* 0x000ee40000300800 */
[----:B------:R-:W3:Y:S01]  /*aa960*/  LDL.LU R223, [R1+0x1cdc] ;  /* 0x001cdc0001df7983 */ /* 0x000ee20000300800 */
[----:B------:R1:W-:Y:S01]  /*aa970*/  STL.64 [R1+0x1d08], R202 ;  /* 0x001d08ca01007387 */ /* 0x0003e20000100a00 */
[----:B------:R-:W2:Y:S02]  /*aa980*/  LDL.LU R244, [R1+0x1c10] ;  /* 0x001c100001f47983 */ /* 0x000ea40000300800 */
[----:B------:R-:W2:Y:S02]  /*aa990*/  LDL.LU R245, [R1+0x1c14] ;  /* 0x001c140001f57983 */ /* 0x000ea40000300800 */
[----:B------:R-:W2:Y:S01]  /*aa9a0*/  LDL.LU R246, [R1+0x1c18] ;  /* 0x001c180001f67983 */ /* 0x000ea20000300800 */
[----:B------:R-:W2:Y:S01]  /*aa9b0*/  LDL.LU R247, [R1+0x1c1c] ;  /* 0x001c1c0001f77983 */ /* 0x000ea20000300800 */
[C---:B----4-:R-:W-:Y:S03]  /*aa9c0*/  HMMA.1688.F32.TF32 R28, R4.reuse, R38, R28 ;  /* 0x00000026041c723c */ /* 0x050fe6000008101c */
[----:B-1----:R-:W2:Y:S05]  /*aa9d0*/  LDL.64 R202, [R1+0x48] ;  /* 0x0000480001ca7983 */ /* 0x002eaa0000100a00 */
[----:B------:R-:W-:Y:S01]  /*aa9e0*/  HMMA.1688.F32.TF32 R8, R4, R34, R8 ;  /* 0x000000220408723c */ /* 0x000fe20000081008 */
[----:B------:R-:W-:Y:S01]  /*aa9f0*/  MOV R217, R201 ;  /* 0x000000c900d97202 */ /* 0x000fe20000000f00 */
[----:B------:R-:W-:Y:S01]  /*aaa00*/  IMAD.MOV.U32 R216, RZ, RZ, R200 ;  /* 0x000000ffffd87224 */ /* 0x000fe200078e00c8 */
[----:B------:R-:W-:Y:S03]  /*aaa10*/  STL.64 [R1+0x9128], R14 ;  /* 0x0091280e01007387 */ /* 0x000fe60000100a00 */
[----:B------:R-:W-:Y:S02]  /*aaa20*/  STL [R1+0x88fc], R217 ;  /* 0x0088fcd901007387 */ /* 0x000fe40000100800 */
[----:B------:R-:W-:-:S02]  /*aaa30*/  IMAD.MOV.U32 R13, RZ, RZ, R38 ;  /* 0x000000ffff0d7224 */ /* 0x000fc400078e0026 */
[----:B------:R-:W-:Y:S01]  /*aaa40*/  IMAD.MOV.U32 R12, RZ, RZ, R39 ;  /* 0x000000ffff0c7224 */ /* 0x000fe200078e0027 */
[----:B------:R-:W-:Y:S01]  /*aaa50*/  STL [R1+0x88f8], R216 ;  /* 0x0088f8d801007387 */ /* 0x000fe20000100800 */
[----:B------:R-:W4:Y:S04]  /*aaa60*/  LDL.LU.64 R38, [R1+0x93f0] ;  /* 0x0093f00001267983 */ /* 0x000f280000300a00 */
[----:B------:R-:W-:Y:S01]  /*aaa70*/  IMAD.MOV.U32 R213, RZ, RZ, R29 ;  /* 0x000000ffffd57224 */ /* 0x000fe200078e001d */
[----:B------:R-:W-:Y:S01]  /*aaa80*/  MOV R212, R28 ;  /* 0x0000001c00d47202 */ /* 0x000fe20000000f00 */
[----:B------:R-:W-:Y:S03]  /*aaa90*/  STL.64 [R1+0x1d28], R30 ;  /* 0x001d281e01007387 */ /* 0x000fe60000100a00 */
[----:B------:R-:W-:Y:S01]  /*aaaa0*/  STL [R1+0x88f4], R213 ;  /* 0x0088f4d501007387 */ /* 0x000fe20000100800 */
[----:B------:R-:W-:Y:S01]  /*aaab0*/  STL [R1+0x88f0], R212 ;  /* 0x0088f0d401007387 */ /* 0x000fe20000100800 */
[----:B------:R1:W-:Y:S02]  /*aaac0*/  STL.64 [R1+0x1d18], R10 ;  /* 0x001d180a01007387 */ /* 0x0003e40000100a00 */
[----:B------:R-:W-:Y:S01]  /*aaad0*/  IMAD.MOV.U32 R208, RZ, RZ, R8 ;  /* 0x000000ffffd07224 */ /* 0x000fe200078e0008 */
[----:B------:R-:W-:Y:S01]  /*aaae0*/  MOV R209, R9 ;  /* 0x0000000900d17202 */ /* 0x000fe20000000f00 */
[----:B------:R-:W4:Y:S01]  /*aaaf0*/  LDL.LU R8, [R1+0x1b90] ;  /* 0x001b900001087983 */ /* 0x000f220000300800 */
[----:B------:R-:W4:Y:S03]  /*aab00*/  LDL.LU R9, [R1+0x1b94] ;  /* 0x001b940001097983 */ /* 0x000f260000300800 */
[----:B-1----:R-:W4:Y:S01]  /*aab10*/  LDL.LU R10, [R1+0x1b98] ;  /* 0x001b9800010a7983 */ /* 0x002f220000300800 */
[----:B------:R-:W4:Y:S02]  /*aab20*/  LDL.LU R11, [R1+0x1b9c] ;  /* 0x001b9c00010b7983 */ /* 0x000f240000300800 */
[----:B------:R-:W4:Y:S02]  /*aab30*/  LDL.64 R30, [R1+0x38] ;  /* 0x00003800011e7983 */ /* 0x000f240000100a00 */
[----:B------:R-:W-:Y:S01]  /*aab40*/  STL.64 [R1+0x91a8], R210 ;  /* 0x0091a8d201007387 */ /* 0x000fe20000100a00 */
[----:B------:R-:W-:Y:S01]  /*aab50*/  STL.64 [R1+0x91a0], R208 ;  /* 0x0091a0d001007387 */ /* 0x000fe20000100a00 */
[----:B------:R2:W-:Y:S02]  /*aab60*/  STL.64 [R1+0x9138], R34 ;  /* 0x0091382201007387 */ /* 0x0005e40000100a00 */
[----:B------:R-:W-:Y:S01]  /*aab70*/  STL.64 [R1+0x91b8], R206 ;  /* 0x0091b8ce01007387 */ /* 0x000fe20000100a00 */
[C---:B---3--:R-:W-:Y:S08]  /*aab80*/  HMMA.1688.F32.TF32 R220, R4.reuse, R22, R220 ;  /* 0x0000001604dc723c */ /* 0x048ff000000810dc */
[----:B--2---:R-:W-:Y:S11]  /*aab90*/  HMMA.1688.F32.TF32 R32, R4, R202, R244 ;  /* 0x000000ca0420723c */ /* 0x004ff600000810f4 */
[----:B------:R-:W-:Y:S05]  /*aaba0*/  @!UPT UIADD3 URZ, URZ, URZ, URZ ;  /* 0x0000003f3f3ff290 */ /* 0x000fea000fffe03f */
[----:B------:R-:W-:Y:S02]  /*aabb0*/  IMAD.MOV.U32 R204, RZ, RZ, R220 ;  /* 0x000000ffffcc7224 */ /* 0x000fe400078e00dc */
[----:B------:R-:W-:Y:S01]  /*aabc0*/  IMAD.MOV.U32 R205, RZ, RZ, R221 ;  /* 0x000000ffffcd7224 */ /* 0x000fe200078e00dd */
[----:B------:R-:W-:Y:S01]  /*aabd0*/  MOV R213, R222 ;  /* 0x000000de00d57202 */ /* 0x000fe20000000f00 */
[----:B------:R-:W-:-:S03]  /*aabe0*/  IMAD.MOV.U32 R212, RZ, RZ, R223 ;  /* 0x000000ffffd47224 */ /* 0x000fc600078e00df */
[----:B------:R-:W-:Y:S01]  /*aabf0*/  STL.64 [R1+0x91b0], R204 ;  /* 0x0091b0cc01007387 */ /* 0x000fe20000100a00 */
[----:B------:R-:W-:Y:S02]  /*aac00*/  STL.64 [R1+0x9198], R214 ;  /* 0x009198d601007387 */ /* 0x000fe40000100a00 */
[----:B------:R-:W-:Y:S02]  /*aac10*/  STL.64 [R1+0x9190], R212 ;  /* 0x009190d401007387 */ /* 0x000fe40000100a00 */
[----:B------:R-:W-:Y:S01]  /*aac20*/  STL.64 [R1+0x9140], R22 ;  /* 0x0091401601007387 */ /* 0x000fe20000100a00 */
[----:B------:R1:W-:Y:S01]  /*aac30*/  STL.64 [R1+0x1c18], R34 ;  /* 0x001c182201007387 */ /* 0x0003e20000100a00 */
[----:B------:R-:W-:Y:S02]  /*aac40*/  IMAD.MOV.U32 R196, RZ, RZ, R32 ;  /* 0x000000ffffc47224 */ /* 0x000fe400078e0020 */
[----:B------:R-:W2:Y:S02]  /*aac50*/  LDL R210, [R1+0x18] ;  /* 0x0000180001d27983 */ /* 0x000ea40000100800 */
[----:B------:R-:W2:Y:S02]  /*aac60*/  LDL R211, [R1+0x1c] ;  /* 0x00001c0001d37983 */ /* 0x000ea40000100800 */
[----:B------:R-:W-:Y:S01]  /*aac70*/  IMAD.MOV.U32 R197, RZ, RZ, R33 ;  /* 0x000000ffffc57224 */ /* 0x000fe200078e0021 */
[----:B------:R-:W2:Y:S01]  /*aac80*/  LDL.LU R32, [R1+0x1930] ;  /* 0x0019300001207983 */ /* 0x000ea20000300800 */
[----:B------:R-:W2:Y:S03]  /*aac90*/  LDL.LU R33, [R1+0x1934] ;  /* 0x0019340001217983 */ /* 0x000ea60000300800 */
[----:B-1----:R-:W2:Y:S01]  /*aaca0*/  LDL.LU R34, [R1+0x1938] ;  /* 0x0019380001227983 */ /* 0x002ea20000300800 */
[----:B------:R-:W2:Y:S02]  /*aacb0*/  LDL.LU R35, [R1+0x193c] ;  /* 0x00193c0001237983 */ /* 0x000ea40000300800 */
[----:B------:R-:W3:Y:S02]  /*aacc0*/  LDL.LU R204, [R1+0x1b40] ;  /* 0x001b400001cc7983 */ /* 0x000ee40000300800 */
[----:B------:R-:W3:Y:S01]  /*aacd0*/  LDL.LU R205, [R1+0x1b44] ;  /* 0x001b440001cd7983 */ /* 0x000ee20000300800 */
[----:B------:R-:W3:Y:S01]  /*aace0*/  LDL.LU R206, [R1+0x1b48] ;  /* 0x001b480001ce7983 */ /* 0x000ee20000300800 */
[----:B------:R-:W3:Y:S01]  /*aacf0*/  LDL.LU R207, [R1+0x1b4c] ;  /* 0x001b4c0001cf7983 */ /* 0x000ee20000300800 */
[----:B----4-:R-:W-:Y:S01]  /*aad00*/  HMMA.1688.F32.TF32 R8, R4, R30, R8 ;  /* 0x0000001e0408723c */ /* 0x010fe20000081008 */
[----:B------:R-:W-:Y:S01]  /*aad10*/  STL.64 [R1+0x91d8], R198 ;  /* 0x0091d8c601007387 */ /* 0x000fe20000100a00 */
[----:B------:R-:W-:Y:S01]  /*aad20*/  STL.64 [R1+0x91d0], R196 ;  /* 0x0091d0c401007387 */ /* 0x000fe20000100a00 */
[----:B------:R-:W4:Y:S02]  /*aad30*/  LDL.LU R220, [R1+0x18b0] ;  /* 0x0018b00001dc7983 */ /* 0x000f240000300800 */
[----:B------:R-:W4:Y:S02]  /*aad40*/  LDL.LU R221, [R1+0x18b4] ;  /* 0x0018b40001dd7983 */ /* 0x000f240000300800 */
[----:B------:R-:W4:Y:S01]  /*aad50*/  LDL.LU R222, [R1+0x18b8] ;  /* 0x0018b80001de7983 */ /* 0x000f220000300800 */
[----:B------:R-:W4:Y:S01]  /*aad60*/  LDL.LU R223, [R1+0x18bc] ;  /* 0x0018bc0001df7983 */ /* 0x000f220000300800 */
[----:B------:R-:W4:Y:S11]  /*aad70*/  LDL.64 R246, [R1+0x8] ;  /* 0x0000080001f67983 */ /* 0x000f360000100a00 */
[----:B------:R-:W-:Y:S04]  /*aad80*/  @!UPT UIADD3 URZ, URZ, URZ, URZ ;  /* 0x0000003f3f3ff290 */ /* 0x000fe8000fffe03f */
[----:B------:R-:W-:Y:S01]  /*aad90*/  IMAD.MOV.U32 R192, RZ, RZ, R8 ;  /* 0x000000ffffc07224 */ /* 0x000fe200078e0008 */
[----:B------:R-:W-:Y:S01]  /*aada0*/  MOV R193, R9 ;  /* 0x0000000900c17202 */ /* 0x000fe20000000f00 */
[----:B------:R-:W2:Y:S01]  /*aadb0*/  LDL.LU R8, [R1+0x12f0] ;  /* 0x0012f00001087983 */ /* 0x000ea20000300800 */
[----:B------:R-:W-:Y:S02]  /*aadc0*/  IMAD.MOV.U32 R217, RZ, RZ, R10 ;  /* 0x000000ffffd97224 */ /* 0x000fe400078e000a */
[----:B------:R-:W2:Y:S02]  /*aadd0*/  LDL.LU R9, [R1+0x12f4] ;  /* 0x0012f40001097983 */ /* 0x000ea40000300800 */
[----:B------:R-:W-:Y:S01]  /*aade0*/  IMAD.MOV.U32 R216, RZ, RZ, R11 ;  /* 0x000000ffffd87224 */ /* 0x000fe200078e000b */
[----:B------:R-:W4:Y:S01]  /*aadf0*/  LDL.LU R10, [R1+0x12f8] ;  /* 0x0012f800010a7983 */ /* 0x000f220000300800 */
[----:B------:R-:W4:Y:S02]  /*aae00*/  LDL.LU R11, [R1+0x12fc] ;  /* 0x0012fc00010b7983 */ /* 0x000f240000300800 */
[----:B------:R-:W4:Y:S02]  /*aae10*/  LDL.LU R200, [R1+0x1520] ;  /* 0x0015200001c87983 */ /* 0x000f240000300800 */
[----:B------:R-:W-:Y:S01]  /*aae20*/  IMAD.MOV.U32 R15, RZ, RZ, R202 ;  /* 0x000000ffff0f7224 */ /* 0x000fe200078e00ca */
[----:B------:R-:W4:Y:S01]  /*aae30*/  LDL.LU R201, [R1+0x1524] ;  /* 0x0015240001c97983 */ /* 0x000f220000300800 */
[----:B------:R-:W-:Y:S01]  /*aae40*/  MOV R14, R203 ;  /* 0x000000cb000e7202 */ /* 0x000fe20000000f00 */
[----:B------:R-:W4:Y:S02]  /*aae50*/  LDL.LU R202, [R1+0x1528] ;  /* 0x0015280001ca7983 */ /* 0x000f240000300800 */
[----:B------:R-:W4:Y:S01]  /*aae60*/  LDL.LU R203, [R1+0x152c] ;  /* 0x00152c0001cb7983 */ /* 0x000f220000300800 */
[----:B------:R-:W-:-:S02]  /*aae70*/  MOV R28, R38 ;  /* 0x00000026001c7202 */ /* 0x000fc40000000f00 */
[----:B------:R-:W-:Y:S01]  /*aae80*/  MOV R17, R30 ;  /* 0x0000001e00117202 */ /* 0x000fe20000000f00 */
[----:B------:R-:W4:Y:S01]  /*aae90*/  LDL.LU R38, [R1+0x93e8] ;  /* 0x0093e80001267983 */ /* 0x000f220000300800 */
[----:B------:R-:W-:Y:S02]  /*aaea0*/  IMAD.MOV.U32 R29, RZ, RZ, R39 ;  /* 0x000000ffff1d7224 */ /* 0x000fe400078e0027 */
[----:B------:R-:W-:Y:S02]  /*aaeb0*/  IMAD.MOV.U32 R16, RZ, RZ, R31 ;  /* 0x000000ffff107224 */ /* 0x000fe400078e001f */
[----:B------:R-:W4:Y:S02]  /*aaec0*/  LDL.LU R39, [R1+0x93e4] ;  /* 0x0093e40001277983 */ /* 0x000f240000300800 */
[----:B------:R-:W-:Y:S01]  /*aaed0*/  IMAD.MOV.U32 R30, RZ, RZ, R250 ;  /* 0x000000ffff1e7224 */ /* 0x000fe200078e00fa */
[----:B------:R-:W-:Y:S01]  /*aaee0*/  MOV R31, R251 ;  /* 0x000000fb001f7202 */ /* 0x000fe20000000f00 */
[----:B------:R-:W4:Y:S01]  /*aaef0*/  LDL.LU R250, [R1+0x93e0] ;  /* 0x0093e00001fa7983 */ /* 0x000f220000300800 */
[----:B------:R-:W4:Y:S02]  /*aaf00*/  LDL.LU R251, [R1+0x93dc] ;  /* 0x0093dc0001fb7983 */ /* 0x000f240000300800 */
[----:B------:R-:W-:Y:S02]  /*aaf10*/  STL.64 [R1+0x91e8], R194 ;  /* 0x0091e8c201007387 */ /* 0x000fe40000100a00 */
[----:B------:R-:W-:Y:S01]  /*aaf20*/  STL.64 [R1+0x91e0], R192 ;  /* 0x0091e0c001007387 */ /* 0x000fe20000100a00 */
[----:B------:R-:W-:Y:S01]  /*aaf30*/  STL.64 [R1+0x9188], R218 ;  /* 0x009188da01007387 */ /* 0x000fe20000100a00 */
[----:B------:R-:W-:Y:S02]  /*aaf40*/  STL.64 [R1+0x9180], R216 ;  /* 0x009180d801007387 */ /* 0x000fe40000100a00 */
[----:B------:R-:W-:Y:S01]  /*aaf50*/  STL.64 [R1+0x9158], R238 ;  /* 0x009158ee01007387 */ /* 0x000fe20000100a00 */
[C---:B---3--:R-:W-:Y:S11]  /*aaf60*/  HMMA.1688.F32.TF32 R20, R4.reuse, R18, R204 ;  /* 0x000000120414723c */ /* 0x048ff600000810cc */
[----:B------:R-:W-:Y:S11]  /*aaf70*/  @!UPT UIADD3 URZ, URZ, URZ, URZ ;  /* 0x0000003f3f3ff290 */ /* 0x000ff6000fffe03f */
[----:B------:R-:W-:Y:S02]  /*aaf80*/  @!UPT UIADD3 URZ, URZ, URZ, URZ ;  /* 0x0000003f3f3ff290 */ /* 0x000fe4000fffe03f */
[----:B------:R-:W-:Y:S02]  /*aaf90*/  IMAD.MOV.U32 R188, RZ, RZ, R20 ;  /* 0x000000ffffbc7224 */ /* 0x000fe400078e0014 */
[----:B------:R-:W-:Y:S01]  /*aafa0*/  IMAD.MOV.U32 R189, RZ, RZ, R21 ;  /* 0x000000ffffbd7224 */ /* 0x000fe200078e0015 */
[----:B------:R-:W-:Y:S01]  /*aafb0*/  MOV R237, R22 ;  /* 0x0000001600ed7202 */ /* 0x000fe20000000f00 */
[----:B------:R-:W-:Y:S02]  /*aafc0*/  IMAD.MOV.U32 R236, RZ, RZ, R23 ;  /* 0x000000ffffec7224 */ /* 0x000fe400078e0017 */
[C---:B--2---:R-:W-:Y:S08]  /*aafd0*/  HMMA.1688.F32.TF32 R20, R4.reuse, R210, R32 ;  /* 0x000000d20414723c */ /* 0x044ff00000081020 */
[C---:B----4-:R-:W-:Y:S01]  /*aafe0*/  HMMA.1688.F32.TF32 R8, R4.reuse, R42, R8 ;  /* 0x0000002a0408723c */ /* 0x050fe20000081008 */
[----:B------:R-:W-:Y:S01]  /*aaff0*/  STL.64 [R1+0x9150], R236 ;  /* 0x009150ec01007387 */ /* 0x000fe20000100a00 */
[----:B------:R-:W-:Y:S02]  /*ab000*/  STL.64 [R1+0x9148], R18 ;  /* 0x0091481201007387 */ /* 0x000fe40000100a00 */
[----:B------:R-:W-:Y:S11]  /*ab010*/  STL.64 [R1+0x9168], R234 ;  /* 0x009168ea01007387 */ /* 0x000ff60000100a00 */
[----:B------:R-:W-:Y:S01]  /*ab020*/  @!UPT UIADD3 URZ, URZ, URZ, URZ ;  /* 0x0000003f3f3ff290 */ /* 0x000fe2000fffe03f */
[----:B------:R-:W-:Y:S01]  /*ab030*/  IMAD.MOV.U32 R184, RZ, RZ, R20 ;  /* 0x000000ffffb87224 */ /* 0x000fe200078e0014 */
[----:B------:R-:W-:Y:S01]  /*ab040*/  MOV R185, R21 ;  /* 0x0000001500b97202 */ /* 0x000fe20000000f00 */
[----:B------:R-:W-:Y:S02]  /*ab050*/  IMAD.MOV.U32 R233, RZ, RZ, R22 ;  /* 0x000000ffffe97224 */ /* 0x000fe400078e0016 */
[----:B------:R-:W-:Y:S02]  /*ab060*/  IMAD.MOV.U32 R232, RZ, RZ, R23 ;  /* 0x000000ffffe87224 */ /* 0x000fe400078e0017 */
[----:B------:R-:W-:Y:S02]  /*ab070*/  HMMA.1688.F32.TF32 R20, R4, R246, R220 ;  /* 0x000000f60414723c */ /* 0x000fe400000810dc */
[----:B------:R-:W-:Y:S01]  /*ab080*/  IMAD.MOV.U32 R157, RZ, RZ, R8 ;  /* 0x000000ffff9d7224 */ /* 0x000fe200078e0008 */
[----:B------:R1:W-:Y:S01]  /*ab090*/  STL.64 [R1+0x9160], R232 ;  /* 0x009160e801007387 */ /* 0x0003e20000100a00 */
[----:B------:R-:W-:Y:S02]  /*ab0a0*/  STL.64 [R1+0x9120], R250 ;  /* 0x009120fa01007387 */ /* 0x000fe40000100a00 */
[----:B------:R-:W-:Y:S01]  /*ab0b0*/  STL.64 [R1+0x9118], R248 ;  /* 0x009118f801007387 */ /* 0x000fe20000100a00 */
[----:B------:R-:W-:-:S02]  /*ab0c0*/  MOV R8, R82 ;  /* 0x0000005200087202 */ /* 0x000fc40000000f00 */
[----:B------:R-:W2:Y:S01]  /*ab0d0*/  LDL.LU R82, [R1+0x93d8] ;  /* 0x0093d80001527983 */ /* 0x000ea20000300800 */
[----:B------:R-:W-:Y:S01]  /*ab0e0*/  MOV R156, R9 ;  /* 0x00000009009c7202 */ /* 0x000fe20000000f00 */
[----:B------:R-:W-:Y:S02]  /*ab0f0*/  IMAD.MOV.U32 R153, RZ, RZ, R10 ;  /* 0x000000ffff997224 */ /* 0x000fe400078e000a */
[----:B------:R-:W-:Y:S02]  /*ab100*/  IMAD.MOV.U32 R9, RZ, RZ, R83 ;  /* 0x000000ffff097224 */ /* 0x000fe400078e0053 */
[----:B------:R-:W-:Y:S01]  /*ab110*/  IMAD.MOV.U32 R152, RZ, RZ, R11 ;  /* 0x000000ffff987224 */ /* 0x000fe200078e000b */
[----:B------:R-:W3:Y:S01]  /*ab120*/  LDL.LU R83, [R1+0x93d4] ;  /* 0x0093d40001537983 */ /* 0x000ee20000300800 */
[----:B------:R-:W-:Y:S02]  /*ab130*/  IMAD.MOV.U32 R10, RZ, RZ, R78 ;  /* 0x000000ffff0a7224 */ /* 0x000fe400078e004e */
[----:B------:R-:W4:Y:S01]  /*ab140*/  LDL.LU R78, [R1+0x93d0] ;  /* 0x0093d000014e7983 */ /* 0x000f220000300800 */
[----:B------:R-:W-:-:S02]  /*ab150*/  MOV R11, R79 ;  /* 0x0000004f000b7202 */ /* 0x000fc40000000f00 */
[----:B------:R-:W3:Y:S02]  /*ab160*/  LDL.LU R79, [R1+0x93cc] ;  /* 0x0093cc00014f7983 */ /* 0x000ee40000300800 */
[----:B------:R-:W-:Y:S01]  /*ab170*/  IMAD.MOV.U32 R229, RZ, RZ, R20 ;  /* 0x000000ffffe57224 */ /* 0x000fe200078e0014 */
[----:B------:R-:W-:Y:S01]  /*ab180*/  MOV R228, R21 ;  /* 0x0000001500e47202 */ /* 0x000fe20000000f00 */
[----:B------:R-:W-:Y:S02]  /*ab190*/  IMAD.MOV.U32 R225, RZ, RZ, R22 ;  /* 0x000000ffffe17224 */ /* 0x000fe400078e0016 */
[----:B------:R-:W-:Y:S02]  /*ab1a0*/  IMAD.MOV.U32 R224, RZ, RZ, R23 ;  /* 0x000000ffffe07224 */ /* 0x000fe400078e0017 */
[----:B------:R-:W-:Y:S07]  /*ab1b0*/  HMMA.1688.F32.TF32 R20, R4, R250, R200 ;  /* 0x000000fa0414723c */ /* 0x000fee00000810c8 */
[----:B------:R-:W-:-:S02]  /*ab1c0*/  IMAD.MOV.U32 R200, RZ, RZ, R86 ;  /* 0x000000ffffc87224 */ /* 0x000fc400078e0056 */
[----:B------:R-:W3:Y:S01]  /*ab1d0*/  LDL.LU R86, [R1+0x93c8] ;  /* 0x0093c80001567983 */ /* 0x000ee20000300800 */
[----:B------:R-:W-:Y:S02]  /*ab1e0*/  IMAD.MOV.U32 R201, RZ, RZ, R71 ;  /* 0x000000ffffc97224 */ /* 0x000fe400078e0047 */
[----:B------:R-:W4:Y:S01]  /*ab1f0*/  LDL.LU R71, [R1+0x93c4] ;  /* 0x0093c40001477983 */ /* 0x000f220000300800 */
[----:B------:R-:W-:Y:S01]  /*ab200*/  MOV R202, R70 ;  /* 0x0000004600ca7202 */ /* 0x000fe20000000f00 */
[----:B------:R-:W-:Y:S01]  /*ab210*/  IMAD.MOV.U32 R203, RZ, RZ, R75 ;  /* 0x000000ffffcb7224 */ /* 0x000fe200078e004b */
[----:B------:R-:W4:Y:S01]  /*ab220*/  LDL.LU R70, [R1+0x93c0] ;  /* 0x0093c00001467983 */ /* 0x000f220000300800 */
[----:B------:R-:W4:Y:S02]  /*ab230*/  LDL.LU R75, [R1+0x93bc] ;  /* 0x0093bc00014b7983 */ /* 0x000f240000300800 */
[----:B------:R-:W-:Y:S01]  /*ab240*/  IMAD.MOV.U32 R208, RZ, RZ, R74 ;  /* 0x000000ffffd07224 */ /* 0x000fe200078e004a */
[----:B------:R-:W-:Y:S01]  /*ab250*/  MOV R209, R90 ;  /* 0x0000005a00d17202 */ /* 0x000fe20000000f00 */
[----:B------:R-:W4:Y:S01]  /*ab260*/  LDL.LU R74, [R1+0x93b8] ;  /* 0x0093b800014a7983 */ /* 0x000f220000300800 */
[----:B------:R-:W4:Y:S02]  /*ab270*/  LDL.LU R90, [R1+0x93b4] ;  /* 0x0093b400015a7983 */ /* 0x000f240000300800 */
[----:B------:R-:W-:-:S02]  /*ab280*/  IMAD.MOV.U32 R210, RZ, RZ, R91 ;  /* 0x000000ffffd27224 */ /* 0x000fc400078e005b */
[----:B------:R-:W-:Y:S01]  /*ab290*/  IMAD.MOV.U32 R211, RZ, RZ, R87 ;  /* 0x000000ffffd37224 */ /* 0x000fe200078e0057 */
[----:B------:R-:W4:Y:S01]  /*ab2a0*/  LDL.LU R91, [R1+0x93b0] ;  /* 0x0093b000015b7983 */ /* 0x000f220000300800 */
[----:B------:R-:W4:Y:S02]  /*ab2b0*/  LDL.LU R87, [R1+0x93ac] ;  /* 0x0093ac0001577983 */ /* 0x000f240000300800 */
[----:B------:R-:W-:Y:S02]  /*ab2c0*/  IMAD.MOV.U32 R33, RZ, RZ, R94 ;  /* 0x000000ffff217224 */ /* 0x000fe400078e005e */
[----:B------:R-:W-:Y:S01]  /*ab2d0*/  IMAD.MOV.U32 R34, RZ, RZ, R103 ;  /* 0x000000ffff227224 */ /* 0x000fe200078e0067 */
[----:B------:R-:W-:Y:S02]  /*ab2e0*/  MOV R35, R102 ;  /* 0x0000006600237202 */ /* 0x000fe40000000f00 */
[----:B--2---:R-:W-:Y:S02]  /*ab2f0*/  MOV R32, R82 ;  /* 0x0000005200207202 */ /* 0x004fe40000000f00 */
[----:B------:R-:W2:Y:S01]  /*ab300*/  LDL.LU R82, [R1+0x93a8] ;  /* 0x0093a80001527983 */ /* 0x000ea20000300800 */
[----:B------:R-:W2:Y:S02]  /*ab310*/  LDL.LU R94, [R1+0x93a4] ;  /* 0x0093a400015e7983 */ /* 0x000ea40000300800 */
[----:B------:R-:W2:Y:S02]  /*ab320*/  LDL.LU R103, [R1+0x93a0] ;  /* 0x0093a00001677983 */ /* 0x000ea40000300800 */
[----:B------:R-:W2:Y:S02]  /*ab330*/  LDL.LU R102, [R1+0x939c] ;  /* 0x00939c0001667983 */ /* 0x000ea40000300800 */
[----:B---3--:R-:W-:-:S02]  /*ab340*/  IMAD.MOV.U32 R204, RZ, RZ, R86 ;  /* 0x000000ffffcc7224 */ /* 0x008fc400078e0056 */
[----:B------:R-:W3:Y:S01]  /*ab350*/  LDL.LU R86, [R1+0x9398] ;  /* 0x0093980001567983 */ /* 0x000ee20000300800 */
[----:B------:R-:W-:Y:S01]  /*ab360*/  MOV R141, R20 ;  /* 0x00000014008d7202 */ /* 0x000fe20000000f00 */
[----:B------:R-:W-:Y:S02]  /*ab370*/  IMAD.MOV.U32 R140, RZ, RZ, R21 ;  /* 0x000000ffff8c7224 */ /* 0x000fe400078e0015 */
[----:B------:R-:W-:Y:S01]  /*ab380*/  IMAD.MOV.U32 R137, RZ, RZ, R22 ;  /* 0x000000ffff897224 */ /* 0x000fe200078e0016 */
[----:B------:R-:W-:Y:S02]  /*ab390*/  MOV R136, R23 ;  /* 0x0000001700887202 */ /* 0x000fe40000000f00 */
[----:B------:R-:W-:Y:S01]  /*ab3a0*/  HMMA.1688.F32.TF32 R20, R4, R38, R28 ;  /* 0x000000260414723c */ /* 0x000fe2000008101c */
[----:B------:R-:W-:Y:S01]  /*ab3b0*/  IMAD.MOV.U32 R205, RZ, RZ, R79 ;  /* 0x000000ffffcd7224 */ /* 0x000fe200078e004f */
[----:B----4-:R-:W-:Y:S01]  /*ab3c0*/  MOV R206, R78 ;  /* 0x0000004e00ce7202 */ /* 0x010fe20000000f00 */
[----:B------:R-:W4:Y:S01]  /*ab3d0*/  LDL.LU R79, [R1+0x9394] ;  /* 0x00939400014f7983 */ /* 0x000f220000300800 */
[----:B------:R-:W4:Y:S02]  /*ab3e0*/  LDL.LU R78, [R1+0x9390] ;  /* 0x00939000014e7983 */ /* 0x000f240000300800 */
[----:B------:R-:W-:-:S02]  /*ab3f0*/  IMAD.MOV.U32 R207, RZ, RZ, R83 ;  /* 0x000000ffffcf7224 */ /* 0x000fc400078e0053 */
[----:B------:R-:W4:Y:S11]  /*ab400*/  LDL.LU R83, [R1+0x938c] ;  /* 0x00938c0001537983 */ /* 0x000f360000300800 */
[----:B------:R-:W-:Y:S05]  /*ab410*/  @!UPT UIADD3 URZ, URZ, URZ, URZ ;  /* 0x0000003f3f3ff290 */ /* 0x000fea000fffe03f */
[----:B------:R-:W-:Y:S02]  /*ab420*/  IMAD.MOV.U32 R149, RZ, RZ, R20 ;  /* 0x000000ffff957224 */ /* 0x000fe400078e0014 */
[----:B------:R-:W-:Y:S01]  /*ab430*/  IMAD.MOV.U32 R148, RZ, RZ, R21 ;  /* 0x000000ffff947224 */ /* 0x000fe200078e0015 */
[----:B------:R-:W-:Y:S02]  /*ab440*/  MOV R145, R22 ;  /* 0x0000001600917202 */ /* 0x000fe40000000f00 */
[----:B------:R-:W-:Y:S01]  /*ab450*/  MOV R21, R87 ;  /* 0x0000005700157202 */ /* 0x000fe20000000f00 */
[----:B------:R-:W-:Y:S02]  /*ab460*/  IMAD.MOV.U32 R144, RZ, RZ, R23 ;  /* 0x000000ffff907224 */ /* 0x000fe400078e0017 */
[----:B------:R-:W-:Y:S02]  /*ab470*/  IMAD.MOV.U32 R22, RZ, RZ, R91 ;  /* 0x000000ffff167224 */ /* 0x000fe400078e005b */
[----:B------:R-:W-:-:S02]  /*ab480*/  IMAD.MOV.U32 R23, RZ, RZ, R90 ;  /* 0x000000ffff177224 */ /* 0x000fc400078e005a */
[----:B--2---:R-:W-:Y:S02]  /*ab490*/  IMAD.MOV.U32 R20, RZ, RZ, R82 ;  /* 0x000000ffff147224 */ /* 0x004fe400078e0052 */
[----:B------:R-:W2:Y:S01]  /*ab4a0*/  LDL.LU R82, [R1+0x9388] ;  /* 0x0093880001527983 */ /* 0x000ea20000300800 */
[----:B------:R-:W2:Y:S02]  /*ab4b0*/  LDL.LU R87, [R1+0x9384] ;  /* 0x0093840001577983 */ /* 0x000ea40000300800 */
[----:B------:R-:W2:Y:S02]  /*ab4c0*/  LDL.LU R91, [R1+0x9380] ;  /* 0x00938000015b7983 */ /* 0x000ea40000300800 */
[----:B------:R-:W2:Y:S01]  /*ab4d0*/  LDL.LU R90, [R1+0x937c] ;  /* 0x00937c00015a7983 */ /* 0x000ea20000300800 */
[----:B-1----:R-:W2:Y:S01]  /*ab4e0*/  LDL.LU R232, [R1+0x12e0] ;  /* 0x0012e00001e87983 */ /* 0x002ea20000300800 */
[----:B------:R-:W2:Y:S02]  /*ab4f0*/  LDL.LU R233, [R1+0x12e4] ;  /* 0x0012e40001e97983 */ /* 0x000ea40000300800 */
[----:B------:R-:W2:Y:S02]  /*ab500*/  LDL.LU R234, [R1+0x12e8] ;  /* 0x0012e80001ea7983 */ /* 0x000ea40000300800 */
[----:B------:R-:W2:Y:S01]  /*ab510*/  LDL.LU R235, [R1+0x12ec] ;  /* 0x0012ec0001eb7983 */ /* 0x000ea20000300800 */
[----:B------:R-:W2:Y:S01]  /*ab520*/  LDL.LU R236, [R1+0x12d0] ;  /* 0x0012d00001ec7983 */ /* 0x000ea20000300800 */
[----:B------:R-:W2:Y:S02]  /*ab530*/  LDL.LU R237, [R1+0x12d4] ;  /* 0x0012d40001ed7983 */ /* 0x000ea40000300800 */
[----:B------:R-:W2:Y:S02]  /*ab540*/  LDL.LU R238, [R1+0x12d8] ;  /* 0x0012d80001ee7983 */ /* 0x000ea40000300800 */
[----:B------:R-:W2:Y:S01]  /*ab550*/  LDL.LU R239, [R1+0x12dc] ;  /* 0x0012dc0001ef7983 */ /* 0x000ea20000300800 */
[----:B---3--:R-:W-:-:S02]  /*ab560*/  MOV R196, R86 ;  /* 0x0000005600c47202 */ /* 0x008fc40000000f00 */
[----:B------:R-:W3:Y:S01]  /*ab570*/  LDL.LU R86, [R1+0x9378] ;  /* 0x0093780001567983 */ /* 0x000ee20000300800 */
[----:B------:R-:W-:Y:S02]  /*ab580*/  IMAD.MOV.U32 R197, RZ, RZ, R102 ;  /* 0x000000ffffc57224 */ /* 0x000fe400078e0066 */
[----:B------:R-:W3:Y:S02]  /*ab590*/  LDL.LU R102, [R1+0x9374] ;  /* 0x0093740001667983 */ /* 0x000ee40000300800 */
[----:B------:R-:W-:Y:S01]  /*ab5a0*/  IMAD.MOV.U32 R198, RZ, RZ, R103 ;  /* 0x000000ffffc67224 */ /* 0x000fe200078e0067 */
[----:B------:R-:W-:Y:S01]  /*ab5b0*/  MOV R199, R94 ;  /* 0x0000005e00c77202 */ /* 0x000fe20000000f00 */
[----:B------:R-:W3:Y:S01]  /*ab5c0*/  LDL.LU R103, [R1+0x9370] ;  /* 0x0093700001677983 */ /* 0x000ee20000300800 */
[----:B------:R-:W3:Y:S02]  /*ab5d0*/  LDL.LU R94, [R1+0x936c] ;  /* 0x00936c00015e7983 */ /* 0x000ee40000300800 */
[----:B----4-:R-:W-:-:S02]  /*ab5e0*/  IMAD.MOV.U32 R195, RZ, RZ, R79 ;  /* 0x000000ffffc37224 */ /* 0x010fc400078e004f */
[----:B------:R-:W-:Y:S01]  /*ab5f0*/  IMAD.MOV.U32 R194, RZ, RZ, R78 ;  /* 0x000000ffffc27224 */ /* 0x000fe200078e004e */
[----:B------:R-:W-:Y:S02]  /*ab600*/  MOV R193, R83 ;  /* 0x0000005300c17202 */ /* 0x000fe40000000f00 */
        /* <DEDUP_REMOVED lines=12> */
[----:B------:R-:W-:Y:S02]  /*ab6d0*/  MOV R244, R51 ;  /* 0x0000003300f47202 */ /* 0x000fe40000000f00 */
[----:B------:R-:W-:Y:S01]  /*ab6e0*/  MOV R2, R246 ;  /* 0x000000f600027202 */ /* 0x000fe20000000f00 */
[----:B------:R-:W-:Y:S02]  /*ab6f0*/  IMAD.MOV.U32 R245, RZ, RZ, R59 ;  /* 0x000000fffff57224 */ /* 0x000fe400078e003b */
[----:B------:R-:W-:-:S02]  /*ab700*/  IMAD.MOV.U32 R0, RZ, RZ, R247 ;  /* 0x000000ffff007224 */ /* 0x000fc400078e00f7 */
[----:B------:R-:W-:Y:S01]  /*ab710*/  IMAD.MOV.U32 R246, RZ, RZ, R54 ;  /* 0x000000fffff67224 */ /* 0x000fe200078e0036 */
[----:B------:R-:W-:Y:S01]  /*ab720*/  MOV R247, R55 ;  /* 0x0000003700f77202 */ /* 0x000fe20000000f00 */
[----:B--2---:R-:W-:Y:S02]  /*ab730*/  IMAD.MOV.U32 R217, RZ, RZ, R91 ;  /* 0x000000ffffd97224 */ /* 0x004fe400078e005b */
[----:B------:R-:W-:Y:S02]  /*ab740*/  IMAD.MOV.U32 R216, RZ, RZ, R90 ;  /* 0x000000ffffd87224 */ /* 0x000fe400078e005a */
[----:B------:R-:W2:Y:S01]  /*ab750*/  LDL.LU R90, [R1+0x9368] ;  /* 0x00936800015a7983 */ /* 0x000ea20000300800 */
[----:B------:R-:W2:Y:S02]  /*ab760*/  LDL.LU R91, [R1+0x9364] ;  /* 0x00936400015b7983 */ /* 0x000ea40000300800 */
[----:B------:R-:W-:Y:S02]  /*ab770*/  IMAD.MOV.U32 R219, RZ, RZ, R87 ;  /* 0x000000ffffdb7224 */ /* 0x000fe400078e0057 */
[----:B------:R-:W-:Y:S01]  /*ab780*/  IMAD.MOV.U32 R192, RZ, RZ, R82 ;  /* 0x000000ffffc07224 */ /* 0x000fe200078e0052 */
[----:B---3--:R-:W-:-:S02]  /*ab790*/  MOV R218, R86 ;  /* 0x0000005600da7202 */ /* 0x008fc40000000f00 */
[----:B------:R-:W3:Y:S01]  /*ab7a0*/  LDL.LU R86, [R1+0x9360] ;  /* 0x0093600001567983 */ /* 0x000ee20000300800 */
[----:B------:R-:W3:Y:S02]  /*ab7b0*/  LDL.LU R87, [R1+0x935c] ;  /* 0x00935c0001577983 */ /* 0x000ee40000300800 */
        /* <DEDUP_REMOVED lines=19> */
[----:B------:R-:W3:Y:S01]  /*ab8f0*/  LDL.LU R55, [R1+0x930c] ;  /* 0x00930c0001377983 */ /* 0x000ee20000300800 */
[C---:B--2---:R-:W-:Y:S08]  /*ab900*/  HMMA.1688.F32.TF32 R232, R4.reuse, R46, R232 ;  /* 0x0000002e04e8723c */ /* 0x044ff000000810e8 */
[C---:B---3--:R-:W-:Y:S11]  /*ab910*/  HMMA.1688.F32.TF32 R216, R4.reuse, R54, R216 ;  /* 0x0000003604d8723c */ /* 0x048ff600000810d8 */
[----:B------:R-:W-:Y:S05]  /*ab920*/  @!UPT UIADD3 URZ, URZ, URZ, URZ ;  /* 0x0000003f3f3ff290 */ /* 0x000fea000fffe03f */
[----:B------:R-:W-:Y:S02]  /*ab930*/  IMAD.MOV.U32 R165, RZ, RZ, R232 ;  /* 0x000000ffffa57224 */ /* 0x000fe400078e00e8 */
[----:B------:R-:W-:Y:S01]  /*ab940*/  IMAD.MOV.U32 R164, RZ, RZ, R233 ;  /* 0x000000ffffa47224 */ /* 0x000fe200078e00e9 */
[----:B------:R-:W-:Y:S01]  /*ab950*/  MOV R161, R234 ;  /* 0x000000ea00a17202 */ /* 0x000fe20000000f00 */
[----:B------:R-:W-:Y:S02]  /*ab960*/  IMAD.MOV.U32 R160, RZ, RZ, R235 ;  /* 0x000000ffffa07224 */ /* 0x000fe400078e00eb */
[----:B------:R-:W-:Y:S02]  /*ab970*/  HMMA.1688.F32.TF32 R232, R4, R50, R236 ;  /* 0x0000003204e8723c */ /* 0x000fe400000810ec */
[----:B------:R-:W-:Y:S01]  /*ab980*/  MOV R181, R216 ;  /* 0x000000d800b57202 */ /* 0x000fe20000000f00 */
[----:B------:R-:W-:Y:S02]  /*ab990*/  IMAD.MOV.U32 R180, RZ, RZ, R217 ;  /* 0x000000ffffb47224 */ /* 0x000fe400078e00d9 */
[----:B------:R-:W-:Y:S01]  /*ab9a0*/  IMAD.MOV.U32 R177, RZ, RZ, R218 ;  /* 0x000000ffffb17224 */ /* 0x000fe200078e00da */
[----:B------:R-:W-:-:S02]  /*ab9b0*/  MOV R176, R219 ;  /* 0x000000db00b07202 */ /* 0x000fc40000000f00 */
[C---:B------:R-:W-:Y:S11]  /*ab9c0*/  HMMA.1688.F32.TF32 R216, R4.reuse, R62, R196 ;  /* 0x0000003e04d8723c */ /* 0x040ff600000810c4 */
[----:B------:R-:W-:Y:S05]  /*ab9d0*/  @!UPT UIADD3 URZ, URZ, URZ, URZ ;  /* 0x0000003f3f3ff290 */ /* 0x000fea000fffe03f */
[----:B------:R-:W-:Y:S01]  /*ab9e0*/  IMAD.MOV.U32 R173, RZ, RZ, R232 ;  /* 0x000000ffffad7224 */ /* 0x000fe200078e00e8 */
[----:B------:R-:W-:Y:S01]  /*ab9f0*/  MOV R172, R233 ;  /* 0x000000e900ac7202 */ /* 0x000fe20000000f00 */
[----:B------:R-:W-:Y:S02]  /*aba00*/  IMAD.MOV.U32 R169, RZ, RZ, R234 ;  /* 0x000000ffffa97224 */ /* 0x000fe400078e00ea */
[----:B------:R-:W-:Y:S02]  /*aba10*/  IMAD.MOV.U32 R168, RZ, RZ, R235 ;  /* 0x000000ffffa87224 */ /* 0x000fe400078e00eb */
        /* <DEDUP_REMOVED lines=9> */
[----:B------:R1:W-:Y:S02]  /*abab0*/  STL.64 [R1+0x12c8], R194 ;  /* 0x0012c8c201007387 */ /* 0x0003e40000100a00 */
[C---:B-1----:R-:W-:Y:S08]  /*abac0*/  HMMA.1688.F32.TF32 R192, R4.reuse, R78, R32 ;  /* 0x0000004e04c0723c */ /* 0x042ff00000081020 */
[C---:B----4-:R-:W-:Y:S01]  /*abad0*/  HMMA.1688.F32.TF32 R32, R4.reuse, R82, R208 ;  /* 0x000000520420723c */ /* 0x050fe200000810d0 */
[----:B------:R-:W-:Y:S01]  /*abae0*/  STL.64 [R1+0x12b0], R196 ;  /* 0x0012b0c401007387 */ /* 0x000fe20000100a00 */
[----:B------:R-:W-:Y:S03]  /*abaf0*/  STL.64 [R1+0x12b8], R198 ;  /* 0x0012b8c601007387 */ /* 0x000fe60000100a00 */
[----:B------:R-:W-:Y:S02]  /*abb00*/  STL.64 [R1+0x12a0], R20 ;  /* 0x0012a01401007387 */ /* 0x000fe40000100a00 */
[----:B------:R1:W-:Y:S02]  /*abb10*/  STL.64 [R1+0x12a8], R22 ;  /* 0x0012a81601007387 */ /* 0x0003e40000100a00 */
[----:B-1----:R-:W-:Y:S06]  /*abb20*/  HMMA.1688.F32.TF32 R20, R4, R86, R28 ;  /* 0x000000560414723c */ /* 0x002fec000008101c */
[----:B------:R-:W-:Y:S01]  /*abb30*/  STL.64 [R1+0x1290], R192 ;  /* 0x001290c001007387 */ /* 0x000fe20000100a00 */
[----:B------:R-:W-:Y:S07]  /*abb40*/  STL.64 [R1+0x1298], R194 ;  /* 0x001298c201007387 */ /* 0x000fee0000100a00 */
[----:B------:R-:W-:Y:S02]  /*abb50*/  STL.64 [R1+0x1280], R32 ;  /* 0x0012802001007387 */ /* 0x000fe40000100a00 */
[----:B------:R-:W-:Y:S01]  /*abb60*/  IMAD.MOV.U32 R28, RZ, RZ, R95 ;  /* 0x000000ffff1c7224 */ /* 0x000fe200078e005f */
[----:B------:R-:W-:Y:S01]  /*abb70*/  STL.64 [R1+0x1288], R34 ;  /* 0x0012882201007387 */ /* 0x000fe20000100a00 */
[----:B------:R-:W2:Y:S02]  /*abb80*/  LDL.LU R95, [R1+0x9308] ;  /* 0x00930800015f7983 */ /* 0x000ea40000300800 */
[----:B------:R-:W-:Y:S01]  /*abb90*/  IMAD.MOV.U32 R29, RZ, RZ, R98 ;  /* 0x000000ffff1d7224 */ /* 0x000fe200078e0062 */
[----:B------:R-:W-:-:S02]  /*abba0*/  MOV R30, R99 ;  /* 0x00000063001e7202 */ /* 0x000fc40000000f00 */
[----:B------:R-:W-:Y:S01]  /*abbb0*/  STL.64 [R1+0x1270], R20 ;  /* 0x0012701401007387 */ /* 0x000fe20000100a00 */
[----:B------:R1:W-:Y:S02]  /*abbc0*/  STL.64 [R1+0x1278], R22 ;  /* 0x0012781601007387 */ /* 0x0003e40000100a00 */
[----:B------:R-:W3:Y:S02]  /*abbd0*/  LDL.LU R98, [R1+0x9304] ;  /* 0x0093040001627983 */ /* 0x000ee40000300800 */
[----:B------:R-:W3:Y:S01]  /*abbe0*/  LDL.LU R99, [R1+0x9300] ;  /* 0x0093000001637983 */ /* 0x000ee20000300800 */
[----:B------:R-:W4:Y:S01]  /*abbf0*/  LDL.LU R31, [R1+0x11fc] ;  /* 0x0011fc00011f7983 */ /* 0x000f220000300800 */
[C---:B-1----:R-:W-:Y:S11]  /*abc00*/  HMMA.1688.F32.TF32 R20, R4.reuse, R90, R220 ;  /* 0x0000005a0414723c */ /* 0x042ff600000810dc */
[----:B------:R-:W-:Y:S11]  /*abc10*/  @!UPT UIADD3 URZ, URZ, URZ, URZ ;  /* 0x0000003f3f3ff290 */ /* 0x000ff6000fffe03f */
[----:B------:R-:W-:Y:S01]  /*abc20*/  @!UPT UIADD3 URZ, URZ, URZ, URZ ;  /* 0x0000003f3f3ff290 */ /* 0x000fe2000fffe03f */
[----:B------:R2:W-:Y:S01]  /*abc30*/  STL.64 [R1+0x1268], R22 ;  /* 0x0012681601007387 */ /* 0x0005e20000100a00 */
[----:B------:R-:W-:Y:S02]  /*abc40*/  IMAD.MOV.U32 R240, RZ, RZ, R20 ;  /* 0x000000fffff07224 */ /* 0x000fe400078e0014 */
[----:B------:R-:W-:Y:S01]  /*abc50*/  IMAD.MOV.U32 R241, RZ, RZ, R21 ;  /* 0x000000fffff17224 */ /* 0x000fe200078e0015 */
[----:B------:R-:W-:Y:S01]  /*abc60*/  MOV R222, R106 ;  /* 0x0000006a00de7202 */ /* 0x000fe20000000f00 */
[----:B------:R-:W-:Y:S01]  /*abc70*/  IMAD.MOV.U32 R223, RZ, RZ, R107 ;  /* 0x000000ffffdf7224 */ /* 0x000fe200078e006b */
[C---:B--2---:R-:W-:Y:S11]  /*abc80*/  HMMA.1688.F32.TF32 R20, R4.reuse, R94, R244 ;  /* 0x0000005e0414723c */ /* 0x044ff600000810f4 */
[----:B------:R-:W-:Y:S11]  /*abc90*/  @!UPT UIADD3 URZ, URZ, URZ, URZ ;  /* 0x0000003f3f3ff290 */ /* 0x000ff6000fffe03f */
[----:B------:R-:W-:Y:S01]  /*abca0*/  @!UPT UIADD3 URZ, URZ, URZ, URZ ;  /* 0x0000003f3f3ff290 */ /* 0x000fe2000fffe03f */
[----:B------:R3:W-:Y:S01]  /*abcb0*/  STL.64 [R1+0x1258], R22 ;  /* 0x0012581601007387 */ /* 0x0007e20000100a00 */
[----:B------:R-:W-:Y:S01]  /*abcc0*/  MOV R132, R20 ;  /* 0x0000001400847202 */ /* 0x000fe20000000f00 */
[----:B------:R-:W-:Y:S02]  /*abcd0*/  IMAD.MOV.U32 R133, RZ, RZ, R21 ;  /* 0x000000ffff857224 */ /* 0x000fe400078e0015 */
[C---:B---3--:R-:W-:Y:S11]  /*abce0*/  HMMA.1688.F32.TF32 R20, R4.reuse, R98, R200 ;  /* 0x000000620414723c */ /* 0x048ff600000810c8 */
[----:B------:R-:W-:Y:S11]  /*abcf0*/  @!UPT UIADD3 URZ, URZ, URZ, URZ ;  /* 0x0000003f3f3ff290 */ /* 0x000ff6000fffe03f */
[----:B------:R-:W-:Y:S01]  /*abd00*/  @!UPT UIADD3 URZ, URZ, URZ, URZ ;  /* 0x0000003f3f3ff290 */ /* 0x000fe2000fffe03f */
        /* <DEDUP_REMOVED lines=10> */
[----:B------:R-:W2:Y:S02]  /*abdb0*/  LDL.LU R220, [R1+0x11c0] ;  /* 0x0011c00001dc7983 */ /* 0x000ea40000300800 */
[----:B------:R-:W2:Y:S01]  /*abdc0*/  LDL.LU R221, [R1+0x11c4] ;  /* 0x0011c40001dd7983 */ /* 0x000ea20000300800 */
[----:B------:R-:W4:Y:S01]  /*abdd0*/  LDL.LU R106, [R1+0x92fc] ;  /* 0x0092fc00016a7983 */ /* 0x000f220000300800 */
[----:B------:R-:W4:Y:S01]  /*abde0*/  LDL.LU R107, [R1+0x92f8] ;  /* 0x0092f800016b7983 */ /* 0x000f220000300800 */
[----:B------:R-:W-:Y:S01]  /*abdf0*/  HMMA.1688.F32.TF32 R8, R4, R102, R8 ;  /* 0x000000660408723c */ /* 0x000fe20000081008 */
[----:B------:R-:W-:Y:S01]  /*abe00*/  IMAD.MOV.U32 R244, RZ, RZ, R130 ;  /* 0x000000fffff47224 */ /* 0x000fe200078e0082 */
[----:B------:R-:W-:Y:S01]  /*abe10*/  MOV R245, R131 ;  /* 0x0000008300f57202 */ /* 0x000fe20000000f00 */
[----:B------:R-:W-:-:S02]  /*abe20*/  IMAD.MOV.U32 R246, RZ, RZ, R126 ;  /* 0x000000fffff67224 */ /* 0x000fc400078e007e */
[----:B------:R-:W-:Y:S01]  /*abe30*/  IMAD.MOV.U32 R247, RZ, RZ, R127 ;  /* 0x000000fffff77224 */ /* 0x000fe200078e007f */
[----:B------:R-:W-:Y:S01]  /*abe40*/  MOV R200, R122 ;  /* 0x0000007a00c87202 */ /* 0x000fe20000000f00 */
[----:B------:R-:W-:Y:S02]  /*abe50*/  IMAD.MOV.U32 R201, RZ, RZ, R110 ;  /* 0x000000ffffc97224 */ /* 0x000fe400078e006e */
[----:B------:R-:W-:Y:S11]  /*abe60*/  IMAD.MOV.U32 R202, RZ, RZ, R111 ;  /* 0x000000ffffca7224 */ /* 0x000ff600078e006f */
[----:B------:R-:W-:Y:S04]  /*abe70*/  @!UPT UIADD3 URZ, URZ, URZ, URZ ;  /* 0x0000003f3f3ff290 */ /* 0x000fe8000fffe03f */
[----:B------:R-:W-:Y:S01]  /*abe80*/  IMAD.MOV.U32 R88, RZ, RZ, R8 ;  /* 0x000000ffff587224 */ /* 0x000fe200078e0008 */
[----:B------:R-:W-:Y:S01]  /*abe90*/  MOV R89, R9 ;  /* 0x0000000900597202 */ /* 0x000fe20000000f00 */
[----:B------:R-:W-:Y:S01]  /*abea0*/  IMAD.MOV.U32 R121, RZ, RZ, R10 ;  /* 0x000000ffff797224 */ /* 0x000fe200078e000a */
[----:B------:R-:W2:Y:S01]  /*abeb0*/  LDL.LU R8, [R1+0x11b0] ;  /* 0x0011b00001087983 */ /* 0x000ea20000300800 */
[----:B------:R-:W-:Y:S02]  /*abec0*/  IMAD.MOV.U32 R120, RZ, RZ, R11 ;  /* 0x000000ffff787224 */ /* 0x000fe400078e000b */
[----:B------:R-:W2:Y:S02]  /*abed0*/  LDL.LU R9, [R1+0x11b4] ;  /* 0x0011b40001097983 */ /* 0x000ea40000300800 */
[----:B------:R-:W-:Y:S01]  /*abee0*/  IMAD.MOV.U32 R10, RZ, RZ, R134 ;  /* 0x000000ffff0a7224 */ /* 0x000fe200078e0086 */
[----:B------:R-:W-:Y:S01]  /*abef0*/  MOV R11, R135 ;  /* 0x00000087000b7202 */ /* 0x000fe20000000f00 */
[----:B------:R-:W2:Y:S01]  /*abf00*/  LDL.LU R134, [R1+0x92f4] ;  /* 0x0092f40001867983 */ /* 0x000ea20000300800 */
[----:B------:R-:W2:Y:S02]  /*abf10*/  LDL.LU R135, [R1+0x92f0] ;  /* 0x0092f00001877983 */ /* 0x000ea40000300800 */
[----:B------:R-:W-:Y:S02]  /*abf20*/  STL.64 [R1+0x9110], R90 ;  /* 0x0091105a01007387 */ /* 0x000fe40000100a00 */
[----:B------:R1:W-:Y:S01]  /*abf30*/  STL.64 [R1+0x9108], R88 ;  /* 0x0091085801007387 */ /* 0x0003e20000100a00 */
[----:B------:R-:W2:Y:S01]  /*abf40*/  LDL.LU R130, [R1+0x92ec] ;  /* 0x0092ec0001827983 */ /* 0x000ea20000300800 */
[----:B------:R-:W2:Y:S02]  /*abf50*/  LDL.LU R131, [R1+0x92e8] ;  /* 0x0092e80001837983 */ /* 0x000ea40000300800 */
[----:B------:R-:W2:Y:S02]  /*abf60*/  LDL.LU R126, [R1+0x92e4] ;  /* 0x0092e400017e7983 */ /* 0x000ea40000300800 */
[----:B------:R-:W2:Y:S01]  /*abf70*/  LDL.LU R127, [R1+0x92e0] ;  /* 0x0092e000017f7983 */ /* 0x000ea20000300800 */
[----:B------:R-:W2:Y:S01]  /*abf80*/  LDL.LU R122, [R1+0x92dc] ;  /* 0x0092dc00017a7983 */ /* 0x000ea20000300800 */
[----:B------:R-:W2:Y:S02]  /*abf90*/  LDL.LU R110, [R1+0x92d8] ;  /* 0x0092d800016e7983 */ /* 0x000ea40000300800 */
[----:B------:R-:W2:Y:S01]  /*abfa0*/  LDL.LU R111, [R1+0x92d4] ;  /* 0x0092d400016f7983 */ /* 0x000ea20000300800 */
[----:B------:R-:W-:-:S02]  /*abfb0*/  MOV R203, R114 ;  /* 0x0000007200cb7202 */ /* 0x000fc40000000f00 */
[----:B------:R-:W3:Y:S01]  /*abfc0*/  LDL.LU R114, [R1+0x92d0] ;  /* 0x0092d00001727983 */ /* 0x000ee20000300800 */
[----:B----4-:R-:W-:Y:S07]  /*abfd0*/  HMMA.1688.F32.TF32 R20, R4, R106, R28 ;  /* 0x0000006a0414723c */ /* 0x010fee000008101c */
[----:B------:R-:W-:Y:S02]  /*abfe0*/  IMAD.MOV.U32 R28, RZ, RZ, R115 ;  /* 0x000000ffff1c7224 */ /* 0x000fe400078e0073 */
[----:B------:R-:W3:Y:S01]  /*abff0*/  LDL.LU R115, [R1+0x92cc] ;  /* 0x0092cc0001737983 */ /* 0x000ee20000300800 */
[----:B------:R-:W-:-:S02]  /*ac000*/  IMAD.MOV.U32 R29, RZ, RZ, R123 ;  /* 0x000000ffff1d7224 */ /* 0x000fc400078e007b */
[----:B------:R-:W4:Y:S01]  /*ac010*/  LDL.LU R123, [R1+0x92c8] ;  /* 0x0092c800017b7983 */ /* 0x000f220000300800 */
[----:B------:R-:W-:Y:S01]  /*ac020*/  MOV R30, R118 ;  /* 0x00000076001e7202 */ /* 0x000fe20000000f00 */
[----:B------:R-:W-:Y:S01]  /*ac030*/  IMAD.MOV.U32 R31, RZ, RZ, R119 ;  /* 0x000000ffff1f7224 */ /* 0x000fe200078e0077 */
[----:B------:R-:W4:Y:S01]  /*ac040*/  LDL.LU R118, [R1+0x92c4] ;  /* 0x0092c40001767983 */ /* 0x000f220000300800 */
[----:B------:R-:W4:Y:S08]  /*ac050*/  LDL.LU R119, [R1+0x92c0] ;  /* 0x0092c00001777983 */ /* 0x000f300000300800 */
[----:B------:R-:W-:-:S02]  /*ac060*/  IMAD.MOV.U32 R84, RZ, RZ, R20 ;  /* 0x000000ffff547224 */ /* 0x000fc400078e0014 */
[----:B------:R-:W-:Y:S01]  /*ac070*/  IMAD.MOV.U32 R85, RZ, RZ, R21 ;  /* 0x000000ffff557224 */ /* 0x000fe200078e0015 */
[----:B------:R-:W-:Y:S01]  /*ac080*/  MOV R125, R22 ;  /* 0x00000016007d7202 */ /* 0x000fe20000000f00 */
[----:B------:R-:W-:Y:S02]  /*ac090*/  IMAD.MOV.U32 R124, RZ, RZ, R23 ;  /* 0x000000ffff7c7224 */ /* 0x000fe400078e0017 */
        /* <DEDUP_REMOVED lines=10> */
[----:B------:R-:W-:Y:S01]  /*ac140*/  MOV R76, R20 ;  /* 0x00000014004c7202 */ /* 0x000fe20000000f00 */
[----:B------:R-:W-:Y:S02]  /*ac150*/  IMAD.MOV.U32 R77, RZ, RZ, R21 ;  /* 0x000000ffff4d7224 */ /* 0x000fe400078e0015 */
[----:B------:R-:W-:Y:S01]  /*ac160*/  IMAD.MOV.U32 R117, RZ, RZ, R22 ;  /* 0x000000ffff757224 */ /* 0x000fe200078e0016 */
[----:B------:R-:W-:Y:S02]  /*ac170*/  MOV R116, R23 ;  /* 0x0000001700747202 */ /* 0x000fe40000000f00 */
[C---:B----4-:R-:W-:Y:S11]  /*ac180*/  HMMA.1688.F32.TF32 R20, R4.reuse, R118, R220 ;  /* 0x000000760414723c */ /* 0x050ff600000810dc */
[----:B------:R-:W-:Y:S11]  /*ac190*/  @!UPT UIADD3 URZ, URZ, URZ, URZ ;  /* 0x0000003f3f3ff290 */ /* 0x000ff6000fffe03f */
[----:B------:R-:W-:Y:S02]  /*ac1a0*/  @!UPT UIADD3 URZ, URZ, URZ, URZ ;  /* 0x0000003f3f3ff290 */ /* 0x000fe4000fffe03f */
[----:B------:R-:W-:Y:S02]  /*ac1b0*/  IMAD.MOV.U32 R72, RZ, RZ, R20 ;  /* 0x000000ffff487224 */ /* 0x000fe400078e0014 */
[----:B------:R-:W-:Y:S01]  /*ac1c0*/  IMAD.MOV.U32 R73, RZ, RZ, R21 ;  /* 0x000000ffff497224 */ /* 0x000fe200078e0015 */
[----:B------:R-:W-:Y:S01]  /*ac1d0*/  MOV R113, R22 ;  /* 0x0000001600717202 */ /* 0x000fe20000000f00 */
[----:B------:R-:W-:Y:S02]  /*ac1e0*/  IMAD.MOV.U32 R112, RZ, RZ, R23 ;  /* 0x000000ffff707224 */ /* 0x000fe400078e0017 */
[C---:B------:R-:W-:Y:S01]  /*ac1f0*/  HMMA.1688.F32.TF32 R20, R4.reuse, R126, R244 ;  /* 0x0000007e0414723c */ /* 0x040fe200000810f4 */
[----:B------:R-:W-:Y:S02]  /*ac200*/  IMAD.MOV.U32 R208, RZ, RZ, R174 ;  /* 0x000000ffffd07224 */ /* 0x000fe400078e00ae */
[----:B------:R-:W-:Y:S11]  /*ac210*/  IMAD.MOV.U32 R209, RZ, RZ, R175 ;  /* 0x000000ffffd17224 */ /* 0x000ff600078e00af */
[----:B------:R-:W-:Y:S10]  /*ac220*/  @!UPT UIADD3 URZ, URZ, URZ, URZ ;  /* 0x0000003f3f3ff290 */ /* 0x000ff4000fffe03f */
[----:B------:R-:W-:Y:S01]  /*ac230*/  MOV R64, R20 ;  /* 0x0000001400407202 */ /* 0x000fe20000000f00 */
[----:B------:R-:W-:Y:S02]  /*ac240*/  IMAD.MOV.U32 R65, RZ, RZ, R21 ;  /* 0x000000ffff417224 */ /* 0x000fe400078e0015 */
[----:B------:R-:W-:Y:S01]  /*ac250*/  IMAD.MOV.U32 R97, RZ, RZ, R22 ;  /* 0x000000ffff617224 */ /* 0x000fe200078e0016 */
[----:B------:R-:W-:Y:S02]  /*ac260*/  MOV R96, R23 ;  /* 0x0000001700607202 */ /* 0x000fe40000000f00 */
[----:B------:R-:W-:Y:S07]  /*ac270*/  HMMA.1688.F32.TF32 R20, R4, R130, R200 ;  /* 0x000000820414723c */ /* 0x000fee00000810c8 */
[----:B------:R-:W-:Y:S01]  /*ac280*/  MOV R200, R167 ;  /* 0x000000a700c87202 */ /* 0x000fe20000000f00 */
[----:B------:R-:W-:Y:S01]  /*ac290*/  IMAD.MOV.U32 R201, RZ, RZ, R166 ;  /* 0x000000ffffc97224 */ /* 0x000fe200078e00a6 */
[----:B------:R-:W2:Y:S01]  /*ac2a0*/  LDL.LU R167, [R1+0x92bc] ;  /* 0x0092bc0001a77983 */ /* 0x000ea20000300800 */
[----:B------:R-:W3:Y:S02]  /*ac2b0*/  LDL.LU R166, [R1+0x92b8] ;  /* 0x0092b80001a67983 */ /* 0x000ee40000300800 */
[----:B------:R-:W-:Y:S01]  /*ac2c0*/  IMAD.MOV.U32 R202, RZ, RZ, R187 ;  /* 0x000000ffffca7224 */ /* 0x000fe200078e00bb */
[----:B------:R-:W-:Y:S01]  /*ac2d0*/  MOV R203, R186 ;  /* 0x000000ba00cb7202 */ /* 0x000fe20000000f00 */
[----:B------:R-:W4:Y:S01]  /*ac2e0*/  LDL.LU R187, [R1+0x92b4] ;  /* 0x0092b40001bb7983 */ /* 0x000f220000300800 */
[----:B------:R-:W2:Y:S02]  /*ac2f0*/  LDL.LU R186, [R1+0x92b0] ;  /* 0x0092b00001ba7983 */ /* 0x000ea40000300800 */
[----:B------:R-:W2:Y:S02]  /*ac300*/  LDL.LU R174, [R1+0x92ac] ;  /* 0x0092ac0001ae7983 */ /* 0x000ea40000300800 */
[----:B------:R-:W3:Y:S01]  /*ac310*/  LDL.LU R175, [R1+0x92a8] ;  /* 0x0092a80001af7983 */ /* 0x000ee20000300800 */
        /* <DEDUP_REMOVED lines=14> */
[----:B------:R-:W-:Y:S01]  /*ac400*/  MOV R93, R22 ;  /* 0x00000016005d7202 */ /* 0x000fe20000000f00 */
[----:B------:R-:W-:Y:S02]  /*ac410*/  IMAD.MOV.U32 R92, RZ, RZ, R23 ;  /* 0x000000ffff5c7224 */ /* 0x000fe400078e0017 */
[----:B------:R-:W-:Y:S01]  /*ac420*/  HMMA.1688.F32.TF32 R20, R4, R134, R28 ;  /* 0x000000860414723c */ /* 0x000fe2000008101c */
[----:B--2---:R-:W-:Y:S01]  /*ac430*/  IMAD.MOV.U32 R213, RZ, RZ, R174 ;  /* 0x000000ffffd57224 */ /* 0x004fe200078e00ae */
[----:B---3--:R-:W-:-:S02]  /*ac440*/  MOV R212, R175 ;  /* 0x000000af00d47202 */ /* 0x008fc40000000f00 */
[----:B------:R-:W2:Y:S01]  /*ac450*/  LDL.LU R175, [R1+0x928c] ;  /* 0x00928c0001af7983 */ /* 0x000ea20000300800 */
[----:B------:R-:W3:Y:S02]  /*ac460*/  LDL.LU R174, [R1+0x9288] ;  /* 0x0092880001ae7983 */ /* 0x000ee40000300800 */
[----:B------:R-:W-:Y:S01]  /*ac470*/  IMAD.MOV.U32 R214, RZ, RZ, R186 ;  /* 0x000000ffffd67224 */ /* 0x000fe200078e00ba */
[----:B----4-:R-:W-:Y:S01]  /*ac480*/  MOV R215, R187 ;  /* 0x000000bb00d77202 */ /* 0x010fe20000000f00 */
[----:B------:R-:W4:Y:S01]  /*ac490*/  LDL.LU R186, [R1+0x9284] ;  /* 0x0092840001ba7983 */ /* 0x000f220000300800 */
[----:B------:R-:W4:Y:S02]  /*ac4a0*/  LDL.LU R187, [R1+0x9280] ;  /* 0x0092800001bb7983 */ /* 0x000f240000300800 */
[----:B------:R-:W1:Y:S02]  /*ac4b0*/  LDL.LU R236, [R1+0x14b0] ;  /* 0x0014b00001ec7983 */ /* 0x000e640000300800 */
[----:B------:R-:W1:Y:S01]  /*ac4c0*/  LDL.LU R237, [R1+0x14b4] ;  /* 0x0014b40001ed7983 */ /* 0x000e620000300800 */
[----:B------:R-:W1:Y:S01]  /*ac4d0*/  LDL.LU R238, [R1+0x14b8] ;  /* 0x0014b80001ee7983 */ /* 0x000e620000300800 */
[----:B------:R-:W1:Y:S02]  /*ac4e0*/  LDL.LU R239, [R1+0x14bc] ;  /* 0x0014bc0001ef7983 */ /* 0x000e640000300800 */
[----:B------:R-:W4:Y:S02]  /*ac4f0*/  LDL.LU R216, [R1+0x14a0] ;  /* 0x0014a00001d87983 */ /* 0x000f240000300800 */
[----:B------:R-:W4:Y:S04]  /*ac500*/  LDL.LU R217, [R1+0x14a4] ;  /* 0x0014a40001d97983 */ /* 0x000f280000300800 */
[----:B------:R-:W-:Y:S01]  /*ac510*/  IMAD.MOV.U32 R105, RZ, RZ, R20 ;  /* 0x000000ffff697224 */ /* 0x000fe200078e0014 */
[----:B------:R-:W4:Y:S01]  /*ac520*/  LDL.LU R218, [R1+0x14a8] ;  /* 0x0014a80001da7983 */ /* 0x000f220000300800 */
[----:B------:R-:W-:Y:S01]  /*ac530*/  MOV R104, R21 ;  /* 0x0000001500687202 */ /* 0x000fe20000000f00 */
[----:B------:R-:W4:Y:S02]  /*ac540*/  LDL.LU R219, [R1+0x14ac] ;  /* 0x0014ac0001db7983 */ /* 0x000f240000300800 */
[----:B------:R-:W-:-:S02]  /*ac550*/  IMAD.MOV.U32 R20, RZ, RZ, R182 ;  /* 0x000000ffff147224 */ /* 0x000fc400078e00b6 */
[----:B------:R-:W-:Y:S01]  /*ac560*/  IMAD.MOV.U32 R101, RZ, RZ, R22 ;  /* 0x000000ffff657224 */ /* 0x000fe200078e0016 */
[----:B------:R-:W4:Y:S01]  /*ac570*/  LDL.LU R182, [R1+0x927c] ;  /* 0x00927c0001b67983 */ /* 0x000f220000300800 */
[----:B------:R-:W-:Y:S02]  /*ac580*/  IMAD.MOV.U32 R21, RZ, RZ, R183 ;  /* 0x000000ffff157224 */ /* 0x000fe400078e00b7 */
[----:B------:R-:W-:Y:S02]  /*ac590*/  IMAD.MOV.U32 R100, RZ, RZ, R23 ;  /* 0x000000ffff647224 */ /* 0x000fe400078e0017 */
[----:B------:R-:W4:Y:S01]  /*ac5a0*/  LDL.LU R183, [R1+0x9278] ;  /* 0x0092780001b77983 */ /* 0x000f220000300800 */
[----:B------:R-:W-:Y:S01]  /*ac5b0*/  MOV R22, R178 ;  /* 0x000000b200167202 */ /* 0x000fe20000000f00 */
[----:B------:R-:W-:Y:S01]  /*ac5c0*/  IMAD.MOV.U32 R23, RZ, RZ, R179 ;  /* 0x000000ffff177224 */ /* 0x000fe200078e00b3 */
[----:B------:R-:W4:Y:S01]  /*ac5d0*/  LDL.LU R178, [R1+0x9274] ;  /* 0x0092740001b27983 */ /* 0x000f220000300800 */
[----:B------:R-:W4:Y:S02]  /*ac5e0*/  LDL.LU R179, [R1+0x9270] ;  /* 0x0092700001b37983 */ /* 0x000f240000300800 */
[----:B------:R-:W4:Y:S02]  /*ac5f0*/  LDL.LU R192, [R1+0x1490] ;  /* 0x0014900001c07983 */ /* 0x000f240000300800 */
[----:B------:R-:W4:Y:S01]  /*ac600*/  LDL.LU R193, [R1+0x1494] ;  /* 0x0014940001c17983 */ /* 0x000f220000300800 */
[----:B------:R-:W4:Y:S01]  /*ac610*/  LDL.LU R194, [R1+0x1498] ;  /* 0x0014980001c27983 */ /* 0x000f220000300800 */
[----:B------:R-:W4:Y:S02]  /*ac620*/  LDL.LU R195, [R1+0x149c] ;  /* 0x00149c0001c37983 */ /* 0x000f240000300800 */
        /* <DEDUP_REMOVED lines=17> */
[----:B------:R-:W-:Y:S02]  /*ac740*/  MOV R31, R147 ;  /* 0x00000093001f7202 */ /* 0x000fe40000000f00 */
[----:B--2---:R-:W-:Y:S01]  /*ac750*/  MOV R197, R175 ;  /* 0x000000af00c57202 */ /* 0x004fe20000000f00 */
[----:B---3--:R-:W-:-:S02]  /*ac760*/  IMAD.MOV.U32 R196, RZ, RZ, R174 ;  /* 0x000000ffffc47224 */ /* 0x008fc400078e00ae */
[----:B------:R-:W2:Y:S01]  /*ac770*/  LDL.LU R174, [R1+0x926c] ;  /* 0x00926c0001ae7983 */ /* 0x000ea20000300800 */
[----:B------:R-:W2:Y:S02]  /*ac780*/  LDL.LU R175, [R1+0x9268] ;  /* 0x0092680001af7983 */ /* 0x000ea40000300800 */
        /* <DEDUP_REMOVED lines=11> */
[----:B------:R-:W1:Y:S02]  /*ac840*/  LDL.LU R138, [R1+0x9238] ;  /* 0x00923800018a7983 */ /* 0x000e640000300800 */
[----:B------:R-:W1:Y:S02]  /*ac850*/  LDL.LU R139, [R1+0x9234] ;  /* 0x00923400018b7983 */ /* 0x000e640000300800 */
[----:B------:R-:W4:Y:S01]  /*ac860*/  LDL.LU R142, [R1+0x9230] ;  /* 0x00923000018e7983 */ /* 0x000f220000300800 */
[----:B------:R-:W4:Y:S01]  /*ac870*/  LDL.LU R143, [R1+0x922c] ;  /* 0x00922c00018f7983 */ /* 0x000f220000300800 */
[----:B------:R-:W2:Y:S02]  /*ac880*/  LDL.LU R151, [R1+0x9228] ;  /* 0x0092280001977983 */ /* 0x000ea40000300800 */
[----:B------:R-:W2:Y:S02]  /*ac890*/  LDL.LU R146, [R1+0x9224] ;  /* 0x0092240001927983 */ /* 0x000ea40000300800 */
[----:B------:R-:W2:Y:S01]  /*ac8a0*/  LDL.LU R147, [R1+0x9220] ;  /* 0x0092200001937983 */ /* 0x000ea20000300800 */
[C---:B-1----:R-:W-:Y:S11]  /*ac8b0*/  HMMA.1688.F32.TF32 R88, R4.reuse, R138, R236 ;  /* 0x0000008a0458723c */ /* 0x042ff600000810ec */
[----:B------:R-:W-:Y:S11]  /*ac8c0*/  @!UPT UIADD3 URZ, URZ, URZ, URZ ;  /* 0x0000003f3f3ff290 */ /* 0x000ff6000fffe03f */
[----:B------:R-:W-:Y:S02]  /*ac8d0*/  @!UPT UIADD3 URZ, URZ, URZ, URZ ;  /* 0x0000003f3f3ff290 */ /* 0x000fe4000fffe03f */
[----:B------:R-:W-:Y:S02]  /*ac8e0*/  IMAD.MOV.U32 R41, RZ, RZ, R88 ;  /* 0x000000ffff297224 */ /* 0x000fe400078e0058 */
[----:B------:R-:W-:Y:S01]  /*ac8f0*/  IMAD.MOV.U32 R40, RZ, RZ, R89 ;  /* 0x000000ffff287224 */ /* 0x000fe200078e0059 */
[----:B------:R-:W-:Y:S01]  /*ac900*/  MOV R37, R90 ;  /* 0x0000005a00257202 */ /* 0x000fe20000000f00 */
        /* <DEDUP_REMOVED lines=8> */
[C---:B--2---:R-:W-:Y:S08]  /*ac990*/  HMMA.1688.F32.TF32 R88, R4.reuse, R146, R192 ;  /* 0x000000920458723c */ /* 0x044ff000000810c0 */
[C---:B------:R-:W-:Y:S08]  /*ac9a0*/  HMMA.1688.F32.TF32 R192, R4.reuse, R154, R20 ;  /* 0x0000009a04c0723c */ /* 0x040ff00000081014 */
[----:B------:R-:W-:Y:S08]  /*ac9b0*/  HMMA.1688.F32.TF32 R20, R4, R158, R212 ;  /* 0x0000009e0414723c */ /* 0x000ff000000810d4 */
[----:B------:R-:W-:Y:S01]  /*ac9c0*/  MOV R57, R88 ;  /* 0x0000005800397202 */ /* 0x000fe20000000f00 */
[----:B------:R-:W-:-:S02]  /*ac9d0*/  IMAD.MOV.U32 R56, RZ, RZ, R89 ;  /* 0x000000ffff387224 */ /* 0x000fc400078e0059 */
[----:B------:R-:W-:Y:S01]  /*ac9e0*/  IMAD.MOV.U32 R53, RZ, RZ, R90 ;  /* 0x000000ffff357224 */ /* 0x000fe200078e005a */
[----:B------:R-:W-:Y:S02]  /*ac9f0*/  MOV R52, R91 ;  /* 0x0000005b00347202 */ /* 0x000fe40000000f00 */
[C---:B------:R-:W-:Y:S08]  /*aca00*/  HMMA.1688.F32.TF32 R88, R4.reuse, R150, R196 ;  /* 0x000000960458723c */ /* 0x040ff000000810c4 */
[C---:B------:R-:W-:Y:S11]  /*aca10*/  HMMA.1688.F32.TF32 R32, R4.reuse, R166, R32 ;  /* 0x000000a60420723c */ /* 0x040ff60000081020 */
[----:B------:R-:W-:Y:S04]  /*aca20*/  @!UPT UIADD3 URZ, URZ, URZ, URZ ;  /* 0x0000003f3f3ff290 */ /* 0x000fe8000fffe03f */
[----:B------:R-:W-:Y:S01]  /*aca30*/  STL.64 [R1+0x2060], R88 ;  /* 0x0020605801007387 */ /* 0x000fe20000100a00 */
[----:B------:R1:W-:Y:S02]  /*aca40*/  STL.64 [R1+0x2068], R90 ;  /* 0x0020685a01007387 */ /* 0x0003e40000100a00 */
[----:B------:R-:W-:Y:S02]  /*aca50*/  STL.64 [R1+0x2050], R192 ;  /* 0x002050c001007387 */ /* 0x000fe40000100a00 */
[----:B------:R-:W-:Y:S01]  /*aca60*/  STL.64 [R1+0x2058], R194 ;  /* 0x002058c201007387 */ /* 0x000fe20000100a00 */
[----:B------:R-:W-:Y:S01]  /*aca70*/  STL.64 [R1+0x2040], R20 ;  /* 0x0020401401007387 */ /* 0x000fe20000100a00 */
[----:B------:R3:W-:Y:S01]  /*aca80*/  STL.64 [R1+0x2048], R22 ;  /* 0x0020481601007387 */ /* 0x0007e20000100a00 */
[C---:B-1----:R-:W-:Y:S08]  /*aca90*/  HMMA.1688.F32.TF32 R88, R4.reuse, R162, R204 ;  /* 0x000000a20458723c */ /* 0x042ff000000810cc */
[C---:B---3--:R-:W-:Y:S11]  /*acaa0*/  HMMA.1688.F32.TF32 R20, R4.reuse, R170, R208 ;  /* 0x000000aa0414723c */ /* 0x048ff600000810d0 */
        /* <DEDUP_REMOVED lines=27> */
[----:B-1----:R-:W-:Y:S01]  /*acc60*/  HMMA.1688.F32.TF32 R20, R4, R186, R28 ;  /* 0x000000ba0414723c */ /* 0x002fe2000008101c */
        /* <DEDUP_REMOVED lines=23> */
[----:B------:R1:W-:Y:S02]  /*acde0*/  STL.64 [R1+0x90c0], R186 ;  /* 0x0090c0ba01007387 */ /* 0x0003e40000100a00 */
[----:B------:R-:W-:Y:S02]  /*acdf0*/  STL.64 [R1+0x90b8], R184 ;  /* 0x0090b8b801007387 */ /* 0x000fe40000100a00 */
[----:B------:R-:W2:Y:S01]  /*ace00*/  LDL.LU R244, [R1+0x1310] ;  /* 0x0013100001f47983 */ /* 0x000ea20000300800 */
[----:B------:R-:W2:Y:S01]  /*ace10*/  LDL.LU R245, [R1+0x1314] ;  /* 0x0013140001f57983 */ /* 0x000ea20000300800 */
[----:B------:R-:W2:Y:S02]  /*ace20*/  LDL.LU R246, [R1+0x1318] ;  /* 0x0013180001f67983 */ /* 0x000ea40000300800 */
[----:B------:R-:W2:Y:S02]  /*ace30*/  LDL.LU R247, [R1+0x131c] ;  /* 0x00131c0001f77983 */ /* 0x000ea40000300800 */
[----:B------:R-:W-:-:S02]  /*ace40*/  IMAD.MOV.U32 R32, RZ, RZ, R243 ;  /* 0x000000ffff207224 */ /* 0x000fc400078e00f3 */
[----:B------:R-:W-:Y:S01]  /*ace50*/  IMAD.MOV.U32 R33, RZ, RZ, R191 ;  /* 0x000000ffff217224 */ /* 0x000fe200078e00bf */
[----:B------:R-:W2:Y:S01]  /*ace60*/  LDL.LU R243, [R1+0x921c] ;  /* 0x00921c0001f37983 */ /* 0x000ea20000300800 */
[----:B------:R-:W2:Y:S01]  /*ace70*/  LDL.LU R191, [R1+0x9218] ;  /* 0x0092180001bf7983 */ /* 0x000ea20000300800 */
[----:B------:R-:W-:Y:S01]  /*ace80*/  MOV R34, R190 ;  /* 0x000000be00227202 */ /* 0x000fe20000000f00 */
[----:B------:R-:W-:Y:S01]  /*ace90*/  IMAD.MOV.U32 R35, RZ, RZ, R242 ;  /* 0x000000ffff237224 */ /* 0x000fe200078e00f2 */
[----:B------:R-:W4:Y:S01]  /*acea0*/  LDL.LU R190, [R1+0x9214] ;  /* 0x0092140001be7983 */ /* 0x000f220000300800 */
[----:B------:R-:W4:Y:S02]  /*aceb0*/  LDL.LU R242, [R1+0x9210] ;  /* 0x0092100001f27983 */ /* 0x000f240000300800 */
[----:B-1----:R-:W4:Y:S02]  /*acec0*/  LDL.LU R20, [R1+0x1330] ;  /* 0x0013300001147983 */ /* 0x002f240000300800 */
        /* <DEDUP_REMOVED lines=40> */
[----:B------:R-:W3:Y:S02]  /*ad150*/  LDL.LU R217, [R1+0x1384] ;  /* 0x0013840001d97983 */ /* 0x000ee40000300800 */
[----:B------:R-:W-:Y:S01]  /*ad160*/  IMAD.MOV.U32 R251, RZ, RZ, R16 ;  /* 0x000000fffffb7224 */ /* 0x000fe200078e0010 */
[----:B------:R-:W3:Y:S01]  /*ad170*/  LDL.LU R218, [R1+0x1388] ;  /* 0x0013880001da7983 */ /* 0x000ee20000300800 */
[----:B------:R-:W-:-:S02]  /*ad180*/  IMAD.MOV.U32 R250, RZ, RZ, R17 ;  /* 0x000000fffffa7224 */ /* 0x000fc400078e0011 */
[----:B------:R-:W3:Y:S02]  /*ad190*/  LDL.LU R219, [R1+0x138c] ;  /* 0x00138c0001db7983 */ /* 0x000ee40000300800 */
[----:B--2---:R-:W-:Y:S01]  /*ad1a0*/  IMAD.MOV.U32 R18, RZ, RZ, R191 ;  /* 0x000000ffff127224 */ /* 0x004fe200078e00bf */
[----:B----4-:R-:W-:Y:S01]  /*ad1b0*/  MOV R17, R190 ;  /* 0x000000be00117202 */ /* 0x010fe20000000f00 */
[----:B------:R-:W-:Y:S02]  /*ad1c0*/  IMAD.MOV.U32 R16, RZ, RZ, R242 ;  /* 0x000000ffff107224 */ /* 0x000fe400078e00f2 */
[----:B------:R-:W2:Y:S01]  /*ad1d0*/  LDL.LU R242, [R1+0x920c] ;  /* 0x00920c0001f27983 */ /* 0x000ea20000300800 */
[----:B------:R-:W3:Y:S02]  /*ad1e0*/  LDL.LU R190, [R1+0x9208] ;  /* 0x0092080001be7983 */ /* 0x000ee40000300800 */
[----:B------:R-:W3:Y:S01]  /*ad1f0*/  LDL.LU R191, [R1+0x9204] ;  /* 0x0092040001bf7983 */ /* 0x000ee20000300800 */
[----:B------:R-:W-:Y:S01]  /*ad200*/  MOV R187, R12 ;  /* 0x0000000c00bb7202 */ /* 0x000fe20000000f00 */
[----:B------:R-:W-:-:S02]  /*ad210*/  IMAD.MOV.U32 R19, RZ, RZ, R243 ;  /* 0x000000ffff137224 */ /* 0x000fc400078e00f3 */
[----:B------:R-:W-:Y:S01]  /*ad220*/  IMAD.MOV.U32 R186, RZ, RZ, R13 ;  /* 0x000000ffffba7224 */ /* 0x000fe200078e000d */
[----:B------:R-:W2:Y:S01]  /*ad230*/  LDL.LU R243, [R1+0x9200] ;  /* 0x0092000001f37983 */ /* 0x000ea20000300800 */
[----:B------:R-:W-:Y:S01]  /*ad240*/  MOV R12, R230 ;  /* 0x000000e6000c7202 */ /* 0x000fe20000000f00 */
[----:B------:R-:W-:Y:S02]  /*ad250*/  IMAD.MOV.U32 R171, RZ, RZ, R14 ;  /* 0x000000ffffab7224 */ /* 0x000fe400078e000e */
[----:B------:R-:W4:Y:S02]  /*ad260*/  LDL.LU R230, [R1+0x91fc] ;  /* 0x0091fc0001e67983 */ /* 0x000f240000300800 */
[----:B------:R-:W-:Y:S01]  /*ad270*/  IMAD.MOV.U32 R13, RZ, RZ, R231 ;  /* 0x000000ffff0d7224 */ /* 0x000fe200078e00e7 */
[----:B------:R-:W-:Y:S01]  /*ad280*/  MOV R170, R15 ;  /* 0x0000000f00aa7202 */ /* 0x000fe20000000f00 */
[----:B------:R-:W4:Y:S01]  /*ad290*/  LDL.LU R231, [R1+0x91f8] ;  /* 0x0091f80001e77983 */ /* 0x000f220000300800 */
[----:B------:R-:W-:-:S02]  /*ad2a0*/  IMAD.MOV.U32 R14, RZ, RZ, R226 ;  /* 0x000000ffff0e7224 */ /* 0x000fc400078e00e2 */
[----:B------:R-:W2:Y:S01]  /*ad2b0*/  LDL.LU R226, [R1+0x91f4] ;  /* 0x0091f40001e27983 */ /* 0x000ea20000300800 */
[----:B------:R-:W-:Y:S02]  /*ad2c0*/  MOV R15, R227 ;  /* 0x000000e3000f7202 */ /* 0x000fe40000000f00 */
[----:B------:R-:W2:Y:S01]  /*ad2d0*/  LDL.LU R227, [R1+0x91f0] ;  /* 0x0091f00001e37983 */ /* 0x000ea20000300800 */
[C---:B---3--:R-:W-:Y:S11]  /*ad2e0*/  HMMA.1688.F32.TF32 R192, R4.reuse, R190, R192 ;  /* 0x000000be04c0723c */ /* 0x048ff600000810c0 */
[----:B------:R-:W-:Y:S11]  /*ad2f0*/  @!UPT UIADD3 URZ, URZ, URZ, URZ ;  /* 0x0000003f3f3ff290 */ /* 0x000ff6000fffe03f */
[----:B------:R-:W-:Y:S01]  /*ad300*/  @!UPT UIADD3 URZ, URZ, URZ, URZ ;  /* 0x0000003f3f3ff290 */ /* 0x000fe2000fffe03f */
[----:B------:R-:W-:Y:S01]  /*ad310*/  STL.64 [R1+0x1fc0], R192 ;  /* 0x001fc0c001007387 */ /* 0x000fe20000100a00 */
[----:B------:R1:W-:Y:S03]  /*ad320*/  STL.64 [R1+0x1fc8], R194 ;  /* 0x001fc8c201007387 */ /* 0x0003e60000100a00 */
[----:B-1----:R-:W3:Y:S01]  /*ad330*/  LDL.LU.64 R194, [R1+0x91e8] ;  /* 0x0091e80001c27983 */ /* 0x002ee20000300a00 */
[----:B------:R-:W2:Y:S02]  /*ad340*/  LDL.LU.64 R192, [R1+0x91e0] ;  /* 0x0091e00001c07983 */ /* 0x000ea40000300a00 */
        /* <DEDUP_REMOVED lines=12> */
[----:B------:R-:W4:Y:S02]  /*ad410*/  LDL.LU.64 R196, [R1+0x91d0] ;  /* 0x0091d00001c47983 */ /* 0x000f240000300a00 */
[----:B------:R-:W-:Y:S02]  /*ad420*/  STL.64 [R1+0x90a0], R194 ;  /* 0x0090a0c201007387 */ /* 0x000fe40000100a00 */
[----:B--2---:R1:W-:Y:S02]  /*ad430*/  STL.64 [R1+0x9098], R192 ;  /* 0x009098c001007387 */ /* 0x0043e40000100a00 */
        /* <DEDUP_REMOVED lines=12> */
[----:B----4-:R-:W-:Y:S01]  /*ad500*/  STL.64 [R1+0x9088], R196 ;  /* 0x009088c401007387 */ /* 0x010fe20000100a00 */
[C---:B---3--:R-:W-:Y:S11]  /*ad510*/  HMMA.1688.F32.TF32 R204, R4.reuse, R202, R204 ;  /* 0x000000ca04cc723c */ /* 0x048ff600000810cc */
[----:B------:R-:W-:Y:S11]  /*ad520*/  @!UPT UIADD3 URZ, URZ, URZ, URZ ;  /* 0x0000003f3f3ff290 */ /* 0x000ff6000fffe03f */
[----:B------:R-:W-:Y:S01]  /*ad530*/  @!UPT UIADD3 URZ, URZ, URZ, URZ ;  /* 0x0000003f3f3ff290 */ /* 0x000fe2000fffe03f */
[----:B------:R-:W-:Y:S01]  /*ad540*/  STL.64 [R1+0x1e90], R204 ;  /* 0x001e90cc01007387 */ /* 0x000fe20000100a00 */
[----:B------:R1:W-:Y:S03]  /*ad550*/  STL.64 [R1+0x1e98], R206 ;  /* 0x001e98ce01007387 */ /* 0x0003e60000100a00 */
[----:B-1----:R-:W3:Y:S01]  /*ad560*/  LDL.LU.64 R206, [R1+0x91b8] ;  /* 0x0091b80001ce7983 */ /* 0x002ee20000300a00 */
[----:B------:R-:W4:Y:S01]  /*ad570*/  LDL.LU.64 R204, [R1+0x91b0] ;  /* 0x0091b00001cc7983 */ /* 0x000f220000300a00 */
[C---:B---3--:R-:W-:Y:S11]  /*ad580*/  HMMA.1688.F32.TF32 R208, R4.reuse, R206, R208 ;  /* 0x000000ce04d0723c */ /* 0x048ff600000810d0 */
[----:B------:R-:W-:Y:S11]  /*ad590*/  @!UPT UIADD3 URZ, URZ, URZ, URZ ;  /* 0x0000003f3f3ff290 */ /* 0x000ff6000fffe03f */
[----:B------:R-:W-:Y:S01]  /*ad5a0*/  @!UPT UIADD3 URZ, URZ, URZ, URZ ;  /* 0x0000003f3f3ff290 */ /* 0x000fe2000fffe03f */
[----:B------:R-:W-:Y:S01]  /*ad5b0*/  STL.64 [R1+0x1e80], R208 ;  /* 0x001e80d001007387 */ /* 0x000fe20000100a00 */
[----:B------:R1:W-:Y:S03]  /*ad5c0*/  STL.64 [R1+0x1e88], R210 ;  /* 0x001e88d201007387 */ /* 0x0003e60000100a00 */
[----:B-1----:R-:W3:Y:S01]  /*ad5d0*/  LDL.LU.64 R210, [R1+0x91a8] ;  /* 0x0091a80001d27983 */ /* 0x002ee20000300a00 */
[----:B------:R-:W2:Y:S01]  /*ad5e0*/  LDL.LU.64 R208, [R1+0x91a0] ;  /* 0x0091a00001d07983 */ /* 0x000ea20000300a00 */
        /* <DEDUP_REMOVED lines=20> */
[C---:B------:R-:W-:Y:S01]  /*ad730*/  HMMA.1688.F32.TF32 R236, R4.reuse, R226, R236 ;  /* 0x000000e204ec723c */ /* 0x040fe200000810ec */
[----:B------:R-:W2:Y:S07]  /*ad740*/  LDL.LU.64 R220, [R1+0x9170] ;  /* 0x0091700001dc7983 */ /* 0x000eae0000300a00 */
        /* <DEDUP_REMOVED lines=9> */
[----:B-1----:R-:W2:Y:S01]  /*ad7e0*/  LDL.LU.64 R238, [R1+0x9158] ;  /* 0x0091580001ee7983 */ /* 0x002ea20000300a00 */
[C---:B------:R-:W-:Y:S08]  /*ad7f0*/  HMMA.1688.F32.TF32 R16, R4.reuse, R230, R16 ;  /* 0x000000e60410723c */ /* 0x040ff00000081010 */
[C---:B------:R-:W-:Y:S01]  /*ad800*/  HMMA.1688.F32.TF32 R244, R4.reuse, R242, R244 ;  /* 0x000000f204f4723c */ /* 0x040fe200000810f4 */
[----:B------:R-:W4:Y:S11]  /*ad810*/  LDL.LU.64 R236, [R1+0x9150] ;  /* 0x0091500001ec7983 */ /* 0x000f360000300a00 */
[----:B------:R-:W-:Y:S03]  /*ad820*/  @!UPT UIADD3 URZ, URZ, URZ, URZ ;  /* 0x0000003f3f3ff290 */ /* 0x000fe6000fffe03f */
[----:B------:R-:W-:Y:S01]  /*ad830*/  STL.64 [R1+0x1e20], R16 ;  /* 0x001e201001007387 */ /* 0x000fe20000100a00 */
[----:B------:R1:W-:Y:S03]  /*ad840*/  STL.64 [R1+0x1e28], R18 ;  /* 0x001e281201007387 */ /* 0x0003e60000100a00 */
[----:B-1----:R-:W4:Y:S01]  /*ad850*/  LDL.LU.64 R18, [R1+0x9148] ;  /* 0x0091480001127983 */ /* 0x002f220000300a00 */
[C---:B---3--:R-:W-:Y:S08]  /*ad860*/  HMMA.1688.F32.TF32 R20, R4.reuse, R234, R20 ;  /* 0x000000ea0414723c */ /* 0x048ff00000081014 */
[C---:B--2---:R-:W-:Y:S11]  /*ad870*/  HMMA.1688.F32.TF32 R32, R4.reuse, R238, R32 ;  /* 0x000000ee0420723c */ /* 0x044ff60000081020 */
[----:B------:R-:W-:Y:S04]  /*ad880*/  @!UPT UIADD3 URZ, URZ, URZ, URZ ;  /* 0x0000003f3f3ff290 */ /* 0x000fe8000fffe03f */
[----:B------:R-:W-:Y:S01]  /*ad890*/  STL.64 [R1+0x1e10], R20 ;  /* 0x001e101401007387 */ /* 0x000fe20000100a00 */
[----:B------:R1:W-:Y:S03]  /*ad8a0*/  STL.64 [R1+0x1e18], R22 ;  /* 0x001e181601007387 */ /* 0x0003e60000100a00 */
[----:B-1----:R-:W2:Y:S04]  /*ad8b0*/  LDL.LU.64 R22, [R1+0x9140] ;  /* 0x0091400001167983 */ /* 0x002ea80000300a00 */
[----:B------:R-:W-:Y:S02]  /*ad8c0*/  STL.64 [R1+0x1e00], R32 ;  /* 0x001e002001007387 */ /* 0x000fe40000100a00 */
[----:B------:R1:W-:Y:S02]  /*ad8d0*/  STL.64 [R1+0x1e08], R34 ;  /* 0x001e082201007387 */ /* 0x0003e40000100a00 */
[----:B-1----:R-:W3:Y:S01]  /*ad8e0*/  LDL.LU.64 R34, [R1+0x9138] ;  /* 0x0091380001227983 */ /* 0x002ee20000300a00 */
[----:B------:R-:W-:Y:S02]  /*ad8f0*/  STL.64 [R1+0x1df0], R244 ;  /* 0x001df0f401007387 */ /* 0x000fe40000100a00 */
[----:B------:R1:W-:Y:S02]  /*ad900*/  STL.64 [R1+0x1df8], R246 ;  /* 0x001df8f601007387 */ /* 0x0003e40000100a00 */
[----:B-1----:R-:W2:Y:S01]  /*ad910*/  LDL.LU.64 R246, [R1+0x9130] ;  /* 0x0091300001f67983 */ /* 0x002ea20000300a00 */
[C---:B------:R-:W-:Y:S08]  /*ad920*/  HMMA.1688.F32.TF32 R8, R4.reuse, R122, R8 ;  /* 0x0000007a0408723c */ /* 0x040ff00000081008 */
[----:B--2---:R-:W-:Y:S01]  /*ad930*/  HMMA.1688.F32.TF32 R4, R4, R246, R12 ;  /* 0x000000f60404723c */ /* 0x004fe2000008100c */
[----:B------:R-:W2:Y:S11]  /*ad940*/  LDL.LU.64 R14, [R1+0x9128] ;  /* 0x00912800010e7983 */ /* 0x000eb60000300a00 */
[----:B------:R-:W-:Y:S11]  /*ad950*/  @!UPT UIADD3 URZ, URZ, URZ, URZ ;  /* 0x0000003f3f3ff290 */ /* 0x000ff6000fffe03f */
[----:B------:R1:W-:Y:S01]  /*ad960*/  STL.64 [R1+0x1de0], R4 ;  /* 0x001de00401007387 */ /* 0x0003e20000100a00 */
[----:B------:R3:W-:Y:S03]  /*ad970*/  STL.64 [R1+0x1de8], R6 ;  /* 0x001de80601007387 */ /* 0x0007e60000100a00 */
[----:B-1----:R-:W4:Y:S01]  /*ad980*/  LDL.LU R4, [R1+0x2330] ;  /* 0x0023300001047983 */ /* 0x002f220000300800 */
[----:B------:R-:W4:Y:S02]  /*ad990*/  LDL.LU R5, [R1+0x2334] ;  /* 0x0023340001057983 */ /* 0x000f240000300800 */
[----:B---3--:R-:W4:Y:S02]  /*ad9a0*/  LDL.LU R6, [R1+0x2338] ;  /* 0x0023380001067983 */ /* 0x008f240000300800 */
[----:B------:R-:W4:Y:S02]  /*ad9b0*/  LDL.LU R7, [R1+0x233c] ;  /* 0x00233c0001077983 */ /* 0x000f240000300800 */
[----:B------:R-:W-:Y:S01]  /*ad9c0*/  IMAD.MOV.U32 R68, RZ, RZ, R8 ;  /* 0x000000ffff447224 */ /* 0x000fe200078e0008 */
[----:B------:R-:W-:Y:S01]  /*ad9d0*/  MOV R69, R9 ;  /* 0x0000000900457202 */ /* 0x000fe20000000f00 */
[----:B------:R-:W-:-:S02]  /*ad9e0*/  IMAD.MOV.U32 R109, RZ, RZ, R10 ;  /* 0x000000ffff6d7224 */ /* 0x000fc400078e000a */
[----:B------:R-:W-:Y:S01]  /*ad9f0*/  IMAD.MOV.U32 R108, RZ, RZ, R11 ;  /* 0x000000ffff6c7224 */ /* 0x000fe200078e000b */
[----:B------:R-:W-:Y:S04]  /*ada00*/  LDS R8, [R26+0x43080] ;  /* 0x043080001a087984 */ /* 0x000fe80000000800 */
[----:B------:R-:W-:Y:S04]  /*ada10*/  LDS R10, [R26+0x43880] ;  /* 0x043880001a0a7984 */ /* 0x000fe80000000800 */
[----:B------:R-:W-:Y:S04]  /*ada20*/  LDS R9, [R27+0x43080] ;  /* 0x043080001b097984 */ /* 0x000fe80000000800 */
[----:B------:R-:W1:Y:S01]  /*ada30*/  LDS R11, [R27+0x43880] ;  /* 0x043880001b0b7984 */ /* 0x000e620000000800 */
[----:B------:R-:W-:-:S02]  /*ada40*/  IMAD.MOV.U32 R198, RZ, RZ, R24 ;  /* 0x000000ffffc67224 */ /* 0x000fc400078e0018 */
[----:B------:R-:W-:Y:S01]  /*ada50*/  IMAD.MOV.U32 R199, RZ, RZ, R3 ;  /* 0x000000ffffc77224 */ /* 0x000fe200078e0003 */
[C---:B-1----:R-:W-:Y:S08]  /*ada60*/  HMMA.1688.F32.TF32 R180, R8.reuse, R34, R180 ;  /* 0x0000002208b4723c */ /* 0x042ff000000810b4 */
[C---:B------:R-:W-:Y:S08]  /*ada70*/  HMMA.1688.F32.TF32 R168, R8.reuse, R170, R172 ;  /* 0x000000aa08a8723c */ /* 0x040ff000000810ac */
[C---:B--2---:R-:W-:Y:S08]  /*ada80*/  HMMA.1688.F32.TF32 R192, R8.reuse, R14, R192 ;  /* 0x0000000e08c0723c */ /* 0x044ff000000810c0 */
[C---:B----4-:R-:W-:Y:S08]  /*ada90*/  HMMA.1688.F32.TF32 R196, R8.reuse, R198, R4 ;  /* 0x000000c608c4723c */ /* 0x050ff00000081004 */
[C---:B------:R-:W-:Y:S11]  /*adaa0*/  HMMA.1688.F32.TF32 R4, R8.reuse, R186, R188 ;  /* 0x000000ba0804723c */ /* 0x040ff600000810bc */
[----:B------:R-:W-:Y:S04]  /*adab0*/  @!UPT UIADD3 URZ, URZ, URZ, URZ ;  /* 0x0000003f3f3ff290 */ /* 0x000fe8000fffe03f */
[----:B------:R-:W-:Y:S01]  /*adac0*/  STL.64 [R1+0x2460], R196 ;  /* 0x002460c401007387 */ /* 0x000fe20000100a00 */
[----:B------:R-:W-:Y:S02]  /*adad0*/  STL.64 [R1+0x2468], R198 ;  /* 0x002468c601007387 */ /* 0x000fe40000100a00 */
[----:B------:R-:W-:Y:S02]  /*adae0*/  STL.64 [R1+0x2450], R192 ;  /* 0x002450c001007387 */ /* 0x000fe40000100a00 */
[----:B------:R-:W-:Y:S01]  /*adaf0*/  STL.64 [R1+0x2458], R194 ;  /* 0x002458c201007387 */ /* 0x000fe20000100a00 */
[----:B------:R-:W-:Y:S02]  /*adb00*/  STL.64 [R1+0x9070], R34 ;  /* 0x0090702201007387 */ /* 0x000fe40000100a00 */
[----:B------:R-:W-:Y:S02]  /*adb10*/  STL.64 [R1+0x2440], R4 ;  /* 0x0024400401007387 */ /* 0x000fe40000100a00 */
        /* <DEDUP_REMOVED lines=8> */
[C---:B-1----:R-:W-:Y:S01]  /*adba0*/  HMMA.1688.F32.TF32 R4, R8.reuse, R18, R28 ;  /* 0x000000120804723c */ /* 0x042fe2000008101c */
[----:B------:R-:W-:Y:S01]  /*adbb0*/  STL.64 [R1+0x2410], R168 ;  /* 0x002410a801007387 */ /* 0x000fe20000100a00 */
[----:B------:R-:W-:Y:S02]  /*adbc0*/  STL.64 [R1+0x2418], R170 ;  /* 0x002418aa01007387 */ /* 0x000fe40000100a00 */
[----:B------:R-:W2:Y:S02]  /*adbd0*/  LDL.LU R88, [R1+0x800] ;  /* 0x0008000001587983 */ /* 0x000ea40000300800 */
[----:B------:R-:W-:Y:S01]  /*adbe0*/  STL.64 [R1+0x2400], R32 ;  /* 0x0024002001007387 */ /* 0x000fe20000100a00 */
[----:B------:R1:W-:Y:S11]  /*adbf0*/  STL.64 [R1+0x2408], R34 ;  /* 0x0024082201007387 */ /* 0x0003f60000100a00 */
[----:B------:R-:W-:Y:S05]  /*adc00*/  @!UPT UIADD3 URZ, URZ, URZ, URZ ;  /* 0x0000003f3f3ff290 */ /* 0x000fea000fffe03f */
        /* <DEDUP_REMOVED lines=17> */
[----:B-1----:R-:W2:Y:S02]  /*add20*/  LDL.64 R34, [R1+0x18] ;  /* 0x0000180001227983 */ /* 0x002ea40000100a00 */
[----:B---3--:R-:W3:Y:S02]  /*add30*/  LDL.LU R4, [R1+0x1550] ;  /* 0x0015500001047983 */ /* 0x008ee40000300800 */
[----:B------:R-:W3:Y:S01]  /*add40*/  LDL.LU R5, [R1+0x1554] ;  /* 0x0015540001057983 */ /* 0x000ee20000300800 */
[----:B----4-:R-:W3:Y:S01]  /*add50*/  LDL.LU R6, [R1+0x1558] ;  /* 0x0015580001067983 */ /* 0x010ee20000300800 */
[----:B------:R-:W3:Y:S02]  /*add60*/  LDL.LU R7, [R1+0x155c] ;  /* 0x00155c0001077983 */ /* 0x000ee40000300800 */
        /* <DEDUP_REMOVED lines=27> */
[----:B------:R-:W3:Y:S01]  /*adf20*/  LDL.LU R19, [R1+0x7ec] ;  /* 0x0007ec0001137983 */ /* 0x000ee20000300800 */
[----:B--2---:R-:W-:Y:S11]  /*adf30*/  HMMA.1688.F32.TF32 R248, R8, R34, R248 ;  /* 0x0000002208f8723c */ /* 0x004ff600000810f8 */
[----:B------:R-:W-:Y:S11]  /*adf40*/  @!UPT UIADD3 URZ, URZ, URZ, URZ ;  /* 0x0000003f3f3ff290 */ /* 0x000ff6000fffe03f */
[----:B------:R-:W-:Y:S01]  /*adf50*/  @!UPT UIADD3 URZ, URZ, URZ, URZ ;  /* 0x0000003f3f3ff290 */ /* 0x000fe2000fffe03f */
[----:B------:R-:W-:Y:S01]  /*adf60*/  STL.64 [R1+0x23e0], R248 ;  /* 0x0023e0f801007387 */ /* 0x000fe20000100a00 */
[----:B------:R1:W-:Y:S03]  /*adf70*/  STL.64 [R1+0x23e8], R250 ;  /* 0x0023e8fa01007387 */ /* 0x0003e60000100a00 */
[----:B-1----:R-:W2:Y:S01]  /*adf80*/  LDL.LU.64 R250, [R1+0x9120] ;  /* 0x0091200001fa7983 */ /* 0x002ea20000300a00 */
[----:B------:R-:W4:Y:S01]  /*adf90*/  LDL.LU.64 R248, [R1+0x9118] ;  /* 0x0091180001f87983 */ /* 0x000f220000300a00 */
[----:B------:R-:W-:Y:S01]  /*adfa0*/  MOV R198, R2 ;  /* 0x0000000200c67202 */ /* 0x000fe20000000f00 */
[----:B------:R-:W-:Y:S02]  /*adfb0*/  IMAD.MOV.U32 R199, RZ, RZ, R0 ;  /* 0x000000ffffc77224 */ /* 0x000fe400078e0000 */
[----:B------:R-:W-:Y:S01]  /*adfc0*/  IMAD.MOV.U32 R3, RZ, RZ, R34 ;  /* 0x000000ffff037224 */ /* 0x000fe200078e0022 */
[----:B------:R-:W-:-:S04]  /*adfd0*/  MOV R2, R35 ;  /* 0x0000002300027202 */ /* 0x000fc80000000f00 */
[C---:B---3--:R-:W-:Y:S08]  /*adfe0*/  HMMA.1688.F32.TF32 R32, R8.reuse, R198, R4 ;  /* 0x000000c60820723c */ /* 0x048ff00000081004 */
[C---:B--2---:R-:W-:Y:S01]  /*adff0*/  HMMA.1688.F32.TF32 R4, R8.reuse, R250, R192 ;  /* 0x000000fa0804723c */ /* 0x044fe200000810c0 */
[----:B------:R-:W-:Y:S11]  /*ae000*/  STL.64 [R1+0x8ff8], R250 ;  /* 0x008ff8fa01007387 */ /* 0x000ff60000100a00 */
[----:B------:R-:W-:Y:S03]  /*ae010*/  @!UPT UIADD3 URZ, URZ, URZ, URZ ;  /* 0x0000003f3f3ff290 */ /* 0x000fe6000fffe03f */
[----:B------:R-:W-:Y:S02]  /*ae020*/  STL.64 [R1+0x23d0], R32 ;  /* 0x0023d02001007387 */ /* 0x000fe40000100a00 */
[----:B------:R-:W-:Y:S02]  /*ae030*/  STL.64 [R1+0x23d8], R34 ;  /* 0x0023d82201007387 */ /* 0x000fe40000100a00 */
[----:B----4-:R-:W-:Y:S04]  /*ae040*/  STL.64 [R1+0x8ff0], R248 ;  /* 0x008ff0f801007387 */ /* 0x010fe80000100a00 */
        /* <DEDUP_REMOVED lines=126> */
[----:B-1----:R-:W4:Y:S02]  /*ae830*/  LDL.LU R4, [R1+0x710] ;  /* 0x0007100001047983 */ /* 0x002f240000300800 */
[----:B------:R-:W4:Y:S02]  /*ae840*/  LDL.LU R5, [R1+0x714] ;  /* 0x0007140001057983 */ /* 0x000f240000300800 */
[----:B---3--:R-:W3:Y:S01]  /*ae850*/  LDL.LU R6, [R1+0x718] ;  /* 0x0007180001067983 */ /* 0x008ee20000300800 */
        /* <DEDUP_REMOVED lines=25> */
[----:B------:R-:W4:Y:S02]  /*ae9f0*/  LDL.LU.64 R88, [R1+0x9108] ;  /* 0x0091080001587983 */ /* 0x000f240000300a00 */
[----:B------:R-:W-:Y:S02]  /*aea00*/  STL.64 [R1+0x9080], R74 ;  /* 0x0090804a01007387 */ /* 0x000fe40000100a00 */
[----:B------:R3:W-:Y:S02]  /*aea10*/  STL.64 [R1+0x9078], R72 ;  /* 0x0090784801007387 */ /* 0x0007e40000100a00 */
[C---:B---3--:R-:W-:Y:S08]  /*aea20*/  HMMA.1688.F32.TF32 R72, R8.reuse, R78, R68 ;  /* 0x0000004e0848723c */ /* 0x048ff00000081044 */
[C---:B------:R-:W-:Y:S08]  /*aea30*/  HMMA.1688.F32.TF32 R68, R8.reuse, R82, R64 ;  /* 0x000000520844723c */ /* 0x040ff00000081040 */
[C---:B------:R-:W-:Y:S07]  /*aea40*/  HMMA.1688.F32.TF32 R64, R8.reuse, R86, R60 ;  /* 0x000000560840723c */ /* 0x040fee000008103c */
[----:B------:R-:W-:Y:S01]  /*aea50*/  STL.64 [R1+0x22e0], R72 ;  /* 0x0022e04801007387 */ /* 0x000fe20000100a00 */
[----:B------:R-:W-:Y:S07]  /*aea60*/  STL.64 [R1+0x22e8], R74 ;  /* 0x0022e84a01007387 */ /* 0x000fee0000100a00 */
[----:B------:R-:W-:Y:S02]  /*aea70*/  STL.64 [R1+0x22d0], R68 ;  /* 0x0022d04401007387 */ /* 0x000fe40000100a00 */
[----:B------:R-:W-:Y:S06]  /*aea80*/  STL.64 [R1+0x22d8], R70 ;  /* 0x0022d84601007387 */ /* 0x000fec0000100a00 */
[----:B------:R-:W-:Y:S01]  /*aea90*/  STL.64 [R1+0x22c0], R64 ;  /* 0x0022c04001007387 */ /* 0x000fe20000100a00 */
[----:B------:R-:W-:Y:S01]  /*aeaa0*/  STL.64 [R1+0x22c8], R66 ;  /* 0x0022c84201007387 */ /* 0x000fe20000100a00 */
[C---:B--2---:R-:W-:Y:S08]  /*aeab0*/  HMMA.1688.F32.TF32 R60, R8.reuse, R90, R56 ;  /* 0x0000005a083c723c */ /* 0x044ff00000081038 */
[C---:B------:R-:W-:Y:S08]  /*aeac0*/  HMMA.1688.F32.TF32 R56, R8.reuse, R94, R52 ;  /* 0x0000005e0838723c */ /* 0x040ff00000081034 */
[C---:B----4-:R-:W-:Y:S08]  /*aead0*/  HMMA.1688.F32.TF32 R52, R8.reuse, R98, R48 ;  /* 0x000000620834723c */ /* 0x050ff00000081030 */
        /* <DEDUP_REMOVED lines=17> */
[----:B------:R-:W-:Y:S03]  /*aebf0*/  STL.64 [R1+0x8fc0], R112 ;  /* 0x008fc07001007387 */ /* 0x000fe60000100a00 */
[----:B------:R-:W-:Y:S02]  /*aec00*/  STL.64 [R1+0x2250], R36 ;  /* 0x0022502401007387 */ /* 0x000fe40000100a00 */
[----:B------:R1:W-:Y:S02]  /*aec10*/  STL.64 [R1+0x2258], R38 ;  /* 0x0022582601007387 */ /* 0x0003e40000100a00 */
[C---:B-1----:R-:W-:Y:S08]  /*aec20*/  HMMA.1688.F32.TF32 R36, R8.reuse, R118, R32 ;  /* 0x000000760824723c */ /* 0x042ff00000081020 */
[C---:B------:R-:W-:Y:S08]  /*aec30*/  HMMA.1688.F32.TF32 R32, R8.reuse, R122, R4 ;  /* 0x0000007a0820723c */ /* 0x040ff00000081004 */
[C---:B------:R-:W-:Y:S01]  /*aec40*/  HMMA.1688.F32.TF32 R40, R8.reuse, R126, R196 ;  /* 0x0000007e0828723c */ /* 0x040fe200000810c4 */
[----:B------:R-:W-:Y:S04]  /*aec50*/  LDS R4, [R26+0x43100] ;  /* 0x043100001a047984 */ /* 0x000fe80000000800 */
[----:B------:R-:W-:Y:S04]  /*aec60*/  LDS R6, [R26+0x43900] ;  /* 0x043900001a067984 */ /* 0x000fe80000000800 */
[----:B------:R-:W-:Y:S04]  /*aec70*/  LDS R5, [R27+0x43100] ;  /* 0x043100001b057984 */ /* 0x000fe80000000800 */
[----:B------:R-:W1:Y:S04]  /*aec80*/  LDS R7, [R27+0x43900] ;  /* 0x043900001b077984 */ /* 0x000e680000000800 */
[----:B------:R-:W-:Y:S01]  /*aec90*/  STL.64 [R1+0x2240], R36 ;  /* 0x0022402401007387 */ /* 0x000fe20000100a00 */
[----:B------:R2:W-:Y:S02]  /*aeca0*/  STL.64 [R1+0x2248], R38 ;  /* 0x0022482601007387 */ /* 0x0005e40000100a00 */
[----:B------:R-:W-:Y:S02]  /*aecb0*/  STL.64 [R1+0x1d50], R32 ;  /* 0x001d502001007387 */ /* 0x000fe40000100a00 */
[----:B------:R3:W-:Y:S01]  /*aecc0*/  STL.64 [R1+0x1d58], R34 ;  /* 0x001d582201007387 */ /* 0x0007e20000100a00 */
[C---:B--2---:R-:W-:Y:S08]  /*aecd0*/  HMMA.1688.F32.TF32 R36, R8.reuse, R130, R192 ;  /* 0x000000820824723c */ /* 0x044ff000000810c0 */
[C---:B---3--:R-:W-:Y:S01]  /*aece0*/  HMMA.1688.F32.TF32 R32, R8.reuse, R134, R188 ;  /* 0x000000860820723c */ /* 0x048fe200000810bc */
[----:B------:R-:W-:Y:S01]  /*aecf0*/  STL.64 [R1+0x2470], R40 ;  /* 0x0024702801007387 */ /* 0x000fe20000100a00 */
[----:B------:R2:W-:Y:S06]  /*aed00*/  STL.64 [R1+0x2478], R42 ;  /* 0x0024782a01007387 */ /* 0x0005ec0000100a00 */
[C---:B--2---:R-:W-:Y:S07]  /*aed10*/  HMMA.1688.F32.TF32 R40, R8.reuse, R138, R184 ;  /* 0x0000008a0828723c */ /* 0x044fee00000810b8 */
[----:B------:R-:W-:Y:S01]  /*aed20*/  STL.64 [R1+0xa40], R36 ;  /* 0x000a402401007387 */ /* 0x000fe20000100a00 */
[----:B------:R2:W-:Y:S07]  /*aed30*/  STL.64 [R1+0xa48], R38 ;  /* 0x000a482601007387 */ /* 0x0005ee0000100a00 */
        /* <DEDUP_REMOVED lines=12> */
[C---:B---3--:R-:W-:Y:S08]  /*aee00*/  HMMA.1688.F32.TF32 R32, R8.reuse, R158, R28 ;  /* 0x0000009e0820723c */ /* 0x048ff0000008101c */
[C---:B------:R-:W-:Y:S01]  /*aee10*/  HMMA.1688.F32.TF32 R28, R8.reuse, R162, R16 ;  /* 0x000000a2081c723c */ /* 0x040fe20000081010 */
[----:B------:R2:W-:Y:S01]  /*aee20*/  STL.64 [R1+0x9f0], R40 ;  /* 0x0009f02801007387 */ /* 0x0005e20000100a00 */
[----:B------:R3:W-:Y:S05]  /*aee30*/  STL.64 [R1+0x9f8], R42 ;  /* 0x0009f82a01007387 */ /* 0x0007ea0000100a00 */
[----:B------:R2:W-:Y:S01]  /*aee40*/  STL.64 [R1+0x9e0], R36 ;  /* 0x0009e02401007387 */ /* 0x0005e20000100a00 */
[----:B------:R1:W-:Y:S02]  /*aee50*/  STL.64 [R1+0x9e8], R38 ;  /* 0x0009e82601007387 */ /* 0x0003e40000100a00 */
[----:B------:R-:W4:Y:S05]  /*aee60*/  LDL.LU R16, [R1+0x26e0] ;  /* 0x0026e00001107983 */ /* 0x000f2a0000300800 */
[----:B------:R-:W-:Y:S01]  /*aee70*/  STL.64 [R1+0x9d0], R32 ;  /* 0x0009d02001007387 */ /* 0x000fe20000100a00 */
[----:B------:R1:W-:Y:S07]  /*aee80*/  STL.64 [R1+0x9d8], R34 ;  /* 0x0009d82201007387 */ /* 0x0003ee0000100a00 */
[----:B------:R1:W-:Y:S02]  /*aee90*/  STL.64 [R1+0x9c0], R28 ;  /* 0x0009c01c01007387 */ /* 0x0003e40000100a00 */
[----:B------:R1:W-:Y:S02]  /*aeea0*/  STL.64 [R1+0x9c8], R30 ;  /* 0x0009c81e01007387 */ /* 0x0003e40000100a00 */
[----:B------:R-:W4:Y:S01]  /*aeeb0*/  LDL.LU R17, [R1+0x26e4] ;  /* 0x0026e40001117983 */ /* 0x000f220000300800 */
[----:B------:R-:W4:Y:S01]  /*aeec0*/  LDL.LU R18, [R1+0x26e8] ;  /* 0x0026e80001127983 */ /* 0x000f220000300800 */
[----:B------:R-:W4:Y:S02]  /*aeed0*/  LDL.LU R19, [R1+0x26ec] ;  /* 0x0026ec0001137983 */ /* 0x000f240000300800 */
[----:B------:R-:W4:Y:S02]  /*aeee0*/  LDL.LU R248, [R1+0x700] ;  /* 0x0007000001f87983 */ /* 0x000f240000300800 */
[----:B------:R-:W4:Y:S01]  /*aeef0*/  LDL.LU R249, [R1+0x704] ;  /* 0x0007040001f97983 */ /* 0x000f220000300800 */
[----:B------:R-:W4:Y:S01]  /*aef00*/  LDL.LU R250, [R1+0x708] ;  /* 0x0007080001fa7983 */ /* 0x000f220000300800 */
[----:B------:R-:W4:Y:S02]  /*aef10*/  LDL.LU R251, [R1+0x70c] ;  /* 0x00070c0001fb7983 */ /* 0x000f240000300800 */
[----:B--2---:R-:W2:Y:S02]  /*aef20*/  LDL.LU R40, [R1+0x880] ;  /* 0x0008800001287983 */ /* 0x004ea40000300800 */
[----:B------:R-:W2:Y:S01]  /*aef30*/  LDL.LU R41, [R1+0x884] ;  /* 0x0008840001297983 */ /* 0x000ea20000300800 */
[----:B---3--:R-:W2:Y:S01]  /*aef40*/  LDL.LU R42, [R1+0x888] ;  /* 0x00088800012a7983 */ /* 0x008ea20000300800 */
[----:B------:R-:W2:Y:S02]  /*aef50*/  LDL.LU R43, [R1+0x88c] ;  /* 0x00088c00012b7983 */ /* 0x000ea40000300800 */
[----:B------:R-:W3:Y:S02]  /*aef60*/  LDL.LU R44, [R1+0x890] ;  /* 0x00089000012c7983 */ /* 0x000ee40000300800 */
[----:B------:R-:W3:Y:S01]  /*aef70*/  LDL.LU R45, [R1+0x894] ;  /* 0x00089400012d7983 */ /* 0x000ee20000300800 */
[----:B------:R-:W3:Y:S01]  /*aef80*/  LDL.LU R46, [R1+0x898] ;  /* 0x00089800012e7983 */ /* 0x000ee20000300800 */
[----:B------:R-:W3:Y:S02]  /*aef90*/  LDL.LU R47, [R1+0x89c] ;  /* 0x00089c00012f7983 */ /* 0x000ee40000300800 */
        /* <DEDUP_REMOVED lines=66> */
[----:B-1----:R-:W3:Y:S01]  /*af3c0*/  LDL.LU R38, [R1+0x878] ;  /* 0x0008780001267983 */ /* 0x002ee20000300800 */
[----:B------:R-:W3:Y:S02]  /*af3d0*/  LDL.LU R39, [R1+0x87c] ;  /* 0x00087c0001277983 */ /* 0x000ee40000300800 */
[----:B------:R-:W3:Y:S02]  /*af3e0*/  LDL.64 R34, [R1+0x98] ;  /* 0x0000980001227983 */ /* 0x000ee40000100a00 */
        /* <DEDUP_REMOVED lines=64> */
[----:B-1----:R-:W2:Y:S01]  /*af7f0*/  LDL.LU.64 R198, [R1+0x9090] ;  /* 0x0090900001c67983 */ /* 0x002ea20000300a00 */
[----:B------:R-:W3:Y:S02]  /*af800*/  LDL.LU.64 R196, [R1+0x9088] ;  /* 0x0090880001c47983 */ /* 0x000ee40000300a00 */
[----:B------:R-:W-:Y:S02]  /*af810*/  STL.64 [R1+0x8fa8], R194 ;  /* 0x008fa8c201007387 */ /* 0x000fe40000100a00 */
[----:B----4-:R-:W-:Y:S02]  /*af820*/  STL.64 [R1+0x8fa0], R192 ;  /* 0x008fa0c001007387 */ /* 0x010fe40000100a00 */
[----:B------:R-:W-:Y:S01]  /*af830*/  IMAD.MOV.U32 R0, RZ, RZ, R35 ;  /* 0x000000ffff007224 */ /* 0x000fe200078e0023 */
[C---:B--2---:R-:W-:Y:S01]  /*af840*/  HMMA.1688.F32.TF32 R188, R8.reuse, R198, R188 ;  /* 0x000000c608bc723c */ /* 0x044fe200000810bc */
[----:B------:R-:W-:Y:S01]  /*af850*/  STL.64 [R1+0x8f98], R198 ;  /* 0x008f98c601007387 */ /* 0x000fe20000100a00 */
[----:B---3--:R-:W-:Y:S11]  /*af860*/  STL.64 [R1+0x8f90], R196 ;  /* 0x008f90c401007387 */ /* 0x008ff60000100a00 */
[----:B------:R-:W-:Y:S10]  /*af870*/  @!UPT UIADD3 URZ, URZ, URZ, URZ ;  /* 0x0000003f3f3ff290 */ /* 0x000ff4000fffe03f */
[----:B------:R-:W-:Y:S01]  /*af880*/  STL.64 [R1+0x930], R188 ;  /* 0x000930bc01007387 */ /* 0x000fe20000100a00 */
[----:B------:R1:W-:Y:S02]  /*af890*/  STL.64 [R1+0x938], R190 ;  /* 0x000938be01007387 */ /* 0x0003e40000100a00 */
[C---:B-1----:R-:W-:Y:S08]  /*af8a0*/  HMMA.1688.F32.TF32 R188, R8.reuse, R202, R112 ;  /* 0x000000ca08bc723c */ /* 0x042ff00000081070 */
        /* <DEDUP_REMOVED lines=38> */
[----:B-1----:R-:W-:Y:S11]  /*afb10*/  HMMA.1688.F32.TF32 R8, R4, R14, R28 ;  /* 0x0000000e0408723c */ /* 0x002ff6000008101c */
[----:B------:R-:W-:Y:S11]  /*afb20*/  @!UPT UIADD3 URZ, URZ, URZ, URZ ;  /* 0x0000003f3f3ff290 */ /* 0x000ff6000fffe03f */
[----:B------:R-:W-:Y:S01]  /*afb30*/  @!UPT UIADD3 URZ, URZ, URZ, URZ ;  /* 0x0000003f3f3ff290 */ /* 0x000fe2000fffe03f */
[----:B------:R-:W-:Y:S01]  /*afb40*/  STL.64 [R1+0x2650], R8 ;  /* 0x0026500801007387 */ /* 0x000fe20000100a00 */
[----:B------:R-:W-:Y:S02]  /*afb50*/  STL.64 [R1+0x2658], R10 ;  /* 0x0026580a01007387 */ /* 0x000fe40000100a00 */
        /* <DEDUP_REMOVED lines=8> */
[----:B------:R-:W4:Y:S02]  /*afbe0*/  LDL.LU R40, [R1+0x1af0] ;  /* 0x001af00001287983 */ /* 0x000f240000300800 */
        /* <DEDUP_REMOVED lines=14> */
[----:B------:R-:W-:-:S02]  /*afcd0*/  IMAD.MOV.U32 R18, RZ, RZ, R34 ;  /* 0x000000ffff127224 */ /* 0x000fc400078e0022 */
[----:B------:R-:W2:Y:S02]  /*afce0*/  LDL.LU R75, [R1+0x1d8c] ;  /* 0x001d8c00014b7983 */ /* 0x000ea40000300800 */
[----:B------:R-:W2:Y:S01]  /*afcf0*/  LDL.64 R34, [R1+0x78] ;  /* 0x0000780001227983 */ /* 0x000ea20000100a00 */
[----:B------:R-:W3:Y:S01]  /*afd00*/  LDL.LU R68, [R1+0x1d40] ;  /* 0x001d400001447983 */ /* 0x000ee20000300800 */
[----:B------:R-:W3:Y:S02]  /*afd10*/  LDL.LU R69, [R1+0x1d44] ;  /* 0x001d440001457983 */ /* 0x000ee40000300800 */
[----:B------:R-:W3:Y:S02]  /*afd20*/  LDL.LU R70, [R1+0x1d48] ;  /* 0x001d480001467983 */ /* 0x000ee40000300800 */
[----:B------:R-:W3:Y:S01]  /*afd30*/  LDL.LU R71, [R1+0x1d4c] ;  /* 0x001d4c0001477983 */ /* 0x000ee20000300800 */
[----:B------:R-:W3:Y:S01]  /*afd40*/  LDL.64 R50, [R1+0x48] ;  /* 0x0000480001327983 */ /* 0x000ee20000100a00 */
[----:B------:R-:W3:Y:S01]  /*afd50*/  LDL.LU R12, [R1+0x1b70] ;  /* 0x001b7000010c7983 */ /* 0x000ee20000300800 */
[----:B------:R-:W-:Y:S01]  /*afd60*/  MOV R20, R14 ;  /* 0x0000000e00147202 */ /* 0x000fe20000000f00 */
[----:B------:R-:W3:Y:S02]  /*afd70*/  LDL.LU R13, [R1+0x1b74] ;  /* 0x001b7400010d7983 */ /* 0x000ee40000300800 */
[----:B------:R-:W-:Y:S01]  /*afd80*/  IMAD.MOV.U32 R19, RZ, RZ, R15 ;  /* 0x000000ffff137224 */ /* 0x000fe200078e000f */
[----:B------:R-:W3:Y:S01]  /*afd90*/  LDL.LU R14, [R1+0x1b78] ;  /* 0x001b7800010e7983 */ /* 0x000ee20000300800 */
[----:B------:R-:W3:Y:S02]  /*afda0*/  LDL.LU R15, [R1+0x1b7c] ;  /* 0x001b7c00010f7983 */ /* 0x000ee40000300800 */
[----:B------:R-:W3:Y:S02]  /*afdb0*/  LDL.64 R46, [R1+0x38] ;  /* 0x00003800012e7983 */ /* 0x000ee40000100a00 */
[----:B------:R-:W4:Y:S01]  /*afdc0*/  LDL.64 R38, [R1+0x28] ;  /* 0x0000280001267983 */ /* 0x000f220000100a00 */
[----:B------:R-:W3:Y:S01]  /*afdd0*/  LDL.LU R248, [R1+0x18e0] ;  /* 0x0018e00001f87983 */ /* 0x000ee20000300800 */
[----:B------:R-:W3:Y:S02]  /*afde0*/  LDL.LU R249, [R1+0x18e4] ;  /* 0x0018e40001f97983 */ /* 0x000ee40000300800 */
[----:B------:R-:W3:Y:S02]  /*afdf0*/  LDL.LU R250, [R1+0x18e8] ;  /* 0x0018e80001fa7983 */ /* 0x000ee40000300800 */
[----:B------:R-:W3:Y:S01]  /*afe00*/  LDL.LU R251, [R1+0x18ec] ;  /* 0x0018ec0001fb7983 */ /* 0x000ee20000300800 */
[----:B------:R-:W3:Y:S01]  /*afe10*/  LDL.64 R194, [R1+0x8] ;  /* 0x0000080001c27983 */ /* 0x000ee20000100a00 */
        /* <DEDUP_REMOVED lines=16> */
[----:B--2---:R-:W-:Y:S01]  /*aff20*/  HMMA.1688.F32.TF32 R72, R4, R34, R72 ;  /* 0x000000220448723c */ /* 0x004fe20000081048 */
[----:B------:R-:W-:-:S02]  /*aff30*/  IMAD.MOV.U32 R24, RZ, RZ, R34 ;  /* 0x000000ffff187224 */ /* 0x000fc400078e0022 */
[----:B------:R-:W-:Y:S11]  /*aff40*/  IMAD.MOV.U32 R21, RZ, RZ, R35 ;  /* 0x000000ffff157224 */ /* 0x000ff600078e0023 */
[----:B------:R-:W-:Y:S09]  /*aff50*/  @!UPT UIADD3 URZ, URZ, URZ, URZ ;  /* 0x0000003f3f3ff290 */ /* 0x000ff2000fffe03f */
[----:B------:R-:W-:Y:S01]  /*aff60*/  STL.64 [R1+0x2640], R72 ;  /* 0x0026404801007387 */ /* 0x000fe20000100a00 */
[----:B------:R1:W-:Y:S03]  /*aff70*/  STL.64 [R1+0x2648], R74 ;  /* 0x0026484a01007387 */ /* 0x0003e60000100a00 */
[----:B-1----:R-:W2:Y:S01]  /*aff80*/  LDL.LU.64 R74, [R1+0x9080] ;  /* 0x00908000014a7983 */ /* 0x002ea20000300a00 */
[----:B------:R-:W2:Y:S02]  /*aff90*/  LDL.LU.64 R72, [R1+0x9078] ;  /* 0x0090780001487983 */ /* 0x000ea40000300a00 */
[----:B------:R-:W2:Y:S01]  /*affa0*/  LDL.LU.64 R34, [R1+0x9070] ;  /* 0x0090700001227983 */ /* 0x000ea20000300a00 */
[C---:B------:R-:W-:Y:S08]  /*affb0*/  HMMA.1688.F32.TF32 R64, R4.reuse, R22, R64 ;  /* 0x000000160440723c */ /* 0x040ff00000081040 */
[C---:B---3--:R-:W-:Y:S08]  /*affc0*/  HMMA.1688.F32.TF32 R52, R4.reuse, R50, R52 ;  /* 0x000000320434723c */ /* 0x048ff00000081034 */
[C---:B------:R-:W-:Y:S08]  /*affd0*/  HMMA.1688.F32.TF32 R12, R4.reuse, R46, R12 ;  /* 0x0000002e040c723c */ /* 0x040ff0000008100c */
[----:B----4-:R-:W-:Y:S01]  /*affe0*/  HMMA.1688.F32.TF32 R40, R4, R38, R40 ;  /* 0x000000260428723c */ /* 0x010fe20000081028 */
[----:B------:R-:W-:Y:S01]  /*afff0*/  IMAD.MOV.U32 R10, RZ, RZ, R3 ;  /* 0x000000ffff0a7224 */ /* 0x000fe200078e0003 */
[----:B------:R-:W-:-:S02]  /*b0000*/  MOV R11, R2 ;  /* 0x00000002000b7202 */ /* 0x000fc40000000f00 */
[----:B------:R-:W-:Y:S01]  /*b0010*/  MOV R3, R50 ;  /* 0x0000003200037202 */ /* 0x000fe20000000f00 */
[----:B------:R-:W-:-:S04]  /*b0020*/  IMAD.MOV.U32 R2, RZ, RZ, R51 ;  /* 0x000000ffff027224 */ /* 0x000fc800078e0033 */
[C---:B------:R-:W-:Y:S08]  /*b0030*/  HMMA.1688.F32.TF32 R8, R4.reuse, R10, R248 ;  /* 0x0000000a0408723c */ /* 0x040ff000000810f8 */
[----:B--2---:R-:W-:Y:S11]  /*b0040*/  HMMA.1688.F32.TF32 R68, R4, R34, R68 ;  /* 0x000000220444723c */ /* 0x004ff60000081044 */
        /* <DEDUP_REMOVED lines=8> */
[----:B-1----:R-:W4:Y:S01]  /*b00d0*/  LDL.LU.64 R66, [R1+0x9058] ;  /* 0x0090580001427983 */ /* 0x002f220000300a00 */
[----:B------:R-:W2:Y:S02]  /*b00e0*/  LDL.LU.64 R64, [R1+0x9050] ;  /* 0x0090500001407983 */ /* 0x000ea40000300a00 */
[----:B------:R-:W-:Y:S02]  /*b00f0*/  STL.64 [R1+0x2610], R52 ;  /* 0x0026103401007387 */ /* 0x000fe40000100a00 */
[----:B------:R1:W-:Y:S02]  /*b0100*/  STL.64 [R1+0x2618], R54 ;  /* 0x0026183601007387 */ /* 0x0003e40000100a00 */
[----:B-1----:R-:W2:Y:S01]  /*b0110*/  LDL.LU.64 R54, [R1+0x9048] ;  /* 0x0090480001367983 */ /* 0x002ea20000300a00 */
[----:B------:R-:W2:Y:S02]  /*b0120*/  LDL.LU.64 R52, [R1+0x9040] ;  /* 0x0090400001347983 */ /* 0x000ea40000300a00 */
[----:B------:R-:W2:Y:S02]  /*b0130*/  LDL.LU.64 R50, [R1+0x9038] ;  /* 0x0090380001327983 */ /* 0x000ea40000300a00 */
[----:B------:R-:W2:Y:S01]  /*b0140*/  LDL.LU.64 R48, [R1+0x9030] ;  /* 0x0090300001307983 */ /* 0x000ea20000300a00 */
[----:B------:R1:W-:Y:S01]  /*b0150*/  STL.64 [R1+0x2600], R12 ;  /* 0x0026000c01007387 */ /* 0x0003e20000100a00 */
[----:B------:R1:W-:Y:S02]  /*b0160*/  STL.64 [R1+0x2608], R14 ;  /* 0x0026080e01007387 */ /* 0x0003e40000100a00 */
[----:B-1----:R-:W-:Y:S01]  /*b0170*/  IMAD.MOV.U32 R13, RZ, RZ, R46 ;  /* 0x000000ffff0d7224 */ /* 0x002fe200078e002e */
[----:B------:R-:W-:-:S02]  /*b0180*/  MOV R12, R47 ;  /* 0x0000002f000c7202 */ /* 0x000fc40000000f00 */
[----:B------:R-:W2:Y:S01]  /*b0190*/  LDL.LU.64 R46, [R1+0x9028] ;  /* 0x00902800012e7983 */ /* 0x000ea20000300a00 */
[----:B------:R-:W2:Y:S02]  /*b01a0*/  LDL.LU.64 R44, [R1+0x9020] ;  /* 0x00902000012c7983 */ /* 0x000ea40000300a00 */
[----:B------:R-:W-:Y:S02]  /*b01b0*/  STL.64 [R1+0x25f0], R40 ;  /* 0x0025f02801007387 */ /* 0x000fe40000100a00 */
[----:B------:R1:W-:Y:S02]  /*b01c0*/  STL.64 [R1+0x25f8], R42 ;  /* 0x0025f82a01007387 */ /* 0x0003e40000100a00 */
[----:B------:R-:W-:Y:S02]  /*b01d0*/  IMAD.MOV.U32 R15, RZ, RZ, R38 ;  /* 0x000000ffff0f7224 */ /* 0x000fe400078e0026 */
[----:B------:R-:W-:Y:S01]  /*b01e0*/  IMAD.MOV.U32 R14, RZ, RZ, R39 ;  /* 0x000000ffff0e7224 */ /* 0x000fe200078e0027 */
[----:B-1----:R-:W2:Y:S01]  /*b01f0*/  LDL.LU.64 R42, [R1+0x9018] ;  /* 0x00901800012a7983 */ /* 0x002ea20000300a00 */
[----:B------:R-:W2:Y:S02]  /*b0200*/  LDL.LU.64 R40, [R1+0x9010] ;  /* 0x0090100001287983 */ /* 0x000ea40000300a00 */
[----:B------:R-:W2:Y:S02]  /*b0210*/  LDL.LU.64 R38, [R1+0x9008] ;  /* 0x0090080001267983 */ /* 0x000ea40000300a00 */
[----:B------:R-:W2:Y:S01]  /*b0220*/  LDL.LU.64 R36, [R1+0x9000] ;  /* 0x0090000001247983 */ /* 0x000ea20000300a00 */
[----:B------:R-:W2:Y:S01]  /*b0230*/  LDL.LU.64 R250, [R1+0x8ff8] ;  /* 0x008ff80001fa7983 */ /* 0x000ea20000300a00 */
[----:B------:R-:W3:Y:S02]  /*b0240*/  LDL.LU.64 R248, [R1+0x8ff0] ;  /* 0x008ff00001f87983 */ /* 0x000ee40000300a00 */
[----:B------:R-:W-:Y:S02]  /*b0250*/  STL.64 [R1+0x25e0], R8 ;  /* 0x0025e00801007387 */ /* 0x000fe40000100a00 */
[----:B------:R1:W-:Y:S02]  /*b0260*/  STL.64 [R1+0x25e8], R10 ;  /* 0x0025e80a01007387 */ /* 0x0003e40000100a00 */
[C---:B-1----:R-:W-:Y:S11]  /*b0270*/  HMMA.1688.F32.TF32 R8, R4.reuse, R194, R196 ;  /* 0x000000c20408723c */ /* 0x042ff600000810c4 */
[----:B------:R-:W-:Y:S11]  /*b0280*/  @!UPT UIADD3 URZ, URZ, URZ, URZ ;  /* 0x0000003f3f3ff290 */ /* 0x000ff6000fffe03f */
[----:B------:R-:W-:Y:S01]  /*b0290*/  @!UPT UIADD3 URZ, URZ, URZ, URZ ;  /* 0x0000003f3f3ff290 */ /* 0x000fe2000fffe03f */
[----:B------:R-:W-:Y:S01]  /*b02a0*/  STL.64 [R1+0x25d0], R8 ;  /* 0x0025d00801007387 */ /* 0x000fe20000100a00 */
[----:B------:R2:W-:Y:S01]  /*b02b0*/  STL.64 [R1+0x25d8], R10 ;  /* 0x0025d80a01007387 */ /* 0x0005e20000100a00 */
[----:B------:R-:W-:Y:S01]  /*b02c0*/  MOV R17, R194 ;  /* 0x000000c200117202 */ /* 0x000fe20000000f00 */
[----:B------:R-:W-:Y:S01]  /*b02d0*/  IMAD.MOV.U32 R16, RZ, RZ, R195 ;  /* 0x000000ffff107224 */ /* 0x000fe200078e00c3 */
[C---:B--2---:R-:W-:Y:S01]  /*b02e0*/  HMMA.1688.F32.TF32 R8, R4.reuse, R250, R188 ;  /* 0x000000fa0408723c */ /* 0x044fe200000810bc */
[----:B------:R-:W-:Y:S01]  /*b02f0*/  STL.64 [R1+0x8f08], R250 ;  /* 0x008f08fa01007387 */ /* 0x000fe20000100a00 */
[----:B---3--:R-:W-:Y:S11]  /*b0300*/  STL.64 [R1+0x8f00], R248 ;  /* 0x008f00f801007387 */ /* 0x008ff60000100a00 */
        /* <DEDUP_REMOVED lines=84> */
[----:B-1----:R-:W4:Y:S01]  /*b0850*/  LDL.LU.64 R58, [R1+0x8fe8] ;  /* 0x008fe800013a7983 */ /* 0x002f220000300a00 */
[----:B------:R-:W2:Y:S02]  /*b0860*/  LDL.LU.64 R56, [R1+0x8fe0] ;  /* 0x008fe00001387983 */ /* 0x000ea40000300a00 */
[----:B------:R-:W-:Y:S02]  /*b0870*/  STL.64 [R1+0x8f18], R54 ;  /* 0x008f183601007387 */ /* 0x000fe40000100a00 */
[----:B------:R1:W-:Y:S02]  /*b0880*/  STL.64 [R1+0x8f10], R52 ;  /* 0x008f103401007387 */ /* 0x0003e40000100a00 */
        /* <DEDUP_REMOVED lines=10> */
[----:B------:R-:W4:Y:S01]  /*b0930*/  LDL.LU.64 R60, [R1+0x8fd0] ;  /* 0x008fd000013c7983 */ /* 0x000f220000300a00 */
[C---:B---3--:R-:W-:Y:S08]  /*b0940*/  HMMA.1688.F32.TF32 R48, R4.reuse, R66, R48 ;  /* 0x000000420430723c */ /* 0x048ff00000081030 */
[C---:B------:R-:W-:Y:S08]  /*b0950*/  HMMA.1688.F32.TF32 R44, R4.reuse, R70, R44 ;  /* 0x00000046042c723c */ /* 0x040ff0000008102c */
[C---:B------:R-:W-:Y:S08]  /*b0960*/  HMMA.1688.F32.TF32 R40, R4.reuse, R74, R40 ;  /* 0x0000004a0428723c */ /* 0x040ff00000081028 */
[C---:B------:R-:W-:Y:S01]  /*b0970*/  HMMA.1688.F32.TF32 R36, R4.reuse, R78, R36 ;  /* 0x0000004e0424723c */ /* 0x040fe20000081024 */
[----:B------:R-:W-:Y:S01]  /*b0980*/  STL.64 [R1+0x8f28], R58 ;  /* 0x008f283a01007387 */ /* 0x000fe20000100a00 */
[----:B--2---:R-:W-:Y:S06]  /*b0990*/  STL.64 [R1+0x8f20], R56 ;  /* 0x008f203801007387 */ /* 0x004fec0000100a00 */
[C---:B----4-:R-:W-:Y:S01]  /*b09a0*/  HMMA.1688.F32.TF32 R52, R4.reuse, R62, R52 ;  /* 0x0000003e0434723c */ /* 0x050fe20000081034 */
        /* <DEDUP_REMOVED lines=24> */
[C---:B------:R-:W-:Y:S08]  /*b0b30*/  HMMA.1688.F32.TF32 R40, R4.reuse, R86, R8 ;  /* 0x000000560428723c */ /* 0x040ff00000081008 */
[C---:B------:R-:W-:Y:S07]  /*b0b40*/  HMMA.1688.F32.TF32 R8, R4.reuse, R94, R192 ;  /* 0x0000005e0408723c */ /* 0x040fee00000810c0 */
[----:B------:R-:W-:Y:S01]  /*b0b50*/  STL.64 [R1+0x2500], R36 ;  /* 0x0025002401007387 */ /* 0x000fe20000100a00 */
[----:B------:R1:W-:Y:S02]  /*b0b60*/  STL.64 [R1+0x2508], R38 ;  /* 0x0025082601007387 */ /* 0x0003e40000100a00 */
[C---:B-1----:R-:W-:Y:S05]  /*b0b70*/  HMMA.1688.F32.TF32 R36, R4.reuse, R90, R196 ;  /* 0x0000005a0424723c */ /* 0x042fea00000810c4 */
[----:B------:R-:W-:Y:S01]  /*b0b80*/  STL.64 [R1+0x24f0], R40 ;  /* 0x0024f02801007387 */ /* 0x000fe20000100a00 */
[----:B------:R1:W-:Y:S02]  /*b0b90*/  STL.64 [R1+0x24f8], R42 ;  /* 0x0024f82a01007387 */ /* 0x0003e40000100a00 */
[C---:B-1----:R-:W-:Y:S11]  /*b0ba0*/  HMMA.1688.F32.TF32 R40, R4.reuse, R98, R188 ;  /* 0x000000620428723c */ /* 0x042ff600000810bc */
        /* <DEDUP_REMOVED lines=45> */
[----:B----4-:R-:W4:Y:S01]  /*b0e80*/  LDL.LU R8, [R1+0x3c0] ;  /* 0x0003c00001087983 */ /* 0x010f220000300800 */
        /* <DEDUP_REMOVED lines=49> */
[C---:B---3--:R-:W-:Y:S01]  /*b11a0*/  HMMA.1688.F32.TF32 R76, R4.reuse, R118, R76 ;  /* 0x00000076044c723c */ /* 0x048fe2000008104c */
[----:B------:R-:W3:Y:S07]  /*b11b0*/  LDL.LU.64 R112, [R1+0x8fc0] ;  /* 0x008fc00001707983 */ /* 0x000eee0000300a00 */
[C---:B----4-:R-:W-:Y:S08]  /*b11c0*/  HMMA.1688.F32.TF32 R8, R4.reuse, R122, R8 ;  /* 0x0000007a0408723c */ /* 0x050ff00000081008 */
        /* <DEDUP_REMOVED lines=19> */
[----:B------:R-:W-:Y:S01]  /*b1300*/  HMMA.1688.F32.TF32 R36, R4, R170, R196 ;  /* 0x000000aa0424723c */ /* 0x000fe200000810c4 */
[----:B------:R-:W-:Y:S01]  /*b1310*/  IMAD.MOV.U32 R244, RZ, RZ, R8 ;  /* 0x000000fffff47224 */ /* 0x000fe200078e0008 */
[----:B------:R-:W-:Y:S01]  /*b1320*/  MOV R245, R9 ;  /* 0x0000000900f57202 */ /* 0x000fe20000000f00 */
[----:B------:R-:W-:Y:S04]  /*b1330*/  LDS R8, [R26+0x43180] ;  /* 0x043180001a087984 */ /* 0x000fe80000000800 */
[----:B------:R-:W-:Y:S01]  /*b1340*/  LDS R10, [R26+0x43980] ;  /* 0x043980001a0a7984 */ /* 0x000fe20000000800 */
[----:B------:R-:W-:-:S03]  /*b1350*/  IMAD.MOV.U32 R250, RZ, RZ, R24 ;  /* 0x000000fffffa7224 */ /* 0x000fc600078e0018 */
[----:B------:R-:W-:Y:S04]  /*b1360*/  LDS R9, [R27+0x43180] ;  /* 0x043180001b097984 */ /* 0x000fe80000000800 */
[----:B------:R-:W1:Y:S04]  /*b1370*/  LDS R11, [R27+0x43980] ;  /* 0x043980001b0b7984 */ /* 0x000e680000000800 */
        /* <DEDUP_REMOVED lines=26> */
[C---:B--2---:R-:W-:Y:S01]  /*b1520*/  HMMA.1688.F32.TF32 R36, R4.reuse, R174, R192 ;  /* 0x000000ae0424723c */ /* 0x044fe200000810c0 */
[----:B------:R-:W-:Y:S01]  /*b1530*/  STL.64 [R1+0x8df8], R174 ;  /* 0x008df8ae01007387 */ /* 0x000fe20000100a00 */
[----:B------:R-:W-:Y:S11]  /*b1540*/  STL.64 [R1+0x8df0], R172 ;  /* 0x008df0ac01007387 */ /* 0x000ff60000100a00 */
[----:B------:R-:W-:Y:S10]  /*b1550*/  @!UPT UIADD3 URZ, URZ, URZ, URZ ;  /* 0x0000003f3f3ff290 */ /* 0x000ff4000fffe03f */
        /* <DEDUP_REMOVED lines=9> */
[----:B------:R-:W2:Y:S11]  /*b15f0*/  LDL.LU R28, [R1+0x1d30] ;  /* 0x001d3000011c7983 */ /* 0x000eb60000300800 */
[----:B------:R-:W-:Y:S11]  /*b1600*/  @!UPT UIADD3 URZ, URZ, URZ, URZ ;  /* 0x0000003f3f3ff290 */ /* 0x000ff6000fffe03f */
[----:B------:R4:W-:Y:S01]  /*b1610*/  STL.64 [R1+0x2760], R36 ;  /* 0x0027602401007387 */ /* 0x0009e20000100a00 */
[----:B------:R1:W-:Y:S02]  /*b1620*/  STL.64 [R1+0x2768], R38 ;  /* 0x0027682601007387 */ /* 0x0003e40000100a00 */
[----:B------:R-:W2:Y:S02]  /*b1630*/  LDL.LU R29, [R1+0x1d34] ;  /* 0x001d3400011d7983 */ /* 0x000ea40000300800 */
[----:B------:R-:W2:Y:S01]  /*b1640*/  LDL.LU R30, [R1+0x1d38] ;  /* 0x001d3800011e7983 */ /* 0x000ea20000300800 */
[----:B------:R-:W2:Y:S04]  /*b1650*/  LDL.LU R31, [R1+0x1d3c] ;  /* 0x001d3c00011f7983 */ /* 0x000ea80000300800 */
[----:B----4-:R-:W4:Y:S01]  /*b1660*/  LDL.LU R36, [R1+0x1d70] ;  /* 0x001d700001247983 */ /* 0x010f220000300800 */
[----:B------:R-:W4:Y:S02]  /*b1670*/  LDL.LU R37, [R1+0x1d74] ;  /* 0x001d740001257983 */ /* 0x000f240000300800 */
[----:B-1----:R-:W4:Y:S02]  /*b1680*/  LDL.LU R38, [R1+0x1d78] ;  /* 0x001d780001267983 */ /* 0x002f240000300800 */
        /* <DEDUP_REMOVED lines=114> */
[----:B----4-:R-:W-:Y:S06]  /*b1db0*/  STL.64 [R1+0x8da0], R192 ;  /* 0x008da0c001007387 */ /* 0x010fec0000100a00 */
[C---:B------:R-:W-:Y:S08]  /*b1dc0*/  HMMA.1688.F32.TF32 R64, R4.reuse, R238, R64 ;  /* 0x000000ee0440723c */ /* 0x040ff00000081040 */
[----:B------:R-:W-:Y:S01]  /*b1dd0*/  HMMA.1688.F32.TF32 R60, R4, R242, R60 ;  /* 0x000000f2043c723c */ /* 0x000fe2000008103c */
[----:B------:R-:W-:Y:S01]  /*b1de0*/  IMAD.MOV.U32 R50, RZ, RZ, R18 ;  /* 0x000000ffff327224 */ /* 0x000fe200078e0012 */
[----:B------:R-:W-:-:S02]  /*b1df0*/  MOV R51, R0 ;  /* 0x0000000000337202 */ /* 0x000fc40000000f00 */
[----:B------:R-:W-:Y:S01]  /*b1e00*/  MOV R42, R20 ;  /* 0x00000014002a7202 */ /* 0x000fe20000000f00 */
[----:B------:R-:W-:Y:S02]  /*b1e10*/  IMAD.MOV.U32 R43, RZ, RZ, R19 ;  /* 0x000000ffff2b7224 */ /* 0x000fe400078e0013 */
[----:B------:R-:W-:Y:S02]  /*b1e20*/  IMAD.MOV.U32 R251, RZ, RZ, R21 ;  /* 0x000000fffffb7224 */ /* 0x000fe400078e0015 */
[C---:B------:R-:W-:Y:S08]  /*b1e30*/  HMMA.1688.F32.TF32 R48, R8.reuse, R50, R52 ;  /* 0x000000320830723c */ /* 0x040ff00000081034 */
[C---:B------:R-:W-:Y:S08]  /*b1e40*/  HMMA.1688.F32.TF32 R40, R8.reuse, R42, R44 ;  /* 0x0000002a0828723c */ /* 0x040ff0000008102c */
[----:B------:R-:W-:Y:S08]  /*b1e50*/  HMMA.1688.F32.TF32 R28, R8, R34, R28 ;  /* 0x00000022081c723c */ /* 0x000ff0000008101c */
[C---:B--2---:R-:W-:Y:S01]  /*b1e60*/  HMMA.1688.F32.TF32 R188, R4.reuse, R198, R188 ;  /* 0x000000c604bc723c */ /* 0x044fe200000810bc */
[----:B------:R-:W-:Y:S01]  /*b1e70*/  STL.64 [R1+0x8d98], R198 ;  /* 0x008d98c601007387 */ /* 0x000fe20000100a00 */
[----:B---3--:R-:W-:Y:S06]  /*b1e80*/  STL.64 [R1+0x8d90], R196 ;  /* 0x008d90c401007387 */ /* 0x008fec0000100a00 */
[----:B------:R-:W-:Y:S11]  /*b1e90*/  HMMA.1688.F32.TF32 R4, R4, R246, R56 ;  /* 0x000000f60404723c */ /* 0x000ff60000081038 */
        /* <DEDUP_REMOVED lines=29> */
[----:B------:R-:W-:Y:S02]  /*b2070*/  STL.64 [R1+0x2a48], R50 ;  /* 0x002a483201007387 */ /* 0x000fe40000100a00 */
[----:B------:R-:W-:Y:S02]  /*b2080*/  STL.64 [R1+0x2a30], R40 ;  /* 0x002a302801007387 */ /* 0x000fe40000100a00 */
[----:B------:R-:W-:Y:S01]  /*b2090*/  STL.64 [R1+0x2a38], R42 ;  /* 0x002a382a01007387 */ /* 0x000fe20000100a00 */
[----:B------:R-:W2:Y:S11]  /*b20a0*/  LDL R0, [R1+0x2a68] ;  /* 0x002a680001007983 */ /* 0x000eb60000100800 */
[----:B------:R-:W-:Y:S05]  /*b20b0*/  @!UPT UIADD3 URZ, URZ, URZ, URZ ;  /* 0x0000003f3f3ff290 */ /* 0x000fea000fffe03f */
[----:B------:R-:W-:Y:S01]  /*b20c0*/  STL.64 [R1+0x2a20], R4 ;  /* 0x002a200401007387 */ /* 0x000fe20000100a00 */
[----:B------:R1:W-:Y:S02]  /*b20d0*/  STL.64 [R1+0x2a28], R6 ;  /* 0x002a280601007387 */ /* 0x0003e40000100a00 */
[----:B-1----:R-:W-:Y:S01]  /*b20e0*/  HMMA.1688.F32.TF32 R4, R8, R22, R24 ;  /* 0x000000160804723c */ /* 0x002fe20000081018 */
[----:B------:R-:W-:Y:S01]  /*b20f0*/  STL.64 [R1+0x2a10], R28 ;  /* 0x002a101c01007387 */ /* 0x000fe20000100a00 */
[----:B------:R-:W-:Y:S02]  /*b2100*/  STL.64 [R1+0x2a18], R30 ;  /* 0x002a181e01007387 */ /* 0x000fe40000100a00 */
[----:B------:R-:W3:Y:S11]  /*b2110*/  LDL.LU R172, [R1+0xc0] ;  /* 0x0000c00001ac7983 */ /* 0x000ef60000300800 */
[----:B------:R-:W-:Y:S08]  /*b2120*/  @!UPT UIADD3 URZ, URZ, URZ, URZ ;  /* 0x0000003f3f3ff290 */ /* 0x000ff0000fffe03f */
[----:B------:R1:W-:Y:S01]  /*b2130*/  STL.64 [R1+0x2a00], R4 ;  /* 0x002a000401007387 */ /* 0x0003e20000100a00 */
[----:B------:R4:W-:Y:S02]  /*b2140*/  STL.64 [R1+0x2a08], R6 ;  /* 0x002a080601007387 */ /* 0x0009e40000100a00 */
        /* <DEDUP_REMOVED lines=25> */
[----:B----4-:R-:W2:Y:S01]  /*b22e0*/  LDL.LU R6, [R1+0x138] ;  /* 0x0001380001067983 */ /* 0x010ea20000300800 */
        /* <DEDUP_REMOVED lines=33> */
[----:B------:R-:W3:Y:S02]  /*b2500*/  LDL.64 R58, [R1+0x18] ;  /* 0x00001800013a7983 */ /* 0x000ee40000100a00 */
[----:B------:R-:W3:Y:S02]  /*b2510*/  LDL.LU R52, [R1+0x1530] ;  /* 0x0015300001347983 */ /* 0x000ee40000300800 */
[----:B------:R-:W3:Y:S01]  /*b2520*/  LDL.LU R53, [R1+0x1534] ;  /* 0x0015340001357983 */ /* 0x000ee20000300800 */
[----:B------:R-:W4:Y:S01]  /*b2530*/  LDL.LU R54, [R1+0x1538] ;  /* 0x0015380001367983 */ /* 0x000f220000300800 */
[----:B------:R-:W4:Y:S02]  /*b2540*/  LDL.LU R55, [R1+0x153c] ;  /* 0x00153c0001377983 */ /* 0x000f240000300800 */
[----:B------:R-:W-:-:S02]  /*b2550*/  IMAD.MOV.U32 R78, RZ, RZ, R3 ;  /* 0x000000ffff4e7224 */ /* 0x000fc400078e0003 */
[----:B------:R-:W-:Y:S01]  /*b2560*/  IMAD.MOV.U32 R79, RZ, RZ, R2 ;  /* 0x000000ffff4f7224 */ /* 0x000fe200078e0002 */
[----:B------:R-:W4:Y:S01]  /*b2570*/  LDL.LU R44, [R1+0x1b0] ;  /* 0x0001b000012c7983 */ /* 0x000f220000300800 */
[----:B------:R-:W4:Y:S02]  /*b2580*/  LDL.LU R45, [R1+0x1b4] ;  /* 0x0001b400012d7983 */ /* 0x000f240000300800 */
[----:B------:R-:W4:Y:S02]  /*b2590*/  LDL.LU R46, [R1+0x1b8] ;  /* 0x0001b800012e7983 */ /* 0x000f240000300800 */
[----:B------:R-:W-:Y:S01]  /*b25a0*/  IMAD.MOV.U32 R70, RZ, RZ, R13 ;  /* 0x000000ffff467224 */ /* 0x000fe200078e000d */
[----:B------:R-:W-:Y:S01]  /*b25b0*/  MOV R71, R12 ;  /* 0x0000000c00477202 */ /* 0x000fe20000000f00 */
[----:B------:R-:W4:Y:S01]  /*b25c0*/  LDL.LU R47, [R1+0x1bc] ;  /* 0x0001bc00012f7983 */ /* 0x000f220000300800 */
[----:B------:R-:W4:Y:S02]  /*b25d0*/  LDL.LU R48, [R1+0x1a0] ;  /* 0x0001a00001307983 */ /* 0x000f240000300800 */
[----:B------:R-:W4:Y:S02]  /*b25e0*/  LDL.LU R49, [R1+0x1a4] ;  /* 0x0001a40001317983 */ /* 0x000f240000300800 */
[----:B------:R-:W4:Y:S01]  /*b25f0*/  LDL.LU R50, [R1+0x1a8] ;  /* 0x0001a80001327983 */ /* 0x000f220000300800 */
[----:B------:R-:W4:Y:S01]  /*b2600*/  LDL.LU R51, [R1+0x1ac] ;  /* 0x0001ac0001337983 */ /* 0x000f220000300800 */
        /* <DEDUP_REMOVED lines=10> */
[----:B------:R-:W4:Y:S02]  /*b26b0*/  LDL.LU R15, [R1+0x19c] ;  /* 0x00019c00010f7983 */ /* 0x000f240000300800 */
[----:B------:R-:W-:Y:S01]  /*b26c0*/  IMAD.MOV.U32 R250, RZ, RZ, R17 ;  /* 0x000000fffffa7224 */ /* 0x000fe200078e0011 */
        /* <DEDUP_REMOVED lines=8> */
[----:B------:R-:W4:Y:S01]  /*b2750*/  LDL R2, [R1+0x2a6c] ;  /* 0x002a6c0001027983 */ /* 0x000f220000100800 */
[C---:B--2---:R-:W-:Y:S08]  /*b2760*/  HMMA.1688.F32.TF32 R76, R8.reuse, R78, R80 ;  /* 0x0000004e084c723c */ /* 0x044ff00000081050 */
[C---:B------:R-:W-:Y:S08]  /*b2770*/  HMMA.1688.F32.TF32 R68, R8.reuse, R70, R72 ;  /* 0x000000460844723c */ /* 0x040ff00000081048 */
[C---:B------:R-:W-:Y:S08]  /*b2780*/  HMMA.1688.F32.TF32 R60, R8.reuse, R62, R64 ;  /* 0x0000003e083c723c */ /* 0x040ff00000081040 */
[C---:B---3--:R-:W-:Y:S01]  /*b2790*/  HMMA.1688.F32.TF32 R28, R8.reuse, R58, R28 ;  /* 0x0000003a081c723c */ /* 0x048fe2000008101c */
[----:B------:R-:W2:Y:S01]  /*b27a0*/  LDL.LU.64 R82, [R1+0x8f88] ;  /* 0x008f880001527983 */ /* 0x000ea20000300a00 */
[----:B------:R-:W3:Y:S06]  /*b27b0*/  LDL.LU.64 R80, [R1+0x8f80] ;  /* 0x008f800001507983 */ /* 0x000eec0000300a00 */
[----:B----4-:R-:W-:Y:S01]  /*b27c0*/  HMMA.1688.F32.TF32 R248, R8, R250, R52 ;  /* 0x000000fa08f8723c */ /* 0x010fe20000081034 */
[----:B------:R-:W-:Y:S01]  /*b27d0*/  STL.64 [R1+0x29f0], R76 ;  /* 0x0029f04c01007387 */ /* 0x000fe20000100a00 */
[----:B------:R1:W-:Y:S03]  /*b27e0*/  STL.64 [R1+0x29f8], R78 ;  /* 0x0029f84e01007387 */ /* 0x0003e60000100a00 */
[----:B-1----:R-:W4:Y:S01]  /*b27f0*/  LDL.LU.64 R78, [R1+0x8f78] ;  /* 0x008f7800014e7983 */ /* 0x002f220000300a00 */
[----:B------:R-:W2:Y:S02]  /*b2800*/  LDL.LU.64 R76, [R1+0x8f70] ;  /* 0x008f7000014c7983 */ /* 0x000ea40000300a00 */
[----:B------:R-:W2:Y:S02]  /*b2810*/  LDL.LU.64 R74, [R1+0x8f68] ;  /* 0x008f6800014a7983 */ /* 0x000ea40000300a00 */
[----:B------:R-:W2:Y:S01]  /*b2820*/  LDL.LU.64 R72, [R1+0x8f60] ;  /* 0x008f600001487983 */ /* 0x000ea20000300a00 */
[----:B------:R-:W-:Y:S01]  /*b2830*/  STL.64 [R1+0x29e0], R68 ;  /* 0x0029e04401007387 */ /* 0x000fe20000100a00 */
[----:B------:R1:W-:Y:S02]  /*b2840*/  STL.64 [R1+0x29e8], R70 ;  /* 0x0029e84601007387 */ /* 0x0003e40000100a00 */
[----:B------:R-:W-:Y:S01]  /*b2850*/  IMAD.MOV.U32 R3, RZ, RZ, R59 ;  /* 0x000000ffff037224 */ /* 0x000fe200078e003b */
[----:B-1----:R-:W2:Y:S01]  /*b2860*/  LDL.LU.64 R70, [R1+0x8f58] ;  /* 0x008f580001467983 */ /* 0x002ea20000300a00 */
[----:B------:R-:W2:Y:S02]  /*b2870*/  LDL.LU.64 R68, [R1+0x8f50] ;  /* 0x008f500001447983 */ /* 0x000ea40000300a00 */
[----:B------:R-:W2:Y:S02]  /*b2880*/  LDL.LU.64 R66, [R1+0x8f48] ;  /* 0x008f480001427983 */ /* 0x000ea40000300a00 */
[----:B------:R-:W2:Y:S01]  /*b2890*/  LDL.LU.64 R64, [R1+0x8f40] ;  /* 0x008f400001407983 */ /* 0x000ea20000300a00 */
[----:B------:R-:W-:Y:S01]  /*b28a0*/  STL.64 [R1+0x29d0], R60 ;  /* 0x0029d03c01007387 */ /* 0x000fe20000100a00 */
[----:B------:R1:W-:Y:S03]  /*b28b0*/  STL.64 [R1+0x29d8], R62 ;  /* 0x0029d83e01007387 */ /* 0x0003e60000100a00 */
[----:B-1----:R-:W2:Y:S01]  /*b28c0*/  LDL.LU.64 R62, [R1+0x8f38] ;  /* 0x008f3800013e7983 */ /* 0x002ea20000300a00 */
[----:B------:R-:W2:Y:S02]  /*b28d0*/  LDL.LU.64 R60, [R1+0x8f30] ;  /* 0x008f3000013c7983 */ /* 0x000ea40000300a00 */
[----:B------:R1:W-:Y:S02]  /*b28e0*/  STL.64 [R1+0x29c0], R28 ;  /* 0x0029c01c01007387 */ /* 0x0003e40000100a00 */
[----:B------:R-:W-:Y:S01]  /*b28f0*/  STL.64 [R1+0x29c8], R30 ;  /* 0x0029c81e01007387 */ /* 0x000fe20000100a00 */
[----:B-1----:R-:W-:-:S02]  /*b2900*/  MOV R28, R58 ;  /* 0x0000003a001c7202 */ /* 0x002fc40000000f00 */
[----:B------:R-:W2:Y:S01]  /*b2910*/  LDL.LU.64 R58, [R1+0x8f28] ;  /* 0x008f2800013a7983 */ /* 0x000ea20000300a00 */
[----:B------:R-:W2:Y:S02]  /*b2920*/  LDL.LU.64 R56, [R1+0x8f20] ;  /* 0x008f200001387983 */ /* 0x000ea40000300a00 */
[----:B------:R-:W2:Y:S02]  /*b2930*/  LDL.LU.64 R54, [R1+0x8f18] ;  /* 0x008f180001367983 */ /* 0x000ea40000300a00 */
[----:B------:R-:W2:Y:S01]  /*b2940*/  LDL.LU.64 R52, [R1+0x8f10] ;  /* 0x008f100001347983 */ /* 0x000ea20000300a00 */
[----:B------:R-:W-:Y:S01]  /*b2950*/  STL.64 [R1+0x29b0], R248 ;  /* 0x0029b0f801007387 */ /* 0x000fe20000100a00 */
[----:B------:R1:W-:Y:S03]  /*b2960*/  STL.64 [R1+0x29b8], R250 ;  /* 0x0029b8fa01007387 */ /* 0x0003e60000100a00 */
[----:B-1----:R-:W2:Y:S01]  /*b2970*/  LDL.LU.64 R250, [R1+0x8f08] ;  /* 0x008f080001fa7983 */ /* 0x002ea20000300a00 */
[----:B------:R-:W3:Y:S01]  /*b2980*/  LDL.LU.64 R248, [R1+0x8f00] ;  /* 0x008f000001f87983 */ /* 0x000ee20000300a00 */
[C---:B--2---:R-:W-:Y:S11]  /*b2990*/  HMMA.1688.F32.TF32 R36, R8.reuse, R250, R36 ;  /* 0x000000fa0824723c */ /* 0x044ff60000081024 */
[----:B------:R-:W-:Y:S11]  /*b29a0*/  @!UPT UIADD3 URZ, URZ, URZ, URZ ;  /* 0x0000003f3f3ff290 */ /* 0x000ff6000fffe03f */
[----:B------:R-:W-:Y:S01]  /*b29b0*/  @!UPT UIADD3 URZ, URZ, URZ, URZ ;  /* 0x0000003f3f3ff290 */ /* 0x000fe2000fffe03f */
        /* <DEDUP_REMOVED lines=19> */
[----:B---3--:R1:W-:Y:S02]  /*b2af0*/  STL.64 [R1+0x8d70], R40 ;  /* 0x008d702801007387 */ /* 0x0083e40000100a00 */
        /* <DEDUP_REMOVED lines=12> */
[----:B----4-:R1:W-:Y:S02]  /*b2bc0*/  STL.64 [R1+0x8d60], R44 ;  /* 0x008d602c01007387 */ /* 0x0103e40000100a00 */
[----:B-1----:R-:W4:Y:S01]  /*b2bd0*/  LDL.LU R44, [R1+0x150] ;  /* 0x00015000012c7983 */ /* 0x002f220000300800 */
[----:B------:R-:W4:Y:S02]  /*b2be0*/  LDL.LU R45, [R1+0x154] ;  /* 0x00015400012d7983 */ /* 0x000f240000300800 */
[----:B------:R-:W4:Y:S02]  /*b2bf0*/  LDL.LU R46, [R1+0x158] ;  /* 0x00015800012e7983 */ /* 0x000f240000300800 */
[----:B------:R-:W4:Y:S01]  /*b2c00*/  LDL.LU R47, [R1+0x15c] ;  /* 0x00015c00012f7983 */ /* 0x000f220000300800 */
[C---:B------:R-:W-:Y:S08]  /*b2c10*/  HMMA.1688.F32.TF32 R24, R8.reuse, R54, R24 ;  /* 0x000000360818723c */ /* 0x040ff00000081018 */
[C---:B------:R-:W-:Y:S08]  /*b2c20*/  HMMA.1688.F32.TF32 R16, R8.reuse, R58, R16 ;  /* 0x0000003a0810723c */ /* 0x040ff00000081010 */
[C---:B------:R-:W-:Y:S08]  /*b2c30*/  HMMA.1688.F32.TF32 R20, R8.reuse, R62, R20 ;  /* 0x0000003e0814723c */ /* 0x040ff00000081014 */
[C---:B---3--:R-:W-:Y:S08]  /*b2c40*/  HMMA.1688.F32.TF32 R40, R8.reuse, R70, R40 ;  /* 0x000000460828723c */ /* 0x048ff00000081028 */
        /* <DEDUP_REMOVED lines=9> */
[----:B-1----:R-:W2:Y:S01]  /*b2ce0*/  LDL.LU.64 R26, [R1+0x8ea8] ;  /* 0x008ea800011a7983 */ /* 0x002ea20000300a00 */
[----:B------:R-:W3:Y:S02]  /*b2cf0*/  LDL.LU.64 R24, [R1+0x8ea0] ;  /* 0x008ea00001187983 */ /* 0x000ee40000300a00 */
[----:B------:R-:W-:Y:S02]  /*b2d00*/  STL.64 [R1+0x2940], R16 ;  /* 0x0029401001007387 */ /* 0x000fe40000100a00 */
[----:B------:R1:W-:Y:S02]  /*b2d10*/  STL.64 [R1+0x2948], R18 ;  /* 0x0029481201007387 */ /* 0x0003e40000100a00 */
[----:B-1----:R-:W3:Y:S01]  /*b2d20*/  LDL.LU.64 R18, [R1+0x8e98] ;  /* 0x008e980001127983 */ /* 0x002ee20000300a00 */
[----:B------:R-:W3:Y:S02]  /*b2d30*/  LDL.LU.64 R16, [R1+0x8e90] ;  /* 0x008e900001107983 */ /* 0x000ee40000300a00 */
[----:B------:R-:W-:Y:S02]  /*b2d40*/  STL.64 [R1+0x2930], R20 ;  /* 0x0029301401007387 */ /* 0x000fe40000100a00 */
[----:B------:R1:W-:Y:S02]  /*b2d50*/  STL.64 [R1+0x2938], R22 ;  /* 0x0029381601007387 */ /* 0x0003e40000100a00 */
[----:B-1----:R-:W3:Y:S01]  /*b2d60*/  LDL.LU.64 R22, [R1+0x8e88] ;  /* 0x008e880001167983 */ /* 0x002ee20000300a00 */
[----:B------:R-:W3:Y:S01]  /*b2d70*/  LDL.LU.64 R20, [R1+0x8e80] ;  /* 0x008e800001147983 */ /* 0x000ee20000300a00 */
[C---:B----4-:R-:W-:Y:S11]  /*b2d80*/  HMMA.1688.F32.TF32 R44, R8.reuse, R66, R44 ;  /* 0x00000042082c723c */ /* 0x050ff6000008102c */
[----:B------:R-:W-:Y:S11]  /*b2d90*/  @!UPT UIADD3 URZ, URZ, URZ, URZ ;  /* 0x0000003f3f3ff290 */ /* 0x000ff6000fffe03f */
[----:B------:R-:W-:Y:S01]  /*b2da0*/  @!UPT UIADD3 URZ, URZ, URZ, URZ ;  /* 0x0000003f3f3ff290 */ /* 0x000fe2000fffe03f */
[----:B------:R-:W-:Y:S01]  /*b2db0*/  STL.64 [R1+0x2920], R44 ;  /* 0x0029202c01007387 */ /* 0x000fe20000100a00 */
[----:B------:R1:W-:Y:S02]  /*b2dc0*/  STL.64 [R1+0x2928], R46 ;  /* 0x0029282e01007387 */ /* 0x0003e40000100a00 */
[----:B------:R-:W-:Y:S02]  /*b2dd0*/  STL.64 [R1+0x2910], R40 ;  /* 0x0029102801007387 */ /* 0x000fe40000100a00 */
[----:B------:R4:W-:Y:S01]  /*b2de0*/  STL.64 [R1+0x2918], R42 ;  /* 0x0029182a01007387 */ /* 0x0009e20000100a00 */
[C---:B-1----:R-:W-:Y:S08]  /*b2df0*/  HMMA.1688.F32.TF32 R44, R8.reuse, R74, R4 ;  /* 0x0000004a082c723c */ /* 0x042ff00000081004 */
[C---:B----4-:R-:W-:Y:S08]  /*b2e00*/  HMMA.1688.F32.TF32 R40, R8.reuse, R78, R196 ;  /* 0x0000004e0828723c */ /* 0x050ff000000810c4 */
        /* <DEDUP_REMOVED lines=18> */
[----:B------:R-:W-:Y:S07]  /*b2f30*/  HMMA.1688.F32.TF32 R4, R8, R106, R168 ;  /* 0x0000006a0804723c */ /* 0x000fee00000810a8 */
[----:B------:R-:W-:Y:S01]  /*b2f40*/  STL.64 [R1+0x28a0], R44 ;  /* 0x0028a02c01007387 */ /* 0x000fe20000100a00 */
[----:B------:R-:W-:Y:S07]  /*b2f50*/  STL.64 [R1+0x28a8], R46 ;  /* 0x0028a82e01007387 */ /* 0x000fee0000100a00 */
[----:B------:R1:W-:Y:S02]  /*b2f60*/  STL.64 [R1+0x2890], R40 ;  /* 0x0028902801007387 */ /* 0x0003e40000100a00 */
[----:B------:R4:W-:Y:S01]  /*b2f70*/  STL.64 [R1+0x2898], R42 ;  /* 0x0028982a01007387 */ /* 0x0009e20000100a00 */
[----:B--2---:R-:W-:Y:S01]  /*b2f80*/  MOV R173, R27 ;  /* 0x0000001b00ad7202 */ /* 0x004fe20000000f00 */
[----:B------:R-:W-:-:S02]  /*b2f90*/  IMAD.MOV.U32 R174, RZ, RZ, R26 ;  /* 0x000000ffffae7224 */ /* 0x000fc400078e001a */
[----:B---3--:R-:W-:Y:S01]  /*b2fa0*/  IMAD.MOV.U32 R175, RZ, RZ, R25 ;  /* 0x000000ffffaf7224 */ /* 0x008fe200078e0019 */
[----:B------:R-:W-:Y:S01]  /*b2fb0*/  MOV R176, R24 ;  /* 0x0000001800b07202 */ /* 0x000fe20000000f00 */
[----:B------:R-:W-:Y:S02]  /*b2fc0*/  IMAD.MOV.U32 R172, RZ, RZ, R19 ;  /* 0x000000ffffac7224 */ /* 0x000fe400078e0013 */
[----:B------:R-:W2:Y:S01]  /*b2fd0*/  LDL.LU R19, [R1+0x8e7c] ;  /* 0x008e7c0001137983 */ /* 0x000ea20000300800 */
[----:B------:R-:W-:Y:S02]  /*b2fe0*/  STL.64 [R1+0x2880], R4 ;  /* 0x0028800401007387 */ /* 0x000fe40000100a00 */
[----:B------:R3:W-:Y:S02]  /*b2ff0*/  STL.64 [R1+0x2888], R6 ;  /* 0x0028880601007387 */ /* 0x0007e40000100a00 */
[----:B------:R-:W2:Y:S01]  /*b3000*/  LDL.LU R27, [R1+0x8e78] ;  /* 0x008e7800011b7983 */ /* 0x000ea20000300800 */
[----:B------:R-:W3:Y:S01]  /*b3010*/  LDL.LU R26, [R1+0x8e74] ;  /* 0x008e7400011a7983 */ /* 0x000ee20000300800 */
[----:B------:R-:W3:Y:S02]  /*b3020*/  LDL.LU R25, [R1+0x8e70] ;  /* 0x008e700001197983 */ /* 0x000ee40000300800 */
[----:B------:R-:W3:Y:S02]  /*b3030*/  LDL.LU R24, [R1+0x8e6c] ;  /* 0x008e6c0001187983 */ /* 0x000ee40000300800 */
[----:B------:R-:W-:Y:S01]  /*b3040*/  IMAD.MOV.U32 R181, RZ, RZ, R18 ;  /* 0x000000ffffb57224 */ /* 0x000fe200078e0012 */
[----:B------:R-:W-:Y:S01]  /*b3050*/  MOV R182, R17 ;  /* 0x0000001100b67202 */ /* 0x000fe20000000f00 */
[----:B------:R-:W-:-:S02]  /*b3060*/  IMAD.MOV.U32 R177, RZ, RZ, R23 ;  /* 0x000000ffffb17224 */ /* 0x000fc400078e0017 */
[----:B------:R-:W-:Y:S01]  /*b3070*/  IMAD.MOV.U32 R178, RZ, RZ, R22 ;  /* 0x000000ffffb27224 */ /* 0x000fe200078e0016 */
[----:B------:R-:W3:Y:S01]  /*b3080*/  LDL.LU R23, [R1+0x8e68] ;  /* 0x008e680001177983 */ /* 0x000ee20000300800 */
[----:B------:R-:W3:Y:S01]  /*b3090*/  LDL.LU R22, [R1+0x8e64] ;  /* 0x008e640001167983 */ /* 0x000ee20000300800 */
[----:B------:R-:W-:Y:S01]  /*b30a0*/  MOV R179, R21 ;  /* 0x0000001500b37202 */ /* 0x000fe20000000f00 */
[----:B------:R-:W-:Y:S01]  /*b30b0*/  IMAD.MOV.U32 R180, RZ, RZ, R20 ;  /* 0x000000ffffb47224 */ /* 0x000fe200078e0014 */
[----:B------:R-:W3:Y:S01]  /*b30c0*/  LDL.LU R21, [R1+0x8e60] ;  /* 0x008e600001157983 */ /* 0x000ee20000300800 */
[----:B------:R-:W3:Y:S02]  /*b30d0*/  LDL.LU R20, [R1+0x8e5c] ;  /* 0x008e5c0001147983 */ /* 0x000ee40000300800 */
[----:B------:R-:W3:Y:S02]  /*b30e0*/  LDL.LU R18, [R1+0x8e58] ;  /* 0x008e580001127983 */ /* 0x000ee40000300800 */
[----:B------:R-:W3:Y:S02]  /*b30f0*/  LDL.LU R17, [R1+0x8e54] ;  /* 0x008e540001117983 */ /* 0x000ee40000300800 */
[----:B------:R-:W-:-:S02]  /*b3100*/  IMAD.MOV.U32 R183, RZ, RZ, R16 ;  /* 0x000000ffffb77224 */ /* 0x000fc400078e0010 */
[----:B------:R-:W3:Y:S01]  /*b3110*/  LDL.LU R16, [R1+0x8e50] ;  /* 0x008e500001107983 */ /* 0x000ee20000300800 */
[----:B-1----:R-:W3:Y:S02]  /*b3120*/  LDL.LU R40, [R1+0x390] ;  /* 0x0003900001287983 */ /* 0x002ee40000300800 */
[----:B------:R-:W3:Y:S02]  /*b3130*/  LDL.LU R41, [R1+0x394] ;  /* 0x0003940001297983 */ /* 0x000ee40000300800 */
[----:B----4-:R-:W4:Y:S01]  /*b3140*/  LDL.LU R42, [R1+0x398] ;  /* 0x00039800012a7983 */ /* 0x010f220000300800 */
        /* <DEDUP_REMOVED lines=9> */
[----:B------:R-:W-:Y:S01]  /*b31e0*/  IMAD.MOV.U32 R168, RZ, RZ, R12 ;  /* 0x000000ffffa87224 */ /* 0x000fe200078e000c */
[----:B------:R-:W-:Y:S01]  /*b31f0*/  MOV R169, R13 ;  /* 0x0000000d00a97202 */ /* 0x000fe20000000f00 */
[----:B------:R-:W-:-:S02]  /*b3200*/  IMAD.MOV.U32 R170, RZ, RZ, R14 ;  /* 0x000000ffffaa7224 */ /* 0x000fc400078e000e */
[----:B------:R-:W-:Y:S01]  /*b3210*/  IMAD.MOV.U32 R171, RZ, RZ, R15 ;  /* 0x000000ffffab7224 */ /* 0x000fe200078e000f */
[----:B--2---:R-:W-:Y:S01]  /*b3220*/  MOV R186, R27 ;  /* 0x0000001b00ba7202 */ /* 0x004fe20000000f00 */
[----:B---3--:R-:W-:Y:S02]  /*b3230*/  IMAD.MOV.U32 R185, RZ, RZ, R26 ;  /* 0x000000ffffb97224 */ /* 0x008fe400078e001a */
        /* <DEDUP_REMOVED lines=9> */
[----:B------:R-:W2:Y:S01]  /*b32d0*/  LDL.LU R16, [R1+0x8e4c] ;  /* 0x008e4c0001107983 */ /* 0x000ea20000300800 */
[----:B------:R-:W2:Y:S02]  /*b32e0*/  LDL.LU R17, [R1+0x8e48] ;  /* 0x008e480001117983 */ /* 0x000ea40000300800 */
        /* <DEDUP_REMOVED lines=9> */
[----:B------:R-:W-:-:S02]  /*b3380*/  IMAD.MOV.U32 R187, RZ, RZ, R19 ;  /* 0x000000ffffbb7224 */ /* 0x000fc400078e0013 */
[----:B------:R-:W2:Y:S01]  /*b3390*/  LDL.LU R19, [R1+0x8e20] ;  /* 0x008e200001137983 */ /* 0x000ea20000300800 */
[----:B------:R-:W2:Y:S02]  /*b33a0*/  LDL.LU R12, [R1+0x8e1c] ;  /* 0x008e1c00010c7983 */ /* 0x000ea40000300800 */
[----:B------:R-:W2:Y:S02]  /*b33b0*/  LDL.LU R13, [R1+0x8e18] ;  /* 0x008e1800010d7983 */ /* 0x000ea40000300800 */
[----:B------:R-:W2:Y:S01]  /*b33c0*/  LDL.LU R14, [R1+0x8e14] ;  /* 0x008e1400010e7983 */ /* 0x000ea20000300800 */
[----:B------:R-:W2:Y:S01]  /*b33d0*/  LDL.LU R15, [R1+0x8e10] ;  /* 0x008e1000010f7983 */ /* 0x000ea20000300800 */
[C---:B---3--:R-:W-:Y:S08]  /*b33e0*/  HMMA.1688.F32.TF32 R20, R8.reuse, R114, R20 ;  /* 0x000000720814723c */ /* 0x048ff00000081014 */
[C---:B--2---:R-:W-:Y:S08]  /*b33f0*/  HMMA.1688.F32.TF32 R24, R8.reuse, R110, R24 ;  /* 0x0000006e0818723c */ /* 0x044ff00000081018 */
[C---:B------:R-:W-:Y:S08]  /*b3400*/  HMMA.1688.F32.TF32 R4, R8.reuse, R118, R16 ;  /* 0x000000760804723c */ /* 0x040ff00000081010 */
[C---:B----4-:R-:W-:Y:S07]  /*b3410*/  HMMA.1688.F32.TF32 R16, R8.reuse, R126, R44 ;  /* 0x0000007e0810723c */ /* 0x050fee000008102c */
        /* <DEDUP_REMOVED lines=8> */
[C---:B-1----:R-:W-:Y:S08]  /*b34a0*/  HMMA.1688.F32.TF32 R4, R8.reuse, R122, R12 ;  /* 0x0000007a0804723c */ /* 0x042ff0000008100c */
[C---:B------:R-:W-:Y:S01]  /*b34b0*/  HMMA.1688.F32.TF32 R12, R8.reuse, R130, R40 ;  /* 0x00000082080c723c */ /* 0x040fe20000081028 */
[----:B------:R-:W-:Y:S01]  /*b34c0*/  STL.64 [R1+0x8d48], R122 ;  /* 0x008d487a01007387 */ /* 0x000fe20000100a00 */
[----:B------:R-:W-:Y:S11]  /*b34d0*/  STL.64 [R1+0x8d40], R120 ;  /* 0x008d407801007387 */ /* 0x000ff60000100a00 */
[----:B------:R-:W-:Y:S02]  /*b34e0*/  @!UPT UIADD3 URZ, URZ, URZ, URZ ;  /* 0x0000003f3f3ff290 */ /* 0x000fe4000fffe03f */
[----:B------:R-:W-:Y:S01]  /*b34f0*/  STL.64 [R1+0x1d30], R4 ;  /* 0x001d300401007387 */ /* 0x000fe20000100a00 */
[----:B------:R-:W-:Y:S02]  /*b3500*/  STL.64 [R1+0x1d38], R6 ;  /* 0x001d380601007387 */ /* 0x000fe40000100a00 */
[----:B------:R-:W-:Y:S02]  /*b3510*/  STL.64 [R1+0x8d38], R130 ;  /* 0x008d388201007387 */ /* 0x000fe40000100a00 */
[----:B------:R-:W-:Y:S01]  /*b3520*/  STL.64 [R1+0x2c60], R16 ;  /* 0x002c601001007387 */ /* 0x000fe20000100a00 */
[----:B------:R-:W-:Y:S01]  /*b3530*/  STL.64 [R1+0x2c68], R18 ;  /* 0x002c681201007387 */ /* 0x000fe20000100a00 */
[----:B------:R-:W-:Y:S02]  /*b3540*/  STL.64 [R1+0x8d30], R128 ;  /* 0x008d308001007387 */ /* 0x000fe40000100a00 */
[----:B------:R-:W-:Y:S02]  /*b3550*/  STL.64 [R1+0x2c50], R12 ;  /* 0x002c500c01007387 */ /* 0x000fe40000100a00 */
[----:B------:R1:W-:Y:S01]  /*b3560*/  STL.64 [R1+0x2c58], R14 ;  /* 0x002c580e01007387 */ /* 0x0003e20000100a00 */
[C---:B------:R-:W-:Y:S08]  /*b3570*/  HMMA.1688.F32.TF32 R20, R8.reuse, R146, R184 ;  /* 0x000000920814723c */ /* 0x040ff000000810b8 */
[C---:B------:R-:W-:Y:S01]  /*b3580*/  HMMA.1688.F32.TF32 R24, R8.reuse, R154, R176 ;  /* 0x0000009a0818723c */ /* 0x040fe200000810b0 */
[----:B------:R-:W-:Y:S04]  /*b3590*/  LDS R4, [R0+0x43000] ;  /* 0x0430000000047984 */ /* 0x000fe80000000800 */
[----:B------:R-:W-:Y:S04]  /*b35a0*/  LDS R6, [R0+0x43800] ;  /* 0x0438000000067984 */ /* 0x000fe80000000800 */
[----:B------:R-:W-:Y:S04]  /*b35b0*/  LDS R5, [R2+0x43000] ;  /* 0x0430000002057984 */ /* 0x000fe80000000800 */
[----:B------:R-:W2:Y:S01]  /*b35c0*/  LDS R7, [R2+0x43800] ;  /* 0x0438000002077984 */ /* 0x000ea20000000800 */
[C---:B-1----:R-:W-:Y:S03]  /*b35d0*/  HMMA.1688.F32.TF32 R12, R8.reuse, R134, R196 ;  /* 0x00000086080c723c */ /* 0x042fe600000810c4 */
[----:B------:R-:W-:Y:S01]  /*b35e0*/  STL.64 [R1+0x8d28], R134 ;  /* 0x008d288601007387 */ /* 0x000fe20000100a00 */
[----:B------:R-:W-:Y:S11]  /*b35f0*/  STL.64 [R1+0x8d20], R132 ;  /* 0x008d208401007387 */ /* 0x000ff60000100a00 */
[----:B------:R-:W-:Y:S08]  /*b3600*/  @!UPT UIADD3 URZ, URZ, URZ, URZ ;  /* 0x0000003f3f3ff290 */ /* 0x000ff0000fffe03f */
[----:B------:R-:W-:Y:S01]  /*b3610*/  STL.64 [R1+0x2c40], R12 ;  /* 0x002c400c01007387 */ /* 0x000fe20000100a00 */
[----:B------:R1:W-:Y:S02]  /*b3620*/  STL.64 [R1+0x2c48], R14 ;  /* 0x002c480e01007387 */ /* 0x0003e40000100a00 */
[----:B------:R-:W3:Y:S01]  /*b3630*/  LDL.LU.64 R18, [R1+0x78] ;  /* 0x0000780001127983 */ /* 0x000ee20000300a00 */
        /* <DEDUP_REMOVED lines=14> */
[----:B------:R1:W-:Y:S06]  /*b3720*/  STL.64 [R1+0x2c18], R22 ;  /* 0x002c181601007387 */ /* 0x0003ec0000100a00 */
[C---:B-1----:R-:W-:Y:S11]  /*b3730*/  HMMA.1688.F32.TF32 R20, R8.reuse, R158, R172 ;  /* 0x0000009e0814723c */ /* 0x042ff600000810ac */
[----:B------:R-:W-:Y:S04]  /*b3740*/  @!UPT UIADD3 URZ, URZ, URZ, URZ ;  /* 0x0000003f3f3ff290 */ /* 0x000fe8000fffe03f */
[----:B------:R-:W-:Y:S01]  /*b3750*/  STL.64 [R1+0x2c00], R12 ;  /* 0x002c000c01007387 */ /* 0x000fe20000100a00 */
[----:B------:R1:W-:Y:S02]  /*b3760*/  STL.64 [R1+0x2c08], R14 ;  /* 0x002c080e01007387 */ /* 0x0003e40000100a00 */
[C---:B-1----:R-:W-:Y:S01]  /*b3770*/  HMMA.1688.F32.TF32 R12, R8.reuse, R162, R168 ;  /* 0x000000a2080c723c */ /* 0x042fe200000810a8 */
[----:B------:R-:W-:Y:S01]  /*b3780*/  STL.64 [R1+0x2bf0], R24 ;  /* 0x002bf01801007387 */ /* 0x000fe20000100a00 */
[----:B------:R-:W-:Y:S03]  /*b3790*/  STL.64 [R1+0x2bf8], R26 ;  /* 0x002bf81a01007387 */ /* 0x000fe60000100a00 */
[----:B------:R1:W-:Y:S02]  /*b37a0*/  STL.64 [R1+0x2be0], R20 ;  /* 0x002be01401007387 */ /* 0x0003e40000100a00 */
[----:B------:R4:W-:Y:S11]  /*b37b0*/  STL.64 [R1+0x2be8], R22 ;  /* 0x002be81601007387 */ /* 0x0009f60000100a00 */
[----:B------:R-:W-:Y:S05]  /*b37c0*/  @!UPT UIADD3 URZ, URZ, URZ, URZ ;  /* 0x0000003f3f3ff290 */ /* 0x000fea000fffe03f */
[----:B------:R2:W-:Y:S01]  /*b37d0*/  STL.64 [R1+0x2bd0], R12 ;  /* 0x002bd00c01007387 */ /* 0x0005e20000100a00 */
[----:B------:R2:W-:Y:S02]  /*b37e0*/  STL.64 [R1+0x2bd8], R14 ;  /* 0x002bd80e01007387 */ /* 0x0005e40000100a00 */
[----:B-1----:R-:W3:Y:S02]  /*b37f0*/  LDL.LU R20, [R1+0x210] ;  /* 0x0002100001147983 */ /* 0x002ee40000300800 */
        /* <DEDUP_REMOVED lines=70> */
[----:B------:R-:W-:Y:S01]  /*b3c60*/  MOV R26, R28 ;  /* 0x0000001c001a7202 */ /* 0x000fe20000000f00 */
[----:B------:R-:W2:Y:S02]  /*b3c70*/  LDL.LU R43, [R1+0x1fc] ;  /* 0x0001fc00012b7983 */ /* 0x000ea40000300800 */
[----:B------:R-:W2:Y:S01]  /*b3c80*/  LDL.LU R28, [R1+0x1e0] ;  /* 0x0001e000011c7983 */ /* 0x000ea20000300800 */
[----:B------:R-:W2:Y:S01]  /*b3c90*/  LDL.LU R29, [R1+0x1e4] ;  /* 0x0001e400011d7983 */ /* 0x000ea20000300800 */
        /* <DEDUP_REMOVED lines=14> */
[----:B-1----:R-:W4:Y:S01]  /*b3d80*/  LDL.LU.64 R174, [R1+0x8df8] ;  /* 0x008df80001ae7983 */ /* 0x002f220000300a00 */
[----:B------:R-:W3:Y:S01]  /*b3d90*/  LDL.LU.64 R172, [R1+0x8df0] ;  /* 0x008df00001ac7983 */ /* 0x000ee20000300a00 */
[C---:B----4-:R-:W-:Y:S11]  /*b3da0*/  HMMA.1688.F32.TF32 R176, R8.reuse, R174, R176 ;  /* 0x000000ae08b0723c */ /* 0x050ff600000810b0 */
[----:B------:R-:W-:Y:S11]  /*b3db0*/  @!UPT UIADD3 URZ, URZ, URZ, URZ ;  /* 0x0000003f3f3ff290 */ /* 0x000ff6000fffe03f */
[----:B------:R-:W-:Y:S01]  /*b3dc0*/  @!UPT UIADD3 URZ, URZ, URZ, URZ ;  /* 0x0000003f3f3ff290 */ /* 0x000fe2000fffe03f */
[----:B------:R-:W-:Y:S01]  /*b3dd0*/  STL.64 [R1+0x2ba0], R176 ;  /* 0x002ba0b001007387 */ /* 0x000fe20000100a00 */
[----:B------:R1:W-:Y:S03]  /*b3de0*/  STL.64 [R1+0x2ba8], R178 ;  /* 0x002ba8b201007387 */ /* 0x0003e60000100a00 */
[----:B-1----:R-:W4:Y:S01]  /*b3df0*/  LDL.LU.64 R178, [R1+0x8de8] ;  /* 0x008de80001b27983 */ /* 0x002f220000300a00 */
[----:B------:R-:W2:Y:S01]  /*b3e00*/  LDL.LU.64 R176, [R1+0x8de0] ;  /* 0x008de00001b07983 */ /* 0x000ea20000300a00 */
        /* <DEDUP_REMOVED lines=34> */
[C---:B------:R-:W-:Y:S08]  /*b4030*/  HMMA.1688.F32.TF32 R136, R8.reuse, R202, R136 ;  /* 0x000000ca0888723c */ /* 0x040ff00000081088 */
[C---:B------:R-:W-:Y:S08]  /*b4040*/  HMMA.1688.F32.TF32 R132, R8.reuse, R206, R132 ;  /* 0x000000ce0884723c */ /* 0x040ff00000081084 */
[C---:B------:R-:W-:Y:S08]  /*b4050*/  HMMA.1688.F32.TF32 R128, R8.reuse, R210, R128 ;  /* 0x000000d20880723c */ /* 0x040ff00000081080 */
[C---:B------:R-:W-:Y:S08]  /*b4060*/  HMMA.1688.F32.TF32 R120, R8.reuse, R214, R120 ;  /* 0x000000d60878723c */ /* 0x040ff00000081078 */
[C---:B--2---:R-:W-:Y:S01]  /*b4070*/  HMMA.1688.F32.TF32 R12, R8.reuse, R218, R12 ;  /* 0x000000da080c723c */ /* 0x044fe2000008100c */
[----:B------:R-:W2:Y:S07]  /*b4080*/  LDL.LU.64 R196, [R1+0x8d90] ;  /* 0x008d900001c47983 */ /* 0x000eae0000300a00 */
[C---:B----4-:R-:W-:Y:S11]  /*b4090*/  HMMA.1688.F32.TF32 R140, R8.reuse, R198, R140 ;  /* 0x000000c6088c723c */ /* 0x050ff6000008108c */
        /* <DEDUP_REMOVED lines=42> */
[----:B------:R-:W4:Y:S01]  /*b4340*/  LDL.LU R20, [R1+0x1b00] ;  /* 0x001b000001147983 */ /* 0x000f220000300800 */
[C---:B-1----:R-:W-:Y:S11]  /*b4350*/  HMMA.1688.F32.TF32 R12, R8.reuse, R238, R28 ;  /* 0x000000ee080c723c */ /* 0x042ff6000008101c */
[----:B------:R-:W-:Y:S11]  /*b4360*/  @!UPT UIADD3 URZ, URZ, URZ, URZ ;  /* 0x0000003f3f3ff290 */ /* 0x000ff6000fffe03f */
[----:B------:R-:W-:Y:S01]  /*b4370*/  @!UPT UIADD3 URZ, URZ, URZ, URZ ;  /* 0x0000003f3f3ff290 */ /* 0x000fe2000fffe03f */
[----:B------:R1:W-:Y:S01]  /*b4380*/  STL.64 [R1+0x2a70], R12 ;  /* 0x002a700c01007387 */ /* 0x0003e20000100a00 */
[----:B------:R1:W-:Y:S02]  /*b4390*/  STL.64 [R1+0x2a78], R14 ;  /* 0x002a780e01007387 */ /* 0x0003e40000100a00 */
        /* <DEDUP_REMOVED lines=35> */
[----:B------:R-:W3:Y:S02]  /*b45d0*/  LDL.64 R218, [R1+0x58] ;  /* 0x0000580001da7983 */ /* 0x000ee40000100a00 */
[----:B------:R-:W3:Y:S02]  /*b45e0*/  LDL.64 R142, [R1+0x48] ;  /* 0x00004800018e7983 */ /* 0x000ee40000100a00 */
[----:B------:R-:W3:Y:S01]  /*b45f0*/  LDL.LU R136, [R1+0x1c40] ;  /* 0x001c400001887983 */ /* 0x000ee20000300800 */
[----:B------:R-:W3:Y:S01]  /*b4600*/  LDL.LU R137, [R1+0x1c44] ;  /* 0x001c440001897983 */ /* 0x000ee20000300800 */
[----:B------:R-:W3:Y:S02]  /*b4610*/  LDL.LU R138, [R1+0x1c48] ;  /* 0x001c4800018a7983 */ /* 0x000ee40000300800 */
[----:B------:R-:W3:Y:S02]  /*b4620*/  LDL.LU R139, [R1+0x1c4c] ;  /* 0x001c4c00018b7983 */ /* 0x000ee40000300800 */
[----:B------:R-:W3:Y:S01]  /*b4630*/  LDL.64 R134, [R1+0x38] ;  /* 0x0000380001867983 */ /* 0x000ee20000100a00 */
[----:B------:R-:W3:Y:S01]  /*b4640*/  LDL.64 R122, [R1+0x28] ;  /* 0x00002800017a7983 */ /* 0x000ee20000100a00 */
[----:B------:R-:W3:Y:S02]  /*b4650*/  LDL.LU R116, [R1+0x1b60] ;  /* 0x001b600001747983 */ /* 0x000ee40000300800 */
[----:B------:R-:W3:Y:S02]  /*b4660*/  LDL.LU R117, [R1+0x1b64] ;  /* 0x001b640001757983 */ /* 0x000ee40000300800 */
[----:B------:R-:W3:Y:S01]  /*b4670*/  LDL.LU R118, [R1+0x1b68] ;  /* 0x001b680001767983 */ /* 0x000ee20000300800 */
[----:B------:R-:W3:Y:S01]  /*b4680*/  LDL.LU R119, [R1+0x1b6c] ;  /* 0x001b6c0001777983 */ /* 0x000ee20000300800 */
[----:B------:R-:W3:Y:S02]  /*b4690*/  LDL.64 R46, [R1+0x8] ;  /* 0x00000800012e7983 */ /* 0x000ee40000100a00 */
[----:B------:R-:W3:Y:S02]  /*b46a0*/  LDL.LU R40, [R1+0x1910] ;  /* 0x0019100001287983 */ /* 0x000ee40000300800 */
[----:B------:R-:W3:Y:S01]  /*b46b0*/  LDL.LU R41, [R1+0x1914] ;  /* 0x0019140001297983 */ /* 0x000ee20000300800 */
[----:B------:R-:W3:Y:S01]  /*b46c0*/  LDL.LU R42, [R1+0x1918] ;  /* 0x00191800012a7983 */ /* 0x000ee20000300800 */
[----:B------:R-:W3:Y:S02]  /*b46d0*/  LDL.LU R43, [R1+0x191c] ;  /* 0x00191c00012b7983 */ /* 0x000ee40000300800 */
[----:B------:R1:W-:Y:S02]  /*b46e0*/  STL.64 [R1+0x8c98], R238 ;  /* 0x008c98ee01007387 */ /* 0x0003e40000100a00 */
[----:B------:R-:W-:Y:S01]  /*b46f0*/  STL.64 [R1+0x8c90], R236 ;  /* 0x008c90ec01007387 */ /* 0x000fe20000100a00 */
[----:B-1----:R-:W3:Y:S01]  /*b4700*/  LDL.64 R238, [R1+0x98] ;  /* 0x0000980001ee7983 */ /* 0x002ee20000100a00 */
        /* <DEDUP_REMOVED lines=8> */
[----:B------:R-:W-:Y:S01]  /*b4790*/  STL.64 [R1+0x8c80], R240 ;  /* 0x008c80f001007387 */ /* 0x000fe20000100a00 */
[----:B------:R-:W-:Y:S01]  /*b47a0*/  STL.64 [R1+0x8c78], R246 ;  /* 0x008c78f601007387 */ /* 0x000fe20000100a00 */
[----:B------:R-:W-:Y:S01]  /*b47b0*/  STL.64 [R1+0x8c70], R244 ;  /* 0x008c70f401007387 */ /* 0x000fe20000100a00 */
[----:B--2---:R-:W-:Y:S11]  /*b47c0*/  HMMA.1688.F32.TF32 R8, R8, R246, R28 ;  /* 0x000000f60808723c */ /* 0x004ff6000008101c */
[----:B------:R-:W-:Y:S11]  /*b47d0*/  @!UPT UIADD3 URZ, URZ, URZ, URZ ;  /* 0x0000003f3f3ff290 */ /* 0x000ff6000fffe03f */
[----:B------:R-:W-:Y:S01]  /*b47e0*/  @!UPT UIADD3 URZ, URZ, URZ, URZ ;  /* 0x0000003f3f3ff290 */ /* 0x000fe2000fffe03f */
[----:B------:R-:W-:Y:S01]  /*b47f0*/  STL.64 [R1+0x22f0], R8 ;  /* 0x0022f00801007387 */ /* 0x000fe20000100a00 */
[----:B------:R3:W-:Y:S02]  /*b4800*/  STL.64 [R1+0x22f8], R10 ;  /* 0x0022f80a01007387 */ /* 0x0007e40000100a00 */
[----:B------:R-:W2:Y:S01]  /*b4810*/  LDL.LU.64 R30, [R1+0x88] ;  /* 0x00008800011e7983 */ /* 0x000ea20000300a00 */
[C---:B---3--:R-:W-:Y:S11]  /*b4820*/  HMMA.1688.F32.TF32 R8, R4.reuse, R238, R12 ;  /* 0x000000ee0408723c */ /* 0x048ff6000008100c */
[----:B------:R-:W-:Y:S11]  /*b4830*/  @!UPT UIADD3 URZ, URZ, URZ, URZ ;  /* 0x0000003f3f3ff290 */ /* 0x000ff6000fffe03f */
[----:B------:R-:W-:Y:S01]  /*b4840*/  @!UPT UIADD3 URZ, URZ, URZ, URZ ;  /* 0x0000003f3f3ff290 */ /* 0x000fe2000fffe03f */
[----:B------:R-:W-:Y:S01]  /*b4850*/  STL.64 [R1+0x2c0], R8 ;  /* 0x0002c00801007387 */ /* 0x000fe20000100a00 */
[----:B------:R2:W-:Y:S01]  /*b4860*/  STL.64 [R1+0x2c8], R10 ;  /* 0x0002c80a01007387 */ /* 0x0005e20000100a00 */
[C---:B------:R-:W-:Y:S08]  /*b4870*/  HMMA.1688.F32.TF32 R228, R4.reuse, R18, R228 ;  /* 0x0000001204e4723c */ /* 0x040ff000000810e4 */
[----:B------:R-:W-:Y:S01]  /*b4880*/  HMMA.1688.F32.TF32 R224, R4, R34, R224 ;  /* 0x0000002204e0723c */ /* 0x000fe200000810e0 */
[----:B------:R-:W-:-:S07]  /*b4890*/  IMAD.MOV.U32 R27, RZ, RZ, R3 ;  /* 0x000000ffff1b7224 */ /* 0x000fce00078e0003 */
[C---:B------:R-:W-:Y:S01]  /*b48a0*/  HMMA.1688.F32.TF32 R116, R4.reuse, R26, R116 ;  /* 0x0000001a0474723c */ /* 0x040fe20000081074 */
[----:B------:R-:W-:Y:S01]  /*b48b0*/  MOV R24, R142 ;  /* 0x0000008e00187202 */ /* 0x000fe20000000f00 */
[----:B------:R-:W-:Y:S02]  /*b48c0*/  IMAD.MOV.U32 R17, RZ, RZ, R143 ;  /* 0x000000ffff117224 */ /* 0x000fe400078e008f */
[----:B------:R-:W-:Y:S01]  /*b48d0*/  IMAD.MOV.U32 R14, RZ, RZ, R238 ;  /* 0x000000ffff0e7224 */ /* 0x000fe200078e00ee */
[----:B------:R-:W-:Y:S02]  /*b48e0*/  MOV R13, R239 ;  /* 0x000000ef000d7202 */ /* 0x000fe40000000f00 */
[----:B------:R-:W-:Y:S01]  /*b48f0*/  MOV R12, R46 ;  /* 0x0000002e000c7202 */ /* 0x000fe20000000f00 */
[----:B------:R-:W-:Y:S01]  /*b4900*/  IMAD.MOV.U32 R3, RZ, RZ, R47 ;  /* 0x000000ffff037224 */ /* 0x000fe200078e002f */
[C---:B--2---:R-:W-:Y:S11]  /*b4910*/  HMMA.1688.F32.TF32 R8, R4.reuse, R30, R232 ;  /* 0x0000001e0408723c */ /* 0x044ff600000810e8 */
        /* <DEDUP_REMOVED lines=12> */
[C---:B-1----:R-:W-:Y:S11]  /*b49e0*/  HMMA.1688.F32.TF32 R8, R4.reuse, R142, R212 ;  /* 0x0000008e0408723c */ /* 0x042ff600000810d4 */
[----:B------:R-:W-:Y:S11]  /*b49f0*/  @!UPT UIADD3 URZ, URZ, URZ, URZ ;  /* 0x0000003f3f3ff290 */ /* 0x000ff6000fffe03f */
[----:B------:R-:W-:Y:S01]  /*b4a00*/  @!UPT UIADD3 URZ, URZ, URZ, URZ ;  /* 0x0000003f3f3ff290 */ /* 0x000fe2000fffe03f */
        /* <DEDUP_REMOVED lines=77> */
[----:B------:R-:W3:Y:S02]  /*b4ee0*/  LDL.LU R217, [R1+0x1624] ;  /* 0x0016240001d97983 */ /* 0x000ee40000300800 */
[----:B------:R-:W-:Y:S01]  /*b4ef0*/  IMAD.MOV.U32 R15, RZ, RZ, R219 ;  /* 0x000000ffff0f7224 */ /* 0x000fe200078e00db */
[----:B------:R-:W3:Y:S01]  /*b4f00*/  LDL.LU R218, [R1+0x1628] ;  /* 0x0016280001da7983 */ /* 0x000ee20000300800 */
[----:B------:R-:W3:Y:S02]  /*b4f10*/  LDL.LU R219, [R1+0x162c] ;  /* 0x00162c0001db7983 */ /* 0x000ee40000300800 */
[----:B------:R-:W3:Y:S02]  /*b4f20*/  LDL.LU R136, [R1+0x15f0] ;  /* 0x0015f00001887983 */ /* 0x000ee40000300800 */
[----:B------:R-:W3:Y:S01]  /*b4f30*/  LDL.LU R137, [R1+0x15f4] ;  /* 0x0015f40001897983 */ /* 0x000ee20000300800 */
[----:B------:R-:W3:Y:S01]  /*b4f40*/  LDL.LU R138, [R1+0x15f8] ;  /* 0x0015f800018a7983 */ /* 0x000ee20000300800 */
[----:B------:R-:W3:Y:S02]  /*b4f50*/  LDL.LU R139, [R1+0x15fc] ;  /* 0x0015fc00018b7983 */ /* 0x000ee40000300800 */
[----:B------:R-:W3:Y:S02]  /*b4f60*/  LDL.LU R132, [R1+0x15e0] ;  /* 0x0015e00001847983 */ /* 0x000ee40000300800 */
[----:B------:R-:W-:Y:S01]  /*b4f70*/  IMAD.MOV.U32 R28, RZ, RZ, R134 ;  /* 0x000000ffff1c7224 */ /* 0x000fe200078e0086 */
[----:B------:R-:W3:Y:S01]  /*b4f80*/  LDL.LU R133, [R1+0x15e4] ;  /* 0x0015e40001857983 */ /* 0x000ee20000300800 */
[----:B------:R-:W-:Y:S01]  /*b4f90*/  MOV R25, R135 ;  /* 0x0000008700197202 */ /* 0x000fe20000000f00 */
[----:B------:R-:W3:Y:S02]  /*b4fa0*/  LDL.LU R134, [R1+0x15e8] ;  /* 0x0015e80001867983 */ /* 0x000ee40000300800 */
[----:B------:R-:W3:Y:S01]  /*b4fb0*/  LDL.LU R135, [R1+0x15ec] ;  /* 0x0015ec0001877983 */ /* 0x000ee20000300800 */
[----:B------:R-:W3:Y:S01]  /*b4fc0*/  LDL.LU R120, [R1+0x15c0] ;  /* 0x0015c00001787983 */ /* 0x000ee20000300800 */
        /* <DEDUP_REMOVED lines=28> */
[C---:B------:R-:W-:Y:S08]  /*b5190*/  HMMA.1688.F32.TF32 R240, R4.reuse, R54, R240 ;  /* 0x0000003604f0723c */ /* 0x040ff000000810f0 */
[C---:B------:R-:W-:Y:S08]  /*b51a0*/  HMMA.1688.F32.TF32 R236, R4.reuse, R58, R236 ;  /* 0x0000003a04ec723c */ /* 0x040ff000000810ec */
[C---:B------:R-:W-:Y:S08]  /*b51b0*/  HMMA.1688.F32.TF32 R228, R4.reuse, R66, R228 ;  /* 0x0000004204e4723c */ /* 0x040ff000000810e4 */
[C---:B------:R-:W-:Y:S08]  /*b51c0*/  HMMA.1688.F32.TF32 R224, R4.reuse, R70, R224 ;  /* 0x0000004604e0723c */ /* 0x040ff000000810e0 */
[C---:B------:R-:W-:Y:S08]  /*b51d0*/  HMMA.1688.F32.TF32 R216, R4.reuse, R78, R216 ;  /* 0x0000004e04d8723c */ /* 0x040ff000000810d8 */
[C---:B------:R-:W-:Y:S08]  /*b51e0*/  HMMA.1688.F32.TF32 R212, R4.reuse, R82, R212 ;  /* 0x0000005204d4723c */ /* 0x040ff000000810d4 */
[C---:B---3--:R-:W-:Y:S11]  /*b51f0*/  HMMA.1688.F32.TF32 R244, R4.reuse, R46, R244 ;  /* 0x0000002e04f4723c */ /* 0x048ff600000810f4 */
[----:B------:R-:W-:Y:S11]  /*b5200*/  @!UPT UIADD3 URZ, URZ, URZ, URZ ;  /* 0x0000003f3f3ff290 */ /* 0x000ff6000fffe03f */
[----:B------:R-:W-:Y:S01]  /*b5210*/  @!UPT UIADD3 URZ, URZ, URZ, URZ ;  /* 0x0000003f3f3ff290 */ /* 0x000fe2000fffe03f */
[----:B------:R-:W-:Y:S01]  /*b5220*/  STL.64 [R1+0x1f0], R244 ;  /* 0x0001f0f401007387 */ /* 0x000fe20000100a00 */
[----:B------:R-:W-:Y:S02]  /*b5230*/  STL.64 [R1+0x1f8], R246 ;  /* 0x0001f8f601007387 */ /* 0x000fe40000100a00 */
[----:B------:R-:W-:Y:S02]  /*b5240*/  STL.64 [R1+0x1e0], R8 ;  /* 0x0001e00801007387 */ /* 0x000fe40000100a00 */
        /* <DEDUP_REMOVED lines=17> */
[C---:B----4-:R-:W-:Y:S01]  /*b5360*/  HMMA.1688.F32.TF32 R8, R4.reuse, R86, R140 ;  /* 0x000000560408723c */ /* 0x050fe2000008108c */
[----:B------:R-:W-:Y:S01]  /*b5370*/  STL.64 [R1+0x170], R216 ;  /* 0x000170d801007387 */ /* 0x000fe20000100a00 */
[----:B------:R-:W-:Y:S02]  /*b5380*/  STL.64 [R1+0x178], R218 ;  /* 0x000178da01007387 */ /* 0x000fe40000100a00 */
[----:B------:R-:W-:Y:S02]  /*b5390*/  STL.64 [R1+0x8c68], R86 ;  /* 0x008c685601007387 */ /* 0x000fe40000100a00 */
[----:B------:R-:W-:Y:S01]  /*b53a0*/  STL.64 [R1+0x160], R212 ;  /* 0x000160d401007387 */ /* 0x000fe20000100a00 */
[----:B------:R-:W-:Y:S01]  /*b53b0*/  STL.64 [R1+0x168], R214 ;  /* 0x000168d601007387 */ /* 0x000fe20000100a00 */
[----:B------:R-:W-:Y:S11]  /*b53c0*/  STL.64 [R1+0x8c60], R84 ;  /* 0x008c605401007387 */ /* 0x000ff60000100a00 */
[----:B------:R-:W-:Y:S04]  /*b53d0*/  @!UPT UIADD3 URZ, URZ, URZ, URZ ;  /* 0x0000003f3f3ff290 */ /* 0x000fe8000fffe03f */
        /* <DEDUP_REMOVED lines=32> */
[----:B------:R-:W3:Y:S01]  /*b55e0*/  LDL.LU R216, [R1+0x1790] ;  /* 0x0017900001d87983 */ /* 0x000ee20000300800 */
[C---:B-1----:R-:W-:Y:S11]  /*b55f0*/  HMMA.1688.F32.TF32 R8, R4.reuse, R110, R20 ;  /* 0x0000006e0408723c */ /* 0x042ff60000081014 */
[----:B------:R-:W-:Y:S11]  /*b5600*/  @!UPT UIADD3 URZ, URZ, URZ, URZ ;  /* 0x0000003f3f3ff290 */ /* 0x000ff6000fffe03f */
[----:B------:R-:W-:Y:S01]  /*b5610*/  @!UPT UIADD3 URZ, URZ, URZ, URZ ;  /* 0x0000003f3f3ff290 */ /* 0x000fe2000fffe03f */
        /* <DEDUP_REMOVED lines=61> */
[----:B-1----:R-:W3:Y:S02]  /*b59f0*/  LDL.LU R8, [R1+0x1570] ;  /* 0x0015700001087983 */ /* 0x002ee40000300800 */
[----:B------:R-:W3:Y:S02]  /*b5a00*/  LDL.LU R9, [R1+0x1574] ;  /* 0x0015740001097983 */ /* 0x000ee40000300800 */
[----:B----4-:R-:W3:Y:S01]  /*b5a10*/  LDL.LU R10, [R1+0x1578] ;  /* 0x00157800010a7983 */ /* 0x010ee20000300800 */
[----:B------:R-:W3:Y:S01]  /*b5a20*/  LDL.LU R11, [R1+0x157c] ;  /* 0x00157c00010b7983 */ /* 0x000ee20000300800 */
[----:B------:R-:W4:Y:S02]  /*b5a30*/  LDL.LU R128, [R1+0x18a0] ;  /* 0x0018a00001807983 */ /* 0x000f240000300800 */
[----:B------:R-:W4:Y:S02]  /*b5a40*/  LDL.LU R129, [R1+0x18a4] ;  /* 0x0018a40001817983 */ /* 0x000f240000300800 */
[----:B------:R-:W4:Y:S01]  /*b5a50*/  LDL.LU R130, [R1+0x18a8] ;  /* 0x0018a80001827983 */ /* 0x000f220000300800 */
[----:B------:R-:W4:Y:S01]  /*b5a60*/  LDL.LU R131, [R1+0x18ac] ;  /* 0x0018ac0001837983 */ /* 0x000f220000300800 */
        /* <DEDUP_REMOVED lines=36> */
[----:B-1----:R-:W3:Y:S01]  /*b5cb0*/  LDL.LU.64 R122, [R1+0x8d48] ;  /* 0x008d4800017a7983 */ /* 0x002ee20000300a00 */
[C---:B----4-:R-:W-:Y:S01]  /*b5cc0*/  HMMA.1688.F32.TF32 R128, R4.reuse, R126, R128 ;  /* 0x0000007e0480723c */ /* 0x050fe20000081080 */
[----:B------:R-:W2:Y:S07]  /*b5cd0*/  LDL.LU.64 R120, [R1+0x8d40] ;  /* 0x008d400001787983 */ /* 0x000eae0000300a00 */
[C---:B---3--:R-:W-:Y:S11]  /*b5ce0*/  HMMA.1688.F32.TF32 R8, R4.reuse, R122, R8 ;  /* 0x0000007a0408723c */ /* 0x048ff60000081008 */
        /* <DEDUP_REMOVED lines=10> */
[----:B------:R-:W3:Y:S04]  /*b5d90*/  LDS R11, [R2+0x43880] ;  /* 0x04388000020b7984 */ /* 0x000ee80000000800 */
        /* <DEDUP_REMOVED lines=59> */
[C---:B----4-:R-:W-:Y:S07]  /*b6150*/  HMMA.1688.F32.TF32 R84, R4.reuse, R194, R216 ;  /* 0x000000c20454723c */ /* 0x050fee00000810d8 */
        /* <DEDUP_REMOVED lines=17> */
[----:B------:R-:W-:Y:S01]  /*b6270*/  STL.64 [R1+0x370], R84 ;  /* 0x0003705401007387 */ /* 0x000fe20000100a00 */
[----:B------:R-:W-:Y:S02]  /*b6280*/  STL.64 [R1+0x378], R86 ;  /* 0x0003785601007387 */ /* 0x000fe40000100a00 */
        /* <DEDUP_REMOVED lines=23> */
[----:B------:R-:W-:Y:S02]  /*b6400*/  STL.64 [R1+0x8be8], R202 ;  /* 0x008be8ca01007387 */ /* 0x000fe40000100a00 */
[----:B------:R1:W-:Y:S02]  /*b6410*/  STL.64 [R1+0x8be0], R200 ;  /* 0x008be0c801007387 */ /* 0x0003e40000100a00 */
[----:B-1----:R-:W2:Y:S01]  /*b6420*/  LDL.LU R200, [R1+0x2e90] ;  /* 0x002e900001c87983 */ /* 0x002ea20000300800 */
[----:B------:R-:W2:Y:S02]  /*b6430*/  LDL.LU R201, [R1+0x2e94] ;  /* 0x002e940001c97983 */ /* 0x000ea40000300800 */
[----:B------:R-:W2:Y:S02]  /*b6440*/  LDL.LU R202, [R1+0x2e98] ;  /* 0x002e980001ca7983 */ /* 0x000ea40000300800 */
[----:B------:R-:W2:Y:S01]  /*b6450*/  LDL.LU R203, [R1+0x2e9c] ;  /* 0x002e9c0001cb7983 */ /* 0x000ea20000300800 */
[----:B------:R-:W-:Y:S01]  /*b6460*/  STL.64 [R1+0x8bd8], R206 ;  /* 0x008bd8ce01007387 */ /* 0x000fe20000100a00 */
[----:B------:R1:W-:Y:S01]  /*b6470*/  STL.64 [R1+0x8bd0], R204 ;  /* 0x008bd0cc01007387 */ /* 0x0003e20000100a00 */
[C---:B----4-:R-:W-:Y:S11]  /*b6480*/  HMMA.1688.F32.TF32 R212, R4.reuse, R206, R212 ;  /* 0x000000ce04d4723c */ /* 0x050ff600000810d4 */
[----:B------:R-:W-:Y:S11]  /*b6490*/  @!UPT UIADD3 URZ, URZ, URZ, URZ ;  /* 0x0000003f3f3ff290 */ /* 0x000ff6000fffe03f */
[----:B------:R-:W-:Y:S01]  /*b64a0*/  @!UPT UIADD3 URZ, URZ, URZ, URZ ;  /* 0x0000003f3f3ff290 */ /* 0x000fe2000fffe03f */
[----:B------:R4:W-:Y:S01]  /*b64b0*/  STL.64 [R1+0x360], R212 ;  /* 0x000360d401007387 */ /* 0x0009e20000100a00 */
[----:B------:R2:W-:Y:S02]  /*b64c0*/  STL.64 [R1+0x368], R214 ;  /* 0x000368d601007387 */ /* 0x0005e40000100a00 */
[----:B-1----:R-:W3:Y:S02]  /*b64d0*/  LDL.LU R204, [R1+0x2ea0] ;  /* 0x002ea00001cc7983 */ /* 0x002ee40000300800 */
[----:B------:R-:W3:Y:S01]  /*b64e0*/  LDL.LU R205, [R1+0x2ea4] ;  /* 0x002ea40001cd7983 */ /* 0x000ee20000300800 */
[----:B------:R-:W3:Y:S01]  /*b64f0*/  LDL.LU R206, [R1+0x2ea8] ;  /* 0x002ea80001ce7983 */ /* 0x000ee20000300800 */
[----:B------:R-:W3:Y:S03]  /*b6500*/  LDL.LU R207, [R1+0x2eac] ;  /* 0x002eac0001cf7983 */ /* 0x000ee60000300800 */
[----:B----4-:R-:W4:Y:S01]  /*b6510*/  LDL.LU R212, [R1+0x1750] ;  /* 0x0017500001d47983 */ /* 0x010f220000300800 */
[----:B------:R-:W4:Y:S02]  /*b6520*/  LDL.LU R213, [R1+0x1754] ;  /* 0x0017540001d57983 */ /* 0x000f240000300800 */
[----:B--2---:R-:W4:Y:S02]  /*b6530*/  LDL.LU R214, [R1+0x1758] ;  /* 0x0017580001d67983 */ /* 0x004f240000300800 */
        /* <DEDUP_REMOVED lines=54> */
[----:B----4-:R-:W-:Y:S01]  /*b68a0*/  STL.64 [R1+0x8bb0], R212 ;  /* 0x008bb0d401007387 */ /* 0x010fe20000100a00 */
        /* <DEDUP_REMOVED lines=21> */
[----:B----4-:R1:W-:Y:S02]  /*b6a00*/  STL.64 [R1+0x8b90], R220 ;  /* 0x008b90dc01007387 */ /* 0x0103e40000100a00 */
[----:B-1----:R-:W4:Y:S01]  /*b6a10*/  LDL.LU R220, [R1+0x1560] ;  /* 0x0015600001dc7983 */ /* 0x002f220000300800 */
[----:B------:R-:W4:Y:S02]  /*b6a20*/  LDL.LU R221, [R1+0x1564] ;  /* 0x0015640001dd7983 */ /* 0x000f240000300800 */
[----:B------:R-:W4:Y:S02]  /*b6a30*/  LDL.LU R222, [R1+0x1568] ;  /* 0x0015680001de7983 */ /* 0x000f240000300800 */
[----:B------:R-:W4:Y:S01]  /*b6a40*/  LDL.LU R223, [R1+0x156c] ;  /* 0x00156c0001df7983 */ /* 0x000f220000300800 */
        /* <DEDUP_REMOVED lines=28> */
[----:B--2---:R-:W-:Y:S11]  /*b6c10*/  HMMA.1688.F32.TF32 R244, R4, R242, R244 ;  /* 0x000000f204f4723c */ /* 0x004ff600000810f4 */
[----:B------:R-:W-:Y:S11]  /*b6c20*/  @!UPT UIADD3 URZ, URZ, URZ, URZ ;  /* 0x0000003f3f3ff290 */ /* 0x000ff6000fffe03f */
[----:B------:R-:W-:Y:S01]  /*b6c30*/  @!UPT UIADD3 URZ, URZ, URZ, URZ ;  /* 0x0000003f3f3ff290 */ /* 0x000fe2000fffe03f */
[----:B------:R-:W-:Y:S01]  /*b6c40*/  STL.64 [R1+0x2d0], R244 ;  /* 0x0002d0f401007387 */ /* 0x000fe20000100a00 */
[----:B------:R1:W-:Y:S03]  /*b6c50*/  STL.64 [R1+0x2d8], R246 ;  /* 0x0002d8f601007387 */ /* 0x0003e60000100a00 */
[----:B-1----:R-:W4:Y:S01]  /*b6c60*/  LDL.LU.64 R246, [R1+0x8c78] ;  /* 0x008c780001f67983 */ /* 0x002f220000300a00 */
[----:B------:R-:W-:Y:S02]  /*b6c70*/  IMAD.MOV.U32 R214, RZ, RZ, R14 ;  /* 0x000000ffffd67224 */ /* 0x000fe400078e000e */
[----:B------:R-:W-:Y:S02]  /*b6c80*/  IMAD.MOV.U32 R215, RZ, RZ, R13 ;  /* 0x000000ffffd77224 */ /* 0x000fe400078e000d */
[----:B------:R-:W2:Y:S01]  /*b6c90*/  LDL.LU.64 R244, [R1+0x8c70] ;  /* 0x008c700001f47983 */ /* 0x000ea20000300a00 */
[C---:B------:R-:W-:Y:S08]  /*b6ca0*/  HMMA.1688.F32.TF32 R208, R8.reuse, R30, R208 ;  /* 0x0000001e08d0723c */ /* 0x040ff000000810d0 */
[----:B---3--:R-:W-:Y:S01]  /*b6cb0*/  HMMA.1688.F32.TF32 R212, R8, R214, R216 ;  /* 0x000000d608d4723c */ /* 0x008fe200000810d8 */
[----:B------:R-:W-:Y:S01]  /*b6cc0*/  IMAD.MOV.U32 R194, RZ, RZ, R16 ;  /* 0x000000ffffc27224 */ /* 0x000fe200078e0010 */
[----:B------:R-:W-:-:S02]  /*b6cd0*/  MOV R195, R15 ;  /* 0x0000000f00c37202 */ /* 0x000fc40000000f00 */
[----:B------:R-:W-:Y:S01]  /*b6ce0*/  MOV R102, R24 ;  /* 0x0000001800667202 */ /* 0x000fe20000000f00 */
[----:B------:R-:W-:-:S03]  /*b6cf0*/  IMAD.MOV.U32 R103, RZ, RZ, R17 ;  /* 0x000000ffff677224 */ /* 0x000fc600078e0011 */
[C---:B------:R-:W-:Y:S08]  /*b6d00*/  HMMA.1688.F32.TF32 R200, R8.reuse, R34, R200 ;  /* 0x0000002208c8723c */ /* 0x040ff000000810c8 */
[----:B------:R-:W-:Y:S01]  /*b6d10*/  HMMA.1688.F32.TF32 R192, R8, R194, R196 ;  /* 0x000000c208c0723c */ /* 0x000fe200000810c4 */
[----:B------:R-:W-:Y:S02]  /*b6d20*/  IMAD.MOV.U32 R94, RZ, RZ, R28 ;  /* 0x000000ffff5e7224 */ /* 0x000fe400078e001c */
[----:B------:R-:W-:-:S02]  /*b6d30*/  IMAD.MOV.U32 R95, RZ, RZ, R25 ;  /* 0x000000ffff5f7224 */ /* 0x000fc400078e0019 */
[----:B------:R-:W-:Y:S01]  /*b6d40*/  IMAD.MOV.U32 R86, RZ, RZ, R32 ;  /* 0x000000ffff567224 */ /* 0x000fe200078e0020 */
[----:B------:R-:W-:-:S04]  /*b6d50*/  MOV R87, R29 ;  /* 0x0000001d00577202 */ /* 0x000fc80000000f00 */
[C---:B------:R-:W-:Y:S08]  /*b6d60*/  HMMA.1688.F32.TF32 R92, R8.reuse, R94, R96 ;  /* 0x0000005e085c723c */ /* 0x040ff00000081060 */
[----:B------:R-:W-:Y:S08]  /*b6d70*/  HMMA.1688.F32.TF32 R84, R8, R86, R88 ;  /* 0x000000560854723c */ /* 0x000ff00000081058 */
[----:B----4-:R-:W-:Y:S11]  /*b6d80*/  HMMA.1688.F32.TF32 R4, R4, R246, R220 ;  /* 0x000000f60404723c */ /* 0x010ff600000810dc */
        /* <DEDUP_REMOVED lines=20> */
[----:B-1----:R-:W-:Y:S01]  /*b6ed0*/  HMMA.1688.F32.TF32 R4, R8, R26, R20 ;  /* 0x0000001a0804723c */ /* 0x002fe20000081014 */
[----:B------:R-:W-:Y:S01]  /*b6ee0*/  STL.64 [R1+0x700], R92 ;  /* 0x0007005c01007387 */ /* 0x000fe20000100a00 */
[----:B------:R-:W-:Y:S02]  /*b6ef0*/  STL.64 [R1+0x708], R94 ;  /* 0x0007085e01007387 */ /* 0x000fe40000100a00 */
[----:B------:R-:W3:Y:S02]  /*b6f00*/  LDL.LU R20, [R1+0x1a20] ;  /* 0x001a200001147983 */ /* 0x000ee40000300800 */
[----:B------:R1:W-:Y:S01]  /*b6f10*/  STL.64 [R1+0x710], R84 ;  /* 0x0007105401007387 */ /* 0x0003e20000100a00 */
[----:B------:R4:W-:Y:S11]  /*b6f20*/  STL.64 [R1+0x718], R86 ;  /* 0x0007185601007387 */ /* 0x0009f60000100a00 */
[----:B------:R-:W-:Y:S05]  /*b6f30*/  @!UPT UIADD3 URZ, URZ, URZ, URZ ;  /* 0x0000003f3f3ff290 */ /* 0x000fea000fffe03f */
[----:B------:R-:W-:Y:S01]  /*b6f40*/  STL.64 [R1+0x720], R4 ;  /* 0x0007200401007387 */ /* 0x000fe20000100a00 */
[----:B------:R2:W-:Y:S02]  /*b6f50*/  STL.64 [R1+0x728], R6 ;  /* 0x0007280601007387 */ /* 0x0005e40000100a00 */
[----:B------:R-:W3:Y:S02]  /*b6f60*/  LDL.LU R21, [R1+0x1a24] ;  /* 0x001a240001157983 */ /* 0x000ee40000300800 */
[----:B------:R-:W3:Y:S01]  /*b6f70*/  LDL.LU R22, [R1+0x1a28] ;  /* 0x001a280001167983 */ /* 0x000ee20000300800 */
[----:B------:R-:W3:Y:S01]  /*b6f80*/  LDL.LU R23, [R1+0x1a2c] ;  /* 0x001a2c0001177983 */ /* 0x000ee20000300800 */
[----:B-1----:R-:W2:Y:S02]  /*b6f90*/  LDL.LU R84, [R1+0x1a40] ;  /* 0x001a400001547983 */ /* 0x002ea40000300800 */
[----:B------:R-:W2:Y:S02]  /*b6fa0*/  LDL.LU R85, [R1+0x1a44] ;  /* 0x001a440001557983 */ /* 0x000ea40000300800 */
[----:B----4-:R-:W4:Y:S01]  /*b6fb0*/  LDL.LU R86, [R1+0x1a48] ;  /* 0x001a480001567983 */ /* 0x010f220000300800 */
        /* <DEDUP_REMOVED lines=37> */
[----:B------:R-:W-:-:S02]  /*b7210*/  MOV R206, R12 ;  /* 0x0000000c00ce7202 */ /* 0x000fc40000000f00 */
        /* <DEDUP_REMOVED lines=8> */
[----:B------:R-:W-:-:S02]  /*b72a0*/  IMAD.MOV.U32 R207, RZ, RZ, R3 ;  /* 0x000000ffffcf7224 */ /* 0x000fc400078e0003 */
[----:B------:R-:W-:Y:S01]  /*b72b0*/  STL.64 [R1+0x8b38], R250 ;  /* 0x008b38fa01007387 */ /* 0x000fe20000100a00 */
[C---:B--2---:R-:W-:Y:S08]  /*b72c0*/  HMMA.1688.F32.TF32 R4, R8.reuse, R250, R200 ;  /* 0x000000fa0804723c */ /* 0x044ff000000810c8 */
[C---:B---3--:R-:W-:Y:S11]  /*b72d0*/  HMMA.1688.F32.TF32 R204, R8.reuse, R206, R208 ;  /* 0x000000ce08cc723c */ /* 0x048ff600000810d0 */
[----:B------:R-:W-:Y:S11]  /*b72e0*/  @!UPT UIADD3 URZ, URZ, URZ, URZ ;  /* 0x0000003f3f3ff290 */ /* 0x000ff6000fffe03f */
[----:B------:R-:W-:Y:S01]  /*b72f0*/  @!UPT UIADD3 URZ, URZ, URZ, URZ ;  /* 0x0000003f3f3ff290 */ /* 0x000fe2000fffe03f */
[----:B------:R-:W-:Y:S01]  /*b7300*/  STL.64 [R1+0x730], R204 ;  /* 0x000730cc01007387 */ /* 0x000fe20000100a00 */
[----:B------:R-:W-:Y:S02]  /*b7310*/  STL.64 [R1+0x738], R206 ;  /* 0x000738ce01007387 */ /* 0x000fe40000100a00 */
[----:B------:R-:W-:Y:S02]  /*b7320*/  STL.64 [R1+0x8b30], R248 ;  /* 0x008b30f801007387 */ /* 0x000fe40000100a00 */
[----:B------:R-:W-:Y:S01]  /*b7330*/  STL.64 [R1+0x740], R4 ;  /* 0x0007400401007387 */ /* 0x000fe20000100a00 */
[----:B------:R4:W-:Y:S02]  /*b7340*/  STL.64 [R1+0x748], R6 ;  /* 0x0007480601007387 */ /* 0x0009e40000100a00 */
[C---:B----4-:R-:W-:Y:S02]  /*b7350*/  HMMA.1688.F32.TF32 R4, R8.reuse, R38, R196 ;  /* 0x000000260804723c */ /* 0x050fe400000810c4 */
[----:B------:R-:W-:Y:S01]  /*b7360*/  STL.64 [R1+0x8b48], R38 ;  /* 0x008b482601007387 */ /* 0x000fe20000100a00 */
[----:B------:R-:W-:Y:S11]  /*b7370*/  STL.64 [R1+0x8b40], R36 ;  /* 0x008b402401007387 */ /* 0x000ff60000100a00 */
[----:B------:R-:W-:Y:S09]  /*b7380*/  @!UPT UIADD3 URZ, URZ, URZ, URZ ;  /* 0x0000003f3f3ff290 */ /* 0x000ff2000fffe03f */
        /* <DEDUP_REMOVED lines=38> */
[C---:B-1----:R-:W-:Y:S08]  /*b75f0*/  HMMA.1688.F32.TF32 R4, R8.reuse, R66, R84 ;  /* 0x000000420804723c */ /* 0x042ff00000081054 */
[C---:B------:R-:W-:Y:S01]  /*b7600*/  HMMA.1688.F32.TF32 R36, R8.reuse, R70, R12 ;  /* 0x000000460824723c */ /* 0x040fe2000008100c */
[----:B------:R-:W-:Y:S01]  /*b7610*/  STL.64 [R1+0x8b08], R66 ;  /* 0x008b084201007387 */ /* 0x000fe20000100a00 */
[----:B------:R-:W-:Y:S06]  /*b7620*/  STL.64 [R1+0x8b00], R64 ;  /* 0x008b004001007387 */ /* 0x000fec0000100a00 */
[C---:B------:R-:W-:Y:S07]  /*b7630*/  HMMA.1688.F32.TF32 R12, R8.reuse, R74, R20 ;  /* 0x0000004a080c723c */ /* 0x040fee0000081014 */
[----:B------:R-:W-:Y:S01]  /*b7640*/  STL.64 [R1+0x7c0], R4 ;  /* 0x0007c00401007387 */ /* 0x000fe20000100a00 */
[----:B------:R1:W-:Y:S02]  /*b7650*/  STL.64 [R1+0x7c8], R6 ;  /* 0x0007c80601007387 */ /* 0x0003e40000100a00 */
[C---:B-1----:R-:W-:Y:S05]  /*b7660*/  HMMA.1688.F32.TF32 R4, R8.reuse, R78, R24 ;  /* 0x0000004e0804723c */ /* 0x042fea0000081018 */
[----:B------:R-:W-:Y:S01]  /*b7670*/  STL.64 [R1+0x7d0], R36 ;  /* 0x0007d02401007387 */ /* 0x000fe20000100a00 */
[----:B------:R-:W-:Y:S02]  /*b7680*/  STL.64 [R1+0x7d8], R38 ;  /* 0x0007d82601007387 */ /* 0x000fe40000100a00 */
[----:B------:R-:W2:Y:S05]  /*b7690*/  LDL.LU R20, [R1+0x1110] ;  /* 0x0011100001147983 */ /* 0x000eaa0000300800 */
[----:B------:R1:W-:Y:S01]  /*b76a0*/  STL.64 [R1+0x7e0], R12 ;  /* 0x0007e00c01007387 */ /* 0x0003e20000100a00 */
[----:B------:R3:W-:Y:S09]  /*b76b0*/  STL.64 [R1+0x7e8], R14 ;  /* 0x0007e80e01007387 */ /* 0x0007f20000100a00 */
[----:B------:R4:W-:Y:S01]  /*b76c0*/  STL.64 [R1+0x7f0], R4 ;  /* 0x0007f00401007387 */ /* 0x0009e20000100a00 */
[----:B------:R4:W-:Y:S02]  /*b76d0*/  STL.64 [R1+0x7f8], R6 ;  /* 0x0007f80601007387 */ /* 0x0009e40000100a00 */
        /* <DEDUP_REMOVED lines=83> */
[----:B----4-:R-:W4:Y:S02]  /*b7c10*/  LDL.LU R4, [R1+0x1960] ;  /* 0x0019600001047983 */ /* 0x010f240000300800 */
        /* <DEDUP_REMOVED lines=66> */
[C---:B---3--:R-:W-:Y:S11]  /*b8040*/  HMMA.1688.F32.TF32 R64, R8.reuse, R106, R64 ;  /* 0x0000006a0840723c */ /* 0x048ff60000081040 */
[----:B------:R-:W-:Y:S11]  /*b8050*/  @!UPT UIADD3 URZ, URZ, URZ, URZ ;  /* 0x0000003f3f3ff290 */ /* 0x000ff6000fffe03f */
[----:B------:R-:W-:Y:S01]  /*b8060*/  @!UPT UIADD3 URZ, URZ, URZ, URZ ;  /* 0x0000003f3f3ff290 */ /* 0x000fe2000fffe03f */
[----:B------:R-:W-:Y:S01]  /*b8070*/  STL.64 [R1+0x860], R64 ;  /* 0x0008604001007387 */ /* 0x000fe20000100a00 */
[----:B------:R1:W-:Y:S02]  /*b8080*/  STL.64 [R1+0x868], R66 ;  /* 0x0008684201007387 */ /* 0x0003e40000100a00 */
[C---:B-1----:R-:W-:Y:S08]  /*b8090*/  HMMA.1688.F32.TF32 R64, R8.reuse, R110, R60 ;  /* 0x0000006e0840723c */ /* 0x042ff0000008103c */
[C---:B------:R-:W-:Y:S08]  /*b80a0*/  HMMA.1688.F32.TF32 R60, R8.reuse, R114, R56 ;  /* 0x00000072083c723c */ /* 0x040ff00000081038 */
[C---:B------:R-:W-:Y:S08]  /*b80b0*/  HMMA.1688.F32.TF32 R56, R8.reuse, R118, R52 ;  /* 0x000000760838723c */ /* 0x040ff00000081034 */
[C---:B----4-:R-:W-:Y:S01]  /*b80c0*/  HMMA.1688.F32.TF32 R52, R8.reuse, R122, R4 ;  /* 0x0000007a0834723c */ /* 0x050fe20000081004 */
[----:B------:R-:W-:Y:S04]  /*b80d0*/  LDS R4, [R0+0x43100] ;  /* 0x0431000000047984 */ /* 0x000fe80000000800 */
[----:B------:R-:W-:Y:S04]  /*b80e0*/  LDS R6, [R0+0x43900] ;  /* 0x0439000000067984 */ /* 0x000fe80000000800 */
        /* <DEDUP_REMOVED lines=10> */
[C---:B---3--:R-:W-:Y:S08]  /*b8190*/  HMMA.1688.F32.TF32 R52, R8.reuse, R126, R48 ;  /* 0x0000007e0834723c */ /* 0x048ff00000081030 */
        /* <DEDUP_REMOVED lines=9> */
[----:B------:R3:W-:Y:S07]  /*b8230*/  STL.64 [R1+0x1768], R46 ;  /* 0x0017682e01007387 */ /* 0x0007ee0000100a00 */
[----:B------:R-:W-:Y:S02]  /*b8240*/  STL.64 [R1+0x1750], R40 ;  /* 0x0017502801007387 */ /* 0x000fe40000100a00 */
[----:B------:R4:W-:Y:S06]  /*b8250*/  STL.64 [R1+0x1758], R42 ;  /* 0x0017582a01007387 */ /* 0x0009ec0000100a00 */
[----:B------:R-:W-:Y:S01]  /*b8260*/  STL.64 [R1+0x1740], R36 ;  /* 0x0017402401007387 */ /* 0x000fe20000100a00 */
[----:B------:R1:W-:Y:S01]  /*b8270*/  STL.64 [R1+0x1748], R38 ;  /* 0x0017482601007387 */ /* 0x0003e20000100a00 */
[C---:B---3--:R-:W-:Y:S08]  /*b8280*/  HMMA.1688.F32.TF32 R44, R8.reuse, R146, R220 ;  /* 0x00000092082c723c */ /* 0x048ff000000810dc */
[C---:B----4-:R-:W-:Y:S08]  /*b8290*/  HMMA.1688.F32.TF32 R40, R8.reuse, R150, R216 ;  /* 0x000000960828723c */ /* 0x050ff000000810d8 */
[C---:B-1----:R-:W-:Y:S07]  /*b82a0*/  HMMA.1688.F32.TF32 R36, R8.reuse, R154, R212 ;  /* 0x0000009a0824723c */ /* 0x042fee00000810d4 */
[----:B------:R-:W-:Y:S01]  /*b82b0*/  STL.64 [R1+0x1730], R44 ;  /* 0x0017302c01007387 */ /* 0x000fe20000100a00 */
[----:B------:R1:W-:Y:S07]  /*b82c0*/  STL.64 [R1+0x1738], R46 ;  /* 0x0017382e01007387 */ /* 0x0003ee0000100a00 */
[----:B------:R-:W-:Y:S02]  /*b82d0*/  STL.64 [R1+0x1720], R40 ;  /* 0x0017202801007387 */ /* 0x000fe40000100a00 */
[----:B------:R3:W-:Y:S06]  /*b82e0*/  STL.64 [R1+0x1728], R42 ;  /* 0x0017282a01007387 */ /* 0x0007ec0000100a00 */
[----:B------:R-:W-:Y:S01]  /*b82f0*/  STL.64 [R1+0x1710], R36 ;  /* 0x0017102401007387 */ /* 0x000fe20000100a00 */
[----:B------:R4:W-:Y:S01]  /*b8300*/  STL.64 [R1+0x1718], R38 ;  /* 0x0017182601007387 */ /* 0x0009e20000100a00 */
[C---:B-1----:R-:W-:Y:S08]  /*b8310*/  HMMA.1688.F32.TF32 R44, R8.reuse, R158, R208 ;  /* 0x0000009e082c723c */ /* 0x042ff000000810d0 */
[C---:B---3--:R-:W-:Y:S08]  /*b8320*/  HMMA.1688.F32.TF32 R40, R8.reuse, R162, R204 ;  /* 0x000000a20828723c */ /* 0x048ff000000810cc */
[C---:B----4-:R-:W-:Y:S07]  /*b8330*/  HMMA.1688.F32.TF32 R36, R8.reuse, R166, R200 ;  /* 0x000000a60824723c */ /* 0x050fee00000810c8 */
        /* <DEDUP_REMOVED lines=8> */
[C---:B----4-:R-:W-:Y:S08]  /*b83c0*/  HMMA.1688.F32.TF32 R36, R8.reuse, R178, R12 ;  /* 0x000000b20824723c */ /* 0x050ff0000008100c */
[C---:B------:R-:W-:Y:S01]  /*b83d0*/  HMMA.1688.F32.TF32 R12, R8.reuse, R186, R24 ;  /* 0x000000ba080c723c */ /* 0x040fe20000081018 */
[----:B------:R1:W-:Y:S01]  /*b83e0*/  STL.64 [R1+0x16d0], R44 ;  /* 0x0016d02c01007387 */ /* 0x0003e20000100a00 */
[----:B------:R3:W-:Y:S05]  /*b83f0*/  STL.64 [R1+0x16d8], R46 ;  /* 0x0016d82e01007387 */ /* 0x0007ea0000100a00 */
[----:B------:R4:W-:Y:S02]  /*b8400*/  STL.64 [R1+0x16c0], R40 ;  /* 0x0016c02801007387 */ /* 0x0009e40000100a00 */
[----:B------:R1:W-:Y:S06]  /*b8410*/  STL.64 [R1+0x16c8], R42 ;  /* 0x0016c82a01007387 */ /* 0x0003ec0000100a00 */
[----:B------:R-:W-:Y:S01]  /*b8420*/  STL.64 [R1+0x16b0], R36 ;  /* 0x0016b02401007387 */ /* 0x000fe20000100a00 */
[----:B------:R1:W-:Y:S02]  /*b8430*/  STL.64 [R1+0x16b8], R38 ;  /* 0x0016b82601007387 */ /* 0x0003e40000100a00 */
[----:B------:R-:W2:Y:S02]  /*b8440*/  LDL.LU R24, [R1+0x2f70] ;  /* 0x002f700001187983 */ /* 0x000ea40000300800 */
[----:B------:R-:W-:Y:S01]  /*b8450*/  STL.64 [R1+0x16a0], R20 ;  /* 0x0016a01401007387 */ /* 0x000fe20000100a00 */
[----:B------:R-:W-:Y:S02]  /*b8460*/  STL.64 [R1+0x16a8], R22 ;  /* 0x0016a81601007387 */ /* 0x000fe40000100a00 */
[----:B------:R1:W-:Y:S02]  /*b8470*/  STL.64 [R1+0x1690], R12 ;  /* 0x0016900c01007387 */ /* 0x0003e40000100a00 */
[----:B------:R1:W-:Y:S02]  /*b8480*/  STL.64 [R1+0x1698], R14 ;  /* 0x0016980e01007387 */ /* 0x0003e40000100a00 */
        /* <DEDUP_REMOVED lines=57> */
[----:B---3--:R-:W3:Y:S01]  /*b8820*/  LDL.LU R46, [R1+0x1028] ;  /* 0x00102800012e7983 */ /* 0x008ee20000300800 */
[----:B------:R-:W3:Y:S02]  /*b8830*/  LDL.LU R47, [R1+0x102c] ;  /* 0x00102c00012f7983 */ /* 0x000ee40000300800 */
[----:B----4-:R-:W4:Y:S02]  /*b8840*/  LDL.LU R40, [R1+0x1010] ;  /* 0x0010100001287983 */ /* 0x010f240000300800 */
[----:B------:R-:W4:Y:S01]  /*b8850*/  LDL.LU R41, [R1+0x1014] ;  /* 0x0010140001297983 */ /* 0x000f220000300800 */
[----:B------:R-:W4:Y:S01]  /*b8860*/  LDL.LU R42, [R1+0x1018] ;  /* 0x00101800012a7983 */ /* 0x000f220000300800 */
[----:B------:R-:W4:Y:S02]  /*b8870*/  LDL.LU R43, [R1+0x101c] ;  /* 0x00101c00012b7983 */ /* 0x000f240000300800 */
[----:B------:R-:W3:Y:S02]  /*b8880*/  LDL.LU.64 R38, [R1+0x98] ;  /* 0x0000980001267983 */ /* 0x000ee40000300a00 */
        /* <DEDUP_REMOVED lines=67> */
[C---:B------:R-:W-:Y:S08]  /*b8cc0*/  HMMA.1688.F32.TF32 R60, R8.reuse, R226, R60 ;  /* 0x000000e2083c723c */ /* 0x040ff0000008103c */
[C---:B------:R-:W-:Y:S08]  /*b8cd0*/  HMMA.1688.F32.TF32 R56, R8.reuse, R230, R56 ;  /* 0x000000e60838723c */ /* 0x040ff00000081038 */
[C---:B------:R-:W-:Y:S08]  /*b8ce0*/  HMMA.1688.F32.TF32 R52, R8.reuse, R234, R52 ;  /* 0x000000ea0834723c */ /* 0x040ff00000081034 */
[C---:B------:R-:W-:Y:S08]  /*b8cf0*/  HMMA.1688.F32.TF32 R48, R8.reuse, R238, R48 ;  /* 0x000000ee0830723c */ /* 0x040ff00000081030 */
[C---:B---3--:R-:W-:Y:S01]  /*b8d00*/  HMMA.1688.F32.TF32 R44, R8.reuse, R242, R44 ;  /* 0x000000f2082c723c */ /* 0x048fe2000008102c */
[----:B------:R-:W3:Y:S07]  /*b8d10*/  LDL.LU.64 R220, [R1+0x8b90] ;  /* 0x008b900001dc7983 */ /* 0x000eee0000300a00 */
[C---:B--2---:R-:W-:Y:S08]  /*b8d20*/  HMMA.1688.F32.TF32 R64, R8.reuse, R222, R64 ;  /* 0x000000de0840723c */ /* 0x044ff00000081040 */
[----:B----4-:R-:W-:Y:S11]  /*b8d30*/  HMMA.1688.F32.TF32 R8, R8, R246, R40 ;  /* 0x000000f60808723c */ /* 0x010ff60000081028 */
        /* <DEDUP_REMOVED lines=36> */
[----:B-1----:R-:W-:Y:S11]  /*b8f80*/  HMMA.1688.F32.TF32 R8, R4, R34, R20 ;  /* 0x000000220408723c */ /* 0x002ff60000081014 */
        /* <DEDUP_REMOVED lines=20> */
[----:B------:R-:W2:Y:S02]  /*b90d0*/  LDL.LU.64 R50, [R1+0x58] ;  /* 0x0000580001327983 */ /* 0x000ea40000300a00 */
[----:B------:R-:W3:Y:S01]  /*b90e0*/  LDL.LU R236, [R1+0x2f10] ;  /* 0x002f100001ec7983 */ /* 0x000ee20000300800 */
[----:B------:R-:W3:Y:S01]  /*b90f0*/  LDL.LU R237, [R1+0x2f14] ;  /* 0x002f140001ed7983 */ /* 0x000ee20000300800 */
[----:B------:R-:W3:Y:S02]  /*b9100*/  LDL.LU R238, [R1+0x2f18] ;  /* 0x002f180001ee7983 */ /* 0x000ee40000300800 */
[----:B------:R-:W3:Y:S02]  /*b9110*/  LDL.LU R239, [R1+0x2f1c] ;  /* 0x002f1c0001ef7983 */ /* 0x000ee40000300800 */
[----:B------:R-:W3:Y:S02]  /*b9120*/  LDL.LU.64 R46, [R1+0x48] ;  /* 0x00004800012e7983 */ /* 0x000ee40000300a00 */
[----:B------:R-:W-:Y:S01]  /*b9130*/  IMAD.MOV.U32 R25, RZ, RZ, R38 ;  /* 0x000000ffff197224 */ /* 0x000fe200078e0026 */
[----:B------:R-:W-:-:S02]  /*b9140*/  MOV R24, R39 ;  /* 0x0000002700187202 */ /* 0x000fc40000000f00 */
[----:B------:R-:W4:Y:S01]  /*b9150*/  LDL.LU.64 R38, [R1+0x38] ;  /* 0x0000380001267983 */ /* 0x000f220000300a00 */
[----:B------:R-:W4:Y:S02]  /*b9160*/  LDL.LU R240, [R1+0x2ef0] ;  /* 0x002ef00001f07983 */ /* 0x000f240000300800 */
[----:B------:R-:W4:Y:S02]  /*b9170*/  LDL.LU R241, [R1+0x2ef4] ;  /* 0x002ef40001f17983 */ /* 0x000f240000300800 */
[----:B------:R-:W4:Y:S01]  /*b9180*/  LDL.LU R242, [R1+0x2ef8] ;  /* 0x002ef80001f27983 */ /* 0x000f220000300800 */
[----:B------:R-:W4:Y:S01]  /*b9190*/  LDL.LU R243, [R1+0x2efc] ;  /* 0x002efc0001f37983 */ /* 0x000f220000300800 */
[----:B------:R-:W4:Y:S02]  /*b91a0*/  LDL.LU.64 R250, [R1+0x28] ;  /* 0x0000280001fa7983 */ /* 0x000f240000300a00 */
[----:B-1----:R-:W4:Y:S02]  /*b91b0*/  LDL.LU.64 R10, [R1+0x18] ;  /* 0x00001800010a7983 */ /* 0x002f240000300a00 */
[----:B------:R-:W4:Y:S01]  /*b91c0*/  LDL.LU R64, [R1+0x2ed0] ;  /* 0x002ed00001407983 */ /* 0x000f220000300800 */
[----:B------:R-:W4:Y:S01]  /*b91d0*/  LDL.LU R65, [R1+0x2ed4] ;  /* 0x002ed40001417983 */ /* 0x000f220000300800 */
[----:B------:R-:W4:Y:S02]  /*b91e0*/  LDL.LU R66, [R1+0x2ed8] ;  /* 0x002ed80001427983 */ /* 0x000f240000300800 */
[----:B------:R-:W4:Y:S02]  /*b91f0*/  LDL.LU R67, [R1+0x2edc] ;  /* 0x002edc0001437983 */ /* 0x000f240000300800 */
[----:B------:R-:W4:Y:S01]  /*b9200*/  LDL.LU.64 R62, [R1+0x8] ;  /* 0x00000800013e7983 */ /* 0x000f220000300a00 */
[----:B------:R-:W4:Y:S01]  /*b9210*/  LDL.LU R56, [R1+0x1f40] ;  /* 0x001f400001387983 */ /* 0x000f220000300800 */
[----:B------:R-:W4:Y:S02]  /*b9220*/  LDL.LU R57, [R1+0x1f44] ;  /* 0x001f440001397983 */ /* 0x000f240000300800 */
[----:B------:R-:W4:Y:S02]  /*b9230*/  LDL.LU R58, [R1+0x1f48] ;  /* 0x001f4800013a7983 */ /* 0x000f240000300800 */
[----:B------:R-:W4:Y:S01]  /*b9240*/  LDL.LU R59, [R1+0x1f4c] ;  /* 0x001f4c00013b7983 */ /* 0x000f220000300800 */
[----:B------:R-:W4:Y:S01]  /*b9250*/  LDL.LU R16, [R1+0xe10] ;  /* 0x000e100001107983 */ /* 0x000f220000300800 */
[----:B------:R-:W-:Y:S01]  /*b9260*/  MOV R29, R18 ;  /* 0x00000012001d7202 */ /* 0x000fe20000000f00 */
        /* <DEDUP_REMOVED lines=9> */
[----:B------:R-:W-:Y:S01]  /*b9300*/  IMAD.MOV.U32 R3, RZ, RZ, R34 ;  /* 0x000000ffff037224 */ /* 0x000fe200078e0022 */
[----:B------:R-:W4:Y:S01]  /*b9310*/  LDL.LU R33, [R1+0xdf4] ;  /* 0x000df40001217983 */ /* 0x000f220000300800 */
[----:B------:R-:W-:Y:S01]  /*b9320*/  MOV R252, R35 ;  /* 0x0000002300fc7202 */ /* 0x000fe20000000f00 */
[----:B------:R-:W4:Y:S02]  /*b9330*/  LDL.LU R34, [R1+0xdf8] ;  /* 0x000df80001227983 */ /* 0x000f240000300800 */
[----:B------:R-:W4:Y:S02]  /*b9340*/  LDL.LU R35, [R1+0xdfc] ;  /* 0x000dfc0001237983 */ /* 0x000f240000300800 */
[----:B------:R-:W-:-:S02]  /*b9350*/  IMAD.MOV.U32 R27, RZ, RZ, R30 ;  /* 0x000000ffff1b7224 */ /* 0x000fc400078e001e */
[----:B------:R-:W-:Y:S01]  /*b9360*/  IMAD.MOV.U32 R26, RZ, RZ, R31 ;  /* 0x000000ffff1a7224 */ /* 0x000fe200078e001f */
[C---:B--2---:R-:W-:Y:S08]  /*b9370*/  HMMA.1688.F32.TF32 R52, R4.reuse, R50, R52 ;  /* 0x000000320434723c */ /* 0x044ff00000081034 */
[C---:B---3--:R-:W-:Y:S08]  /*b9380*/  HMMA.1688.F32.TF32 R236, R4.reuse, R46, R236 ;  /* 0x0000002e04ec723c */ /* 0x048ff000000810ec */
[C---:B----4-:R-:W-:Y:S08]  /*b9390*/  HMMA.1688.F32.TF32 R40, R4.reuse, R38, R40 ;  /* 0x000000260428723c */ /* 0x050ff00000081028 */
[----:B------:R-:W-:Y:S01]  /*b93a0*/  HMMA.1688.F32.TF32 R240, R4, R250, R240 ;  /* 0x000000fa04f0723c */ /* 0x000fe200000810f0 */
[----:B------:R-:W-:-:S02]  /*b93b0*/  IMAD.MOV.U32 R31, RZ, RZ, R50 ;  /* 0x000000ffff1f7224 */ /* 0x000fc400078e0032 */
[----:B------:R-:W-:Y:S01]  /*b93c0*/  IMAD.MOV.U32 R30, RZ, RZ, R51 ;  /* 0x000000ffff1e7224 */ /* 0x000fe200078e0033 */
[----:B------:R-:W-:Y:S01]  /*b93d0*/  STL.64 [R1+0x17d0], R52 ;  /* 0x0017d03401007387 */ /* 0x000fe20000100a00 */
[----:B------:R1:W-:Y:S03]  /*b93e0*/  STL.64 [R1+0x17d8], R54 ;  /* 0x0017d83601007387 */ /* 0x0003e60000100a00 */
[----:B-1----:R-:W2:Y:S01]  /*b93f0*/  LDL.LU.64 R54, [R1+0x8b88] ;  /* 0x008b880001367983 */ /* 0x002ea20000300a00 */
[----:B------:R-:W3:Y:S02]  /*b9400*/  LDL.LU.64 R52, [R1+0x8b80] ;  /* 0x008b800001347983 */ /* 0x000ee40000300a00 */
[----:B------:R-:W4:Y:S02]  /*b9410*/  LDL.LU.64 R50, [R1+0x8b78] ;  /* 0x008b780001327983 */ /* 0x000f240000300a00 */
[----:B------:R-:W2:Y:S01]  /*b9420*/  LDL.LU.64 R48, [R1+0x8b70] ;  /* 0x008b700001307983 */ /* 0x000ea20000300a00 */
[----:B------:R1:W-:Y:S01]  /*b9430*/  STL.64 [R1+0x17e0], R236 ;  /* 0x0017e0ec01007387 */ /* 0x0003e20000100a00 */
[----:B------:R1:W-:Y:S02]  /*b9440*/  STL.64 [R1+0x17e8], R238 ;  /* 0x0017e8ee01007387 */ /* 0x0003e40000100a00 */
[----:B-1----:R-:W-:Y:S01]  /*b9450*/  MOV R237, R46 ;  /* 0x0000002e00ed7202 */ /* 0x002fe20000000f00 */
[----:B------:R-:W-:-:S02]  /*b9460*/  IMAD.MOV.U32 R236, RZ, RZ, R47 ;  /* 0x000000ffffec7224 */ /* 0x000fc400078e002f */
[----:B------:R-:W2:Y:S01]  /*b9470*/  LDL.LU.64 R46, [R1+0x8b68] ;  /* 0x008b6800012e7983 */ /* 0x000ea20000300a00 */
[----:B------:R-:W2:Y:S02]  /*b9480*/  LDL.LU.64 R44, [R1+0x8b60] ;  /* 0x008b6000012c7983 */ /* 0x000ea40000300a00 */
[----:B------:R-:W-:Y:S02]  /*b9490*/  STL.64 [R1+0x17f0], R40 ;  /* 0x0017f02801007387 */ /* 0x000fe40000100a00 */
[----:B------:R1:W-:Y:S02]  /*b94a0*/  STL.64 [R1+0x17f8], R42 ;  /* 0x0017f82a01007387 */ /* 0x0003e40000100a00 */
[----:B------:R-:W-:Y:S01]  /*b94b0*/  IMAD.MOV.U32 R239, RZ, RZ, R38 ;  /* 0x000000ffffef7224 */ /* 0x000fe200078e0026 */
[----:B------:R-:W-:Y:S01]  /*b94c0*/  MOV R238, R39 ;  /* 0x0000002700ee7202 */ /* 0x000fe20000000f00 */
[----:B-1----:R-:W2:Y:S01]  /*b94d0*/  LDL.LU.64 R42, [R1+0x8b58] ;  /* 0x008b5800012a7983 */ /* 0x002ea20000300a00 */
[----:B------:R-:W2:Y:S02]  /*b94e0*/  LDL.LU.64 R40, [R1+0x8b50] ;  /* 0x008b500001287983 */ /* 0x000ea40000300a00 */
[----:B------:R-:W2:Y:S02]  /*b94f0*/  LDL.LU.64 R38, [R1+0x8b48] ;  /* 0x008b480001267983 */ /* 0x000ea40000300a00 */
[----:B------:R-:W2:Y:S01]  /*b9500*/  LDL.LU.64 R36, [R1+0x8b40] ;  /* 0x008b400001247983 */ /* 0x000ea20000300a00 */
[----:B------:R1:W-:Y:S01]  /*b9510*/  STL.64 [R1+0x1800], R240 ;  /* 0x001800f001007387 */ /* 0x0003e20000100a00 */
[----:B------:R1:W-:Y:S02]  /*b9520*/  STL.64 [R1+0x1808], R242 ;  /* 0x001808f201007387 */ /* 0x0003e40000100a00 */
[----:B-1----:R-:W-:-:S02]  /*b9530*/  IMAD.MOV.U32 R241, RZ, RZ, R250 ;  /* 0x000000fffff17224 */ /* 0x002fc400078e00fa */
[----:B------:R-:W-:Y:S02]  /*b9540*/  IMAD.MOV.U32 R240, RZ, RZ, R251 ;  /* 0x000000fffff07224 */ /* 0x000fe400078e00fb */
[----:B------:R-:W2:Y:S01]  /*b9550*/  LDL.LU.64 R250, [R1+0x8b38] ;  /* 0x008b380001fa7983 */ /* 0x000ea20000300a00 */
[----:B------:R-:W3:Y:S01]  /*b9560*/  LDL.LU.64 R248, [R1+0x8b30] ;  /* 0x008b300001f87983 */ /* 0x000ee20000300a00 */
[----:B------:R-:W-:Y:S01]  /*b9570*/  HMMA.1688.F32.TF32 R244, R4, R10, R244 ;  /* 0x0000000a04f4723c */ /* 0x000fe200000810f4 */
[----:B------:R-:W-:Y:S01]  /*b9580*/  MOV R243, R10 ;  /* 0x0000000a00f37202 */ /* 0x000fe20000000f00 */
[----:B------:R-:W-:-:S06]  /*b9590*/  IMAD.MOV.U32 R242, RZ, RZ, R11 ;  /* 0x000000fffff27224 */ /* 0x000fcc00078e000b */
[C---:B------:R-:W-:Y:S11]  /*b95a0*/  HMMA.1688.F32.TF32 R8, R4.reuse, R62, R64 ;  /* 0x0000003e0408723c */ /* 0x040ff60000081040 */
[----:B------:R-:W-:Y:S04]  /*b95b0*/  @!UPT UIADD3 URZ, URZ, URZ, URZ ;  /* 0x0000003f3f3ff290 */ /* 0x000fe8000fffe03f */
[----:B------:R-:W-:Y:S01]  /*b95c0*/  STL.64 [R1+0x1810], R244 ;  /* 0x001810f401007387 */ /* 0x000fe20000100a00 */
[----:B------:R-:W-:Y:S07]  /*b95d0*/  STL.64 [R1+0x1818], R246 ;  /* 0x001818f601007387 */ /* 0x000fee0000100a00 */
[----:B------:R-:W-:Y:S02]  /*b95e0*/  STL.64 [R1+0x1820], R8 ;  /* 0x0018200801007387 */ /* 0x000fe40000100a00 */
[----:B------:R2:W-:Y:S02]  /*b95f0*/  STL.64 [R1+0x1828], R10 ;  /* 0x0018280a01007387 */ /* 0x0005e40000100a00 */
        /* <DEDUP_REMOVED lines=25> */
[----:B----4-:R-:W-:Y:S11]  /*b9790*/  HMMA.1688.F32.TF32 R8, R4, R50, R32 ;  /* 0x000000320408723c */ /* 0x010ff60000081020 */
        /* <DEDUP_REMOVED lines=28> */
[----:B------:R-:W-:-:S02]  /*b9960*/  IMAD.MOV.U32 R245, RZ, RZ, R62 ;  /* 0x000000fffff57224 */ /* 0x000fc400078e003e */
[----:B------:R-:W4:Y:S01]  /*b9970*/  LDL.LU R61, [R1+0xdd4] ;  /* 0x000dd400013d7983 */ /* 0x000f220000300800 */
[----:B------:R-:W-:Y:S01]  /*b9980*/  MOV R244, R63 ;  /* 0x0000003f00f47202 */ /* 0x000fe20000000f00 */
        /* <DEDUP_REMOVED lines=62> */
[C---:B--2---:R-:W-:Y:S11]  /*b9d70*/  HMMA.1688.F32.TF32 R56, R4.reuse, R66, R56 ;  /* 0x000000420438723c */ /* 0x044ff60000081038 */
[----:B------:R-:W-:Y:S11]  /*b9d80*/  @!UPT UIADD3 URZ, URZ, URZ, URZ ;  /* 0x0000003f3f3ff290 */ /* 0x000ff6000fffe03f */
[----:B------:R-:W-:Y:S01]  /*b9d90*/  @!UPT UIADD3 URZ, URZ, URZ, URZ ;  /* 0x0000003f3f3ff290 */ /* 0x000fe2000fffe03f */
[----:B------:R-:W-:Y:S01]  /*b9da0*/  STL.64 [R1+0x1920], R56 ;  /* 0x0019203801007387 */ /* 0x000fe20000100a00 */
[----:B------:R1:W-:Y:S02]  /*b9db0*/  STL.64 [R1+0x1928], R58 ;  /* 0x0019283a01007387 */ /* 0x0003e40000100a00 */
[C---:B-1----:R-:W-:Y:S08]  /*b9dc0*/  HMMA.1688.F32.TF32 R56, R4.reuse, R70, R52 ;  /* 0x000000460438723c */ /* 0x042ff00000081034 */
        /* <DEDUP_REMOVED lines=13> */
[----:B------:R-:W-:Y:S02]  /*b9ea0*/  STL.64 [R1+0x8a48], R90 ;  /* 0x008a485a01007387 */ /* 0x000fe40000100a00 */
[----:B------:R-:W-:Y:S02]  /*b9eb0*/  STL.64 [R1+0x18d0], R40 ;  /* 0x0018d02801007387 */ /* 0x000fe40000100a00 */
[----:B------:R-:W-:Y:S02]  /*b9ec0*/  STL.64 [R1+0x18d8], R42 ;  /* 0x0018d82a01007387 */ /* 0x000fe40000100a00 */
[----:B------:R-:W-:Y:S04]  /*b9ed0*/  STL.64 [R1+0x8a40], R88 ;  /* 0x008a405801007387 */ /* 0x000fe80000100a00 */
        /* <DEDUP_REMOVED lines=36> */
[----:B------:R-:W4:Y:S04]  /*ba120*/  LDL.LU R47, [R1+0xcfc] ;  /* 0x000cfc00012f7983 */ /* 0x000f280000300800 */
[----:B-1----:R-:W4:Y:S01]  /*ba130*/  LDL.LU R8, [R1+0xcd0] ;  /* 0x000cd00001087983 */ /* 0x002f220000300800 */
[----:B------:R-:W4:Y:S02]  /*ba140*/  LDL.LU R9, [R1+0xcd4] ;  /* 0x000cd40001097983 */ /* 0x000f240000300800 */
[----:B---3--:R-:W3:Y:S02]  /*ba150*/  LDL.LU R10, [R1+0xcd8] ;  /* 0x000cd800010a7983 */ /* 0x008ee40000300800 */
        /* <DEDUP_REMOVED lines=29> */
[C---:B--2---:R-:W-:Y:S08]  /*ba330*/  HMMA.1688.F32.TF32 R40, R4.reuse, R118, R40 ;  /* 0x000000760428723c */ /* 0x044ff00000081028 */
[C---:B----4-:R-:W-:Y:S08]  /*ba340*/  HMMA.1688.F32.TF32 R44, R4.reuse, R114, R44 ;  /* 0x00000072042c723c */ /* 0x050ff0000008102c */
[C---:B---3--:R-:W-:Y:S08]  /*ba350*/  HMMA.1688.F32.TF32 R8, R4.reuse, R122, R8 ;  /* 0x0000007a0408723c */ /* 0x048ff00000081008 */
[C---:B------:R-:W-:Y:S07]  /*ba360*/  HMMA.1688.F32.TF32 R36, R4.reuse, R126, R36 ;  /* 0x0000007e0424723c */ /* 0x040fee0000081024 */
        /* <DEDUP_REMOVED lines=10> */
[----:B------:R-:W-:Y:S04]  /*ba410*/  LDS R8, [R0+0x43180] ;  /* 0x0431800000087984 */ /* 0x000fe80000000800 */
[----:B------:R1:W-:Y:S01]  /*ba420*/  LDS R10, [R0+0x43980] ;  /* 0x04398000000a7984 */ /* 0x0003e20000000800 */
[----:B------:R-:W-:Y:S04]  /*ba430*/  LDS R9, [R2+0x43180] ;  /* 0x0431800002097984 */ /* 0x000fe80000000800 */
[----:B------:R2:W3:Y:S04]  /*ba440*/  LDS R11, [R2+0x43980] ;  /* 0x04398000020b7984 */ /* 0x0004e80000000800 */
[----:B-1----:R-:W4:Y:S01]  /*ba450*/  LDL.LU R0, [R1+0x8afc] ;  /* 0x008afc0001007983 */ /* 0x002f220000300800 */
[----:B--2---:R-:W2:Y:S02]  /*ba460*/  LDL.LU R2, [R1+0x8af8] ;  /* 0x008af80001027983 */ /* 0x004ea40000300800 */
[----:B------:R-:W-:Y:S02]  /*ba470*/  STL.64 [R1+0x89b8], R126 ;  /* 0x0089b87e01007387 */ /* 0x000fe40000100a00 */
[----:B------:R-:W-:Y:S01]  /*ba480*/  STL.64 [R1+0x89b0], R124 ;  /* 0x0089b07c01007387 */ /* 0x000fe20000100a00 */
[----:B------:R-:W-:Y:S01]  /*ba490*/  STL.64 [R1+0x1c70], R36 ;  /* 0x001c702401007387 */ /* 0x000fe20000100a00 */
[----:B------:R1:W-:Y:S01]  /*ba4a0*/  STL.64 [R1+0x1c78], R38 ;  /* 0x001c782601007387 */ /* 0x0003e20000100a00 */
[C---:B------:R-:W-:Y:S08]  /*ba4b0*/  HMMA.1688.F32.TF32 R12, R4.reuse, R134, R12 ;  /* 0x00000086040c723c */ /* 0x040ff0000008100c */
        /* <DEDUP_REMOVED lines=17> */
[----:B-1----:R-:W-:Y:S01]  /*ba5d0*/  HMMA.1688.F32.TF32 R12, R4, R142, R20 ;  /* 0x0000008e040c723c */ /* 0x002fe20000081014 */
[----:B------:R-:W-:Y:S01]  /*ba5e0*/  STL.64 [R1+0x8978], R142 ;  /* 0x0089788e01007387 */ /* 0x000fe20000100a00 */
[----:B------:R-:W-:Y:S11]  /*ba5f0*/  STL.64 [R1+0x8970], R140 ;  /* 0x0089708c01007387 */ /* 0x000ff60000100a00 */
[----:B------:R-:W-:Y:S10]  /*ba600*/  @!UPT UIADD3 URZ, URZ, URZ, URZ ;  /* 0x0000003f3f3ff290 */ /* 0x000ff4000fffe03f */
[----:B------:R1:W-:Y:S01]  /*ba610*/  STL.64 [R1+0x1bb0], R12 ;  /* 0x001bb00c01007387 */ /* 0x0003e20000100a00 */
[----:B------:R3:W-:Y:S03]  /*ba620*/  STL.64 [R1+0x1bb8], R14 ;  /* 0x001bb80e01007387 */ /* 0x0007e60000100a00 */
[----:B-1----:R-:W2:Y:S01]  /*ba630*/  LDL.LU R12, [R1+0xe90] ;  /* 0x000e9000010c7983 */ /* 0x002ea20000300800 */
[----:B------:R1:W-:Y:S02]  /*ba640*/  STL.64 [R1+0x1ba0], R16 ;  /* 0x001ba01001007387 */ /* 0x0003e40000100a00 */
[----:B------:R1:W-:Y:S02]  /*ba650*/  STL.64 [R1+0x1ba8], R18 ;  /* 0x001ba81201007387 */ /* 0x0003e40000100a00 */
        /* <DEDUP_REMOVED lines=71> */
[----:B-1----:R-:W4:Y:S02]  /*baad0*/  LDL.LU R16, [R1+0xe80] ;  /* 0x000e800001107983 */ /* 0x002f240000300800 */
        /* <DEDUP_REMOVED lines=10> */
[----:B------:R-:W4:Y:S01]  /*bab80*/  LDL.LU R35, [R1+0xe6c] ;  /* 0x000e6c0001237983 */ /* 0x000f220000300800 */
[----:B------:R-:W-:Y:S01]  /*bab90*/  MOV R135, R240 ;  /* 0x000000f000877202 */ /* 0x000fe20000000f00 */
[----:B------:R-:W-:-:S02]  /*baba0*/  IMAD.MOV.U32 R134, RZ, RZ, R241 ;  /* 0x000000ffff867224 */ /* 0x000fc400078e00f1 */
[----:B------:R-:W-:Y:S02]  /*babb0*/  IMAD.MOV.U32 R143, RZ, RZ, R238 ;  /* 0x000000ffff8f7224 */ /* 0x000fe400078e00ee */
[----:B------:R-:W-:Y:S01]  /*babc0*/  IMAD.MOV.U32 R142, RZ, RZ, R239 ;  /* 0x000000ffff8e7224 */ /* 0x000fe200078e00ef */
[C---:B--2---:R-:W-:Y:S08]  /*babd0*/  HMMA.1688.F32.TF32 R44, R4.reuse, R202, R44 ;  /* 0x000000ca042c723c */ /* 0x044ff0000008102c */
        /* <DEDUP_REMOVED lines=145> */
[----:B------:R-:W-:-:S02]  /*bb4f0*/  IMAD.MOV.U32 R127, RZ, RZ, R242 ;  /* 0x000000ffff7f7224 */ /* 0x000fc400078e00f2 */
[----:B------:R-:W2:Y:S01]  /*bb500*/  LDL.LU R241, [R1+0xe44] ;  /* 0x000e440001f17983 */ /* 0x000ea20000300800 */
[----:B------:R-:W-:Y:S01]  /*bb510*/  MOV R126, R243 ;  /* 0x000000f3007e7202 */ /* 0x000fe20000000f00 */
[----:B------:R-:W2:Y:S01]  /*bb520*/  LDL.LU R242, [R1+0xe48] ;  /* 0x000e480001f27983 */ /* 0x000ea20000300800 */
[----:B------:R-:W-:Y:S02]  /*bb530*/  IMAD.MOV.U32 R215, RZ, RZ, R236 ;  /* 0x000000ffffd77224 */ /* 0x000fe400078e00ec */
[----:B------:R-:W2:Y:S01]  /*bb540*/  LDL.LU R243, [R1+0xe4c] ;  /* 0x000e4c0001f37983 */ /* 0x000ea20000300800 */
[----:B------:R-:W-:Y:S01]  /*bb550*/  MOV R214, R237 ;  /* 0x000000ed00d67202 */ /* 0x000fe20000000f00 */
[----:B------:R-:W2:Y:S01]  /*bb560*/  LDL.LU R236, [R1+0xe50] ;  /* 0x000e500001ec7983 */ /* 0x000ea20000300800 */
[----:B------:R-:W2:Y:S02]  /*bb570*/  LDL.LU R237, [R1+0xe54] ;  /* 0x000e540001ed7983 */ /* 0x000ea40000300800 */
[----:B------:R-:W2:Y:S02]  /*bb580*/  LDL.LU R238, [R1+0xe58] ;  /* 0x000e580001ee7983 */ /* 0x000ea40000300800 */
[----:B------:R-:W2:Y:S02]  /*bb590*/  LDL.LU R239, [R1+0xe5c] ;  /* 0x000e5c0001ef7983 */ /* 0x000ea40000300800 */
[----:B------:R-:W-:-:S02]  /*bb5a0*/  IMAD.MOV.U32 R119, RZ, RZ, R244 ;  /* 0x000000ffff777224 */ /* 0x000fc400078e00f4 */
        /* <DEDUP_REMOVED lines=22> */
[----:B------:R-:W-:-:S02]  /*bb710*/  IMAD.MOV.U32 R250, RZ, RZ, R29 ;  /* 0x000000fffffa7224 */ /* 0x000fc400078e001d */
[----:B------:R-:W3:Y:S01]  /*bb720*/  LDL.LU R28, [R1+0xc50] ;  /* 0x000c5000011c7983 */ /* 0x000ee20000300800 */
[----:B------:R-:W-:Y:S01]  /*bb730*/  MOV R223, R30 ;  /* 0x0000001e00df7202 */ /* 0x000fe20000000f00 */
[----:B------:R-:W3:Y:S01]  /*bb740*/  LDL.LU R29, [R1+0xc54] ;  /* 0x000c5400011d7983 */ /* 0x000ee20000300800 */
[----:B------:R-:W-:Y:S02]  /*bb750*/  IMAD.MOV.U32 R222, RZ, RZ, R31 ;  /* 0x000000ffffde7224 */ /* 0x000fe400078e001f */
[----:B------:R-:W3:Y:S01]  /*bb760*/  LDL.LU R30, [R1+0xc58] ;  /* 0x000c5800011e7983 */ /* 0x000ee20000300800 */
[----:B------:R-:W-:Y:S01]  /*bb770*/  MOV R51, R24 ;  /* 0x0000001800337202 */ /* 0x000fe20000000f00 */
[----:B------:R-:W3:Y:S01]  /*bb780*/  LDL.LU R31, [R1+0xc5c] ;  /* 0x000c5c00011f7983 */ /* 0x000ee20000300800 */
[----:B------:R-:W-:Y:S02]  /*bb790*/  IMAD.MOV.U32 R50, RZ, RZ, R25 ;  /* 0x000000ffff327224 */ /* 0x000fe400078e0019 */
[----:B------:R-:W3:Y:S02]  /*bb7a0*/  LDL.LU R24, [R1+0xc10] ;  /* 0x000c100001187983 */ /* 0x000ee40000300800 */
[----:B------:R-:W-:Y:S01]  /*bb7b0*/  IMAD.MOV.U32 R43, RZ, RZ, R26 ;  /* 0x000000ffff2b7224 */ /* 0x000fe200078e001a */
[----:B------:R-:W3:Y:S01]  /*bb7c0*/  LDL.LU R25, [R1+0xc14] ;  /* 0x000c140001197983 */ /* 0x000ee20000300800 */
[----:B------:R-:W-:Y:S01]  /*bb7d0*/  MOV R42, R27 ;  /* 0x0000001b002a7202 */ /* 0x000fe20000000f00 */
[----:B------:R-:W3:Y:S02]  /*bb7e0*/  LDL.LU R26, [R1+0xc18] ;  /* 0x000c1800011a7983 */ /* 0x000ee40000300800 */
[----:B------:R-:W3:Y:S01]  /*bb7f0*/  LDL.LU R27, [R1+0xc1c] ;  /* 0x000c1c00011b7983 */ /* 0x000ee20000300800 */
[----:B------:R1:W-:Y:S01]  /*bb800*/  STL.64 [R1+0x8908], R230 ;  /* 0x008908e601007387 */ /* 0x0003e20000100a00 */
[----:B------:R-:W-:Y:S02]  /*bb810*/  STL.64 [R1+0x8900], R228 ;  /* 0x008900e401007387 */ /* 0x000fe40000100a00 */
[----:B-1----:R-:W-:-:S02]  /*bb820*/  IMAD.MOV.U32 R230, RZ, RZ, R3 ;  /* 0x000000ffffe67224 */ /* 0x002fc400078e0003 */
[----:B------:R-:W-:Y:S01]  /*bb830*/  IMAD.MOV.U32 R231, RZ, RZ, R252 ;  /* 0x000000ffffe77224 */ /* 0x000fe200078e00fc */
        /* <DEDUP_REMOVED lines=16> */
[----:B---3--:R-:W-:Y:S11]  /*bb940*/  HMMA.1688.F32.TF32 R244, R4, R242, R244 ;  /* 0x000000f204f4723c */ /* 0x008ff600000810f4 */
        /* <DEDUP_REMOVED lines=8> */
[----:B------:R-:W-:Y:S08]  /*bb9d0*/  HMMA.1688.F32.TF32 R248, R8, R250, R36 ;  /* 0x000000fa08f8723c */ /* 0x000ff00000081024 */
[----:B---3--:R-:W-:Y:S01]  /*bb9e0*/  HMMA.1688.F32.TF32 R4, R4, R246, R56 ;  /* 0x000000f60404723c */ /* 0x008fe20000081038 */
[----:B------:R-:W3:Y:S01]  /*bb9f0*/  LDL.LU.64 R58, [R1+0x8ab8] ;  /* 0x008ab800013a7983 */ /* 0x000ee20000300a00 */
[----:B------:R-:W2:Y:S11]  /*bba00*/  LDL.LU.64 R56, [R1+0x8ab0] ;  /* 0x008ab00001387983 */ /* 0x000eb60000300a00 */
[----:B------:R-:W-:Y:S10]  /*bba10*/  @!UPT UIADD3 URZ, URZ, URZ, URZ ;  /* 0x0000003f3f3ff290 */ /* 0x000ff4000fffe03f */
[----:B------:R1:W-:Y:S01]  /*bba20*/  STL.64 [R1+0x1940], R4 ;  /* 0x0019400401007387 */ /* 0x0003e20000100a00 */
[----:B------:R4:W-:Y:S03]  /*bba30*/  STL.64 [R1+0x1948], R6 ;  /* 0x0019480601007387 */ /* 0x0009e60000100a00 */
[----:B-1----:R-:W2:Y:S01]  /*bba40*/  LDL.LU R4, [R1+0x2fe0] ;  /* 0x002fe00001047983 */ /* 0x002ea20000300800 */
[----:B------:R-:W2:Y:S02]  /*bba50*/  LDL.LU R5, [R1+0x2fe4] ;  /* 0x002fe40001057983 */ /* 0x000ea40000300800 */
[----:B----4-:R-:W2:Y:S02]  /*bba60*/  LDL.LU R6, [R1+0x2fe8] ;  /* 0x002fe80001067983 */ /* 0x010ea40000300800 */
[----:B------:R-:W2:Y:S01]  /*bba70*/  LDL.LU R7, [R1+0x2fec] ;  /* 0x002fec0001077983 */ /* 0x000ea20000300800 */
[----:B------:R-:W4:Y:S01]  /*bba80*/  LDL.LU.64 R54, [R1+0x8aa8] ;  /* 0x008aa80001367983 */ /* 0x000f220000300a00 */
[----:B------:R-:W3:Y:S02]  /*bba90*/  LDL.LU.64 R52, [R1+0x8aa0] ;  /* 0x008aa00001347983 */ /* 0x000ee40000300a00 */
[----:B------:R-:W-:Y:S02]  /*bbaa0*/  STL.64 [R1+0x1d60], R48 ;  /* 0x001d603001007387 */ /* 0x000fe40000100a00 */
[----:B------:R1:W-:Y:S02]  /*bbab0*/  STL.64 [R1+0x1d68], R50 ;  /* 0x001d683201007387 */ /* 0x0003e40000100a00 */
[----:B-1----:R-:W3:Y:S01]  /*bbac0*/  LDL.LU.64 R50, [R1+0x8a98] ;  /* 0x008a980001327983 */ /* 0x002ee20000300a00 */
[----:B------:R-:W3:Y:S02]  /*bbad0*/  LDL.LU.64 R48, [R1+0x8a90] ;  /* 0x008a900001307983 */ /* 0x000ee40000300a00 */
[----:B------:R-:W3:Y:S02]  /*bbae0*/  LDL.LU.64 R46, [R1+0x8a88] ;  /* 0x008a8800012e7983 */ /* 0x000ee40000300a00 */
[----:B------:R-:W3:Y:S01]  /*bbaf0*/  LDL.LU.64 R44, [R1+0x8a80] ;  /* 0x008a8000012c7983 */ /* 0x000ee20000300a00 */
[----:B------:R-:W-:Y:S01]  /*bbb00*/  STL.64 [R1+0x1d70], R40 ;  /* 0x001d702801007387 */ /* 0x000fe20000100a00 */
[----:B------:R1:W-:Y:S03]  /*bbb10*/  STL.64 [R1+0x1d78], R42 ;  /* 0x001d782a01007387 */ /* 0x0003e60000100a00 */
[----:B-1----:R-:W3:Y:S01]  /*bbb20*/  LDL.LU.64 R42, [R1+0x8a78] ;  /* 0x008a7800012a7983 */ /* 0x002ee20000300a00 */
[----:B------:R-:W3:Y:S02]  /*bbb30*/  LDL.LU.64 R40, [R1+0x8a70] ;  /* 0x008a700001287983 */ /* 0x000ee40000300a00 */
[----:B------:R-:W3:Y:S02]  /*bbb40*/  LDL.LU.64 R38, [R1+0x8a68] ;  /* 0x008a680001267983 */ /* 0x000ee40000300a00 */
[----:B------:R-:W3:Y:S01]  /*bbb50*/  LDL.LU.64 R36, [R1+0x8a60] ;  /* 0x008a600001247983 */ /* 0x000ee20000300a00 */
[----:B------:R-:W-:Y:S01]  /*bbb60*/  STL.64 [R1+0x1d80], R248 ;  /* 0x001d80f801007387 */ /* 0x000fe20000100a00 */
[----:B------:R1:W-:Y:S03]  /*bbb70*/  STL.64 [R1+0x1d88], R250 ;  /* 0x001d88fa01007387 */ /* 0x0003e60000100a00 */
[----:B-1----:R-:W3:Y:S01]  /*bbb80*/  LDL.LU.64 R250, [R1+0x8a58] ;  /* 0x008a580001fa7983 */ /* 0x002ee20000300a00 */
[C---:B------:R-:W-:Y:S01]  /*bbb90*/  HMMA.1688.F32.TF32 R220, R8.reuse, R222, R224 ;  /* 0x000000de08dc723c */ /* 0x040fe200000810e0 */
[----:B------:R-:W4:Y:S07]  /*bbba0*/  LDL.LU.64 R248, [R1+0x8a50] ;  /* 0x008a500001f87983 */ /* 0x000f2e0000300a00 */
[C---:B------:R-:W-:Y:S08]  /*bbbb0*/  HMMA.1688.F32.TF32 R140, R8.reuse, R142, R208 ;  /* 0x0000008e088c723c */ /* 0x040ff000000810d0 */
[C---:B------:R-:W-:Y:S08]  /*bbbc0*/  HMMA.1688.F32.TF32 R132, R8.reuse, R134, R136 ;  /* 0x000000860884723c */ /* 0x040ff00000081088 */
[C---:B------:R-:W-:Y:S08]  /*bbbd0*/  HMMA.1688.F32.TF32 R116, R8.reuse, R118, R120 ;  /* 0x000000760874723c */ /* 0x040ff00000081078 */
[C---:B------:R-:W-:Y:S08]  /*bbbe0*/  HMMA.1688.F32.TF32 R28, R8.reuse, R62, R28 ;  /* 0x0000003e081c723c */ /* 0x040ff0000008101c */
[C---:B------:R-:W-:Y:S08]  /*bbbf0*/  HMMA.1688.F32.TF32 R12, R8.reuse, R66, R12 ;  /* 0x00000042080c723c */ /* 0x040ff0000008100c */
[C---:B--2---:R-:W-:Y:S08]  /*bbc00*/  HMMA.1688.F32.TF32 R228, R8.reuse, R230, R4 ;  /* 0x000000e608e4723c */ /* 0x044ff00000081004 */
        /* <DEDUP_REMOVED lines=8> */
[C---:B-1----:R-:W-:Y:S01]  /*bbc90*/  HMMA.1688.F32.TF32 R4, R8.reuse, R126, R128 ;  /* 0x0000007e0804723c */ /* 0x042fe20000081080 */
[----:B------:R-:W-:Y:S01]  /*bbca0*/  STL.64 [R1+0x2210], R140 ;  /* 0x0022108c01007387 */ /* 0x000fe20000100a00 */
[----:B------:R-:W-:Y:S02]  /*bbcb0*/  STL.64 [R1+0x2218], R142 ;  /* 0x0022188e01007387 */ /* 0x000fe40000100a00 */
[----:B------:R-:W-:Y:S02]  /*bbcc0*/  STL.64 [R1+0x2200], R132 ;  /* 0x0022008401007387 */ /* 0x000fe40000100a00 */
[----:B------:R-:W-:Y:S02]  /*bbcd0*/  STL.64 [R1+0x2208], R134 ;  /* 0x0022088601007387 */ /* 0x000fe40000100a00 */
[C---:B---3--:R-:W-:Y:S11]  /*bbce0*/  HMMA.1688.F32.TF32 R112, R8.reuse, R250, R112 ;  /* 0x000000fa0870723c */ /* 0x048ff60000081070 */
[----:B------:R-:W-:Y:S04]  /*bbcf0*/  @!UPT UIADD3 URZ, URZ, URZ, URZ ;  /* 0x0000003f3f3ff290 */ /* 0x000fe8000fffe03f */
[----:B------:R-:W-:Y:S01]  /*bbd00*/  STL.64 [R1+0x21f0], R4 ;  /* 0x0021f00401007387 */ /* 0x000fe20000100a00 */
[----:B------:R1:W-:Y:S02]  /*bbd10*/  STL.64 [R1+0x21f8], R6 ;  /* 0x0021f80601007387 */ /* 0x0003e40000100a00 */
[C---:B-1----:R-:W-:Y:S01]  /*bbd20*/  HMMA.1688.F32.TF32 R4, R8.reuse, R38, R108 ;  /* 0x000000260804723c */ /* 0x042fe2000008106c */
[----:B------:R-:W-:Y:S01]  /*bbd30*/  STL.64 [R1+0x21e0], R116 ;  /* 0x0021e07401007387 */ /* 0x000fe20000100a00 */
[----:B------:R-:W-:Y:S02]  /*bbd40*/  STL.64 [R1+0x21e8], R118 ;  /* 0x0021e87601007387 */ /* 0x000fe40000100a00 */
[----:B------:R1:W-:Y:S02]  /*bbd50*/  STL.64 [R1+0x88c8], R36 ;  /* 0x0088c82401007387 */ /* 0x0003e40000100a00 */
[----:B------:R-:W-:Y:S01]  /*bbd60*/  STL.64 [R1+0x21d0], R112 ;  /* 0x0021d07001007387 */ /* 0x000fe20000100a00 */
[----:B------:R-:W-:Y:S01]  /*bbd70*/  STL.64 [R1+0x21d8], R114 ;  /* 0x0021d87201007387 */ /* 0x000fe20000100a00 */
[C---:B-1----:R-:W-:Y:S11]  /*bbd80*/  HMMA.1688.F32.TF32 R36, R8.reuse, R42, R104 ;  /* 0x0000002a0824723c */ /* 0x042ff60000081068 */
[----:B------:R-:W-:Y:S04]  /*bbd90*/  @!UPT UIADD3 URZ, URZ, URZ, URZ ;  /* 0x0000003f3f3ff290 */ /* 0x000fe8000fffe03f */
[----:B------:R-:W-:Y:S01]  /*bbda0*/  STL.64 [R1+0x21c0], R4 ;  /* 0x0021c00401007387 */ /* 0x000fe20000100a00 */
[----:B------:R1:W-:Y:S02]  /*bbdb0*/  STL.64 [R1+0x21c8], R6 ;  /* 0x0021c80601007387 */ /* 0x0003e40000100a00 */
[C---:B-1----:R-:W-:Y:S01]  /*bbdc0*/  HMMA.1688.F32.TF32 R4, R8.reuse, R46, R100 ;  /* 0x0000002e0804723c */ /* 0x042fe20000081064 */
[----:B------:R1:W-:Y:S04]  /*bbdd0*/  STL.64 [R1+0x88d0], R40 ;  /* 0x0088d02801007387 */ /* 0x0003e80000100a00 */
[----:B------:R-:W-:Y:S02]  /*bbde0*/  STL.64 [R1+0x21b0], R36 ;  /* 0x0021b02401007387 */ /* 0x000fe40000100a00 */
[----:B------:R4:W-:Y:S02]  /*bbdf0*/  STL.64 [R1+0x21b8], R38 ;  /* 0x0021b82601007387 */ /* 0x0009e40000100a00 */
[----:B------:R-:W-:Y:S01]  /*bbe00*/  STL.64 [R1+0x88d8], R44 ;  /* 0x0088d82c01007387 */ /* 0x000fe20000100a00 */
[C---:B-1----:R-:W-:Y:S08]  /*bbe10*/  HMMA.1688.F32.TF32 R40, R8.reuse, R50, R96 ;  /* 0x000000320828723c */ /* 0x042ff00000081060 */
[C---:B----4-:R-:W-:Y:S05]  /*bbe20*/  HMMA.1688.F32.TF32 R36, R8.reuse, R54, R92 ;  /* 0x000000360824723c */ /* 0x050fea000008105c */
[----:B------:R-:W-:Y:S01]  /*bbe30*/  STL.64 [R1+0x21a0], R4 ;  /* 0x0021a00401007387 */ /* 0x000fe20000100a00 */
[----:B------:R1:W-:Y:S02]  /*bbe40*/  STL.64 [R1+0x21a8], R6 ;  /* 0x0021a80601007387 */ /* 0x0003e40000100a00 */
[C---:B-1----:R-:W-:Y:S07]  /*bbe50*/  HMMA.1688.F32.TF32 R4, R8.reuse, R58, R88 ;  /* 0x0000003a0804723c */ /* 0x042fee0000081058 */
[----:B------:R-:W-:Y:S01]  /*bbe60*/  STL.64 [R1+0x2190], R40 ;  /* 0x0021902801007387 */ /* 0x000fe20000100a00 */
[----:B------:R-:W-:Y:S07]  /*bbe70*/  STL.64 [R1+0x2198], R42 ;  /* 0x0021982a01007387 */ /* 0x000fee0000100a00 */
[----:B------:R-:W-:Y:S02]  /*bbe80*/  STL.64 [R1+0x2180], R36 ;  /* 0x0021802401007387 */ /* 0x000fe40000100a00 */
[----:B------:R-:W-:Y:S06]  /*bbe90*/  STL.64 [R1+0x2188], R38 ;  /* 0x0021882601007387 */ /* 0x000fec0000100a00 */
[----:B------:R-:W-:Y:S01]  /*bbea0*/  STL.64 [R1+0x2170], R4 ;  /* 0x0021700401007387 */ /* 0x000fe20000100a00 */
[----:B------:R1:W-:Y:S02]  /*bbeb0*/  STL.64 [R1+0x2178], R6 ;  /* 0x0021780601007387 */ /* 0x0003e40000100a00 */
[C---:B-1----:R-:W-:Y:S01]  /*bbec0*/  HMMA.1688.F32.TF32 R4, R8.reuse, R70, R16 ;  /* 0x000000460804723c */ /* 0x042fe20000081010 */
[----:B------:R-:W-:Y:S01]  /*bbed0*/  STL.64 [R1+0x2160], R28 ;  /* 0x0021601c01007387 */ /* 0x000fe20000100a00 */
[----:B------:R-:W-:Y:S06]  /*bbee0*/  STL.64 [R1+0x2168], R30 ;  /* 0x0021681e01007387 */ /* 0x000fec0000100a00 */
[C---:B------:R-:W-:Y:S01]  /*bbef0*/  HMMA.1688.F32.TF32 R16, R8.reuse, R74, R20 ;  /* 0x0000004a0810723c */ /* 0x040fe20000081014 */
[----:B------:R-:W-:Y:S01]  /*bbf00*/  STL.64 [R1+0x2150], R12 ;  /* 0x0021500c01007387 */ /* 0x000fe20000100a00 */
[----:B------:R1:W-:Y:S06]  /*bbf10*/  STL.64 [R1+0x2158], R14 ;  /* 0x0021580e01007387 */ /* 0x0003ec0000100a00 */
[C---:B-1----:R-:W-:Y:S07]  /*bbf20*/  HMMA.1688.F32.TF32 R12, R8.reuse, R78, R24 ;  /* 0x0000004e080c723c */ /* 0x042fee0000081018 */
[----:B------:R-:W-:Y:S01]  /*bbf30*/  STL.64 [R1+0x2140], R4 ;  /* 0x0021400401007387 */ /* 0x000fe20000100a00 */
[----:B------:R1:W-:Y:S02]  /*bbf40*/  STL.64 [R1+0x2148], R6 ;  /* 0x0021480601007387 */ /* 0x0003e40000100a00 */
[C---:B-1----:R-:W-:Y:S05]  /*bbf50*/  HMMA.1688.F32.TF32 R4, R8.reuse, R82, R32 ;  /* 0x000000520804723c */ /* 0x042fea0000081020 */
[----:B------:R1:W-:Y:S01]  /*bbf60*/  STL.64 [R1+0x2130], R16 ;  /* 0x0021301001007387 */ /* 0x0003e20000100a00 */
[----:B------:R2:W-:Y:S02]  /*bbf70*/  STL.64 [R1+0x2138], R18 ;  /* 0x0021381201007387 */ /* 0x0005e40000100a00 */
[----:B------:R-:W3:Y:S05]  /*bbf80*/  LDL.LU R24, [R1+0x1b10] ;  /* 0x001b100001187983 */ /* 0x000eea0000300800 */
[----:B------:R-:W-:Y:S01]  /*bbf90*/  STL.64 [R1+0x2120], R12 ;  /* 0x0021200c01007387 */ /* 0x000fe20000100a00 */
[----:B------:R-:W-:Y:S09]  /*bbfa0*/  STL.64 [R1+0x2128], R14 ;  /* 0x0021280e01007387 */ /* 0x000ff20000100a00 */
[----:B------:R4:W-:Y:S01]  /*bbfb0*/  STL.64 [R1+0x2110], R4 ;  /* 0x0021100401007387 */ /* 0x0009e20000100a00 */
[----:B------:R4:W-:Y:S02]  /*bbfc0*/  STL.64 [R1+0x2118], R6 ;  /* 0x0021180601007387 */ /* 0x0009e40000100a00 */
[----:B------:R-:W3:Y:S02]  /*bbfd0*/  LDL.LU R25, [R1+0x1b14] ;  /* 0x001b140001197983 */ /* 0x000ee40000300800 */
[----:B------:R-:W3:Y:S01]  /*bbfe0*/  LDL.LU R26, [R1+0x1b18] ;  /* 0x001b1800011a7983 */ /* 0x000ee20000300800 */
[----:B------:R-:W3:Y:S01]  /*bbff0*/  LDL.LU R27, [R1+0x1b1c] ;  /* 0x001b1c00011b7983 */ /* 0x000ee20000300800 */
[----:B------:R-:W3:Y:S02]  /*bc000*/  LDL.LU R20, [R1+0x1ae0] ;  /* 0x001ae00001147983 */ /* 0x000ee40000300800 */
[----:B------:R-:W3:Y:S02]  /*bc010*/  LDL.LU R21, [R1+0x1ae4] ;  /* 0x001ae40001157983 */ /* 0x000ee40000300800 */
[----:B------:R-:W3:Y:S01]  /*bc020*/  LDL.LU R22, [R1+0x1ae8] ;  /* 0x001ae80001167983 */ /* 0x000ee20000300800 */
[----:B------:R-:W3:Y:S01]  /*bc030*/  LDL.LU R23, [R1+0x1aec] ;  /* 0x001aec0001177983 */ /* 0x000ee20000300800 */
[----:B-1----:R-:W3:Y:S02]  /*bc040*/  LDL.LU R16, [R1+0xa50] ;  /* 0x000a500001107983 */ /* 0x002ee40000300800 */
[----:B------:R-:W3:Y:S02]  /*bc050*/  LDL.LU R17, [R1+0xa54] ;  /* 0x000a540001117983 */ /* 0x000ee40000300800 */
[----:B--2---:R-:W3:Y:S01]  /*bc060*/  LDL.LU R18, [R1+0xa58] ;  /* 0x000a580001127983 */ /* 0x004ee20000300800 */
        /* <DEDUP_REMOVED lines=202> */
[C---:B------:R-:W-:Y:S08]  /*bcd10*/  HMMA.1688.F32.TF32 R40, R8.reuse, R146, R40 ;  /* 0x000000920828723c */ /* 0x040ff00000081028 */
[C---:B------:R-:W-:Y:S08]  /*bcd20*/  HMMA.1688.F32.TF32 R36, R8.reuse, R150, R36 ;  /* 0x000000960824723c */ /* 0x040ff00000081024 */
[C---:B----4-:R-:W-:Y:S01]  /*bcd30*/  HMMA.1688.F32.TF32 R4, R8.reuse, R154, R4 ;  /* 0x0000009a0804723c */ /* 0x050fe20000081004 */
[----:B------:R-:W-:Y:S01]  /*bcd40*/  IMAD.MOV.U32 R33, RZ, RZ, R3 ;  /* 0x000000ffff217224 */ /* 0x000fe200078e0003 */
[----:B------:R-:W4:Y:S01]  /*bcd50*/  LDL.LU.64 R140, [R1+0x8970] ;  /* 0x00897000018c7983 */ /* 0x000f220000300a00 */
[----:B------:R-:W2:Y:S05]  /*bcd60*/  LDL R3, [R1+0xa0] ;  /* 0x0000a00001037983 */ /* 0x000eaa0000100800 */
[C---:B------:R-:W-:Y:S08]  /*bcd70*/  HMMA.1688.F32.TF32 R28, R8.reuse, R182, R28 ;  /* 0x000000b6081c723c */ /* 0x040ff0000008101c */
[----:B------:R-:W-:Y:S01]  /*bcd80*/  HMMA.1688.F32.TF32 R12, R8, R186, R12 ;  /* 0x000000ba080c723c */ /* 0x000fe2000008100c */
[----:B------:R-:W-:Y:S01]  /*bcd90*/  MOV R32, R252 ;  /* 0x000000fc00207202 */ /* 0x000fe20000000f00 */
[----:B------:R-:W-:Y:S01]  /*bcda0*/  IMAD.MOV.U32 R34, RZ, RZ, R2 ;  /* 0x000000ffff227224 */ /* 0x000fe200078e0002 */
[----:B------:R-:W-:-:S05]  /*bcdb0*/  MOV R35, R0 ;  /* 0x0000000000237202 */ /* 0x000fca0000000f00 */
[C---:B---3--:R-:W-:Y:S11]  /*bcdc0*/  HMMA.1688.F32.TF32 R44, R8.reuse, R142, R44 ;  /* 0x0000008e082c723c */ /* 0x048ff6000008102c */
[----:B------:R-:W-:Y:S11]  /*bcdd0*/  @!UPT UIADD3 URZ, URZ, URZ, URZ ;  /* 0x0000003f3f3ff290 */ /* 0x000ff6000fffe03f */
[----:B------:R-:W-:Y:S01]  /*bcde0*/  @!UPT UIADD3 URZ, URZ, URZ, URZ ;  /* 0x0000003f3f3ff290 */ /* 0x000fe2000fffe03f */
[----:B------:R-:W-:Y:S01]  /*bcdf0*/  STL.64 [R1+0x1f20], R44 ;  /* 0x001f202c01007387 */ /* 0x000fe20000100a00 */
[----:B------:R-:W-:Y:S02]  /*bce00*/  STL.64 [R1+0x1f28], R46 ;  /* 0x001f282e01007387 */ /* 0x000fe40000100a00 */
[----:B------:R-:W-:Y:S02]  /*bce10*/  STL.64 [R1+0x1f10], R40 ;  /* 0x001f102801007387 */ /* 0x000fe40000100a00 */
[----:B------:R1:W-:Y:S01]  /*bce20*/  STL.64 [R1+0x1f18], R42 ;  /* 0x001f182a01007387 */ /* 0x0003e20000100a00 */
[----:B------:R-:W-:Y:S01]  /*bce30*/  STL.64 [R1+0x1f00], R36 ;  /* 0x001f002401007387 */ /* 0x000fe20000100a00 */
[----:B------:R3:W-:Y:S02]  /*bce40*/  STL.64 [R1+0x1f08], R38 ;  /* 0x001f082601007387 */ /* 0x0007e40000100a00 */
[----:B------:R-:W-:Y:S02]  /*bce50*/  STL.64 [R1+0x1ef0], R4 ;  /* 0x001ef00401007387 */ /* 0x000fe40000100a00 */
[----:B------:R3:W-:Y:S01]  /*bce60*/  STL.64 [R1+0x1ef8], R6 ;  /* 0x001ef80601007387 */ /* 0x0007e20000100a00 */
[----:B--2---:R-:W-:Y:S01]  /*bce70*/  LDSM.16.M88.4 R44, [R3+0x80] ;  /* 0x00008000032c783b */ /* 0x004fe20000000200 */
[C---:B-1----:R-:W-:Y:S08]  /*bce80*/  HMMA.1688.F32.TF32 R40, R8.reuse, R158, R228 ;  /* 0x0000009e0828723c */ /* 0x042ff000000810e4 */
[C---:B---3--:R-:W-:Y:S08]  /*bce90*/  HMMA.1688.F32.TF32 R36, R8.reuse, R162, R224 ;  /* 0x000000a20824723c */ /* 0x048ff000000810e0 */
        /* <DEDUP_REMOVED lines=9> */
[C---:B---3--:R-:W-:Y:S07]  /*bcf30*/  HMMA.1688.F32.TF32 R4, R8.reuse, R178, R208 ;  /* 0x000000b20804723c */ /* 0x048fee00000810d0 */
[----:B------:R-:W-:Y:S01]  /*bcf40*/  STL.64 [R1+0x1eb0], R40 ;  /* 0x001eb02801007387 */ /* 0x000fe20000100a00 */
[----:B------:R-:W-:Y:S07]  /*bcf50*/  STL.64 [R1+0x1eb8], R42 ;  /* 0x001eb82a01007387 */ /* 0x000fee0000100a00 */
[----:B------:R-:W-:Y:S02]  /*bcf60*/  STL.64 [R1+0x1ea0], R36 ;  /* 0x001ea02401007387 */ /* 0x000fe40000100a00 */
[----:B------:R-:W-:Y:S06]  /*bcf70*/  STL.64 [R1+0x1ea8], R38 ;  /* 0x001ea82601007387 */ /* 0x000fec0000100a00 */
[----:B------:R-:W-:Y:S01]  /*bcf80*/  STL.64 [R1+0x1600], R4 ;  /* 0x0016000401007387 */ /* 0x000fe20000100a00 */
[----:B------:R1:W-:Y:S03]  /*bcf90*/  STL.64 [R1+0x1608], R6 ;  /* 0x0016080601007387 */ /* 0x0003e60000100a00 */
[----:B------:R-:W-:Y:S04]  /*bcfa0*/  LDSM.16.M88.4 R40, [R3+0x1080] ;  /* 0x001080000328783b */ /* 0x000fe80000000200 */
[----:B------:R-:W-:Y:S01]  /*bcfb0*/  LDSM.16.M88.4 R36, [R3+0x1880] ;  /* 0x001880000324783b */ /* 0x000fe20000000200 */
[C---:B-1----:R-:W-:Y:S03]  /*bcfc0*/  HMMA.1688.F32.TF32 R4, R8.reuse, R190, R16 ;  /* 0x000000be0804723c */ /* 0x042fe60000081010 */
[----:B------:R-:W-:Y:S01]  /*bcfd0*/  STL.64 [R1+0x15e0], R28 ;  /* 0x0015e01c01007387 */ /* 0x000fe20000100a00 */
[----:B------:R-:W-:Y:S02]  /*bcfe0*/  STL.64 [R1+0x15e8], R30 ;  /* 0x0015e81e01007387 */ /* 0x000fe40000100a00 */
[----:B------:R-:W-:Y:S02]  /*bcff0*/  STL.64 [R1+0x15c0], R12 ;  /* 0x0015c00c01007387 */ /* 0x000fe40000100a00 */
[----:B------:R1:W-:Y:S01]  /*bd000*/  STL.64 [R1+0x15c8], R14 ;  /* 0x0015c80e01007387 */ /* 0x0003e20000100a00 */
[C---:B------:R-:W-:Y:S08]  /*bd010*/  HMMA.1688.F32.TF32 R16, R8.reuse, R194, R20 ;  /* 0x000000c20810723c */ /* 0x040ff00000081014 */
[C---:B-1----:R-:W-:Y:S01]  /*bd020*/  HMMA.1688.F32.TF32 R12, R8.reuse, R198, R24 ;  /* 0x000000c6080c723c */ /* 0x042fe20000081018 */
[----:B------:R-:W-:Y:S05]  /*bd030*/  LDSM.16.M88.4 R24, [R3+0x3880] ;  /* 0x003880000318783b */ /* 0x000fea0000000200 */
[----:B------:R-:W-:Y:S01]  /*bd040*/  STL.64 [R1+0x15b0], R4 ;  /* 0x0015b00401007387 */ /* 0x000fe20000100a00 */
[----:B------:R1:W-:Y:S02]  /*bd050*/  STL.64 [R1+0x15b8], R6 ;  /* 0x0015b80601007387 */ /* 0x0003e40000100a00 */
[----:B-1----:R-:W-:Y:S06]  /*bd060*/  HMMA.1688.F32.TF32 R4, R8, R202, R32 ;  /* 0x000000ca0804723c */ /* 0x002fec0000081020 */
[----:B------:R-:W-:Y:S01]  /*bd070*/  STL.64 [R1+0x15a0], R16 ;  /* 0x0015a01001007387 */ /* 0x000fe20000100a00 */
[----:B------:R-:W-:Y:S07]  /*bd080*/  STL.64 [R1+0x15a8], R18 ;  /* 0x0015a81201007387 */ /* 0x000fee0000100a00 */
[----:B------:R-:W-:Y:S02]  /*bd090*/  STL.64 [R1+0x1590], R12 ;  /* 0x0015900c01007387 */ /* 0x000fe40000100a00 */
[----:B------:R-:W-:Y:S01]  /*bd0a0*/  STL.64 [R1+0x1598], R14 ;  /* 0x0015980e01007387 */ /* 0x000fe20000100a00 */
[----:B------:R-:W-:Y:S04]  /*bd0b0*/  LDSM.16.M88.4 R16, [R3+0x4080] ;  /* 0x004080000310783b */ /* 0x000fe80000000200 */
[----:B------:R-:W-:Y:S03]  /*bd0c0*/  LDSM.16.M88.4 R12, [R3+0x4880] ;  /* 0x00488000030c783b */ /* 0x000fe60000000200 */
[----:B------:R-:W-:Y:S01]  /*bd0d0*/  MOV R0, R7 ;  /* 0x0000000700007202 */ /* 0x000fe20000000f00 */
[----:B------:R-:W-:-:S02]  /*bd0e0*/  IMAD.MOV.U32 R2, RZ, RZ, R6 ;  /* 0x000000ffff027224 */ /* 0x000fc400078e0006 */
[----:B------:R-:W-:Y:S01]  /*bd0f0*/  IMAD.MOV.U32 R252, RZ, RZ, R5 ;  /* 0x000000fffffc7224 */ /* 0x000fe200078e0005 */
[----:B------:R-:W-:Y:S01]  /*bd100*/  STL [R1+0x1580], R4 ;  /* 0x0015800401007387 */ /* 0x000fe20000100800 */
[----:B------:R-:W-:Y:S02]  /*bd110*/  STL [R1+0x81f8], R0 ;  /* 0x0081f80001007387 */ /* 0x000fe40000100800 */
[----:B------:R1:W-:Y:S02]  /*bd120*/  STL [R1+0x8104], R2 ;  /* 0x0081040201007387 */ /* 0x0003e40000100800 */
[----:B------:R-:W2:Y:S01]  /*bd130*/  LDSM.16.M88.4 R4, [R3+0x880] ;  /* 0x000880000304783b */ /* 0x000ea20000000200 */
[----:B-1----:R-:W3:Y:S03]  /*bd140*/  LDL R2, [R1+0x3080] ;  /* 0x0030800001027983 */ /* 0x002ee60000100800 */
[----:B------:R1:W-:Y:S02]  /*bd150*/  STL [R1+0x8100], R252 ;  /* 0x008100fc01007387 */ /* 0x0003e40000100800 */
[----:B-1----:R-:W2:Y:S01]  /*bd160*/  LDL R252, [R1+0x2a64] ;  /* 0x002a640001fc7983 */ /* 0x002ea20000100800 */
[----:B------:R-:W-:-:S02]  /*bd170*/  IMAD.MOV.U32 R32, RZ, RZ, R200 ;  /* 0x000000ffff207224 */ /* 0x000fc400078e00c8 */
[----:B------:R-:W-:Y:S01]  /*bd180*/  IMAD.MOV.U32 R33, RZ, RZ, R201 ;  /* 0x000000ffff217224 */ /* 0x000fe200078e00c9 */
[----:B------:R-:W-:Y:S01]  /*bd190*/  MOV R34, R248 ;  /* 0x000000f800227202 */ /* 0x000fe20000000f00 */
[----:B------:R-:W-:Y:S01]  /*bd1a0*/  IMAD.MOV.U32 R35, RZ, RZ, R249 ;  /* 0x000000ffff237224 */ /* 0x000fe200078e00f9 */
[----:B---3--:R-:W-:Y:S01]  /*bd1b0*/  STL [R1+0x88c0], R2 ;  /* 0x0088c00201007387 */ /* 0x008fe20000100800 */
[----:B------:R-:W-:Y:S01]  /*bd1c0*/  IMAD.MOV.U32 R190, RZ, RZ, R237 ;  /* 0x000000ffffbe7224 */ /* 0x000fe200078e00ed */
[----:B------:R-:W-:Y:S02]  /*bd1d0*/  MOV R191, R236 ;  /* 0x000000ec00bf7202 */ /* 0x000fe40000000f00 */
[----:B------:R-:W-:Y:S04]  /*bd1e0*/  LDS R20, [R2+0x44000] ;  /* 0x0440000002147984 */ /* 0x000fe80000000800 */
[----:B------:R-:W-:Y:S04]  /*bd1f0*/  LDS R22, [R2+0x44800] ;  /* 0x0448000002167984 */ /* 0x000fe80000000800 */
[----:B--2---:R-:W-:Y:S01]  /*bd200*/  STL [R1+0x88c4], R252 ;  /* 0x0088c4fc01007387 */ /* 0x004fe20000100800 */
[----:B------:R-:W2:Y:S02]  /*bd210*/  LDL.LU R200, [R1+0x896c] ;  /* 0x00896c0001c87983 */ /* 0x000ea40000300800 */
[----:B------:R-:W-:Y:S02]  /*bd220*/  STL.64 [R1+0x30], R4 ;  /* 0x0000300401007387 */ /* 0x000fe40000100a00 */
[----:B------:R-:W-:Y:S01]  /*bd230*/  STL.64 [R1+0x38], R6 ;  /* 0x0000380601007387 */ /* 0x000fe20000100a00 */
        /* <DEDUP_REMOVED lines=22> */
[----:B------:R-:W4:Y:S01]  /*bd3a0*/  LDL.LU R211, [R1+0x1bcc] ;  /* 0x001bcc0001d37983 */ /* 0x000f220000300800 */
[----:B------:R-:W-:Y:S01]  /*bd3b0*/  LDSM.16.M88.4 R4, [R3+0x3080] ;  /* 0x003080000304783b */ /* 0x000fe20000000200 */
[----:B------:R-:W4:Y:S02]  /*bd3c0*/  LDL.LU R216, [R1+0x1c00] ;  /* 0x001c000001d87983 */ /* 0x000f240000300800 */
[----:B------:R-:W4:Y:S02]  /*bd3d0*/  LDL.LU R217, [R1+0x1c04] ;  /* 0x001c040001d97983 */ /* 0x000f240000300800 */
[----:B------:R-:W4:Y:S01]  /*bd3e0*/  LDL.LU R218, [R1+0x1c08] ;  /* 0x001c080001da7983 */ /* 0x000f220000300800 */
[----:B------:R-:W4:Y:S01]  /*bd3f0*/  LDL.LU R219, [R1+0x1c0c] ;  /* 0x001c0c0001db7983 */ /* 0x000f220000300800 */
[----:B------:R-:W-:Y:S02]  /*bd400*/  STL.64 [R1+0x40], R44 ;  /* 0x0000402c01007387 */ /* 0x000fe40000100a00 */
[----:B------:R-:W-:Y:S02]  /*bd410*/  STL.64 [R1+0x48], R46 ;  /* 0x0000482e01007387 */ /* 0x000fe40000100a00 */
[----:B------:R-:W-:Y:S01]  /*bd420*/  STL.64 [R1+0x20], R40 ;  /* 0x0000202801007387 */ /* 0x000fe20000100a00 */
[----:B------:R-:W-:Y:S04]  /*bd430*/  STL.64 [R1+0x28], R42 ;  /* 0x0000282a01007387 */ /* 0x000fe80000100a00 */
[----:B------:R-:W-:Y:S04]  /*bd440*/  LDS R21, [R252+0x44000] ;  /* 0x04400000fc157984 */ /* 0x000fe80000000800 */
[----:B------:R-:W-:Y:S01]  /*bd450*/  LDS R23, [R252+0x44800] ;  /* 0x04480000fc177984 */ /* 0x000fe20000000800 */
[----:B--2---:R-:W-:Y:S01]  /*bd460*/  IMAD.MOV.U32 R231, RZ, RZ, R200 ;  /* 0x000000ffffe77224 */ /* 0x004fe200078e00c8 */
[----:B---3--:R-:W-:Y:S01]  /*bd470*/  MOV R229, R248 ;  /* 0x000000f800e57202 */ /* 0x008fe20000000f00 */
[----:B----4-:R-:W-:-:S02]  /*bd480*/  IMAD.MOV.U32 R228, RZ, RZ, R249 ;  /* 0x000000ffffe47224 */ /* 0x010fc400078e00f9 */
[----:B------:R-:W1:Y:S01]  /*bd490*/  LDSM.16.M88.4 R248, [R3+0x2880] ;  /* 0x0028800003f8783b */ /* 0x000e620000000200 */
[----:B------:R-:W-:Y:S02]  /*bd4a0*/  IMAD.MOV.U32 R230, RZ, RZ, R201 ;  /* 0x000000ffffe67224 */ /* 0x000fe400078e00c9 */
[----:B------:R-:W2:Y:S01]  /*bd4b0*/  LDSM.16.M88.4 R200, [R3+0x2080] ;  /* 0x0020800003c8783b */ /* 0x000ea20000000200 */
[C---:B------:R-:W-:Y:S01]  /*bd4c0*/  HMMA.1688.F32.TF32 R208, R8.reuse, R206, R208 ;  /* 0x000000ce08d0723c */ /* 0x040fe200000810d0 */
[----:B-1----:R-:W-:Y:S02]  /*bd4d0*/  STL [R1+0x808c], R250 ;  /* 0x00808cfa01007387 */ /* 0x002fe40000100800 */
[----:B------:R-:W-:Y:S02]  /*bd4e0*/  STL.64 [R1+0x10], R36 ;  /* 0x0000102401007387 */ /* 0x000fe40000100a00 */
[----:B------:R-:W-:Y:S02]  /*bd4f0*/  STL.64 [R1+0x18], R38 ;  /* 0x0000182601007387 */ /* 0x000fe40000100a00 */
[----:B------:R-:W-:Y:S01]  /*bd500*/  STL [R1+0x8088], R251 ;  /* 0x008088fb01007387 */ /* 0x000fe20000100800 */
[----:B--2---:R-:W-:Y:S01]  /*bd510*/  STL.64 [R1], R200 ;  /* 0x000000c801007387 */ /* 0x004fe20000100a00 */
[----:B------:R-:W-:Y:S02]  /*bd520*/  STL.64 [R1+0x8], R202 ;  /* 0x000008ca01007387 */ /* 0x000fe40000100a00 */
[----:B------:R-:W-:Y:S02]  /*bd530*/  STL [R1+0x8084], R6 ;  /* 0x0080840601007387 */ /* 0x000fe40000100800 */
[----:B------:R-:W-:Y:S01]  /*bd540*/  STL [R1+0x8080], R7 ;  /* 0x0080800701007387 */ /* 0x000fe20000100800 */
[----:B------:R-:W-:Y:S01]  /*bd550*/  STL [R1+0x8074], R18 ;  /* 0x0080741201007387 */ /* 0x000fe20000100800 */
[----:B------:R-:W-:Y:S02]  /*bd560*/  STL [R1+0x8070], R19 ;  /* 0x0080701301007387 */ /* 0x000fe40000100800 */
[----:B------:R-:W-:Y:S02]  /*bd570*/  STL [R1+0x8064], R14 ;  /* 0x0080640e01007387 */ /* 0x000fe40000100800 */
[----:B------:R-:W-:Y:S04]  /*bd580*/  STL [R1+0x8060], R15 ;  /* 0x0080600f01007387 */ /* 0x000fe80000100800 */
        /* <DEDUP_REMOVED lines=29> */
[----:B------:R1:W-:Y:S01]  /*bd760*/  STL [R1+0x1518], R226 ;  /* 0x001518e201007387 */ /* 0x0003e20000100800 */
[----:B------:R-:W-:Y:S02]  /*bd770*/  MOV R3, R227 ;  /* 0x000000e300037202 */ /* 0x000fe40000000f00 */
[----:B-1----:R-:W2:Y:S01]  /*bd780*/  LDL.LU.64 R226, [R1+0x8918] ;  /* 0x0089180001e27983 */ /* 0x002ea20000300a00 */
[----:B------:R-:W3:Y:S02]  /*bd790*/  LDL.LU.64 R224, [R1+0x8910] ;  /* 0x0089100001e07983 */ /* 0x000ee40000300a00 */
[----:B------:R-:W-:Y:S01]  /*bd7a0*/  STL [R1+0x81fc], R3 ;  /* 0x0081fc0301007387 */ /* 0x000fe20000100800 */
[C---:B--2---:R-:W-:Y:S11]  /*bd7b0*/  HMMA.1688.F32.TF32 R228, R8.reuse, R226, R228 ;  /* 0x000000e208e4723c */ /* 0x044ff600000810e4 */
[----:B------:R-:W-:Y:S11]  /*bd7c0*/  @!UPT UIADD3 URZ, URZ, URZ, URZ ;  /* 0x0000003f3f3ff290 */ /* 0x000ff6000fffe03f */
[----:B------:R-:W-:Y:S01]  /*bd7d0*/  @!UPT UIADD3 URZ, URZ, URZ, URZ ;  /* 0x0000003f3f3ff290 */ /* 0x000fe2000fffe03f */
[----:B------:R-:W-:Y:S01]  /*bd7e0*/  STL.64 [R1+0x14f0], R228 ;  /* 0x0014f0e401007387 */ /* 0x000fe20000100a00 */
[----:B------:R1:W-:Y:S03]  /*bd7f0*/  STL.64 [R1+0x14f8], R230 ;  /* 0x0014f8e601007387 */ /* 0x0003e60000100a00 */
[----:B-1----:R-:W2:Y:S01]  /*bd800*/  LDL.LU.64 R230, [R1+0x8908] ;  /* 0x0089080001e67983 */ /* 0x002ea20000300a00 */
[C---:B------:R-:W-:Y:S01]  /*bd810*/  HMMA.1688.F32.TF32 R32, R8.reuse, R234, R32 ;  /* 0x000000ea0820723c */ /* 0x040fe20000081020 */
[----:B------:R-:W3:Y:S07]  /*bd820*/  LDL.LU.64 R228, [R1+0x8900] ;  /* 0x0089000001e47983 */ /* 0x000eee0000300a00 */
[----:B--2---:R-:W-:Y:S11]  /*bd830*/  HMMA.1688.F32.TF32 R28, R8, R230, R28 ;  /* 0x000000e6081c723c */ /* 0x004ff6000008101c */
[----:B------:R-:W-:Y:S11]  /*bd840*/  @!UPT UIADD3 URZ, URZ, URZ, URZ ;  /* 0x0000003f3f3ff290 */ /* 0x000ff6000fffe03f */
[----:B------:R-:W-:Y:S01]  /*bd850*/  @!UPT UIADD3 URZ, URZ, URZ, URZ ;  /* 0x0000003f3f3ff290 */ /* 0x000fe2000fffe03f */
[----:B------:R1:W-:Y:S01]  /*bd860*/  STL.64 [R1+0x14e0], R28 ;  /* 0x0014e01c01007387 */ /* 0x0003e20000100a00 */
[----:B------:R2:W-:Y:S03]  /*bd870*/  STL.64 [R1+0x14e8], R30 ;  /* 0x0014e81e01007387 */ /* 0x0005e60000100a00 */
[----:B-1----:R-:W4:Y:S01]  /*bd880*/  LDL.LU R28, [R1+0x1cc0] ;  /* 0x001cc000011c7983 */ /* 0x002f220000300800 */
[----:B------:R1:W-:Y:S02]  /*bd890*/  STL.64 [R1+0x14c0], R32 ;  /* 0x0014c02001007387 */ /* 0x0003e40000100a00 */
[----:B------:R3:W-:Y:S02]  /*bd8a0*/  STL.64 [R1+0x14c8], R34 ;  /* 0x0014c82201007387 */ /* 0x0007e40000100a00 */
[----:B------:R-:W4:Y:S01]  /*bd8b0*/  LDL.LU R29, [R1+0x1cc4] ;  /* 0x001cc400011d7983 */ /* 0x000f220000300800 */
[----:B--2---:R-:W4:Y:S01]  /*bd8c0*/  LDL.LU R30, [R1+0x1cc8] ;  /* 0x001cc800011e7983 */ /* 0x004f220000300800 */
[----:B------:R-:W4:Y:S03]  /*bd8d0*/  LDL.LU R31, [R1+0x1ccc] ;  /* 0x001ccc00011f7983 */ /* 0x000f260000300800 */
[----:B-1----:R-:W2:Y:S01]  /*bd8e0*/  LDL.LU R32, [R1+0x1ca0] ;  /* 0x001ca00001207983 */ /* 0x002ea20000300800 */
[----:B------:R-:W2:Y:S02]  /*bd8f0*/  LDL.LU R33, [R1+0x1ca4] ;  /* 0x001ca40001217983 */ /* 0x000ea40000300800 */
[----:B---3--:R-:W2:Y:S02]  /*bd900*/  LDL.LU R34, [R1+0x1ca8] ;  /* 0x001ca80001227983 */ /* 0x008ea40000300800 */
[----:B------:R-:W2:Y:S02]  /*bd910*/  LDL.LU R35, [R1+0x1cac] ;  /* 0x001cac0001237983 */ /* 0x000ea40000300800 */
        /* <DEDUP_REMOVED lines=18> */
[C---:B--2---:R-:W-:Y:S01]  /*bda40*/  HMMA.1688.F32.TF32 R236, R8.reuse, R238, R32 ;  /* 0x000000ee08ec723c */ /* 0x044fe20000081020 */
[----:B------:R-:W2:Y:S01]  /*bda50*/  LDL.LU.64 R34, [R1+0x88e8] ;  /* 0x0088e80001227983 */ /* 0x000ea20000300a00 */
[----:B------:R-:W2:Y:S06]  /*bda60*/  LDL.LU.64 R32, [R1+0x88e0] ;  /* 0x0088e00001207983 */ /* 0x000eac0000300a00 */
[----:B----4-:R-:W-:Y:S11]  /*bda70*/  HMMA.1688.F32.TF32 R28, R8, R242, R28 ;  /* 0x000000f2081c723c */ /* 0x010ff6000008101c */
[----:B------:R-:W-:Y:S04]  /*bda80*/  @!UPT UIADD3 URZ, URZ, URZ, URZ ;  /* 0x0000003f3f3ff290 */ /* 0x000fe8000fffe03f */
[----:B------:R-:W-:Y:S01]  /*bda90*/  STL.64 [R1+0x14a0], R236 ;  /* 0x0014a0ec01007387 */ /* 0x000fe20000100a00 */
[----:B------:R-:W-:Y:S07]  /*bdaa0*/  STL.64 [R1+0x14a8], R238 ;  /* 0x0014a8ee01007387 */ /* 0x000fee0000100a00 */
[----:B------:R-:W-:Y:S02]  /*bdab0*/  STL.64 [R1+0x1480], R28 ;  /* 0x0014801c01007387 */ /* 0x000fe40000100a00 */
[----:B------:R-:W-:Y:S02]  /*bdac0*/  STL.64 [R1+0x1488], R30 ;  /* 0x0014881e01007387 */ /* 0x000fe40000100a00 */
[----:B------:R-:W-:-:S02]  /*bdad0*/  IMAD.MOV.U32 R3, RZ, RZ, R44 ;  /* 0x000000ffff037224 */ /* 0x000fc400078e002c */
[----:B------:R-:W-:Y:S01]  /*bdae0*/  IMAD.MOV.U32 R0, RZ, RZ, R45 ;  /* 0x000000ffff007224 */ /* 0x000fe200078e002d */
[----:B--2---:R-:W-:Y:S11]  /*bdaf0*/  HMMA.1688.F32.TF32 R8, R8, R246, R32 ;  /* 0x000000f60808723c */ /* 0x004ff60000081020 */
[----:B------:R-:W-:Y:S11]  /*bdb00*/  @!UPT UIADD3 URZ, URZ, URZ, URZ ;  /* 0x0000003f3f3ff290 */ /* 0x000ff6000fffe03f */
[----:B------:R-:W-:Y:S01]  /*bdb10*/  @!UPT UIADD3 URZ, URZ, URZ, URZ ;  /* 0x0000003f3f3ff290 */ /* 0x000fe2000fffe03f */
[----:B------:R-:W-:Y:S01]  /*bdb20*/  STL.64 [R1+0x1440], R8 ;  /* 0x0014400801007387 */ /* 0x000fe20000100a00 */
[----:B------:R-:W-:Y:S02]  /*bdb30*/  STL.64 [R1+0x1448], R10 ;  /* 0x0014480a01007387 */ /* 0x000fe40000100a00 */
[----:B------:R1:W-:Y:S02]  /*bdb40*/  STL.64 [R1+0x8498], R244 ;  /* 0x008498f401007387 */ /* 0x0003e40000100a00 */
[----:B-1----:R-:W2:Y:S01]  /*bdb50*/  LDL.64 R244, [R1+0x30] ;  /* 0x0000300001f47983 */ /* 0x002ea20000100a00 */
[C---:B---3--:R-:W-:Y:S11]  /*bdb60*/  HMMA.1688.F32.TF32 R8, R20.reuse, R44, R220 ;  /* 0x0000002c1408723c */ /* 0x048ff600000810dc */
[----:B------:R-:W-:Y:S11]  /*bdb70*/  @!UPT UIADD3 URZ, URZ, URZ, URZ ;  /* 0x0000003f3f3ff290 */ /* 0x000ff6000fffe03f */
[----:B------:R-:W-:Y:S01]  /*bdb80*/  @!UPT UIADD3 URZ, URZ, URZ, URZ ;  /* 0x0000003f3f3ff290 */ /* 0x000fe2000fffe03f */
[----:B------:R-:W-:Y:S01]  /*bdb90*/  STL.64 [R1+0x1430], R8 ;  /* 0x0014300801007387 */ /* 0x000fe20000100a00 */
[----:B------:R2:W-:Y:S02]  /*bdba0*/  STL.64 [R1+0x1438], R10 ;  /* 0x0014380a01007387 */ /* 0x0005e40000100a00 */
[----:B------:R-:W3:Y:S02]  /*bdbb0*/  LDL.LU.64 R44, [R1+0x88d8] ;  /* 0x0088d800012c7983 */ /* 0x000ee40000300a00 */
[----:B------:R-:W4:Y:S02]  /*bdbc0*/  LDL.LU R35, [R1+0xa0] ;  /* 0x0000a00001237983 */ /* 0x000f240000300800 */
[----:B------:R-:W-:Y:S01]  /*bdbd0*/  IMAD.MOV.U32 R247, RZ, RZ, R36 ;  /* 0x000000fffff77224 */ /* 0x000fe200078e0024 */
[----:B------:R-:W-:Y:S01]  /*bdbe0*/  MOV R246, R37 ;  /* 0x0000002500f67202 */ /* 0x000fe20000000f00 */
[C---:B------:R-:W-:Y:S08]  /*bdbf0*/  HMMA.1688.F32.TF32 R196, R20.reuse, R248, R196 ;  /* 0x000000f814c4723c */ /* 0x040ff000000810c4 */
[----:B------:R-:W-:Y:S01]  /*bdc00*/  HMMA.1688.F32.TF32 R192, R20, R4, R192 ;  /* 0x0000000414c0723c */ /* 0x000fe200000810c0 */
        /* <DEDUP_REMOVED lines=8> */
[C---:B--2---:R-:W-:Y:S01]  /*bdc90*/  HMMA.1688.F32.TF32 R8, R20.reuse, R244, R216 ;  /* 0x000000f41408723c */ /* 0x044fe200000810d8 */
[----:B------:R-:W-:Y:S11]  /*bdca0*/  STL.64 [R1+0x8848], R244 ;  /* 0x008848f401007387 */ /* 0x000ff60000100a00 */
[----:B------:R-:W-:Y:S11]  /*bdcb0*/  @!UPT UIADD3 URZ, URZ, URZ, URZ ;  /* 0x0000003f3f3ff290 */ /* 0x000ff6000fffe03f */
[----:B------:R-:W-:Y:S01]  /*bdcc0*/  STL.64 [R1+0x1420], R8 ;  /* 0x0014200801007387 */ /* 0x000fe20000100a00 */
[----:B------:R1:W-:Y:S03]  /*bdcd0*/  STL.64 [R1+0x1428], R10 ;  /* 0x0014280a01007387 */ /* 0x0003e60000100a00 */
[----:B----4-:R-:W2:Y:S04]  /*bdce0*/  LDSM.16.M88.4 R236, [R35+0x5080] ;  /* 0x0050800023ec783b */ /* 0x010ea80000000200 */
[----:B------:R-:W4:Y:S04]  /*bdcf0*/  LDSM.16.M88.4 R232, [R35+0x5880] ;  /* 0x0058800023e8783b */ /* 0x000f280000000200 */
[----:B------:R-:W2:Y:S04]  /*bdd00*/  LDSM.16.M88.4 R228, [R35+0x6080] ;  /* 0x0060800023e4783b */ /* 0x000ea80000000200 */
[----:B------:R-:W2:Y:S04]  /*bdd10*/  LDSM.16.M88.4 R224, [R35+0x6880] ;  /* 0x0068800023e0783b */ /* 0x000ea80000000200 */
[----:B------:R-:W2:Y:S04]  /*bdd20*/  LDSM.16.M88.4 R220, [R35+0x7080] ;  /* 0x0070800023dc783b */ /* 0x000ea80000000200 */
[----:B------:R-:W2:Y:S01]  /*bdd30*/  LDSM.16.M88.4 R216, [R35+0x7880] ;  /* 0x0078800023d8783b */ /* 0x000ea20000000200 */
[C---:B-1----:R-:W-:Y:S01]  /*bdd40*/  HMMA.1688.F32.TF32 R8, R20.reuse, R40, R212 ;  /* 0x000000281408723c */ /* 0x042fe200000810d4 */
[----:B------:R-:W-:Y:S01]  /*bdd50*/  MOV R245, R40 ;  /* 0x0000002800f57202 */ /* 0x000fe20000000f00 */
[----:B------:R-:W-:Y:S01]  /*bdd60*/  IMAD.MOV.U32 R244, RZ, RZ, R41 ;  /* 0x000000fffff47224 */ /* 0x000fe200078e0029 */
[----:B------:R-:W1:Y:S11]  /*bdd70*/  LDSM.16.M88.4 R212, [R35+0x8080] ;  /* 0x0080800023d4783b */ /* 0x000e760000000200 */
[----:B------:R-:W-:Y:S09]  /*bdd80*/  @!UPT UIADD3 URZ, URZ, URZ, URZ ;  /* 0x0000003f3f3ff290 */ /* 0x000ff2000fffe03f */
[----:B------:R-:W-:Y:S01]  /*bdd90*/  STL.64 [R1+0x1410], R8 ;  /* 0x0014100801007387 */ /* 0x000fe20000100a00 */
[----:B------:R2:W-:Y:S02]  /*bdda0*/  STL.64 [R1+0x1418], R10 ;  /* 0x0014180a01007387 */ /* 0x0005e40000100a00 */
[----:B------:R-:W3:Y:S01]  /*bddb0*/  LDL.LU.64 R40, [R1+0x88d0] ;  /* 0x0088d00001287983 */ /* 0x000ee20000300a00 */
[C---:B--2---:R-:W-:Y:S01]  /*bddc0*/  HMMA.1688.F32.TF32 R8, R20.reuse, R36, R208 ;  /* 0x000000241408723c */ /* 0x044fe200000810d0 */
[----:B------:R-:W2:Y:S11]  /*bddd0*/  LDSM.16.M88.4 R208, [R35+0x8880] ;  /* 0x0088800023d0783b */ /* 0x000eb60000000200 */
[----:B------:R-:W-:Y:S11]  /*bdde0*/  @!UPT UIADD3 URZ, URZ, URZ, URZ ;  /* 0x0000003f3f3ff290 */ /* 0x000ff6000fffe03f */
[----:B------:R-:W-:Y:S01]  /*bddf0*/  STL.64 [R1+0x1400], R8 ;  /* 0x0014000801007387 */ /* 0x000fe20000100a00 */
[----:B------:R1:W-:Y:S02]  /*bde00*/  STL.64 [R1+0x1408], R10 ;  /* 0x0014080a01007387 */ /* 0x0003e40000100a00 */
[----:B------:R-:W3:Y:S01]  /*bde10*/  LDL.LU.64 R36, [R1+0x88c8] ;  /* 0x0088c80001247983 */ /* 0x000ee20000300a00 */
[C---:B-1----:R-:W-:Y:S01]  /*bde20*/  HMMA.1688.F32.TF32 R8, R20.reuse, R200, R204 ;  /* 0x000000c81408723c */ /* 0x042fe200000810cc */
[----:B------:R-:W1:Y:S04]  /*bde30*/  LDSM.16.M88.4 R204, [R35+0x9080] ;  /* 0x0090800023cc783b */ /* 0x000e680000000200 */
[----:B------:R-:W1:Y:S11]  /*bde40*/  LDSM.16.M88.4 R200, [R35+0x9880] ;  /* 0x0098800023c8783b */ /* 0x000e760000000200 */
[----:B------:R-:W-:Y:S07]  /*bde50*/  @!UPT UIADD3 URZ, URZ, URZ, URZ ;  /* 0x0000003f3f3ff290 */ /* 0x000fee000fffe03f */
[----:B------:R-:W-:Y:S01]  /*bde60*/  STL.64 [R1+0x13f0], R8 ;  /* 0x0013f00801007387 */ /* 0x000fe20000100a00 */
[----:B------:R2:W-:Y:S02]  /*bde70*/  STL.64 [R1+0x13f8], R10 ;  /* 0x0013f80a01007387 */ /* 0x0005e40000100a00 */
[----:B--2---:R-:W-:Y:S01]  /*bde80*/  HMMA.1688.F32.TF32 R8, R20, R24, R188 ;  /* 0x000000181408723c */ /* 0x004fe200000810bc */
[----:B------:R-:W-:Y:S01]  /*bde90*/  STL.64 [R1+0x13e0], R196 ;  /* 0x0013e0c401007387 */ /* 0x000fe20000100a00 */
[----:B------:R-:W-:Y:S02]  /*bdea0*/  STL.64 [R1+0x13e8], R198 ;  /* 0x0013e8c601007387 */ /* 0x000fe40000100a00 */
[----:B------:R-:W-:Y:S02]  /*bdeb0*/  STL.64 [R1+0x13d0], R192 ;  /* 0x0013d0c001007387 */ /* 0x000fe40000100a00 */
[----:B------:R-:W-:Y:S01]  /*bdec0*/  STL.64 [R1+0x13d8], R194 ;  /* 0x0013d8c201007387 */ /* 0x000fe20000100a00 */
[----:B------:R-:W2:Y:S04]  /*bded0*/  LDSM.16.M88.4 R196, [R35+0xa080] ;  /* 0x00a0800023c4783b */ /* 0x000ea80000000200 */
[----:B------:R-:W1:Y:S04]  /*bdee0*/  LDSM.16.M88.4 R192, [R35+0xa880] ;  /* 0x00a8800023c0783b */ /* 0x000e680000000200 */
[----:B------:R-:W1:Y:S08]  /*bdef0*/  LDSM.16.M88.4 R188, [R35+0xb080] ;  /* 0x00b0800023bc783b */ /* 0x000e700000000200 */
[----:B------:R4:W-:Y:S01]  /*bdf00*/  STL.64 [R1+0x13c0], R8 ;  /* 0x0013c00801007387 */ /* 0x0009e20000100a00 */
[----:B------:R-:W-:Y:S01]  /*bdf10*/  MOV R6, R10 ;  /* 0x0000000a00067202 */ /* 0x000fe20000000f00 */
[----:B------:R-:W-:-:S02]  /*bdf20*/  IMAD.MOV.U32 R7, RZ, RZ, R11 ;  /* 0x000000ffff077224 */ /* 0x000fc400078e000b */
[C---:B----4-:R-:W-:Y:S01]  /*bdf30*/  HMMA.1688.F32.TF32 R8, R20.reuse, R16, R184 ;  /* 0x000000101408723c */ /* 0x050fe200000810b8 */
[----:B------:R-:W-:Y:S01]  /*bdf40*/  STL.64 [R1+0x8840], R26 ;  /* 0x0088401a01007387 */ /* 0x000fe20000100a00 */
[----:B------:R-:W-:Y:S02]  /*bdf50*/  STL.64 [R1+0x8838], R24 ;  /* 0x0088381801007387 */ /* 0x000fe40000100a00 */
[----:B------:R-:W-:Y:S02]  /*bdf60*/  STL [R1+0x8094], R7 ;  /* 0x0080940701007387 */ /* 0x000fe40000100800 */
[----:B------:R-:W-:Y:S01]  /*bdf70*/  STL [R1+0x8090], R6 ;  /* 0x0080900601007387 */ /* 0x000fe20000100800 */
[----:B------:R-:W4:Y:S11]  /*bdf80*/  LDSM.16.M88.4 R184, [R35+0xb880] ;  /* 0x00b8800023b8783b */ /* 0x000f360000000200 */
[----:B------:R-:W-:Y:S05]  /*bdf90*/  @!UPT UIADD3 URZ, URZ, URZ, URZ ;  /* 0x0000003f3f3ff290 */ /* 0x000fea000fffe03f */
[----:B------:R1:W-:Y:S01]  /*bdfa0*/  STL.64 [R1+0x13b0], R8 ;  /* 0x0013b00801007387 */ /* 0x0003e20000100a00 */
[----:B------:R-:W-:Y:S01]  /*bdfb0*/  IMAD.MOV.U32 R18, RZ, RZ, R10 ;  /* 0x000000ffff127224 */ /* 0x000fe200078e000a */
[----:B------:R-:W-:Y:S02]  /*bdfc0*/  MOV R19, R11 ;  /* 0x0000000b00137202 */ /* 0x000fe40000000f00 */
[----:B-1----:R-:W-:Y:S01]  /*bdfd0*/  HMMA.1688.F32.TF32 R8, R20, R12, R28 ;  /* 0x0000000c1408723c */ /* 0x002fe2000008101c */
[----:B------:R-:W-:Y:S01]  /*bdfe0*/  MOV R24, R173 ;  /* 0x000000ad00187202 */ /* 0x000fe20000000f00 */
[----:B------:R-:W-:Y:S01]  /*bdff0*/  IMAD.MOV.U32 R25, RZ, RZ, R172 ;  /* 0x000000ffff197224 */ /* 0x000fe200078e00ac */
[----:B------:R-:W-:Y:S04]  /*be000*/  STL.64 [R1+0x8858], R18 ;  /* 0x0088581201007387 */ /* 0x000fe80000100a00 */
[----:B------:R-:W-:Y:S01]  /*be010*/  LDSM.16.M88.4 R172, [R35+0xd080] ;  /* 0x00d0800023ac783b */ /* 0x000fe20000000200 */
[----:B------:R-:W-:Y:S01]  /*be020*/  IMAD.MOV.U32 R26, RZ, RZ, R169 ;  /* 0x000000ffff1a7224 */ /* 0x000fe200078e00a9 */
[----:B------:R-:W-:Y:S01]  /*be030*/  MOV R27, R168 ;  /* 0x000000a8001b7202 */ /* 0x000fe20000000f00 */
[----:B------:R1:W-:Y:S01]  /*be040*/  STL.64 [R1+0x8850], R16 ;  /* 0x0088501001007387 */ /* 0x0003e20000100a00 */
[----:B------:R-:W-:Y:S11]  /*be050*/  LDSM.16.M88.4 R168, [R35+0xd880] ;  /* 0x00d8800023a8783b */ /* 0x000ff60000000200 */
[----:B------:R-:W-:Y:S02]  /*be060*/  @!UPT UIADD3 URZ, URZ, URZ, URZ ;  /* 0x0000003f3f3ff290 */ /* 0x000fe4000fffe03f */
[----:B------:R-:W-:Y:S02]  /*be070*/  IMAD.MOV.U32 R7, RZ, RZ, R8 ;  /* 0x000000ffff077224 */ /* 0x000fe400078e0008 */
[----:B------:R-:W-:Y:S02]  /*be080*/  IMAD.MOV.U32 R6, RZ, RZ, R9 ;  /* 0x000000ffff067224 */ /* 0x000fe400078e0009 */
[----:B------:R-:W-:Y:S01]  /*be090*/  IMAD.MOV.U32 R8, RZ, RZ, R181 ;  /* 0x000000ffff087224 */ /* 0x000fe200078e00b5 */
[----:B------:R-:W-:Y:S02]  /*be0a0*/  MOV R9, R180 ;  /* 0x000000b400097202 */ /* 0x000fe40000000f00 */
[----:B------:R-:W-:Y:S01]  /*be0b0*/  MOV R250, R10 ;  /* 0x0000000a00fa7202 */ /* 0x000fe20000000f00 */
[----:B------:R-:W-:Y:S01]  /*be0c0*/  IMAD.MOV.U32 R251, RZ, RZ, R11 ;  /* 0x000000fffffb7224 */ /* 0x000fe200078e000b */
[----:B------:R-:W2:Y:S01]  /*be0d0*/  LDSM.16.M88.4 R180, [R35+0xc080] ;  /* 0x00c0800023b4783b */ /* 0x000ea20000000200 */
[----:B------:R-:W-:-:S02]  /*be0e0*/  IMAD.MOV.U32 R10, RZ, RZ, R177 ;  /* 0x000000ffff0a7224 */ /* 0x000fc400078e00b1 */
[----:B------:R-:W-:Y:S02]  /*be0f0*/  IMAD.MOV.U32 R11, RZ, RZ, R176 ;  /* 0x000000ffff0b7224 */ /* 0x000fe400078e00b0 */
[----:B------:R-:W2:Y:S01]  /*be100*/  LDSM.16.M88.4 R176, [R35+0xc880] ;  /* 0x00c8800023b0783b */ /* 0x000ea20000000200 */
[----:B-1----:R-:W-:Y:S02]  /*be110*/  IMAD.MOV.U32 R16, RZ, RZ, R165 ;  /* 0x000000ffff107224 */ /* 0x002fe400078e00a5 */
[----:B------:R-:W-:Y:S01]  /*be120*/  IMAD.MOV.U32 R17, RZ, RZ, R164 ;  /* 0x000000ffff117224 */ /* 0x000fe200078e00a4 */
[----:B------:R1:W-:Y:S04]  /*be130*/  STL.64 [R1+0x8878], R250 ;  /* 0x008878fa01007387 */ /* 0x0003e80000100a00 */
[----:B------:R-:W2:Y:S01]  /*be140*/  LDSM.16.M88.4 R164, [R35+0xe080] ;  /* 0x00e0800023a4783b */ /* 0x000ea20000000200 */
[----:B------:R-:W-:Y:S01]  /*be150*/  MOV R18, R161 ;  /* 0x000000a100127202 */ /* 0x000fe20000000f00 */
[----:B------:R-:W-:-:S02]  /*be160*/  IMAD.MOV.U32 R19, RZ, RZ, R160 ;  /* 0x000000ffff137224 */ /* 0x000fc400078e00a0 */
[----:B------:R4:W-:Y:S01]  /*be170*/  STL.64 [R1+0x8870], R248 ;  /* 0x008870f801007387 */ /* 0x0009e20000100a00 */
[----:B------:R-:W-:Y:S04]  /*be180*/  STL.64 [R1+0x8868], R6 ;  /* 0x0088680601007387 */ /* 0x000fe80000100a00 */
[----:B------:R-:W2:Y:S01]  /*be190*/  LDSM.16.M88.4 R160, [R35+0xe880] ;  /* 0x00e8800023a0783b */ /* 0x000ea20000000200 */
[----:B------:R4:W-:Y:S02]  /*be1a0*/  STL.64 [R1+0x8860], R4 ;  /* 0x0088600401007387 */ /* 0x0009e40000100a00 */
[----:B------:R-:W-:Y:S02]  /*be1b0*/  STL [R1+0x805c], R238 ;  /* 0x00805cee01007387 */ /* 0x000fe40000100800 */
[----:B------:R-:W-:Y:S01]  /*be1c0*/  STL [R1+0x8058], R239 ;  /* 0x008058ef01007387 */ /* 0x000fe20000100800 */
[----:B------:R-:W-:Y:S01]  /*be1d0*/  STL [R1+0x8054], R234 ;  /* 0x008054ea01007387 */ /* 0x000fe20000100800 */
[----:B-1----:R-:W-:-:S02]  /*be1e0*/  IMAD.MOV.U32 R250, RZ, RZ, R153 ;  /* 0x000000fffffa7224 */ /* 0x002fc400078e0099 */
[----:B------:R-:W-:Y:S02]  /*be1f0*/  IMAD.MOV.U32 R251, RZ, RZ, R152 ;  /* 0x000000fffffb7224 */ /* 0x000fe400078e0098 */
[----:B----4-:R-:W-:Y:S01]  /*be200*/  IMAD.MOV.U32 R248, RZ, RZ, R157 ;  /* 0x000000fffff87224 */ /* 0x010fe200078e009d */
[----:B------:R-:W-:Y:S01]  /*be210*/  MOV R249, R156 ;  /* 0x0000009c00f97202 */ /* 0x000fe20000000f00 */
[----:B------:R-:W-:Y:S04]  /*be220*/  LDSM.16.M88.4 R152, [R35+0xf880] ;  /* 0x00f880002398783b */ /* 0x000fe80000000200 */
[----:B------:R-:W1:Y:S01]  /*be230*/  LDSM.16.M88.4 R156, [R35+0xf080] ;  /* 0x00f08000239c783b */ /* 0x000e620000000200 */
[----:B------:R-:W-:Y:S01]  /*be240*/  MOV R4, R149 ;  /* 0x0000009500047202 */ /* 0x000fe20000000f00 */
[----:B------:R-:W-:-:S02]  /*be250*/  IMAD.MOV.U32 R5, RZ, RZ, R148 ;  /* 0x000000ffff057224 */ /* 0x000fc400078e0094 */
[----:B------:R-:W-:Y:S01]  /*be260*/  STL [R1+0x8050], R235 ;  /* 0x008050eb01007387 */ /* 0x000fe20000100800 */
[----:B------:R-:W-:Y:S03]  /*be270*/  STL [R1+0x804c], R230 ;  /* 0x00804ce601007387 */ /* 0x000fe60000100800 */
[----:B------:R-:W4:Y:S01]  /*be280*/  LDSM.16.M88.4 R148, [R35+0x10080] ;  /* 0x010080002394783b */ /* 0x000f220000000200 */
[----:B------:R-:W-:Y:S01]  /*be290*/  IMAD.MOV.U32 R6, RZ, RZ, R145 ;  /* 0x000000ffff067224 */ /* 0x000fe200078e0091 */
[----:B------:R-:W-:Y:S01]  /*be2a0*/  MOV R7, R144 ;  /* 0x0000009000077202 */ /* 0x000fe20000000f00 */
[----:B------:R-:W-:Y:S01]  /*be2b0*/  STL [R1+0x8048], R231 ;  /* 0x008048e701007387 */ /* 0x000fe20000100800 */
[----:B------:R-:W-:Y:S04]  /*be2c0*/  STL [R1+0x8044], R226 ;  /* 0x008044e201007387 */ /* 0x000fe80000100800 */
[----:B------:R-:W1:Y:S01]  /*be2d0*/  LDSM.16.M88.4 R144, [R35+0x10880] ;  /* 0x010880002390783b */ /* 0x000e620000000200 */
[----:B------:R-:W-:-:S02]  /*be2e0*/  IMAD.MOV.U32 R28, RZ, RZ, R141 ;  /* 0x000000ffff1c7224 */ /* 0x000fc400078e008d */
[----:B------:R-:W-:Y:S02]  /*be2f0*/  IMAD.MOV.U32 R29, RZ, RZ, R140 ;  /* 0x000000ffff1d7224 */ /* 0x000fe400078e008c */
[----:B------:R-:W-:Y:S01]  /*be300*/  STL [R1+0x8040], R227 ;  /* 0x008040e301007387 */ /* 0x000fe20000100800 */
[----:B------:R-:W-:Y:S04]  /*be310*/  STL [R1+0x803c], R222 ;  /* 0x00803cde01007387 */ /* 0x000fe80000100800 */
[----:B------:R-:W4:Y:S01]  /*be320*/  LDSM.16.M88.4 R140, [R35+0x11080] ;  /* 0x01108000238c783b */ /* 0x000f220000000200 */
[----:B------:R-:W-:Y:S01]  /*be330*/  MOV R30, R137 ;  /* 0x00000089001e7202 */ /* 0x000fe20000000f00 */
[----:B------:R-:W-:Y:S02]  /*be340*/  IMAD.MOV.U32 R31, RZ, RZ, R136 ;  /* 0x000000ffff1f7224 */ /* 0x000fe400078e0088 */
[----:B------:R-:W-:Y:S01]  /*be350*/  STL [R1+0x8038], R223 ;  /* 0x008038df01007387 */ /* 0x000fe20000100800 */
[----:B------:R-:W-:Y:S04]  /*be360*/  STL [R1+0x8034], R218 ;  /* 0x008034da01007387 */ /* 0x000fe80000100800 */
[----:B------:R-:W4:Y:S01]  /*be370*/  LDSM.16.M88.4 R136, [R35+0x11880] ;  /* 0x011880002388783b */ /* 0x000f220000000200 */
[----:B------:R-:W-:Y:S02]  /*be380*/  STL [R1+0x8030], R219 ;  /* 0x008030db01007387 */ /* 0x000fe40000100800 */
[----:B------:R-:W-:Y:S02]  /*be390*/  STL [R1+0x8028], R214 ;  /* 0x008028d601007387 */ /* 0x000fe40000100800 */
[----:B------:R-:W-:Y:S01]  /*be3a0*/  STL [R1+0x8024], R215 ;  /* 0x008024d701007387 */ /* 0x000fe20000100800 */
[----:B------:R-:W-:Y:S01]  /*be3b0*/  STL [R1+0x802c], R210 ;  /* 0x00802cd201007387 */ /* 0x000fe20000100800 */
[----:B------:R-:W-:Y:S02]  /*be3c0*/  STL [R1+0x8020], R211 ;  /* 0x008020d301007387 */ /* 0x000fe40000100800 */
[----:B------:R-:W-:Y:S02]  /*be3d0*/  STL [R1+0x8018], R206 ;  /* 0x008018ce01007387 */ /* 0x000fe40000100800 */
[----:B------:R-:W-:Y:S01]  /*be3e0*/  STL [R1+0x8014], R207 ;  /* 0x008014cf01007387 */ /* 0x000fe20000100800 */
[----:B------:R-:W-:Y:S01]  /*be3f0*/  STL [R1+0x801c], R202 ;  /* 0x00801cca01007387 */ /* 0x000fe20000100800 */
[----:B------:R-:W-:Y:S02]  /*be400*/  STL [R1+0x8010], R203 ;  /* 0x008010cb01007387 */ /* 0x000fe40000100800 */
[----:B--2---:R-:W-:Y:S02]  /*be410*/  STL [R1+0x800c], R198 ;  /* 0x00800cc601007387 */ /* 0x004fe40000100800 */
[----:B------:R-:W-:Y:S01]  /*be420*/  STL [R1+0x8008], R199 ;  /* 0x008008c701007387 */ /* 0x000fe20000100800 */
[----:B------:R-:W-:Y:S01]  /*be430*/  STL [R1+0x7ff4], R194 ;  /* 0x007ff4c201007387 */ /* 0x000fe20000100800 */
[----:B------:R-:W-:Y:S02]  /*be440*/  STL [R1+0x7ff0], R195 ;  /* 0x007ff0c301007387 */ /* 0x000fe40000100800 */
[----:B------:R-:W-:Y:S02]  /*be450*/  STL [R1+0x7fec], R190 ;  /* 0x007fecbe01007387 */ /* 0x000fe40000100800 */
[----:B------:R-:W-:Y:S01]  /*be460*/  STL [R1+0x7fe8], R191 ;  /* 0x007fe8bf01007387 */ /* 0x000fe20000100800 */
[----:B------:R-:W-:Y:S01]  /*be470*/  STL [R1+0x7ffc], R186 ;  /* 0x007ffcba01007387 */ /* 0x000fe20000100800 */
[----:B------:R-:W-:Y:S02]  /*be480*/  STL [R1+0x7ff8], R187 ;  /* 0x007ff8bb01007387 */ /* 0x000fe40000100800 */
[----:B------:R-:W-:Y:S02]  /*be490*/  STL [R1+0x8004], R182 ;  /* 0x008004b601007387 */ /* 0x000fe40000100800 */
[----:B------:R-:W-:Y:S01]  /*be4a0*/  STL [R1+0x8000], R183 ;  /* 0x008000b701007387 */ /* 0x000fe20000100800 */
[C---:B------:R-:W-:Y:S01]  /*be4b0*/  HMMA.1688.F32.TF32 R28, R20.reuse, R236, R28 ;  /* 0x000000ec141c723c */ /* 0x040fe2000008101c */
        /* <DEDUP_REMOVED lines=10> */
[----:B-1----:R-:W-:Y:S02]  /*be560*/  STL [R1+0x7fbc], R158 ;  /* 0x007fbc9e01007387 */ /* 0x002fe40000100800 */
[----:B------:R-:W-:Y:S01]  /*be570*/  STL [R1+0x7fb8], R159 ;  /* 0x007fb89f01007387 */ /* 0x000fe20000100800 */
[----:B------:R-:W-:Y:S01]  /*be580*/  STL [R1+0x7fc4], R154 ;  /* 0x007fc49a01007387 */ /* 0x000fe20000100800 */
[----:B------:R-:W-:Y:S02]  /*be590*/  STL [R1+0x7fc0], R155 ;  /* 0x007fc09b01007387 */ /* 0x000fe40000100800 */
[----:B----4-:R-:W-:Y:S02]  /*be5a0*/  STL [R1+0x7fcc], R150 ;  /* 0x007fcc9601007387 */ /* 0x010fe40000100800 */
[----:B------:R-:W-:Y:S01]  /*be5b0*/  STL [R1+0x7fc8], R151 ;  /* 0x007fc89701007387 */ /* 0x000fe20000100800 */
[----:B------:R-:W-:Y:S01]  /*be5c0*/  STL [R1+0x7fd4], R146 ;  /* 0x007fd49201007387 */ /* 0x000fe20000100800 */
[----:B------:R-:W-:Y:S02]  /*be5d0*/  STL [R1+0x7fd0], R147 ;  /* 0x007fd09301007387 */ /* 0x000fe40000100800 */
[----:B------:R-:W-:Y:S02]  /*be5e0*/  STL [R1+0x7f38], R142 ;  /* 0x007f388e01007387 */ /* 0x000fe40000100800 */
[----:B------:R-:W-:Y:S01]  /*be5f0*/  STL [R1+0x7f34], R143 ;  /* 0x007f348f01007387 */ /* 0x000fe20000100800 */
[----:B------:R-:W-:Y:S01]  /*be600*/  STL [R1+0x7f30], R138 ;  /* 0x007f308a01007387 */ /* 0x000fe20000100800 */
[----:B------:R-:W-:Y:S02]  /*be610*/  STL [R1+0x7f2c], R139 ;  /* 0x007f2c8b01007387 */ /* 0x000fe40000100800 */
[----:B------:R1:W-:Y:S02]  /*be620*/  STL.64 [R1+0x1390], R28 ;  /* 0x0013901c01007387 */ /* 0x0003e40000100a00 */
[----:B------:R2:W-:Y:S01]  /*be630*/  STL.64 [R1+0x1398], R30 ;  /* 0x0013981e01007387 */ /* 0x0005e20000100a00 */
[----:B-1----:R-:W4:Y:S01]  /*be640*/  LDL.LU R28, [R1+0x12e0] ;  /* 0x0012e000011c7983 */ /* 0x002f220000300800 */
[----:B------:R-:W4:Y:S02]  /*be650*/  LDL.LU R29, [R1+0x12e4] ;  /* 0x0012e400011d7983 */ /* 0x000f240000300800 */
[----:B--2---:R-:W4:Y:S02]  /*be660*/  LDL.LU R30, [R1+0x12e8] ;  /* 0x0012e800011e7983 */ /* 0x004f240000300800 */
[----:B------:R-:W4:Y:S01]  /*be670*/  LDL.LU R31, [R1+0x12ec] ;  /* 0x0012ec00011f7983 */ /* 0x000f220000300800 */
[C---:B------:R-:W-:Y:S11]  /*be680*/  HMMA.1688.F32.TF32 R4, R20.reuse, R232, R4 ;  /* 0x000000e81404723c */ /* 0x040ff60000081004 */
[----:B------:R-:W-:Y:S11]  /*be690*/  @!UPT UIADD3 URZ, URZ, URZ, URZ ;  /* 0x0000003f3f3ff290 */ /* 0x000ff6000fffe03f */
[----:B------:R-:W-:Y:S02]  /*be6a0*/  @!UPT UIADD3 URZ, URZ, URZ, URZ ;  /* 0x0000003f3f3ff290 */ /* 0x000fe4000fffe03f */
[----:B------:R-:W-:Y:S01]  /*be6b0*/  IMAD.MOV.U32 R14, RZ, RZ, R6 ;  /* 0x000000ffff0e7224 */ /* 0x000fe200078e0006 */
[----:B------:R-:W-:Y:S01]  /*be6c0*/  MOV R15, R7 ;  /* 0x00000007000f7202 */ /* 0x000fe20000000f00 */
[----:B------:R1:W-:Y:S04]  /*be6d0*/  STL.64 [R1+0x1380], R4 ;  /* 0x0013800401007387 */ /* 0x0003e80000100a00 */
[----:B------:R-:W-:Y:S01]  /*be6e0*/  STL.64 [R1+0x8888], R14 ;  /* 0x0088880e01007387 */ /* 0x000fe20000100a00 */
[----:B------:R2:W-:Y:S01]  /*be6f0*/  STL.64 [R1+0x8880], R12 ;  /* 0x0088800c01007387 */ /* 0x0005e20000100a00 */
[C---:B-1----:R-:W-:Y:S08]  /*be700*/  HMMA.1688.F32.TF32 R4, R20.reuse, R224, R16 ;  /* 0x000000e01404723c */ /* 0x042ff00000081010 */
[C---:B--2---:R-:W-:Y:S11]  /*be710*/  HMMA.1688.F32.TF32 R12, R20.reuse, R228, R248 ;  /* 0x000000e4140c723c */ /* 0x044ff600000810f8 */
[----:B------:R-:W-:Y:S11]  /*be720*/  @!UPT UIADD3 URZ, URZ, URZ, URZ ;  /* 0x0000003f3f3ff290 */ /* 0x000ff6000fffe03f */
[----:B------:R-:W-:Y:S01]  /*be730*/  @!UPT UIADD3 URZ, URZ, URZ, URZ ;  /* 0x0000003f3f3ff290 */ /* 0x000fe2000fffe03f */
[----:B------:R-:W-:Y:S01]  /*be740*/  STL.64 [R1+0x1370], R12 ;  /* 0x0013700c01007387 */ /* 0x000fe20000100a00 */
[----:B------:R-:W-:Y:S02]  /*be750*/  STL.64 [R1+0x1378], R14 ;  /* 0x0013780e01007387 */ /* 0x000fe40000100a00 */
[----:B------:R-:W-:Y:S02]  /*be760*/  IMAD.MOV.U32 R238, RZ, RZ, R6 ;  /* 0x000000ffffee7224 */ /* 0x000fe400078e0006 */
[----:B------:R1:W-:Y:S02]  /*be770*/  STL.64 [R1+0x1360], R4 ;  /* 0x0013600401007387 */ /* 0x0003e40000100a00 */
[----:B------:R-:W-:Y:S02]  /*be780*/  IMAD.MOV.U32 R239, RZ, RZ, R7 ;  /* 0x000000ffffef7224 */ /* 0x000fe400078e0007 */
[C---:B-1----:R-:W-:Y:S03]  /*be790*/  HMMA.1688.F32.TF32 R4, R20.reuse, R220, R24 ;  /* 0x000000dc1404723c */ /* 0x042fe60000081018 */
[----:B------:R-:W-:Y:S01]  /*be7a0*/  STL.64 [R1+0x8830], R238 ;  /* 0x008830ee01007387 */ /* 0x000fe20000100a00 */
[----:B------:R-:W-:Y:S11]  /*be7b0*/  STL.64 [R1+0x8828], R236 ;  /* 0x008828ec01007387 */ /* 0x000ff60000100a00 */
[----:B------:R-:W-:Y:S08]  /*be7c0*/  @!UPT UIADD3 URZ, URZ, URZ, URZ ;  /* 0x0000003f3f3ff290 */ /* 0x000ff0000fffe03f */
[----:B------:R1:W-:Y:S01]  /*be7d0*/  STL.64 [R1+0x1350], R4 ;  /* 0x0013500401007387 */ /* 0x0003e20000100a00 */
[----:B------:R-:W-:Y:S01]  /*be7e0*/  MOV R234, R6 ;  /* 0x0000000600ea7202 */ /* 0x000fe20000000f00 */
[----:B------:R-:W-:Y:S02]  /*be7f0*/  IMAD.MOV.U32 R235, RZ, RZ, R7 ;  /* 0x000000ffffeb7224 */ /* 0x000fe400078e0007 */
[C---:B-1----:R-:W-:Y:S03]  /*be800*/  HMMA.1688.F32.TF32 R4, R20.reuse, R216, R8 ;  /* 0x000000d81404723c */ /* 0x042fe60000081008 */
[----:B------:R-:W-:Y:S01]  /*be810*/  STL [R1+0x8214], R235 ;  /* 0x008214eb01007387 */ /* 0x000fe20000100800 */
[----:B------:R-:W-:Y:S02]  /*be820*/  STL [R1+0x8210], R234 ;  /* 0x008210ea01007387 */ /* 0x000fe40000100800 */
[----:B------:R-:W-:Y:S11]  /*be830*/  STL.64 [R1+0x8820], R232 ;  /* 0x008820e801007387 */ /* 0x000ff60000100a00 */
[----:B------:R-:W-:Y:S06]  /*be840*/  @!UPT UIADD3 URZ, URZ, URZ, URZ ;  /* 0x0000003f3f3ff290 */ /* 0x000fec000fffe03f */
[----:B------:R1:W-:Y:S01]  /*be850*/  STL.64 [R1+0x1340], R4 ;  /* 0x0013400401007387 */ /* 0x0003e20000100a00 */
[----:B------:R-:W-:Y:S01]  /*be860*/  IMAD.MOV.U32 R230, RZ, RZ, R6 ;  /* 0x000000ffffe67224 */ /* 0x000fe200078e0006 */
[----:B------:R-:W-:Y:S02]  /*be870*/  MOV R231, R7 ;  /* 0x0000000700e77202 */ /* 0x000fe40000000f00 */
[----:B-1----:R-:W2:Y:S01]  /*be880*/  LDL.LU R4, [R1+0x12c0] ;  /* 0x0012c00001047983 */ /* 0x002ea20000300800 */
[----:B------:R-:W2:Y:S02]  /*be890*/  LDL.LU R5, [R1+0x12c4] ;  /* 0x0012c40001057983 */ /* 0x000ea40000300800 */
[----:B------:R-:W2:Y:S02]  /*be8a0*/  LDL.LU R6, [R1+0x12c8] ;  /* 0x0012c80001067983 */ /* 0x000ea40000300800 */
[----:B------:R-:W2:Y:S01]  /*be8b0*/  LDL.LU R7, [R1+0x12cc] ;  /* 0x0012cc0001077983 */ /* 0x000ea20000300800 */
[----:B------:R-:W3:Y:S01]  /*be8c0*/  LDL.LU R12, [R1+0x12d0] ;  /* 0x0012d000010c7983 */ /* 0x000ee20000300800 */
[----:B------:R-:W3:Y:S02]  /*be8d0*/  LDL.LU R13, [R1+0x12d4] ;  /* 0x0012d400010d7983 */ /* 0x000ee40000300800 */
[----:B------:R-:W3:Y:S02]  /*be8e0*/  LDL.LU R14, [R1+0x12d8] ;  /* 0x0012d800010e7983 */ /* 0x000ee40000300800 */
[----:B------:R-:W3:Y:S01]  /*be8f0*/  LDL.LU R15, [R1+0x12dc] ;  /* 0x0012dc00010f7983 */ /* 0x000ee20000300800 */
[----:B------:R-:W-:Y:S01]  /*be900*/  STL [R1+0x82cc], R231 ;  /* 0x0082cce701007387 */ /* 0x000fe20000100800 */
[----:B------:R-:W-:Y:S01]  /*be910*/  STL [R1+0x82c8], R230 ;  /* 0x0082c8e601007387 */ /* 0x000fe20000100800 */
[----:B----4-:R-:W-:Y:S02]  /*be920*/  HMMA.1688.F32.TF32 R8, R20, R212, R28 ;  /* 0x000000d41408723c */ /* 0x010fe4000008101c */
        /* <DEDUP_REMOVED lines=11> */
[----:B------:R-:W4:Y:S05]  /*be9e0*/  LDL.LU R19, [R1+0x12ac] ;  /* 0x0012ac0001137983 */ /* 0x000f2a0000300800 */
[----:B------:R-:W-:-:S02]  /*be9f0*/  IMAD.MOV.U32 R226, RZ, RZ, R8 ;  /* 0x000000ffffe27224 */ /* 0x000fc400078e0008 */
[----:B------:R-:W-:Y:S01]  /*bea00*/  IMAD.MOV.U32 R227, RZ, RZ, R9 ;  /* 0x000000ffffe37224 */ /* 0x000fe200078e0009 */
        /* <DEDUP_REMOVED lines=10> */
[----:B------:R-:W-:Y:S02]  /*beab0*/  STL.64 [R1+0x8898], R222 ;  /* 0x008898de01007387 */ /* 0x000fe40000100a00 */
[----:B------:R-:W-:Y:S01]  /*beac0*/  STL.64 [R1+0x8890], R220 ;  /* 0x008890dc01007387 */ /* 0x000fe20000100a00 */
[----:B------:R-:W-:Y:S01]  /*bead0*/  STL.64 [R1+0x8818], R226 ;  /* 0x008818e201007387 */ /* 0x000fe20000100a00 */
[----:B------:R-:W-:Y:S01]  /*beae0*/  STL.64 [R1+0x8810], R224 ;  /* 0x008810e001007387 */ /* 0x000fe20000100a00 */
[C---:B--2---:R-:W-:Y:S08]  /*beaf0*/  HMMA.1688.F32.TF32 R4, R20.reuse, R204, R4 ;  /* 0x000000cc1404723c */ /* 0x044ff00000081004 */
[C---:B---3--:R-:W-:Y:S11]  /*beb00*/  HMMA.1688.F32.TF32 R12, R20.reuse, R208, R12 ;  /* 0x000000d0140c723c */ /* 0x048ff6000008100c */
[----:B------:R-:W-:Y:S11]  /*beb10*/  @!UPT UIADD3 URZ, URZ, URZ, URZ ;  /* 0x0000003f3f3ff290 */ /* 0x000ff6000fffe03f */
[----:B------:R-:W-:Y:S01]  /*beb20*/  @!UPT UIADD3 URZ, URZ, URZ, URZ ;  /* 0x0000003f3f3ff290 */ /* 0x000fe2000fffe03f */
[----:B------:R-:W-:Y:S01]  /*beb30*/  STL.64 [R1+0x1320], R12 ;  /* 0x0013200c01007387 */ /* 0x000fe20000100a00 */
[----:B------:R-:W-:Y:S02]  /*beb40*/  STL.64 [R1+0x1328], R14 ;  /* 0x0013280e01007387 */ /* 0x000fe40000100a00 */
[----:B------:R-:W2:Y:S02]  /*beb50*/  LDL.LU R242, [R1+0x1268] ;  /* 0x0012680001f27983 */ /* 0x000ea40000300800 */
[----:B------:R-:W2:Y:S02]  /*beb60*/  LDL.LU R243, [R1+0x126c] ;  /* 0x00126c0001f37983 */ /* 0x000ea40000300800 */
[----:B------:R-:W-:Y:S01]  /*beb70*/  IMAD.MOV.U32 R218, RZ, RZ, R6 ;  /* 0x000000ffffda7224 */ /* 0x000fe200078e0006 */
[----:B------:R4:W-:Y:S01]  /*beb80*/  STL.64 [R1+0x1310], R4 ;  /* 0x0013100401007387 */ /* 0x0009e20000100a00 */
[----:B------:R-:W-:Y:S01]  /*beb90*/  MOV R219, R7 ;  /* 0x0000000700db7202 */ /* 0x000fe20000000f00 */
[----:B------:R-:W3:Y:S02]  /*beba0*/  LDL.LU R134, [R1+0x1258] ;  /* 0x0012580001867983 */ /* 0x000ee40000300800 */
[----:B------:R-:W3:Y:S02]  /*bebb0*/  LDL.LU R135, [R1+0x125c] ;  /* 0x00125c0001877983 */ /* 0x000ee40000300800 */
[----:B------:R-:W-:Y:S01]  /*bebc0*/  STL.64 [R1+0x88a8], R218 ;  /* 0x0088a8da01007387 */ /* 0x000fe20000100a00 */
[----:B------:R-:W-:Y:S01]  /*bebd0*/  STL.64 [R1+0x88a0], R216 ;  /* 0x0088a0d801007387 */ /* 0x000fe20000100a00 */
[C---:B----4-:R-:W-:Y:S11]  /*bebe0*/  HMMA.1688.F32.TF32 R4, R20.reuse, R200, R248 ;  /* 0x000000c81404723c */ /* 0x050ff600000810f8 */
[----:B------:R-:W-:Y:S11]  /*bebf0*/  @!UPT UIADD3 URZ, URZ, URZ, URZ ;  /* 0x0000003f3f3ff290 */ /* 0x000ff6000fffe03f */
[----:B------:R-:W-:Y:S02]  /*bec00*/  @!UPT UIADD3 URZ, URZ, URZ, URZ ;  /* 0x0000003f3f3ff290 */ /* 0x000fe4000fffe03f */
[----:B------:R-:W-:Y:S02]  /*bec10*/  IMAD.MOV.U32 R210, RZ, RZ, R4 ;  /* 0x000000ffffd27224 */ /* 0x000fe400078e0004 */
[----:B------:R-:W-:Y:S01]  /*bec20*/  IMAD.MOV.U32 R214, RZ, RZ, R5 ;  /* 0x000000ffffd67224 */ /* 0x000fe200078e0005 */
[----:B------:R-:W-:Y:S01]  /*bec30*/  MOV R215, R6 ;  /* 0x0000000600d77202 */ /* 0x000fe20000000f00 */
[----:B------:R-:W-:Y:S02]  /*bec40*/  IMAD.MOV.U32 R211, RZ, RZ, R7 ;  /* 0x000000ffffd37224 */ /* 0x000fe400078e0007 */
[C---:B------:R-:W-:Y:S08]  /*bec50*/  HMMA.1688.F32.TF32 R4, R20.reuse, R196, R16 ;  /* 0x000000c41404723c */ /* 0x040ff00000081010 */
[C---:B------:R-:W-:Y:S01]  /*bec60*/  HMMA.1688.F32.TF32 R12, R20.reuse, R192, R24 ;  /* 0x000000c0140c723c */ /* 0x040fe20000081018 */
[----:B------:R-:W-:Y:S01]  /*bec70*/  STL.64 [R1+0x88b8], R214 ;  /* 0x0088b8d601007387 */ /* 0x000fe20000100a00 */
[----:B------:R-:W-:Y:S11]  /*bec80*/  STL.64 [R1+0x88b0], R212 ;  /* 0x0088b0d401007387 */ /* 0x000ff60000100a00 */
[----:B------:R-:W-:Y:S03]  /*bec90*/  @!UPT UIADD3 URZ, URZ, URZ, URZ ;  /* 0x0000003f3f3ff290 */ /* 0x000fe6000fffe03f */
[----:B------:R-:W-:Y:S01]  /*beca0*/  IMAD.MOV.U32 R202, RZ, RZ, R4 ;  /* 0x000000ffffca7224 */ /* 0x000fe200078e0004 */
[----:B------:R-:W-:Y:S01]  /*becb0*/  MOV R206, R5 ;  /* 0x0000000500ce7202 */ /* 0x000fe20000000f00 */
[----:B------:R-:W-:Y:S02]  /*becc0*/  IMAD.MOV.U32 R207, RZ, RZ, R6 ;  /* 0x000000ffffcf7224 */ /* 0x000fe400078e0006 */
[----:B------:R-:W-:Y:S02]  /*becd0*/  IMAD.MOV.U32 R203, RZ, RZ, R7 ;  /* 0x000000ffffcb7224 */ /* 0x000fe400078e0007 */
[C---:B------:R-:W-:Y:S01]  /*bece0*/  HMMA.1688.F32.TF32 R4, R20.reuse, R188, R8 ;  /* 0x000000bc1404723c */ /* 0x040fe20000081008 */
[----:B------:R-:W-:Y:S01]  /*becf0*/  STL.64 [R1+0x12e0], R12 ;  /* 0x0012e00c01007387 */ /* 0x000fe20000100a00 */
[----:B------:R-:W-:Y:S11]  /*bed00*/  STL.64 [R1+0x12e8], R14 ;  /* 0x0012e80e01007387 */ /* 0x000ff60000100a00 */
[----:B------:R-:W-:Y:S10]  /*bed10*/  @!UPT UIADD3 URZ, URZ, URZ, URZ ;  /* 0x0000003f3f3ff290 */ /* 0x000ff4000fffe03f */
[----:B------:R-:W-:Y:S01]  /*bed20*/  STL [R1+0x12d0], R4 ;  /* 0x0012d00401007387 */ /* 0x000fe20000100800 */
[----:B------:R-:W-:Y:S01]  /*bed30*/  MOV R198, R5 ;  /* 0x0000000500c67202 */ /* 0x000fe20000000f00 */
[----:B------:R1:W-:Y:S02]  /*bed40*/  STL [R1+0x12dc], R7 ;  /* 0x0012dc0701007387 */ /* 0x0003e40000100800 */
[----:B------:R-:W-:Y:S02]  /*bed50*/  IMAD.MOV.U32 R199, RZ, RZ, R6 ;  /* 0x000000ffffc77224 */ /* 0x000fe400078e0006 */
[C---:B-1----:R-:W-:Y:S01]  /*bed60*/  HMMA.1688.F32.TF32 R4, R20.reuse, R184, R28 ;  /* 0x000000b81404723c */ /* 0x042fe2000008101c */
[----:B------:R-:W4:Y:S11]  /*bed70*/  LDL.LU R28, [R1+0x1240] ;  /* 0x00124000011c7983 */ /* 0x000f360000300800 */
[----:B------:R-:W-:Y:S11]  /*bed80*/  @!UPT UIADD3 URZ, URZ, URZ, URZ ;  /* 0x0000003f3f3ff290 */ /* 0x000ff6000fffe03f */
[----:B------:R-:W-:Y:S01]  /*bed90*/  STL.64 [R1+0x12c0], R4 ;  /* 0x0012c00401007387 */ /* 0x000fe20000100a00 */
[----:B------:R2:W-:Y:S02]  /*beda0*/  STL.64 [R1+0x12c8], R6 ;  /* 0x0012c80601007387 */ /* 0x0005e40000100a00 */
[----:B------:R-:W4:Y:S02]  /*bedb0*/  LDL.LU R29, [R1+0x1244] ;  /* 0x00124400011d7983 */ /* 0x000f240000300800 */
[----:B------:R-:W4:Y:S01]  /*bedc0*/  LDL.LU R30, [R1+0x1248] ;  /* 0x00124800011e7983 */ /* 0x000f220000300800 */
        /* <DEDUP_REMOVED lines=8> */
[----:B---3--:R-:W-:Y:S01]  /*bee50*/  HMMA.1688.F32.TF32 R4, R20, R176, R132 ;  /* 0x000000b01404723c */ /* 0x008fe20000081084 */
[----:B------:R-:W-:Y:S01]  /*bee60*/  IMAD.MOV.U32 R90, RZ, RZ, R121 ;  /* 0x000000ffff5a7224 */ /* 0x000fe200078e0079 */
[----:B------:R-:W-:Y:S02]  /*bee70*/  MOV R91, R120 ;  /* 0x00000078005b7202 */ /* 0x000fe40000000f00 */
[----:B------:R-:W-:Y:S01]  /*bee80*/  MOV R86, R125 ;  /* 0x0000007d00567202 */ /* 0x000fe20000000f00 */
[----:B------:R-:W-:-:S02]  /*bee90*/  IMAD.MOV.U32 R87, RZ, RZ, R124 ;  /* 0x000000ffff577224 */ /* 0x000fc400078e007c */
[----:B------:R-:W-:Y:S02]  /*beea0*/  IMAD.MOV.U32 R82, RZ, RZ, R129 ;  /* 0x000000ffff527224 */ /* 0x000fe400078e0081 */
[----:B------:R-:W-:Y:S01]  /*beeb0*/  IMAD.MOV.U32 R83, RZ, RZ, R128 ;  /* 0x000000ffff537224 */ /* 0x000fe200078e0080 */
[----:B------:R-:W-:Y:S01]  /*beec0*/  STL.64 [R1+0x8808], R182 ;  /* 0x008808b601007387 */ /* 0x000fe20000100a00 */
[----:B------:R-:W-:Y:S02]  /*beed0*/  IMAD.MOV.U32 R78, RZ, RZ, R117 ;  /* 0x000000ffff4e7224 */ /* 0x000fe400078e0075 */
[----:B------:R-:W-:Y:S01]  /*beee0*/  IMAD.MOV.U32 R79, RZ, RZ, R116 ;  /* 0x000000ffff4f7224 */ /* 0x000fe200078e0074 */
[----:B------:R-:W-:Y:S01]  /*beef0*/  MOV R74, R113 ;  /* 0x00000071004a7202 */ /* 0x000fe20000000f00 */
[----:B------:R-:W-:Y:S02]  /*bef00*/  IMAD.MOV.U32 R75, RZ, RZ, R112 ;  /* 0x000000ffff4b7224 */ /* 0x000fe400078e0070 */
[----:B------:R-:W-:-:S02]  /*bef10*/  IMAD.MOV.U32 R70, RZ, RZ, R109 ;  /* 0x000000ffff467224 */ /* 0x000fc400078e006d */
[----:B------:R-:W-:Y:S02]  /*bef20*/  IMAD.MOV.U32 R71, RZ, RZ, R108 ;  /* 0x000000ffff477224 */ /* 0x000fe400078e006c */
[----:B------:R-:W-:Y:S02]  /*bef30*/  IMAD.MOV.U32 R66, RZ, RZ, R97 ;  /* 0x000000ffff427224 */ /* 0x000fe400078e0061 */
[----:B------:R-:W-:Y:S01]  /*bef40*/  IMAD.MOV.U32 R67, RZ, RZ, R96 ;  /* 0x000000ffff437224 */ /* 0x000fe200078e0060 */
[----:B------:R-:W-:Y:S01]  /*bef50*/  MOV R62, R93 ;  /* 0x0000005d003e7202 */ /* 0x000fe20000000f00 */
[----:B------:R-:W-:Y:S01]  /*bef60*/  IMAD.MOV.U32 R63, RZ, RZ, R92 ;  /* 0x000000ffff3f7224 */ /* 0x000fe200078e005c */
[----:B------:R-:W1:Y:S01]  /*bef70*/  LDSM.16.M88.4 R132, [R35+0x12080] ;  /* 0x012080002384783b */ /* 0x000e620000000200 */
[----:B------:R-:W-:Y:S01]  /*bef80*/  MOV R194, R4 ;  /* 0x0000000400c27202 */ /* 0x000fe20000000f00 */
[----:B------:R-:W-:Y:S02]  /*bef90*/  IMAD.MOV.U32 R195, RZ, RZ, R5 ;  /* 0x000000ffffc37224 */ /* 0x000fe400078e0005 */
[----:B------:R-:W-:Y:S01]  /*befa0*/  IMAD.MOV.U32 R190, RZ, RZ, R6 ;  /* 0x000000ffffbe7224 */ /* 0x000fe200078e0006 */
[----:B------:R-:W-:Y:S01]  /*befb0*/  MOV R191, R7 ;  /* 0x0000000700bf7202 */ /* 0x000fe20000000f00 */
[C---:B------:R-:W-:Y:S01]  /*befc0*/  HMMA.1688.F32.TF32 R12, R20.reuse, R168, R88 ;  /* 0x000000a8140c723c */ /* 0x040fe20000081058 */
[----:B------:R-:W-:Y:S01]  /*befd0*/  STL.64 [R1+0x8800], R180 ;  /* 0x008800b401007387 */ /* 0x000fe20000100a00 */
[----:B------:R-:W2:Y:S02]  /*befe0*/  LDL R231, [R1+0x2a68] ;  /* 0x002a680001e77983 */ /* 0x000ea40000100800 */
[----:B------:R-:W3:Y:S04]  /*beff0*/  LDL R230, [R1+0x2a6c] ;  /* 0x002a6c0001e67983 */ /* 0x000ee80000100800 */
[C---:B------:R-:W-:Y:S01]  /*bf000*/  HMMA.1688.F32.TF32 R8, R20.reuse, R164, R84 ;  /* 0x000000a41408723c */ /* 0x040fe20000081054 */
        /* <DEDUP_REMOVED lines=10> */
[C---:B----4-:R-:W-:Y:S11]  /*bf0b0*/  HMMA.1688.F32.TF32 R4, R20.reuse, R172, R28 ;  /* 0x000000ac1404723c */ /* 0x050ff6000008101c */
[----:B------:R-:W-:Y:S11]  /*bf0c0*/  @!UPT UIADD3 URZ, URZ, URZ, URZ ;  /* 0x0000003f3f3ff290 */ /* 0x000ff6000fffe03f */
[----:B------:R-:W-:Y:S01]  /*bf0d0*/  @!UPT UIADD3 URZ, URZ, URZ, URZ ;  /* 0x0000003f3f3ff290 */ /* 0x000fe2000fffe03f */
[----:B------:R4:W-:Y:S01]  /*bf0e0*/  STL.64 [R1+0x1290], R4 ;  /* 0x0012900401007387 */ /* 0x0009e20000100a00 */
[----:B------:R-:W-:Y:S01]  /*bf0f0*/  IMAD.MOV.U32 R178, RZ, RZ, R6 ;  /* 0x000000ffffb27224 */ /* 0x000fe200078e0006 */
[----:B------:R-:W-:Y:S02]  /*bf100*/  MOV R179, R7 ;  /* 0x0000000700b37202 */ /* 0x000fe40000000f00 */
[----:B----4-:R-:W-:Y:S03]  /*bf110*/  HMMA.1688.F32.TF32 R4, R20, R160, R80 ;  /* 0x000000a01404723c */ /* 0x010fe60000081050 */
[----:B------:R-:W-:Y:S01]  /*bf120*/  STL.64 [R1+0x87f8], R178 ;  /* 0x0087f8b201007387 */ /* 0x000fe20000100a00 */
[----:B------:R-:W-:Y:S02]  /*bf130*/  STL.64 [R1+0x87f0], R176 ;  /* 0x0087f0b001007387 */ /* 0x000fe40000100a00 */
[----:B------:R-:W-:Y:S02]  /*bf140*/  STL.64 [R1+0x1280], R12 ;  /* 0x0012800c01007387 */ /* 0x000fe40000100a00 */
[----:B------:R-:W-:Y:S01]  /*bf150*/  STL.64 [R1+0x1288], R14 ;  /* 0x0012880e01007387 */ /* 0x000fe20000100a00 */
[----:B------:R-:W-:Y:S01]  /*bf160*/  STL.64 [R1+0x1270], R8 ;  /* 0x0012700801007387 */ /* 0x000fe20000100a00 */
[----:B------:R-:W-:Y:S01]  /*bf170*/  STL.64 [R1+0x1278], R10 ;  /* 0x0012780a01007387 */ /* 0x000fe20000100a00 */
[----:B------:R-:W-:Y:S01]  /*bf180*/  MOV R28, R105 ;  /* 0x00000069001c7202 */ /* 0x000fe20000000f00 */
[----:B------:R-:W-:-:S02]  /*bf190*/  IMAD.MOV.U32 R29, RZ, RZ, R104 ;  /* 0x000000ffff1d7224 */ /* 0x000fc400078e0068 */
[----:B------:R-:W-:Y:S01]  /*bf1a0*/  IMAD.MOV.U32 R30, RZ, RZ, R101 ;  /* 0x000000ffff1e7224 */ /* 0x000fe200078e0065 */
[----:B------:R-:W-:Y:S01]  /*bf1b0*/  MOV R31, R100 ;  /* 0x00000064001f7202 */ /* 0x000fe20000000f00 */
[----:B------:R-:W-:Y:S04]  /*bf1c0*/  LDSM.16.M88.4 R104, [R35+0x16880] ;  /* 0x016880002368783b */ /* 0x000fe80000000200 */
[----:B------:R-:W-:Y:S04]  /*bf1d0*/  LDSM.16.M88.4 R100, [R35+0x17080] ;  /* 0x017080002364783b */ /* 0x000fe80000000200 */
[----:B------:R-:W-:Y:S04]  /*bf1e0*/  LDSM.16.M88.4 R80, [R35+0x19880] ;  /* 0x019880002350783b */ /* 0x000fe80000000200 */
[----:B------:R-:W-:Y:S01]  /*bf1f0*/  STL [R1+0x1260], R4 ;  /* 0x0012600401007387 */ /* 0x000fe20000100800 */
[----:B------:R-:W-:-:S02]  /*bf200*/  IMAD.MOV.U32 R174, RZ, RZ, R5 ;  /* 0x000000ffffae7224 */ /* 0x000fc400078e0005 */
[----:B------:R4:W-:Y:S01]  /*bf210*/  STL [R1+0x126c], R7 ;  /* 0x00126c0701007387 */ /* 0x0009e20000100800 */
[----:B------:R-:W-:Y:S02]  /*bf220*/  MOV R175, R6 ;  /* 0x0000000600af7202 */ /* 0x000fe40000000f00 */
[C---:B----4-:R-:W-:Y:S03]  /*bf230*/  HMMA.1688.F32.TF32 R4, R20.reuse, R156, R76 ;  /* 0x0000009c1404723c */ /* 0x050fe6000008104c */
[----:B------:R-:W-:Y:S01]  /*bf240*/  STL.64 [R1+0x87e8], R174 ;  /* 0x0087e8ae01007387 */ /* 0x000fe20000100a00 */
[----:B------:R-:W-:Y:S04]  /*bf250*/  STL.64 [R1+0x87e0], R172 ;  /* 0x0087e0ac01007387 */ /* 0x000fe80000100a00 */
[C---:B------:R-:W-:Y:S01]  /*bf260*/  HMMA.1688.F32.TF32 R8, R20.reuse, R140, R60 ;  /* 0x0000008c1408723c */ /* 0x040fe2000008103c */
[----:B------:R-:W-:Y:S01]  /*bf270*/  LDSM.16.M88.4 R76, [R35+0x1a080] ;  /* 0x01a08000234c783b */ /* 0x000fe20000000200 */
[----:B------:R-:W-:Y:S11]  /*bf280*/  LDSM.16.M88.4 R60, [R35+0x1c080] ;  /* 0x01c08000233c783b */ /* 0x000ff60000000200 */
[----:B------:R-:W-:Y:S02]  /*bf290*/  @!UPT UIADD3 URZ, URZ, URZ, URZ ;  /* 0x0000003f3f3ff290 */ /* 0x000fe4000fffe03f */
[----:B------:R4:W-:Y:S01]  /*bf2a0*/  STL.64 [R1+0x1250], R4 ;  /* 0x0012500401007387 */ /* 0x0009e20000100a00 */
[----:B------:R-:W-:Y:S02]  /*bf2b0*/  IMAD.MOV.U32 R146, RZ, RZ, R6 ;  /* 0x000000ffff927224 */ /* 0x000fe400078e0006 */
[----:B------:R-:W-:Y:S02]  /*bf2c0*/  IMAD.MOV.U32 R147, RZ, RZ, R7 ;  /* 0x000000ffff937224 */ /* 0x000fe400078e0007 */
[----:B----4-:R-:W-:Y:S01]  /*bf2d0*/  HMMA.1688.F32.TF32 R4, R20, R152, R72 ;  /* 0x000000981404723c */ /* 0x010fe20000081048 */
[----:B------:R-:W-:Y:S01]  /*bf2e0*/  LDSM.16.M88.4 R72, [R35+0x1a880] ;  /* 0x01a880002348783b */ /* 0x000fe20000000200 */
[----:B------:R-:W-:Y:S01]  /*bf2f0*/  MOV R24, R57 ;  /* 0x0000003900187202 */ /* 0x000fe20000000f00 */
[----:B------:R-:W-:Y:S02]  /*bf300*/  IMAD.MOV.U32 R25, RZ, RZ, R56 ;  /* 0x000000ffff197224 */ /* 0x000fe400078e0038 */
[----:B------:R-:W-:Y:S01]  /*bf310*/  IMAD.MOV.U32 R26, RZ, RZ, R53 ;  /* 0x000000ffff1a7224 */ /* 0x000fe200078e0035 */
[----:B------:R-:W-:Y:S01]  /*bf320*/  LDSM.16.M88.4 R56, [R35+0x1c880] ;  /* 0x01c880002338783b */ /* 0x000fe20000000200 */
[----:B------:R-:W-:-:S02]  /*bf330*/  MOV R27, R52 ;  /* 0x00000034001b7202 */ /* 0x000fc40000000f00 */
[----:B------:R-:W-:Y:S04]  /*bf340*/  LDSM.16.M88.4 R52, [R35+0x1d080] ;  /* 0x01d080002334783b */ /* 0x000fe80000000200 */
[----:B------:R-:W-:Y:S02]  /*bf350*/  IMAD.MOV.U32 R16, RZ, RZ, R49 ;  /* 0x000000ffff107224 */ /* 0x000fe400078e0031 */
[----:B------:R-:W-:Y:S01]  /*bf360*/  IMAD.MOV.U32 R17, RZ, RZ, R48 ;  /* 0x000000ffff117224 */ /* 0x000fe200078e0030 */
[----:B------:R-:W-:Y:S01]  /*bf370*/  MOV R18, R45 ;  /* 0x0000002d00127202 */ /* 0x000fe20000000f00 */
[----:B------:R-:W-:Y:S01]  /*bf380*/  LDSM.16.M88.4 R48, [R35+0x1d880] ;  /* 0x01d880002330783b */ /* 0x000fe20000000200 */
[----:B------:R-:W-:Y:S02]  /*bf390*/  IMAD.MOV.U32 R19, RZ, RZ, R44 ;  /* 0x000000ffff137224 */ /* 0x000fe400078e002c */
[----:B------:R-:W-:Y:S04]  /*bf3a0*/  LDSM.16.M88.4 R44, [R35+0x1e080] ;  /* 0x01e08000232c783b */ /* 0x000fe80000000200 */
[----:B------:R-:W-:Y:S01]  /*bf3b0*/  IMAD.MOV.U32 R248, RZ, RZ, R41 ;  /* 0x000000fffff87224 */ /* 0x000fe200078e0029 */
[----:B------:R-:W-:Y:S01]  /*bf3c0*/  MOV R249, R40 ;  /* 0x0000002800f97202 */ /* 0x000fe20000000f00 */
[----:B------:R-:W-:Y:S01]  /*bf3d0*/  IMAD.MOV.U32 R250, RZ, RZ, R37 ;  /* 0x000000fffffa7224 */ /* 0x000fe200078e0025 */
[----:B------:R-:W-:Y:S01]  /*bf3e0*/  LDSM.16.M88.4 R40, [R35+0x1e880] ;  /* 0x01e880002328783b */ /* 0x000fe20000000200 */
[----:B------:R-:W-:-:S02]  /*bf3f0*/  IMAD.MOV.U32 R251, RZ, RZ, R36 ;  /* 0x000000fffffb7224 */ /* 0x000fc400078e0024 */
[----:B------:R-:W-:Y:S01]  /*bf400*/  LDSM.16.M88.4 R36, [R35+0x1f080] ;  /* 0x01f080002324783b */ /* 0x000fe20000000200 */
[----:B--2---:R-:W-:Y:S04]  /*bf410*/  LDS R240, [R231+0x44000] ;  /* 0x04400000e7f07984 */ /* 0x004fe80000000800 */
[----:B------:R-:W-:Y:S04]  /*bf420*/  LDS R242, [R231+0x44800] ;  /* 0x04480000e7f27984 */ /* 0x000fe80000000800 */
[----:B---3--:R-:W-:Y:S04]  /*bf430*/  LDS R241, [R230+0x44000] ;  /* 0x04400000e6f17984 */ /* 0x008fe80000000800 */
[----:B------:R-:W-:Y:S01]  /*bf440*/  LDS R243, [R230+0x44800] ;  /* 0x04480000e6f37984 */ /* 0x000fe20000000800 */
[----:B------:R-:W-:Y:S01]  /*bf450*/  MOV R150, R4 ;  /* 0x0000000400967202 */ /* 0x000fe20000000f00 */
[----:B------:R-:W-:-:S02]  /*bf460*/  IMAD.MOV.U32 R151, RZ, RZ, R5 ;  /* 0x000000ffff977224 */ /* 0x000fc400078e0005 */
[----:B------:R-:W-:Y:S01]  /*bf470*/  IMAD.MOV.U32 R154, RZ, RZ, R6 ;  /* 0x000000ffff9a7224 */ /* 0x000fe200078e0006 */
[----:B------:R-:W-:Y:S02]  /*bf480*/  MOV R155, R7 ;  /* 0x00000007009b7202 */ /* 0x000fe40000000f00 */
[C---:B------:R-:W-:Y:S01]  /*bf490*/  HMMA.1688.F32.TF32 R4, R20.reuse, R148, R68 ;  /* 0x000000941404723c */ /* 0x040fe20000081044 */
[----:B------:R-:W-:Y:S11]  /*bf4a0*/  LDSM.16.M88.4 R68, [R35+0x1b080] ;  /* 0x01b080002344783b */ /* 0x000ff60000000200 */
[----:B------:R-:W-:Y:S11]  /*bf4b0*/  @!UPT UIADD3 URZ, URZ, URZ, URZ ;  /* 0x0000003f3f3ff290 */ /* 0x000ff6000fffe03f */
[----:B------:R-:W-:Y:S01]  /*bf4c0*/  @!UPT UIADD3 URZ, URZ, URZ, URZ ;  /* 0x0000003f3f3ff290 */ /* 0x000fe2000fffe03f */
[----:B------:R-:W-:Y:S02]  /*bf4d0*/  IMAD.MOV.U32 R158, RZ, RZ, R4 ;  /* 0x000000ffff9e7224 */ /* 0x000fe400078e0004 */
[----:B------:R-:W-:Y:S01]  /*bf4e0*/  IMAD.MOV.U32 R159, RZ, RZ, R5 ;  /* 0x000000ffff9f7224 */ /* 0x000fe200078e0005 */
[----:B------:R-:W-:Y:S01]  /*bf4f0*/  MOV R170, R6 ;  /* 0x0000000600aa7202 */ /* 0x000fe20000000f00 */
[----:B------:R-:W-:Y:S02]  /*bf500*/  IMAD.MOV.U32 R171, RZ, RZ, R7 ;  /* 0x000000ffffab7224 */ /* 0x000fe400078e0007 */
[C---:B------:R-:W-:Y:S01]  /*bf510*/  HMMA.1688.F32.TF32 R4, R20.reuse, R144, R64 ;  /* 0x000000901404723c */ /* 0x040fe20000081040 */
[----:B------:R-:W-:Y:S01]  /*bf520*/  STL.64 [R1+0x87c8], R154 ;  /* 0x0087c89a01007387 */ /* 0x000fe20000100a00 */
[----:B------:R-:W-:Y:S02]  /*bf530*/  STL.64 [R1+0x87c0], R152 ;  /* 0x0087c09801007387 */ /* 0x000fe40000100a00 */
[----:B------:R-:W-:Y:S02]  /*bf540*/  STL.64 [R1+0x87d8], R150 ;  /* 0x0087d89601007387 */ /* 0x000fe40000100a00 */
[----:B------:R-:W-:Y:S01]  /*bf550*/  STL.64 [R1+0x87d0], R148 ;  /* 0x0087d09401007387 */ /* 0x000fe20000100a00 */
[----:B------:R-:W-:Y:S01]  /*bf560*/  STL.64 [R1+0x1460], R8 ;  /* 0x0014600801007387 */ /* 0x000fe20000100a00 */
[----:B------:R-:W-:Y:S02]  /*bf570*/  STL.64 [R1+0x1468], R10 ;  /* 0x0014680a01007387 */ /* 0x000fe40000100a00 */
[----:B------:R-:W-:Y:S01]  /*bf580*/  LDSM.16.M88.4 R8, [R35+0x13880] ;  /* 0x013880002308783b */ /* 0x000fe20000000200 */
[----:B------:R-:W-:Y:S11]  /*bf590*/  LDSM.16.M88.4 R64, [R35+0x1b880] ;  /* 0x01b880002340783b */ /* 0x000ff60000000200 */
[----:B------:R-:W-:Y:S02]  /*bf5a0*/  @!UPT UIADD3 URZ, URZ, URZ, URZ ;  /* 0x0000003f3f3ff290 */ /* 0x000fe4000fffe03f */
[----:B------:R-:W-:Y:S01]  /*bf5b0*/  IMAD.MOV.U32 R166, RZ, RZ, R4 ;  /* 0x000000ffffa67224 */ /* 0x000fe200078e0004 */
[----:B------:R-:W-:Y:S01]  /*bf5c0*/  MOV R167, R5 ;  /* 0x0000000500a77202 */ /* 0x000fe20000000f00 */
[----:B------:R-:W-:Y:S02]  /*bf5d0*/  IMAD.MOV.U32 R162, RZ, RZ, R6 ;  /* 0x000000ffffa27224 */ /* 0x000fe400078e0006 */
[----:B------:R-:W-:Y:S02]  /*bf5e0*/  IMAD.MOV.U32 R163, RZ, RZ, R7 ;  /* 0x000000ffffa37224 */ /* 0x000fe400078e0007 */
[C---:B------:R-:W-:Y:S01]  /*bf5f0*/  HMMA.1688.F32.TF32 R4, R20.reuse, R136, R28 ;  /* 0x000000881404723c */ /* 0x040fe2000008101c */
[----:B------:R-:W2:Y:S02]  /*bf600*/  LDSM.16.M88.4 R28, [R35+0x13080] ;  /* 0x01308000231c783b */ /* 0x000ea40000000200 */
[----:B------:R-:W3:Y:S11]  /*bf610*/  LDSM.16.M88.4 R32, [R35+0x1f880] ;  /* 0x01f880002320783b */ /* 0x000ef60000000200 */
[----:B------:R-:W-:Y:S09]  /*bf620*/  @!UPT UIADD3 URZ, URZ, URZ, URZ ;  /* 0x0000003f3f3ff290 */ /* 0x000ff2000fffe03f */
[----:B------:R-:W-:Y:S01]  /*bf630*/  STL.64 [R1+0x1450], R4 ;  /* 0x0014500401007387 */ /* 0x000fe20000100a00 */
[----:B------:R4:W-:Y:S02]  /*bf640*/  STL.64 [R1+0x1458], R6 ;  /* 0x0014580601007387 */ /* 0x0009e40000100a00 */
[----:B-1----:R-:W-:Y:S02]  /*bf650*/  STL [R1+0x7f24], R134 ;  /* 0x007f248601007387 */ /* 0x002fe40000100800 */
[----:B------:R-:W-:Y:S01]  /*bf660*/  STL [R1+0x7f20], R135 ;  /* 0x007f208701007387 */ /* 0x000fe20000100800 */
[----:B------:R-:W-:Y:S01]  /*bf670*/  STL [R1+0x7f3c], R130 ;  /* 0x007f3c8201007387 */ /* 0x000fe20000100800 */
[----:B------:R-:W-:Y:S03]  /*bf680*/  STL [R1+0x7f28], R131 ;  /* 0x007f288301007387 */ /* 0x000fe60000100800 */
[----:B--2---:R-:W-:Y:S01]  /*bf690*/  STL [R1+0x7f44], R30 ;  /* 0x007f441e01007387 */ /* 0x004fe20000100800 */
        /* <DEDUP_REMOVED lines=29> */
[----:B------:R-:W-:Y:S01]  /*bf870*/  STL [R1+0x7e7c], R74 ;  /* 0x007e7c4a01007387 */ /* 0x000fe20000100800 */
[C---:B----4-:R-:W-:Y:S01]  /*bf880*/  HMMA.1688.F32.TF32 R4, R20.reuse, R132, R248 ;  /* 0x000000841404723c */ /* 0x050fe200000810f8 */
        /* <DEDUP_REMOVED lines=19> */
[----:B---3--:R-:W-:Y:S01]  /*bf9c0*/  STL [R1+0x7dcc], R34 ;  /* 0x007dcc2201007387 */ /* 0x008fe20000100800 */
[----:B------:R-:W-:Y:S01]  /*bf9d0*/  STL [R1+0x7dc8], R35 ;  /* 0x007dc82301007387 */ /* 0x000fe20000100800 */
[----:B------:R-:W2:Y:S02]  /*bf9e0*/  LDL.LU R248, [R1+0x2060] ;  /* 0x0020600001f87983 */ /* 0x000ea40000300800 */
[----:B------:R-:W-:Y:S02]  /*bf9f0*/  STL.64 [R1+0x1220], R4 ;  /* 0x0012200401007387 */ /* 0x000fe40000100a00 */
[----:B------:R1:W-:Y:S01]  /*bfa00*/  STL.64 [R1+0x1228], R6 ;  /* 0x0012280601007387 */ /* 0x0003e20000100a00 */
[----:B------:R-:W2:Y:S01]  /*bfa10*/  LDL.LU R249, [R1+0x2064] ;  /* 0x0020640001f97983 */ /* 0x000ea20000300800 */
[----:B------:R-:W2:Y:S02]  /*bfa20*/  LDL.LU R250, [R1+0x2068] ;  /* 0x0020680001fa7983 */ /* 0x000ea40000300800 */
[----:B------:R-:W2:Y:S01]  /*bfa30*/  LDL.LU R251, [R1+0x206c] ;  /* 0x00206c0001fb7983 */ /* 0x000ea20000300800 */
[C---:B-1----:R-:W-:Y:S11]  /*bfa40*/  HMMA.1688.F32.TF32 R4, R20.reuse, R128, R16 ;  /* 0x000000801404723c */ /* 0x042ff60000081010 */
[----:B------:R-:W-:Y:S11]  /*bfa50*/  @!UPT UIADD3 URZ, URZ, URZ, URZ ;  /* 0x0000003f3f3ff290 */ /* 0x000ff6000fffe03f */
[----:B------:R-:W-:Y:S02]  /*bfa60*/  @!UPT UIADD3 URZ, URZ, URZ, URZ ;  /* 0x0000003f3f3ff290 */ /* 0x000fe4000fffe03f */
[----:B------:R-:W-:Y:S01]  /*bfa70*/  MOV R114, R4 ;  /* 0x0000000400727202 */ /* 0x000fe20000000f00 */
[----:B------:R-:W-:Y:S01]  /*bfa80*/  IMAD.MOV.U32 R115, RZ, RZ, R5 ;  /* 0x000000ffff737224 */ /* 0x000fe200078e0005 */
[----:B------:R-:W3:Y:S01]  /*bfa90*/  LDL.LU R4, [R1+0x2050] ;  /* 0x0020500001047983 */ /* 0x000ee20000300800 */
[----:B------:R-:W-:Y:S02]  /*bfaa0*/  IMAD.MOV.U32 R118, RZ, RZ, R6 ;  /* 0x000000ffff767224 */ /* 0x000fe400078e0006 */
[----:B------:R-:W3:Y:S01]  /*bfab0*/  LDL.LU R5, [R1+0x2054] ;  /* 0x0020540001057983 */ /* 0x000ee20000300800 */
[----:B------:R-:W-:Y:S01]  /*bfac0*/  MOV R119, R7 ;  /* 0x0000000700777202 */ /* 0x000fe20000000f00 */
[----:B------:R-:W3:Y:S01]  /*bfad0*/  LDL.LU R6, [R1+0x2058] ;  /* 0x0020580001067983 */ /* 0x000ee20000300800 */
[----:B------:R-:W3:Y:S02]  /*bfae0*/  LDL.LU R7, [R1+0x205c] ;  /* 0x00205c0001077983 */ /* 0x000ee40000300800 */
[----:B------:R-:W4:Y:S02]  /*bfaf0*/  LDL.LU R16, [R1+0x2040] ;  /* 0x0020400001107983 */ /* 0x000f240000300800 */
[----:B------:R-:W4:Y:S01]  /*bfb00*/  LDL.LU R17, [R1+0x2044] ;  /* 0x0020440001117983 */ /* 0x000f220000300800 */
[----:B------:R-:W4:Y:S01]  /*bfb10*/  LDL.LU R18, [R1+0x2048] ;  /* 0x0020480001127983 */ /* 0x000f220000300800 */
[----:B------:R-:W4:Y:S02]  /*bfb20*/  LDL.LU R19, [R1+0x204c] ;  /* 0x00204c0001137983 */ /* 0x000f240000300800 */
[----:B------:R-:W-:Y:S02]  /*bfb30*/  STL [R1+0x7f84], R119 ;  /* 0x007f847701007387 */ /* 0x000fe40000100800 */
[----:B------:R-:W-:Y:S01]  /*bfb40*/  STL [R1+0x7f80], R118 ;  /* 0x007f807601007387 */ /* 0x000fe20000100800 */
[----:B------:R1:W-:Y:S01]  /*bfb50*/  STL [R1+0x7f7c], R115 ;  /* 0x007f7c7301007387 */ /* 0x0003e20000100800 */
[----:B------:R1:W-:Y:S01]  /*bfb60*/  STL [R1+0x7f78], R114 ;  /* 0x007f787201007387 */ /* 0x0003e20000100800 */
[C---:B------:R-:W-:Y:S01]  /*bfb70*/  HMMA.1688.F32.TF32 R12, R20.reuse, R28, R24 ;  /* 0x0000001c140c723c */ /* 0x040fe20000081018 */
[----:B------:R-:W4:Y:S01]  /*bfb80*/  LDL.LU R24, [R1+0x2030] ;  /* 0x0020300001187983 */ /* 0x000f220000300800 */
[----:B------:R-:W4:Y:S01]  /*bfb90*/  LDL.LU R25, [R1+0x2034] ;  /* 0x0020340001197983 */ /* 0x000f220000300800 */
[----:B------:R-:W4:Y:S02]  /*bfba0*/  LDL.LU R26, [R1+0x2038] ;  /* 0x00203800011a7983 */ /* 0x000f240000300800 */
[----:B------:R-:W4:Y:S11]  /*bfbb0*/  LDL.LU R27, [R1+0x203c] ;  /* 0x00203c00011b7983 */ /* 0x000f360000300800 */
[----:B------:R-:W-:Y:S08]  /*bfbc0*/  @!UPT UIADD3 URZ, URZ, URZ, URZ ;  /* 0x0000003f3f3ff290 */ /* 0x000ff0000fffe03f */
[----:B------:R-:W-:Y:S01]  /*bfbd0*/  IMAD.MOV.U32 R127, RZ, RZ, R15 ;  /* 0x000000ffff7f7224 */ /* 0x000fe200078e000f */
[----:B------:R-:W-:Y:S01]  /*bfbe0*/  MOV R126, R14 ;  /* 0x0000000e007e7202 */ /* 0x000fe20000000f00 */
[----:B------:R-:W-:Y:S02]  /*bfbf0*/  IMAD.MOV.U32 R123, RZ, RZ, R13 ;  /* 0x000000ffff7b7224 */ /* 0x000fe400078e000d */
[----:B------:R-:W-:Y:S01]  /*bfc00*/  IMAD.MOV.U32 R122, RZ, RZ, R12 ;  /* 0x000000ffff7a7224 */ /* 0x000fe200078e000c */
[----:B------:R-:W-:Y:S01]  /*bfc10*/  STL [R1+0x7f94], R127 ;  /* 0x007f947f01007387 */ /* 0x000fe20000100800 */
[----:B------:R-:W-:Y:S02]  /*bfc20*/  STL [R1+0x7f90], R126 ;  /* 0x007f907e01007387 */ /* 0x000fe40000100800 */
[----:B------:R1:W-:Y:S02]  /*bfc30*/  STL [R1+0x7f8c], R123 ;  /* 0x007f8c7b01007387 */ /* 0x0003e40000100800 */
[----:B------:R1:W-:Y:S01]  /*bfc40*/  STL [R1+0x7f88], R122 ;  /* 0x007f887a01007387 */ /* 0x0003e20000100800 */
[C---:B--2---:R-:W-:Y:S01]  /*bfc50*/  HMMA.1688.F32.TF32 R12, R20.reuse, R8, R248 ;  /* 0x00000008140c723c */ /* 0x044fe200000810f8 */
[----:B------:R-:W2:Y:S01]  /*bfc60*/  LDL.LU R248, [R1+0x2020] ;  /* 0x0020200001f87983 */ /* 0x000ea20000300800 */
[----:B------:R-:W2:Y:S02]  /*bfc70*/  LDL.LU R249, [R1+0x2024] ;  /* 0x0020240001f97983 */ /* 0x000ea40000300800 */
[----:B------:R-:W2:Y:S02]  /*bfc80*/  LDL.LU R250, [R1+0x2028] ;  /* 0x0020280001fa7983 */ /* 0x000ea40000300800 */
[----:B------:R-:W2:Y:S11]  /*bfc90*/  LDL.LU R251, [R1+0x202c] ;  /* 0x00202c0001fb7983 */ /* 0x000eb60000300800 */
[----:B------:R-:W-:Y:S07]  /*bfca0*/  @!UPT UIADD3 URZ, URZ, URZ, URZ ;  /* 0x0000003f3f3ff290 */ /* 0x000fee000fffe03f */
[----:B------:R-:W-:Y:S01]  /*bfcb0*/  MOV R11, R13 ;  /* 0x0000000d000b7202 */ /* 0x000fe20000000f00 */
[----:B---3--:R-:W-:Y:S01]  /*bfcc0*/  HMMA.1688.F32.TF32 R4, R20, R124, R4 ;  /* 0x0000007c1404723c */ /* 0x008fe20000081004 */
[----:B------:R-:W-:-:S03]  /*bfcd0*/  IMAD.MOV.U32 R10, RZ, RZ, R12 ;  /* 0x000000ffff0a7224 */ /* 0x000fc600078e000c */
[----:B------:R3:W-:Y:S04]  /*bfce0*/  STL [R1+0x7f9c], R11 ;  /* 0x007f9c0b01007387 */ /* 0x0007e80000100800 */
[----:B------:R1:W-:Y:S01]  /*bfcf0*/  STL [R1+0x7f98], R10 ;  /* 0x007f980a01007387 */ /* 0x0003e20000100800 */
[----:B------:R-:W3:Y:S02]  /*bfd00*/  LDL.LU R236, [R1+0x2010] ;  /* 0x0020100001ec7983 */ /* 0x000ee40000300800 */
[----:B------:R-:W3:Y:S02]  /*bfd10*/  LDL.LU R237, [R1+0x2014] ;  /* 0x0020140001ed7983 */ /* 0x000ee40000300800 */
[----:B------:R-:W3:Y:S01]  /*bfd20*/  LDL.LU R238, [R1+0x2018] ;  /* 0x0020180001ee7983 */ /* 0x000ee20000300800 */
[----:B------:R-:W3:Y:S10]  /*bfd30*/  LDL.LU R239, [R1+0x201c] ;  /* 0x00201c0001ef7983 */ /* 0x000ef40000300800 */
[----:B------:R-:W-:Y:S01]  /*bfd40*/  MOV R130, R4 ;  /* 0x0000000400827202 */ /* 0x000fe20000000f00 */
[----:B------:R-:W-:-:S02]  /*bfd50*/  IMAD.MOV.U32 R142, RZ, RZ, R5 ;  /* 0x000000ffff8e7224 */ /* 0x000fc400078e0005 */
[----:B------:R-:W-:Y:S01]  /*bfd60*/  IMAD.MOV.U32 R143, RZ, RZ, R6 ;  /* 0x000000ffff8f7224 */ /* 0x000fe200078e0006 */
[----:B------:R-:W-:Y:S02]  /*bfd70*/  MOV R138, R7 ;  /* 0x00000007008a7202 */ /* 0x000fe40000000f00 */
[----:B----4-:R-:W-:Y:S01]  /*bfd80*/  HMMA.1688.F32.TF32 R4, R20, R120, R16 ;  /* 0x000000781404723c */ /* 0x010fe20000081010 */
[----:B------:R-:W4:Y:S01]  /*bfd90*/  LDL.LU R16, [R1+0x2000] ;  /* 0x0020000001107983 */ /* 0x000f220000300800 */
[----:B------:R-:W4:Y:S02]  /*bfda0*/  LDL.LU R17, [R1+0x2004] ;  /* 0x0020040001117983 */ /* 0x000f240000300800 */
[----:B------:R-:W4:Y:S02]  /*bfdb0*/  LDL.LU R18, [R1+0x2008] ;  /* 0x0020080001127983 */ /* 0x000f240000300800 */
[----:B------:R-:W4:Y:S01]  /*bfdc0*/  LDL.LU R19, [R1+0x200c] ;  /* 0x00200c0001137983 */ /* 0x000f220000300800 */
[----:B------:R-:W4:Y:S01]  /*bfdd0*/  LDL.LU R12, [R1+0x1ff0] ;  /* 0x001ff000010c7983 */ /* 0x000f220000300800 */
[----:B------:R-:W-:-:S02]  /*bfde0*/  IMAD.MOV.U32 R30, RZ, RZ, R14 ;  /* 0x000000ffff1e7224 */ /* 0x000fc400078e000e */
[----:B------:R-:W4:Y:S02]  /*bfdf0*/  LDL.LU R13, [R1+0x1ff4] ;  /* 0x001ff400010d7983 */ /* 0x000f240000300800 */
[----:B------:R-:W-:Y:S01]  /*bfe00*/  IMAD.MOV.U32 R31, RZ, RZ, R15 ;  /* 0x000000ffff1f7224 */ /* 0x000fe200078e000f */
[----:B------:R-:W4:Y:S01]  /*bfe10*/  LDL.LU R14, [R1+0x1ff8] ;  /* 0x001ff800010e7983 */ /* 0x000f220000300800 */
[----:B------:R-:W4:Y:S10]  /*bfe20*/  LDL.LU R15, [R1+0x1ffc] ;  /* 0x001ffc00010f7983 */ /* 0x000f340000300800 */
[----:B-1----:R-:W-:-:S02]  /*bfe30*/  IMAD.MOV.U32 R115, RZ, RZ, R4 ;  /* 0x000000ffff737224 */ /* 0x002fc400078e0004 */
[----:B------:R-:W-:Y:S01]  /*bfe40*/  IMAD.MOV.U32 R114, RZ, RZ, R5 ;  /* 0x000000ffff727224 */ /* 0x000fe200078e0005 */
[----:B------:R-:W-:Y:S01]  /*bfe50*/  MOV R110, R6 ;  /* 0x00000006006e7202 */ /* 0x000fe20000000f00 */
[----:B------:R-:W-:Y:S02]  /*bfe60*/  IMAD.MOV.U32 R111, RZ, RZ, R7 ;  /* 0x000000ffff6f7224 */ /* 0x000fe400078e0007 */
[C---:B------:R-:W-:Y:S01]  /*bfe70*/  HMMA.1688.F32.TF32 R4, R20.reuse, R116, R24 ;  /* 0x000000741404723c */ /* 0x040fe20000081018 */
[----:B------:R-:W4:Y:S01]  /*bfe80*/  LDL.LU R24, [R1+0x1fe0] ;  /* 0x001fe00001187983 */ /* 0x000f220000300800 */
[----:B------:R-:W4:Y:S02]  /*bfe90*/  LDL.LU R25, [R1+0x1fe4] ;  /* 0x001fe40001197983 */ /* 0x000f240000300800 */
[----:B------:R-:W4:Y:S02]  /*bfea0*/  LDL.LU R26, [R1+0x1fe8] ;  /* 0x001fe800011a7983 */ /* 0x000f240000300800 */
[----:B------:R-:W4:Y:S11]  /*bfeb0*/  LDL.LU R27, [R1+0x1fec] ;  /* 0x001fec00011b7983 */ /* 0x000f360000300800 */
[----:B------:R-:W-:Y:S07]  /*bfec0*/  @!UPT UIADD3 URZ, URZ, URZ, URZ ;  /* 0x0000003f3f3ff290 */ /* 0x000fee000fffe03f */
[----:B------:R-:W-:Y:S01]  /*bfed0*/  IMAD.MOV.U32 R123, RZ, RZ, R4 ;  /* 0x000000ffff7b7224 */ /* 0x000fe200078e0004 */
[----:B------:R-:W-:Y:S01]  /*bfee0*/  MOV R122, R5 ;  /* 0x00000005007a7202 */ /* 0x000fe20000000f00 */
[----:B------:R-:W-:Y:S02]  /*bfef0*/  IMAD.MOV.U32 R119, RZ, RZ, R6 ;  /* 0x000000ffff777224 */ /* 0x000fe400078e0006 */
[----:B------:R-:W-:Y:S02]  /*bff00*/  IMAD.MOV.U32 R118, RZ, RZ, R7 ;  /* 0x000000ffff767224 */ /* 0x000fe400078e0007 */
[----:B------:R-:W-:Y:S01]  /*bff10*/  STL.64 [R1+0x87b8], R122 ;  /* 0x0087b87a01007387 */ /* 0x000fe20000100a00 */
[----:B------:R1:W-:Y:S01]  /*bff20*/  STL.64 [R1+0x87b0], R120 ;  /* 0x0087b07801007387 */ /* 0x0003e20000100a00 */
[C---:B--2---:R-:W-:Y:S11]  /*bff30*/  HMMA.1688.F32.TF32 R4, R20.reuse, R112, R248 ;  /* 0x000000701404723c */ /* 0x044ff600000810f8 */
[----:B------:R-:W-:Y:S11]  /*bff40*/  @!UPT UIADD3 URZ, URZ, URZ, URZ ;  /* 0x0000003f3f3ff290 */ /* 0x000ff6000fffe03f */
[----:B------:R-:W-:Y:S02]  /*bff50*/  @!UPT UIADD3 URZ, URZ, URZ, URZ ;  /* 0x0000003f3f3ff290 */ /* 0x000fe4000fffe03f */
[----:B---3--:R-:W-:Y:S01]  /*bff60*/  MOV R11, R4 ;  /* 0x00000004000b7202 */ /* 0x008fe20000000f00 */
[----:B------:R-:W-:Y:S01]  /*bff70*/  IMAD.MOV.U32 R10, RZ, RZ, R5 ;  /* 0x000000ffff0a7224 */ /* 0x000fe200078e0005 */
[----:B------:R-:W2:Y:S01]  /*bff80*/  LDL.LU R4, [R1+0x1fd0] ;  /* 0x001fd00001047983 */ /* 0x000ea20000300800 */
[----:B------:R-:W-:Y:S02]  /*bff90*/  IMAD.MOV.U32 R127, RZ, RZ, R6 ;  /* 0x000000ffff7f7224 */ /* 0x000fe400078e0006 */
[----:B------:R-:W2:Y:S01]  /*bffa0*/  LDL.LU R5, [R1+0x1fd4] ;  /* 0x001fd40001057983 */ /* 0x000ea20000300800 */
[----:B------:R-:W-:Y:S01]  /*bffb0*/  MOV R126, R7 ;  /* 0x00000007007e7202 */ /* 0x000fe20000000f00 */
[----:B------:R-:W2:Y:S01]  /*bffc0*/  LDL.LU R6, [R1+0x1fd8] ;  /* 0x001fd80001067983 */ /* 0x000ea20000300800 */
[----:B------:R-:W2:Y:S02]  /*bffd0*/  LDL.LU R7, [R1+0x1fdc] ;  /* 0x001fdc0001077983 */ /* 0x000ea40000300800 */
[----:B------:R-:W3:Y:S02]  /*bffe0*/  LDL.LU R248, [R1+0x1fc0] ;  /* 0x001fc00001f87983 */ /* 0x000ee40000300800 */
[----:B------:R-:W3:Y:S01]  /*bfff0*/  LDL.LU R249, [R1+0x1fc4] ;  /* 0x001fc40001f97983 */ /* 0x000ee20000300800 */
[----:B------:R-:W3:Y:S01]  /*c0000*/  LDL.LU R250, [R1+0x1fc8] ;  /* 0x001fc80001fa7983 */ /* 0x000ee20000300800 */
[----:B------:R-:W3:Y:S01]  /*c0010*/  LDL.LU R251, [R1+0x1fcc] ;  /* 0x001fcc0001fb7983 */ /* 0x000ee20000300800 */
[C---:B-1----:R-:W-:Y:S08]  /*c0020*/  HMMA.1688.F32.TF32 R120, R20.reuse, R108, R236 ;  /* 0x0000006c1478723c */ /* 0x042ff000000810ec */
[C---:B----4-:R-:W-:Y:S11]  /*c0030*/  HMMA.1688.F32.TF32 R16, R20.reuse, R104, R16 ;  /* 0x000000681410723c */ /* 0x050ff60000081010 */
[----:B------:R-:W-:Y:S05]  /*c0040*/  @!UPT UIADD3 URZ, URZ, URZ, URZ ;  /* 0x0000003f3f3ff290 */ /* 0x000fea000fffe03f */
[----:B------:R-:W-:Y:S02]  /*c0050*/  IMAD.MOV.U32 R139, RZ, RZ, R120 ;  /* 0x000000ffff8b7224 */ /* 0x000fe400078e0078 */
[----:B------:R-:W-:Y:S01]  /*c0060*/  IMAD.MOV.U32 R131, RZ, RZ, R121 ;  /* 0x000000ffff837224 */ /* 0x000fe200078e0079 */
[----:B------:R-:W-:Y:S01]  /*c0070*/  MOV R134, R122 ;  /* 0x0000007a00867202 */ /* 0x000fe20000000f00 */
[----:B------:R-:W-:Y:S02]  /*c0080*/  IMAD.MOV.U32 R135, RZ, RZ, R123 ;  /* 0x000000ffff877224 */ /* 0x000fe400078e007b */
[C---:B------:R-:W-:Y:S01]  /*c0090*/  HMMA.1688.F32.TF32 R120, R20.reuse, R100, R12 ;  /* 0x000000641478723c */ /* 0x040fe2000008100c */
[----:B------:R1:W-:Y:S01]  /*c00a0*/  STL.64 [R1+0x1190], R16 ;  /* 0x0011901001007387 */ /* 0x0003e20000100a00 */
[----:B------:R-:W-:Y:S01]  /*c00b0*/  IMAD.MOV.U32 R42, RZ, RZ, R18 ;  /* 0x000000ffff2a7224 */ /* 0x000fe200078e0012 */
[----:B------:R-:W-:Y:S02]  /*c00c0*/  MOV R43, R19 ;  /* 0x00000013002b7202 */ /* 0x000fe40000000f00 */
[----:B-1----:R-:W4:Y:S01]  /*c00d0*/  LDL.LU R16, [R1+0x1fb0] ;  /* 0x001fb00001107983 */ /* 0x002f220000300800 */
[----:B------:R-:W4:Y:S02]  /*c00e0*/  LDL.LU R17, [R1+0x1fb4] ;  /* 0x001fb40001117983 */ /* 0x000f240000300800 */
[----:B------:R-:W4:Y:S02]  /*c00f0*/  LDL.LU R18, [R1+0x1fb8] ;  /* 0x001fb80001127983 */ /* 0x000f240000300800 */
[----:B------:R-:W4:Y:S01]  /*c0100*/  LDL.LU R19, [R1+0x1fbc] ;  /* 0x001fbc0001137983 */ /* 0x000f220000300800 */
[----:B------:R1:W-:Y:S01]  /*c0110*/  STL [R1+0x7ec4], R43 ;  /* 0x007ec42b01007387 */ /* 0x0003e20000100800 */
[----:B------:R1:W-:Y:S11]  /*c0120*/  STL [R1+0x7ec0], R42 ;  /* 0x007ec02a01007387 */ /* 0x0003f60000100800 */
[----:B------:R-:W-:Y:S01]  /*c0130*/  STL.64 [R1+0x1180], R120 ;  /* 0x0011807801007387 */ /* 0x000fe20000100a00 */
[C---:B------:R-:W-:Y:S01]  /*c0140*/  HMMA.1688.F32.TF32 R12, R20.reuse, R96, R24 ;  /* 0x00000060140c723c */ /* 0x040fe20000081018 */
[----:B------:R-:W-:Y:S01]  /*c0150*/  STL.64 [R1+0x1188], R122 ;  /* 0x0011887a01007387 */ /* 0x000fe20000100a00 */
[----:B------:R-:W4:Y:S02]  /*c0160*/  LDL.LU R24, [R1+0x1fa0] ;  /* 0x001fa00001187983 */ /* 0x000f240000300800 */
[----:B------:R-:W4:Y:S02]  /*c0170*/  LDL.LU R25, [R1+0x1fa4] ;  /* 0x001fa40001197983 */ /* 0x000f240000300800 */
[----:B------:R-:W4:Y:S01]  /*c0180*/  LDL.LU R26, [R1+0x1fa8] ;  /* 0x001fa800011a7983 */ /* 0x000f220000300800 */
[----:B------:R-:W4:Y:S11]  /*c0190*/  LDL.LU R27, [R1+0x1fac] ;  /* 0x001fac00011b7983 */ /* 0x000f360000300800 */
[----:B------:R-:W-:Y:S06]  /*c01a0*/  @!UPT UIADD3 URZ, URZ, URZ, URZ ;  /* 0x0000003f3f3ff290 */ /* 0x000fec000fffe03f */
[----:B------:R-:W-:Y:S01]  /*c01b0*/  IMAD.MOV.U32 R51, RZ, RZ, R15 ;  /* 0x000000ffff337224 */ /* 0x000fe200078e000f */
[----:B------:R-:W-:Y:S01]  /*c01c0*/  MOV R50, R14 ;  /* 0x0000000e00327202 */ /* 0x000fe20000000f00 */
[----:B------:R-:W-:Y:S02]  /*c01d0*/  IMAD.MOV.U32 R47, RZ, RZ, R13 ;  /* 0x000000ffff2f7224 */ /* 0x000fe400078e000d */
[----:B------:R-:W-:Y:S01]  /*c01e0*/  IMAD.MOV.U32 R46, RZ, RZ, R12 ;  /* 0x000000ffff2e7224 */ /* 0x000fe200078e000c */
[----:B------:R-:W-:Y:S01]  /*c01f0*/  STL [R1+0x7ed4], R51 ;  /* 0x007ed43301007387 */ /* 0x000fe20000100800 */
[----:B------:R-:W-:Y:S02]  /*c0200*/  STL [R1+0x7ed0], R50 ;  /* 0x007ed03201007387 */ /* 0x000fe40000100800 */
[----:B------:R-:W-:Y:S02]  /*c0210*/  STL [R1+0x7ecc], R47 ;  /* 0x007ecc2f01007387 */ /* 0x000fe40000100800 */
[----:B------:R-:W-:Y:S01]  /*c0220*/  STL [R1+0x7ec8], R46 ;  /* 0x007ec82e01007387 */ /* 0x000fe20000100800 */
[C---:B--2---:R-:W-:Y:S11]  /*c0230*/  HMMA.1688.F32.TF32 R4, R20.reuse, R92, R4 ;  /* 0x0000005c1404723c */ /* 0x044ff60000081004 */
[----:B------:R-:W-:Y:S11]  /*c0240*/  @!UPT UIADD3 URZ, URZ, URZ, URZ ;  /* 0x0000003f3f3ff290 */ /* 0x000ff6000fffe03f */
[----:B------:R-:W-:Y:S01]  /*c0250*/  @!UPT UIADD3 URZ, URZ, URZ, URZ ;  /* 0x0000003f3f3ff290 */ /* 0x000fe2000fffe03f */
[----:B------:R3:W-:Y:S01]  /*c0260*/  STL.64 [R1+0x1160], R4 ;  /* 0x0011600401007387 */ /* 0x0007e20000100a00 */
[----:B-1----:R-:W-:Y:S01]  /*c0270*/  IMAD.MOV.U32 R43, RZ, RZ, R6 ;  /* 0x000000ffff2b7224 */ /* 0x002fe200078e0006 */
[----:B------:R-:W-:Y:S02]  /*c0280*/  MOV R42, R7 ;  /* 0x00000007002a7202 */ /* 0x000fe40000000f00 */
[C---:B---3--:R-:W-:Y:S03]  /*c0290*/  HMMA.1688.F32.TF32 R4, R20.reuse, R88, R248 ;  /* 0x000000581404723c */ /* 0x048fe600000810f8 */
[----:B------:R1:W-:Y:S01]  /*c02a0*/  STL [R1+0x7edc], R42 ;  /* 0x007edc2a01007387 */ /* 0x0003e20000100800 */
[----:B------:R2:W-:Y:S11]  /*c02b0*/  STL [R1+0x7ed8], R43 ;  /* 0x007ed82b01007387 */ /* 0x0005f60000100800 */
[----:B------:R-:W-:Y:S09]  /*c02c0*/  @!UPT UIADD3 URZ, URZ, URZ, URZ ;  /* 0x0000003f3f3ff290 */ /* 0x000ff2000fffe03f */
[----:B------:R-:W-:Y:S02]  /*c02d0*/  IMAD.MOV.U32 R51, RZ, RZ, R4 ;  /* 0x000000ffff337224 */ /* 0x000fe400078e0004 */
[----:B------:R-:W-:Y:S01]  /*c02e0*/  IMAD.MOV.U32 R50, RZ, RZ, R5 ;  /* 0x000000ffff327224 */ /* 0x000fe200078e0005 */
[----:B------:R-:W-:Y:S01]  /*c02f0*/  MOV R47, R6 ;  /* 0x00000006002f7202 */ /* 0x000fe20000000f00 */
[----:B------:R-:W-:Y:S02]  /*c0300*/  IMAD.MOV.U32 R46, RZ, RZ, R7 ;  /* 0x000000ffff2e7224 */ /* 0x000fe400078e0007 */
[C---:B----4-:R-:W-:Y:S03]  /*c0310*/  HMMA.1688.F32.TF32 R4, R20.reuse, R84, R16 ;  /* 0x000000541404723c */ /* 0x050fe60000081010 */
[----:B------:R-:W-:Y:S01]  /*c0320*/  STL [R1+0x7eec], R46 ;  /* 0x007eec2e01007387 */ /* 0x000fe20000100800 */
[----:B------:R-:W-:Y:S02]  /*c0330*/  STL [R1+0x7ee8], R47 ;  /* 0x007ee82f01007387 */ /* 0x000fe40000100800 */
[----:B------:R-:W-:Y:S02]  /*c0340*/  STL [R1+0x7ee4], R51 ;  /* 0x007ee43301007387 */ /* 0x000fe40000100800 */
[----:B------:R-:W-:Y:S11]  /*c0350*/  STL [R1+0x7ee0], R50 ;  /* 0x007ee03201007387 */ /* 0x000ff60000100800 */
[----:B------:R-:W-:Y:S04]  /*c0360*/  @!UPT UIADD3 URZ, URZ, URZ, URZ ;  /* 0x0000003f3f3ff290 */ /* 0x000fe8000fffe03f */
[----:B------:R3:W-:Y:S01]  /*c0370*/  STL.64 [R1+0x1140], R4 ;  /* 0x0011400401007387 */ /* 0x0007e20000100a00 */
[----:B-1----:R-:W-:Y:S01]  /*c0380*/  IMAD.MOV.U32 R42, RZ, RZ, R6 ;  /* 0x000000ffff2a7224 */ /* 0x002fe200078e0006 */
[----:B--2---:R-:W-:Y:S01]  /*c0390*/  MOV R43, R7 ;  /* 0x00000007002b7202 */ /* 0x004fe20000000f00 */
[----:B------:R-:W2:Y:S01]  /*c03a0*/  LDL.LU R236, [R1+0x1e90] ;  /* 0x001e900001ec7983 */ /* 0x000ea20000300800 */
[----:B------:R-:W2:Y:S01]  /*c03b0*/  LDL.LU R237, [R1+0x1e94] ;  /* 0x001e940001ed7983 */ /* 0x000ea20000300800 */
[----:B------:R-:W2:Y:S02]  /*c03c0*/  LDL.LU R238, [R1+0x1e98] ;  /* 0x001e980001ee7983 */ /* 0x000ea40000300800 */
[----:B------:R-:W2:Y:S02]  /*c03d0*/  LDL.LU R239, [R1+0x1e9c] ;  /* 0x001e9c0001ef7983 */ /* 0x000ea40000300800 */
[----:B------:R-:W4:Y:S01]  /*c03e0*/  LDL.LU R12, [R1+0x1e80] ;  /* 0x001e8000010c7983 */ /* 0x000f220000300800 */
[----:B------:R-:W4:Y:S01]  /*c03f0*/  LDL.LU R13, [R1+0x1e84] ;  /* 0x001e8400010d7983 */ /* 0x000f220000300800 */
[----:B------:R-:W4:Y:S02]  /*c0400*/  LDL.LU R14, [R1+0x1e88] ;  /* 0x001e8800010e7983 */ /* 0x000f240000300800 */
[----:B------:R-:W4:Y:S01]  /*c0410*/  LDL.LU R15, [R1+0x1e8c] ;  /* 0x001e8c00010f7983 */ /* 0x000f220000300800 */
[C---:B---3--:R-:W-:Y:S01]  /*c0420*/  HMMA.1688.F32.TF32 R4, R20.reuse, R80, R24 ;  /* 0x000000501404723c */ /* 0x048fe20000081018 */
[----:B------:R-:W-:Y:S01]  /*c0430*/  STL [R1+0x7ef4], R43 ;  /* 0x007ef42b01007387 */ /* 0x000fe20000100800 */
[----:B------:R-:W-:Y:S11]  /*c0440*/  STL [R1+0x7ef0], R42 ;  /* 0x007ef02a01007387 */ /* 0x000ff60000100800 */
[----:B------:R-:W-:Y:S11]  /*c0450*/  @!UPT UIADD3 URZ, URZ, URZ, URZ ;  /* 0x0000003f3f3ff290 */ /* 0x000ff6000fffe03f */
[----:B------:R-:W-:Y:S02]  /*c0460*/  IMAD.MOV.U32 R54, RZ, RZ, R4 ;  /* 0x000000ffff367224 */ /* 0x000fe400078e0004 */
[----:B------:R-:W-:Y:S01]  /*c0470*/  IMAD.MOV.U32 R55, RZ, RZ, R5 ;  /* 0x000000ffff377224 */ /* 0x000fe200078e0005 */
[----:B------:R-:W3:Y:S01]  /*c0480*/  LDL.LU R4, [R1+0x1e70] ;  /* 0x001e700001047983 */ /* 0x000ee20000300800 */
[----:B------:R-:W-:Y:S01]  /*c0490*/  MOV R58, R6 ;  /* 0x00000006003a7202 */ /* 0x000fe20000000f00 */
        /* <DEDUP_REMOVED lines=16> */
[----:B------:R-:W-:Y:S02]  /*c05a0*/  STL [R1+0x7f04], R59 ;  /* 0x007f043b01007387 */ /* 0x000fe40000100800 */
[----:B------:R-:W-:Y:S01]  /*c05b0*/  STL [R1+0x7f00], R58 ;  /* 0x007f003a01007387 */ /* 0x000fe20000100800 */
[----:B------:R-:W-:Y:S01]  /*c05c0*/  STL [R1+0x7efc], R55 ;  /* 0x007efc3701007387 */ /* 0x000fe20000100800 */
[----:B------:R-:W-:Y:S02]  /*c05d0*/  STL [R1+0x7ef8], R54 ;  /* 0x007ef83601007387 */ /* 0x000fe40000100800 */
[----:B------:R-:W-:Y:S01]  /*c05e0*/  IMAD.MOV.U32 R176, RZ, RZ, R252 ;  /* 0x000000ffffb07224 */ /* 0x000fe200078e00fc */
[----:B------:R-:W-:Y:S01]  /*c05f0*/  MOV R177, R2 ;  /* 0x0000000200b17202 */ /* 0x000fe20000000f00 */
[C---:B--2---:R-:W-:Y:S08]  /*c0600*/  HMMA.1688.F32.TF32 R120, R20.reuse, R76, R236 ;  /* 0x0000004c1478723c */ /* 0x044ff000000810ec */
[C---:B----4-:R-:W-:Y:S08]  /*c0610*/  HMMA.1688.F32.TF32 R12, R20.reuse, R72, R12 ;  /* 0x00000048140c723c */ /* 0x050ff0000008100c */
[----:B---3--:R-:W-:Y:S08]  /*c0620*/  HMMA.1688.F32.TF32 R4, R20, R68, R4 ;  /* 0x000000441404723c */ /* 0x008ff00000081004 */
[----:B------:R-:W-:-:S02]  /*c0630*/  IMAD.MOV.U32 R50, RZ, RZ, R123 ;  /* 0x000000ffff327224 */ /* 0x000fc400078e007b */
[----:B------:R-:W-:Y:S01]  /*c0640*/  IMAD.MOV.U32 R51, RZ, RZ, R122 ;  /* 0x000000ffff337224 */ /* 0x000fe200078e007a */
[----:B------:R-:W-:Y:S01]  /*c0650*/  MOV R47, R121 ;  /* 0x00000079002f7202 */ /* 0x000fe20000000f00 */
[----:B------:R-:W-:Y:S01]  /*c0660*/  IMAD.MOV.U32 R46, RZ, RZ, R120 ;  /* 0x000000ffff2e7224 */ /* 0x000fe200078e0078 */
[----:B------:R-:W-:Y:S02]  /*c0670*/  STL [R1+0x7f14], R50 ;  /* 0x007f143201007387 */ /* 0x000fe40000100800 */
[----:B------:R-:W-:Y:S02]  /*c0680*/  STL [R1+0x7f10], R51 ;  /* 0x007f103301007387 */ /* 0x000fe40000100800 */
[----:B------:R1:W-:Y:S02]  /*c0690*/  STL [R1+0x7f0c], R47 ;  /* 0x007f0c2f01007387 */ /* 0x0003e40000100800 */
[----:B------:R2:W-:Y:S05]  /*c06a0*/  STL [R1+0x7f08], R46 ;  /* 0x007f082e01007387 */ /* 0x0005ea0000100800 */
[----:B-1----:R-:W-:-:S02]  /*c06b0*/  IMAD.MOV.U32 R47, RZ, RZ, R4 ;  /* 0x000000ffff2f7224 */ /* 0x002fc400078e0004 */
[----:B--2---:R-:W-:Y:S01]  /*c06c0*/  IMAD.MOV.U32 R46, RZ, RZ, R5 ;  /* 0x000000ffff2e7224 */ /* 0x004fe200078e0005 */
[----:B------:R-:W-:Y:S01]  /*c06d0*/  MOV R59, R6 ;  /* 0x00000006003b7202 */ /* 0x000fe20000000f00 */
[----:B------:R-:W-:Y:S02]  /*c06e0*/  IMAD.MOV.U32 R58, RZ, RZ, R7 ;  /* 0x000000ffff3a7224 */ /* 0x000fe400078e0007 */
[----:B------:R-:W-:Y:S01]  /*c06f0*/  HMMA.1688.F32.TF32 R4, R20, R64, R248 ;  /* 0x000000401404723c */ /* 0x000fe200000810f8 */
[----:B------:R-:W-:Y:S01]  /*c0700*/  IMAD.MOV.U32 R54, RZ, RZ, R13 ;  /* 0x000000ffff367224 */ /* 0x000fe200078e000d */
[----:B------:R-:W-:-:S04]  /*c0710*/  MOV R55, R12 ;  /* 0x0000000c00377202 */ /* 0x000fc80000000f00 */
[----:B------:R1:W-:Y:S01]  /*c0720*/  STL [R1+0x7f1c], R54 ;  /* 0x007f1c3601007387 */ /* 0x0003e20000100800 */
[----:B------:R2:W-:Y:S02]  /*c0730*/  STL [R1+0x7f18], R55 ;  /* 0x007f183701007387 */ /* 0x0005e40000100800 */
        /* <DEDUP_REMOVED lines=16> */
[----:B------:R-:W-:Y:S01]  /*c0840*/  IMAD.MOV.U32 R62, RZ, RZ, R4 ;  /* 0x000000ffff3e7224 */ /* 0x000fe200078e0004 */
[----:B------:R-:W-:Y:S01]  /*c0850*/  MOV R63, R5 ;  /* 0x00000005003f7202 */ /* 0x000fe20000000f00 */
[----:B------:R-:W-:-:S02]  /*c0860*/  IMAD.MOV.U32 R66, RZ, RZ, R6 ;  /* 0x000000ffff427224 */ /* 0x000fc400078e0006 */
[----:B------:R-:W-:Y:S01]  /*c0870*/  IMAD.MOV.U32 R67, RZ, RZ, R7 ;  /* 0x000000ffff437224 */ /* 0x000fe200078e0007 */
[----:B------:R-:W2:Y:S01]  /*c0880*/  LDL.LU R150, [R1+0x298] ;  /* 0x0002980001967983 */ /* 0x000ea20000300800 */
[C---:B------:R-:W-:Y:S01]  /*c0890*/  HMMA.1688.F32.TF32 R4, R20.reuse, R60, R16 ;  /* 0x0000003c1404723c */ /* 0x040fe20000081010 */
[----:B------:R-:W2:Y:S02]  /*c08a0*/  LDL.LU R151, [R1+0x29c] ;  /* 0x00029c0001977983 */ /* 0x000ea40000300800 */
[----:B------:R-:W2:Y:S01]  /*c08b0*/  LDL.LU R172, [R1+0x280] ;  /* 0x0002800001ac7983 */ /* 0x000ea20000300800 */
[----:B------:R-:W2:Y:S01]  /*c08c0*/  LDL.LU R173, [R1+0x284] ;  /* 0x0002840001ad7983 */ /* 0x000ea20000300800 */
[----:B------:R-:W2:Y:S02]  /*c08d0*/  LDL.LU R174, [R1+0x288] ;  /* 0x0002880001ae7983 */ /* 0x000ea40000300800 */
[----:B------:R-:W2:Y:S11]  /*c08e0*/  LDL.LU R175, [R1+0x28c] ;  /* 0x00028c0001af7983 */ /* 0x000eb60000300800 */
[----:B------:R-:W-:Y:S06]  /*c08f0*/  @!UPT UIADD3 URZ, URZ, URZ, URZ ;  /* 0x0000003f3f3ff290 */ /* 0x000fec000fffe03f */
[----:B------:R-:W-:Y:S01]  /*c0900*/  MOV R70, R4 ;  /* 0x0000000400467202 */ /* 0x000fe20000000f00 */
[----:B------:R-:W-:Y:S02]  /*c0910*/  IMAD.MOV.U32 R71, RZ, RZ, R5 ;  /* 0x000000ffff477224 */ /* 0x000fe400078e0005 */
[----:B------:R-:W-:Y:S01]  /*c0920*/  IMAD.MOV.U32 R74, RZ, RZ, R6 ;  /* 0x000000ffff4a7224 */ /* 0x000fe200078e0006 */
[----:B------:R-:W-:Y:S02]  /*c0930*/  MOV R75, R7 ;  /* 0x00000007004b7202 */ /* 0x000fe40000000f00 */
[----:B------:R-:W-:Y:S01]  /*c0940*/  HMMA.1688.F32.TF32 R4, R20, R56, R24 ;  /* 0x000000381404723c */ /* 0x000fe20000081018 */
        /* <DEDUP_REMOVED lines=16> */
[----:B------:R-:W4:Y:S01]  /*c0a50*/  LDL.LU R12, [R1+0x1e00] ;  /* 0x001e0000010c7983 */ /* 0x000f220000300800 */
[----:B------:R-:W-:-:S02]  /*c0a60*/  IMAD.MOV.U32 R43, RZ, RZ, R14 ;  /* 0x000000ffff2b7224 */ /* 0x000fc400078e000e */
[----:B------:R-:W4:Y:S01]  /*c0a70*/  LDL.LU R13, [R1+0x1e04] ;  /* 0x001e0400010d7983 */ /* 0x000f220000300800 */
[----:B------:R-:W-:Y:S01]  /*c0a80*/  MOV R42, R15 ;  /* 0x0000000f002a7202 */ /* 0x000fe20000000f00 */
[----:B------:R-:W4:Y:S01]  /*c0a90*/  LDL.LU R14, [R1+0x1e08] ;  /* 0x001e0800010e7983 */ /* 0x000f220000300800 */
[----:B------:R-:W4:Y:S02]  /*c0aa0*/  LDL.LU R15, [R1+0x1e0c] ;  /* 0x001e0c00010f7983 */ /* 0x000f240000300800 */
[----:B------:R-:W-:Y:S02]  /*c0ab0*/  IMAD.MOV.U32 R78, RZ, RZ, R4 ;  /* 0x000000ffff4e7224 */ /* 0x000fe400078e0004 */
        /* <DEDUP_REMOVED lines=17> */
[----:B------:R-:W-:Y:S01]  /*c0bd0*/  IMAD.MOV.U32 R244, RZ, RZ, R3 ;  /* 0x000000fffff47224 */ /* 0x000fe200078e0003 */
[----:B------:R-:W-:Y:S01]  /*c0be0*/  MOV R245, R0 ;  /* 0x0000000000f57202 */ /* 0x000fe20000000f00 */
[----:B------:R-:W4:Y:S01]  /*c0bf0*/  LDL.LU R236, [R1+0x240] ;  /* 0x0002400001ec7983 */ /* 0x000f220000300800 */
[----:B------:R-:W4:Y:S02]  /*c0c00*/  LDL.LU R237, [R1+0x244] ;  /* 0x0002440001ed7983 */ /* 0x000f240000300800 */
[----:B------:R-:W-:Y:S02]  /*c0c10*/  IMAD.MOV.U32 R152, RZ, RZ, R247 ;  /* 0x000000ffff987224 */ /* 0x000fe400078e00f7 */
[----:B------:R-:W-:Y:S01]  /*c0c20*/  IMAD.MOV.U32 R153, RZ, RZ, R246 ;  /* 0x000000ffff997224 */ /* 0x000fe200078e00f6 */
[----:B------:R-:W4:Y:S01]  /*c0c30*/  LDL.LU R238, [R1+0x248] ;  /* 0x0002480001ee7983 */ /* 0x000f220000300800 */
[----:B------:R-:W4:Y:S01]  /*c0c40*/  LDL.LU R239, [R1+0x24c] ;  /* 0x00024c0001ef7983 */ /* 0x000f220000300800 */
[C---:B--2---:R-:W-:Y:S08]  /*c0c50*/  HMMA.1688.F32.TF32 R212, R20.reuse, R52, R212 ;  /* 0x0000003414d4723c */ /* 0x044ff000000810d4 */
[C---:B---3--:R-:W-:Y:S08]  /*c0c60*/  HMMA.1688.F32.TF32 R216, R20.reuse, R48, R216 ;  /* 0x0000003014d8723c */ /* 0x048ff000000810d8 */
[C---:B------:R-:W-:Y:S08]  /*c0c70*/  HMMA.1688.F32.TF32 R220, R20.reuse, R44, R220 ;  /* 0x0000002c14dc723c */ /* 0x040ff000000810dc */
[C---:B----4-:R-:W-:Y:S08]  /*c0c80*/  HMMA.1688.F32.TF32 R12, R20.reuse, R40, R12 ;  /* 0x00000028140c723c */ /* 0x050ff0000008100c */
[C---:B------:R-:W-:Y:S08]  /*c0c90*/  HMMA.1688.F32.TF32 R248, R20.reuse, R36, R248 ;  /* 0x0000002414f8723c */ /* 0x040ff000000810f8 */
[----:B------:R-:W-:Y:S01]  /*c0ca0*/  HMMA.1688.F32.TF32 R20, R20, R32, R4 ;  /* 0x000000201414723c */ /* 0x000fe20000081004 */
[----:B------:R-:W-:Y:S01]  /*c0cb0*/  MOV R50, R214 ;  /* 0x000000d600327202 */ /* 0x000fe20000000f00 */
[----:B------:R-:W-:-:S06]  /*c0cc0*/  IMAD.MOV.U32 R51, RZ, RZ, R215 ;  /* 0x000000ffff337224 */ /* 0x000fcc00078e00d7 */
[----:B------:R-:W-:Y:S01]  /*c0cd0*/  HMMA.1688.F32.TF32 R244, R240, R244, R16 ;  /* 0x000000f4f0f4723c */ /* 0x000fe20000081010 */
[----:B-1----:R-:W-:Y:S02]  /*c0ce0*/  IMAD.MOV.U32 R54, RZ, RZ, R212 ;  /* 0x000000ffff367224 */ /* 0x002fe400078e00d4 */
[----:B------:R-:W-:Y:S01]  /*c0cf0*/  IMAD.MOV.U32 R55, RZ, RZ, R213 ;  /* 0x000000ffff377224 */ /* 0x000fe200078e00d5 */
[----:B------:R-:W2:Y:S01]  /*c0d00*/  LDL.LU.64 R214, [R1+0x88b8] ;  /* 0x0088b80001d67983 */ /* 0x000ea20000300a00 */
[----:B------:R-:W3:Y:S02]  /*c0d10*/  LDL.LU.64 R212, [R1+0x88b0] ;  /* 0x0088b00001d47983 */ /* 0x000ee40000300a00 */
[----:B------:R-:W-:Y:S02]  /*c0d20*/  IMAD.MOV.U32 R90, RZ, RZ, R218 ;  /* 0x000000ffff5a7224 */ /* 0x000fe400078e00da */
[----:B------:R-:W-:Y:S02]  /*c0d30*/  IMAD.MOV.U32 R91, RZ, RZ, R219 ;  /* 0x000000ffff5b7224 */ /* 0x000fe400078e00db */
[----:B------:R-:W-:Y:S01]  /*c0d40*/  IMAD.MOV.U32 R86, RZ, RZ, R216 ;  /* 0x000000ffff567224 */ /* 0x000fe200078e00d8 */
[----:B------:R-:W-:Y:S01]  /*c0d50*/  MOV R87, R217 ;  /* 0x000000d900577202 */ /* 0x000fe20000000f00 */
[----:B------:R-:W4:Y:S01]  /*c0d60*/  LDL.LU.64 R218, [R1+0x88a8] ;  /* 0x0088a80001da7983 */ /* 0x000f220000300a00 */
[----:B------:R-:W2:Y:S02]  /*c0d70*/  LDL.LU.64 R216, [R1+0x88a0] ;  /* 0x0088a00001d87983 */ /* 0x000ea40000300a00 */
[----:B------:R-:W-:Y:S01]  /*c0d80*/  IMAD.MOV.U32 R107, RZ, RZ, R222 ;  /* 0x000000ffff6b7224 */ /* 0x000fe200078e00de */
[----:B------:R-:W-:-:S02]  /*c0d90*/  MOV R102, R223 ;  /* 0x000000df00667202 */ /* 0x000fc40000000f00 */
[----:B------:R-:W-:Y:S01]  /*c0da0*/  MOV R94, R220 ;  /* 0x000000dc005e7202 */ /* 0x000fe20000000f00 */
[----:B------:R-:W-:Y:S01]  /*c0db0*/  IMAD.MOV.U32 R106, RZ, RZ, R221 ;  /* 0x000000ffff6a7224 */ /* 0x000fe200078e00dd */
[----:B------:R-:W2:Y:S01]  /*c0dc0*/  LDL.LU.64 R222, [R1+0x8898] ;  /* 0x0088980001de7983 */ /* 0x000ea20000300a00 */
[----:B------:R-:W2:Y:S01]  /*c0dd0*/  LDL.LU.64 R220, [R1+0x8890] ;  /* 0x0088900001dc7983 */ /* 0x000ea20000300a00 */
[----:B------:R-:W-:Y:S01]  /*c0de0*/  MOV R98, R14 ;  /* 0x0000000e00627202 */ /* 0x000fe20000000f00 */
[----:B------:R-:W-:Y:S02]  /*c0df0*/  IMAD.MOV.U32 R99, RZ, RZ, R15 ;  /* 0x000000ffff637224 */ /* 0x000fe400078e000f */
[----:B------:R-:W-:Y:S02]  /*c0e00*/  IMAD.MOV.U32 R103, RZ, RZ, R12 ;  /* 0x000000ffff677224 */ /* 0x000fe400078e000c */
[----:B------:R-:W-:Y:S01]  /*c0e10*/  IMAD.MOV.U32 R95, RZ, RZ, R13 ;  /* 0x000000ffff5f7224 */ /* 0x000fe200078e000d */
[----:B------:R-:W2:Y:S01]  /*c0e20*/  LDL.LU.64 R14, [R1+0x8888] ;  /* 0x00888800010e7983 */ /* 0x000ea20000300a00 */
        /* <DEDUP_REMOVED lines=8> */
[----:B------:R1:W-:Y:S03]  /*c0eb0*/  STL.64 [R1+0x1078], R22 ;  /* 0x0010781601007387 */ /* 0x0003e60000100a00 */
[----:B-1----:R-:W2:Y:S01]  /*c0ec0*/  LDL.LU R20, [R1+0x2a0] ;  /* 0x0002a00001147983 */ /* 0x002ea20000300800 */
[----:B------:R-:W2:Y:S02]  /*c0ed0*/  LDL.LU R21, [R1+0x2a4] ;  /* 0x0002a40001157983 */ /* 0x000ea40000300800 */
[----:B------:R-:W2:Y:S02]  /*c0ee0*/  LDL.LU R22, [R1+0x2a8] ;  /* 0x0002a80001167983 */ /* 0x000ea40000300800 */
[----:B------:R-:W2:Y:S01]  /*c0ef0*/  LDL.LU R23, [R1+0x2ac] ;  /* 0x0002ac0001177983 */ /* 0x000ea20000300800 */
[----:B------:R-:W2:Y:S01]  /*c0f00*/  LDL.LU.64 R18, [R1+0x8858] ;  /* 0x0088580001127983 */ /* 0x000ea20000300a00 */
[----:B------:R-:W2:Y:S02]  /*c0f10*/  LDL.LU.64 R16, [R1+0x8850] ;  /* 0x0088500001107983 */ /* 0x000ea40000300a00 */
[----:B------:R1:W-:Y:S02]  /*c0f20*/  STL.64 [R1+0x1060], R244 ;  /* 0x001060f401007387 */ /* 0x0003e40000100a00 */
[----:B------:R-:W-:Y:S01]  /*c0f30*/  STL.64 [R1+0x1068], R246 ;  /* 0x001068f601007387 */ /* 0x000fe20000100a00 */
[----:B-1----:R-:W2:Y:S02]  /*c0f40*/  LDL.LU.64 R244, [R1+0x8848] ;  /* 0x0088480001f47983 */ /* 0x002ea40000300a00 */
        /* <DEDUP_REMOVED lines=20> */
[----:B------:R-:W-:Y:S01]  /*c1090*/  STL.64 [R1+0xfc8], R150 ;  /* 0x000fc89601007387 */ /* 0x000fe20000100a00 */
[C---:B--2---:R-:W-:Y:S01]  /*c10a0*/  HMMA.1688.F32.TF32 R20, R240.reuse, R24, R232 ;  /* 0x00000018f014723c */ /* 0x044fe200000810e8 */
[----:B------:R-:W-:Y:S01]  /*c10b0*/  STL.64 [R1+0x87a8], R26 ;  /* 0x0087a81a01007387 */ /* 0x000fe20000100a00 */
[----:B------:R-:W-:Y:S02]  /*c10c0*/  STL.64 [R1+0xfa0], R120 ;  /* 0x000fa07801007387 */ /* 0x000fe40000100a00 */
[----:B------:R-:W-:Y:S02]  /*c10d0*/  STL.64 [R1+0xfa8], R122 ;  /* 0x000fa87a01007387 */ /* 0x000fe40000100a00 */
[----:B------:R-:W-:Y:S11]  /*c10e0*/  STL.64 [R1+0x87a0], R24 ;  /* 0x0087a01801007387 */ /* 0x000ff60000100a00 */
[----:B------:R-:W-:Y:S06]  /*c10f0*/  @!UPT UIADD3 URZ, URZ, URZ, URZ ;  /* 0x0000003f3f3ff290 */ /* 0x000fec000fffe03f */
[----:B------:R-:W-:Y:S01]  /*c1100*/  STL.64 [R1+0xf80], R20 ;  /* 0x000f801401007387 */ /* 0x000fe20000100a00 */
[----:B------:R1:W-:Y:S02]  /*c1110*/  STL.64 [R1+0xf88], R22 ;  /* 0x000f881601007387 */ /* 0x0003e40000100a00 */
[----:B-1----:R-:W-:Y:S11]  /*c1120*/  HMMA.1688.F32.TF32 R20, R240, R16, R236 ;  /* 0x00000010f014723c */ /* 0x002ff600000810ec */
[----:B------:R-:W-:Y:S11]  /*c1130*/  @!UPT UIADD3 URZ, URZ, URZ, URZ ;  /* 0x0000003f3f3ff290 */ /* 0x000ff6000fffe03f */
[----:B------:R-:W-:Y:S01]  /*c1140*/  @!UPT UIADD3 URZ, URZ, URZ, URZ ;  /* 0x0000003f3f3ff290 */ /* 0x000fe2000fffe03f */
[----:B------:R1:W-:Y:S01]  /*c1150*/  STL.64 [R1+0xf60], R20 ;  /* 0x000f601401007387 */ /* 0x0003e20000100a00 */
        /* <DEDUP_REMOVED lines=29> */
[----:B------:R-:W-:-:S02]  /*c1330*/  IMAD.MOV.U32 R38, RZ, RZ, R22 ;  /* 0x000000ffff267224 */ /* 0x000fc400078e0016 */
[----:B------:R-:W3:Y:S01]  /*c1340*/  LDL.LU R21, [R1+0x1c4] ;  /* 0x0001c40001157983 */ /* 0x000ee20000300800 */
[----:B------:R-:W-:Y:S01]  /*c1350*/  MOV R39, R23 ;  /* 0x0000001700277202 */ /* 0x000fe20000000f00 */
        /* <DEDUP_REMOVED lines=37> */
[----:B------:R-:W-:Y:S02]  /*c15b0*/  IMAD.MOV.U32 R34, RZ, RZ, R232 ;  /* 0x000000ffff227224 */ /* 0x000fe400078e00e8 */
[----:B------:R-:W-:Y:S02]  /*c15c0*/  IMAD.MOV.U32 R35, RZ, RZ, R233 ;  /* 0x000000ffff237224 */ /* 0x000fe400078e00e9 */
[----:B------:R-:W3:Y:S01]  /*c15d0*/  LDL.LU.64 R232, [R1+0x8820] ;  /* 0x0088200001e87983 */ /* 0x000ee20000300a00 */
[----:B--2---:R-:W-:Y:S02]  /*c15e0*/  STL.64 [R1+0x8778], R238 ;  /* 0x008778ee01007387 */ /* 0x004fe40000100a00 */
        /* <DEDUP_REMOVED lines=11> */
[----:B------:R-:W3:Y:S02]  /*c16a0*/  LDL.LU.64 R224, [R1+0x8810] ;  /* 0x0088100001e07983 */ /* 0x000ee40000300a00 */
[----:B------:R2:W-:Y:S02]  /*c16b0*/  STL.64 [R1+0x8768], R232 ;  /* 0x008768e801007387 */ /* 0x0005e40000100a00 */
[C---:B--2---:R-:W-:Y:S01]  /*c16c0*/  HMMA.1688.F32.TF32 R232, R240.reuse, R228, R236 ;  /* 0x000000e4f0e8723c */ /* 0x044fe200000810ec */
[----:B------:R-:W-:Y:S01]  /*c16d0*/  STL.64 [R1+0x8760], R230 ;  /* 0x008760e601007387 */ /* 0x000fe20000100a00 */
[----:B------:R-:W-:Y:S11]  /*c16e0*/  STL.64 [R1+0x8758], R228 ;  /* 0x008758e401007387 */ /* 0x000ff60000100a00 */
[----:B------:R-:W-:Y:S10]  /*c16f0*/  @!UPT UIADD3 URZ, URZ, URZ, URZ ;  /* 0x0000003f3f3ff290 */ /* 0x000ff4000fffe03f */
[----:B------:R-:W-:Y:S01]  /*c1700*/  STL.64 [R1+0xef0], R232 ;  /* 0x000ef0e801007387 */ /* 0x000fe20000100a00 */
[----:B------:R-:W-:Y:S01]  /*c1710*/  STL.64 [R1+0xef8], R234 ;  /* 0x000ef8ea01007387 */ /* 0x000fe20000100a00 */
[C---:B---3--:R-:W-:Y:S02]  /*c1720*/  HMMA.1688.F32.TF32 R12, R240.reuse, R224, R12 ;  /* 0x000000e0f00c723c */ /* 0x048fe4000008100c */
        /* <DEDUP_REMOVED lines=12> */
[----:B----4-:R-:W-:Y:S01]  /*c17f0*/  STL.64 [R1+0x8730], R218 ;  /* 0x008730da01007387 */ /* 0x010fe20000100a00 */
        /* <DEDUP_REMOVED lines=11> */
[C---:B-1----:R-:W-:Y:S11]  /*c18b0*/  HMMA.1688.F32.TF32 R12, R240.reuse, R208, R120 ;  /* 0x000000d0f00c723c */ /* 0x042ff60000081078 */
[----:B------:R-:W-:Y:S11]  /*c18c0*/  @!UPT UIADD3 URZ, URZ, URZ, URZ ;  /* 0x0000003f3f3ff290 */ /* 0x000ff6000fffe03f */
[----:B------:R-:W-:Y:S01]  /*c18d0*/  @!UPT UIADD3 URZ, URZ, URZ, URZ ;  /* 0x0000003f3f3ff290 */ /* 0x000fe2000fffe03f */
        /* <DEDUP_REMOVED lines=9> */
[----:B------:R1:W-:Y:S01]  /*c1970*/  STL.64 [R1+0xe30], R12 ;  /* 0x000e300c01007387 */ /* 0x0003e20000100a00 */
[----:B------:R2:W-:Y:S03]  /*c1980*/  STL.64 [R1+0xe38], R14 ;  /* 0x000e380e01007387 */ /* 0x0005e60000100a00 */
[----:B-1----:R-:W3:Y:S04]  /*c1990*/  LDL.LU R12, [R1+0x470] ;  /* 0x00047000010c7983 */ /* 0x002ee80000300800 */
[----:B------:R1:W-:Y:S02]  /*c19a0*/  STL.64 [R1+0xe20], R20 ;  /* 0x000e201401007387 */ /* 0x0003e40000100a00 */
[----:B------:R4:W-:Y:S06]  /*c19b0*/  STL.64 [R1+0xe28], R22 ;  /* 0x000e281601007387 */ /* 0x0009ec0000100a00 */
[----:B------:R4:W-:Y:S01]  /*c19c0*/  STL.64 [R1+0xe00], R16 ;  /* 0x000e001001007387 */ /* 0x0009e20000100a00 */
[----:B------:R4:W-:Y:S01]  /*c19d0*/  STL.64 [R1+0xe08], R18 ;  /* 0x000e081201007387 */ /* 0x0009e20000100a00 */
[----:B------:R-:W3:Y:S02]  /*c19e0*/  LDL.LU R13, [R1+0x474] ;  /* 0x00047400010d7983 */ /* 0x000ee40000300800 */
[----:B--2---:R-:W3:Y:S02]  /*c19f0*/  LDL.LU R14, [R1+0x478] ;  /* 0x00047800010e7983 */ /* 0x004ee40000300800 */
[----:B------:R-:W3:Y:S01]  /*c1a00*/  LDL.LU R15, [R1+0x47c] ;  /* 0x00047c00010f7983 */ /* 0x000ee20000300800 */
[----:B-1----:R-:W2:Y:S01]  /*c1a10*/  LDL.LU R20, [R1+0xc0] ;  /* 0x0000c00001147983 */ /* 0x002ea20000300800 */
[----:B------:R-:W2:Y:S02]  /*c1a20*/  LDL.LU R21, [R1+0xc4] ;  /* 0x0000c40001157983 */ /* 0x000ea40000300800 */
[----:B----4-:R-:W2:Y:S01]  /*c1a30*/  LDL.LU R22, [R1+0xc8] ;  /* 0x0000c80001167983 */ /* 0x010ea20000300800 */
[----:B------:R-:W2:Y:S04]  /*c1a40*/  LDL.LU R23, [R1+0xcc] ;  /* 0x0000cc0001177983 */ /* 0x000ea80000300800 */
        /* <DEDUP_REMOVED lines=91> */
[----:B-1----:R-:W2:Y:S01]  /*c2000*/  LDL.LU.64 R154, [R1+0x87c8] ;  /* 0x0087c800019a7983 */ /* 0x002ea20000300a00 */
[----:B------:R-:W4:Y:S01]  /*c2010*/  LDL.LU.64 R152, [R1+0x87c0] ;  /* 0x0087c00001987983 */ /* 0x000f220000300a00 */
[C---:B------:R-:W-:Y:S08]  /*c2020*/  HMMA.1688.F32.TF32 R212, R240.reuse, R164, R212 ;  /* 0x000000a4f0d4723c */ /* 0x040ff000000810d4 */
[C---:B------:R-:W-:Y:S11]  /*c2030*/  HMMA.1688.F32.TF32 R220, R240.reuse, R156, R220 ;  /* 0x0000009cf0dc723c */ /* 0x040ff600000810dc */
[----:B------:R-:W-:Y:S04]  /*c2040*/  @!UPT UIADD3 URZ, URZ, URZ, URZ ;  /* 0x0000003f3f3ff290 */ /* 0x000fe8000fffe03f */
        /* <DEDUP_REMOVED lines=8> */
[----:B------:R-:W-:Y:S01]  /*c20d0*/  STL.64 [R1+0xd48], R222 ;  /* 0x000d48de01007387 */ /* 0x000fe20000100a00 */
[C---:B------:R-:W-:Y:S08]  /*c20e0*/  HMMA.1688.F32.TF32 R12, R240.reuse, R132, R12 ;  /* 0x00000084f00c723c */ /* 0x040ff0000008100c */
[C---:B----4-:R-:W-:Y:S08]  /*c20f0*/  HMMA.1688.F32.TF32 R216, R240.reuse, R152, R224 ;  /* 0x00000098f0d8723c */ /* 0x050ff000000810e0 */
[C---:B--2---:R-:W-:Y:S01]  /*c2100*/  HMMA.1688.F32.TF32 R212, R240.reuse, R148, R20 ;  /* 0x00000094f0d4723c */ /* 0x044fe20000081014 */
[----:B------:R-:W-:Y:S04]  /*c2110*/  LDS R20, [R2+0x44080] ;  /* 0x0440800002147984 */ /* 0x000fe80000000800 */
[----:B------:R-:W-:Y:S04]  /*c2120*/  LDS R22, [R2+0x44880] ;  /* 0x0448800002167984 */ /* 0x000fe80000000800 */
[----:B------:R-:W-:Y:S04]  /*c2130*/  LDS R21, [R252+0x44080] ;  /* 0x04408000fc157984 */ /* 0x000fe80000000800 */
[----:B------:R-:W1:Y:S04]  /*c2140*/  LDS R23, [R252+0x44880] ;  /* 0x04488000fc177984 */ /* 0x000e680000000800 */
[----:B------:R-:W-:Y:S01]  /*c2150*/  STL.64 [R1+0xd30], R216 ;  /* 0x000d30d801007387 */ /* 0x000fe20000100a00 */
[----:B------:R2:W-:Y:S02]  /*c2160*/  STL.64 [R1+0xd38], R218 ;  /* 0x000d38da01007387 */ /* 0x0005e40000100a00 */
[C---:B--2---:R-:W-:Y:S03]  /*c2170*/  HMMA.1688.F32.TF32 R216, R240.reuse, R144, R228 ;  /* 0x00000090f0d8723c */ /* 0x044fe600000810e4 */
[----:B------:R-:W-:Y:S01]  /*c2180*/  STL.64 [R1+0xd20], R212 ;  /* 0x000d20d401007387 */ /* 0x000fe20000100a00 */
[----:B------:R2:W-:Y:S02]  /*c2190*/  STL.64 [R1+0xd28], R214 ;  /* 0x000d28d601007387 */ /* 0x0005e40000100a00 */
[----:B------:R-:W-:Y:S02]  /*c21a0*/  STL.64 [R1+0x8710], R142 ;  /* 0x0087108e01007387 */ /* 0x000fe40000100a00 */
[C---:B--2---:R-:W-:Y:S11]  /*c21b0*/  HMMA.1688.F32.TF32 R212, R240.reuse, R140, R232 ;  /* 0x0000008cf0d4723c */ /* 0x044ff600000810e8 */
[----:B------:R-:W-:Y:S04]  /*c21c0*/  @!UPT UIADD3 URZ, URZ, URZ, URZ ;  /* 0x0000003f3f3ff290 */ /* 0x000fe8000fffe03f */
[----:B------:R-:W-:Y:S01]  /*c21d0*/  STL.64 [R1+0xd10], R216 ;  /* 0x000d10d801007387 */ /* 0x000fe20000100a00 */
[----:B------:R-:W-:Y:S02]  /*c21e0*/  STL.64 [R1+0xd18], R218 ;  /* 0x000d18da01007387 */ /* 0x000fe40000100a00 */
[----:B------:R2:W-:Y:S02]  /*c21f0*/  STL.64 [R1+0x8708], R140 ;  /* 0x0087088c01007387 */ /* 0x0005e40000100a00 */
[C---:B--2---:R-:W-:Y:S03]  /*c2200*/  HMMA.1688.F32.TF32 R140, R240.reuse, R136, R236 ;  /* 0x00000088f08c723c */ /* 0x044fe600000810ec */
[----:B------:R-:W-:Y:S01]  /*c2210*/  STL.64 [R1+0xd00], R212 ;  /* 0x000d00d401007387 */ /* 0x000fe20000100a00 */
[----:B------:R-:W-:Y:S02]  /*c2220*/  STL.64 [R1+0xd08], R214 ;  /* 0x000d08d601007387 */ /* 0x000fe40000100a00 */
[----:B------:R-:W-:Y:S02]  /*c2230*/  STL.64 [R1+0x8700], R138 ;  /* 0x0087008a01007387 */ /* 0x000fe40000100a00 */
[----:B------:R-:W-:Y:S11]  /*c2240*/  STL.64 [R1+0x86f8], R136 ;  /* 0x0086f88801007387 */ /* 0x000ff60000100a00 */
[----:B------:R-:W-:Y:S04]  /*c2250*/  @!UPT UIADD3 URZ, URZ, URZ, URZ ;  /* 0x0000003f3f3ff290 */ /* 0x000fe8000fffe03f */
        /* <DEDUP_REMOVED lines=8> */
[----:B------:R-:W-:Y:S06]  /*c22e0*/  STL.64 [R1+0x86d8], R128 ;  /* 0x0086d88001007387 */ /* 0x000fec0000100a00 */
[C---:B------:R-:W-:Y:S11]  /*c22f0*/  HMMA.1688.F32.TF32 R16, R240.reuse, R8, R120 ;  /* 0x00000008f010723c */ /* 0x040ff60000081078 */
[----:B------:R-:W-:Y:S04]  /*c2300*/  @!UPT UIADD3 URZ, URZ, URZ, URZ ;  /* 0x0000003f3f3ff290 */ /* 0x000fe8000fffe03f */
[----:B------:R-:W-:Y:S01]  /*c2310*/  STL.64 [R1+0xcb0], R12 ;  /* 0x000cb00c01007387 */ /* 0x000fe20000100a00 */
[----:B------:R2:W-:Y:S02]  /*c2320*/  STL.64 [R1+0xcb8], R14 ;  /* 0x000cb80e01007387 */ /* 0x0005e40000100a00 */
[C---:B--2---:R-:W-:Y:S01]  /*c2330*/  HMMA.1688.F32.TF32 R12, R240.reuse, R28, R24 ;  /* 0x0000001cf00c723c */ /* 0x044fe20000081018 */
[----:B------:R-:W-:Y:S01]  /*c2340*/  STL.64 [R1+0x86d0], R30 ;  /* 0x0086d01e01007387 */ /* 0x000fe20000100a00 */
[----:B------:R-:W-:Y:S11]  /*c2350*/  STL.64 [R1+0x86c8], R28 ;  /* 0x0086c81c01007387 */ /* 0x000ff60000100a00 */
[----:B------:R-:W-:Y:S10]  /*c2360*/  @!UPT UIADD3 URZ, URZ, URZ, URZ ;  /* 0x0000003f3f3ff290 */ /* 0x000ff4000fffe03f */
[----:B------:R2:W-:Y:S01]  /*c2370*/  STL.64 [R1+0xca0], R12 ;  /* 0x000ca00c01007387 */ /* 0x0005e20000100a00 */
[----:B------:R4:W-:Y:S03]  /*c2380*/  STL.64 [R1+0xca8], R14 ;  /* 0x000ca80e01007387 */ /* 0x0009e60000100a00 */
[----:B--2---:R-:W2:Y:S01]  /*c2390*/  LDL.LU R12, [R1+0x340] ;  /* 0x00034000010c7983 */ /* 0x004ea20000300800 */
[----:B------:R1:W-:Y:S02]  /*c23a0*/  STL.64 [R1+0xc80], R16 ;  /* 0x000c801001007387 */ /* 0x0003e40000100a00 */
[----:B------:R1:W-:Y:S02]  /*c23b0*/  STL.64 [R1+0xc88], R18 ;  /* 0x000c881201007387 */ /* 0x0003e40000100a00 */
[----:B------:R-:W2:Y:S01]  /*c23c0*/  LDL.LU R13, [R1+0x344] ;  /* 0x00034400010d7983 */ /* 0x000ea20000300800 */
[----:B----4-:R-:W2:Y:S01]  /*c23d0*/  LDL.LU R14, [R1+0x348] ;  /* 0x00034800010e7983 */ /* 0x010ea20000300800 */
        /* <DEDUP_REMOVED lines=81> */
[C---:B--2---:R-:W-:Y:S01]  /*c28f0*/  HMMA.1688.F32.TF32 R124, R240.reuse, R120, R124 ;  /* 0x00000078f07c723c */ /* 0x044fe2000008107c */
[----:B------:R-:W-:Y:S01]  /*c2900*/  STL.64 [R1+0x86a0], R122 ;  /* 0x0086a07a01007387 */ /* 0x000fe20000100a00 */
[----:B------:R-:W-:Y:S11]  /*c2910*/  STL.64 [R1+0x8698], R120 ;  /* 0x0086987801007387 */ /* 0x000ff60000100a00 */
[----:B------:R-:W-:Y:S10]  /*c2920*/  @!UPT UIADD3 URZ, URZ, URZ, URZ ;  /* 0x0000003f3f3ff290 */ /* 0x000ff4000fffe03f */
[----:B------:R-:W-:Y:S01]  /*c2930*/  STL.64 [R1+0xc50], R124 ;  /* 0x000c507c01007387 */ /* 0x000fe20000100a00 */
[----:B------:R-:W-:Y:S02]  /*c2940*/  STL.64 [R1+0xc58], R126 ;  /* 0x000c587e01007387 */ /* 0x000fe40000100a00 */
[----:B------:R-:W-:Y:S02]  /*c2950*/  STL.64 [R1+0x8690], R118 ;  /* 0x0086907601007387 */ /* 0x000fe40000100a00 */
[----:B------:R1:W-:Y:S01]  /*c2960*/  STL.64 [R1+0x8688], R116 ;  /* 0x0086887401007387 */ /* 0x0003e20000100a00 */
[----:B------:R-:W-:Y:S01]  /*c2970*/  STL.64 [R1+0xc40], R8 ;  /* 0x000c400801007387 */ /* 0x000fe20000100a00 */
[----:B------:R2:W-:Y:S01]  /*c2980*/  STL.64 [R1+0xc48], R10 ;  /* 0x000c480a01007387 */ /* 0x0005e20000100a00 */
[C---:B-1----:R-:W-:Y:S08]  /*c2990*/  HMMA.1688.F32.TF32 R116, R240.reuse, R112, R28 ;  /* 0x00000070f074723c */ /* 0x042ff0000008101c */
[C---:B------:R-:W-:Y:S08]  /*c29a0*/  HMMA.1688.F32.TF32 R28, R240.reuse, R108, R128 ;  /* 0x0000006cf01c723c */ /* 0x040ff00000081080 */
        /* <DEDUP_REMOVED lines=27> */
[C---:B--2---:R-:W-:Y:S07]  /*c2b60*/  HMMA.1688.F32.TF32 R8, R240.reuse, R68, R236 ;  /* 0x00000044f008723c */ /* 0x044fee00000810ec */
        /* <DEDUP_REMOVED lines=66> */
[----:B------:R-:W4:Y:S02]  /*c2f90*/  LDL.64 R228, [R1+0x20] ;  /* 0x0000200001e47983 */ /* 0x000f240000100a00 */
[----:B------:R-:W3:Y:S01]  /*c2fa0*/  LDL.LU R232, [R1+0x2430] ;  /* 0x0024300001e87983 */ /* 0x000ee20000300800 */
[----:B------:R-:W3:Y:S01]  /*c2fb0*/  LDL.LU R233, [R1+0x2434] ;  /* 0x0024340001e97983 */ /* 0x000ee20000300800 */
[----:B------:R-:W3:Y:S02]  /*c2fc0*/  LDL.LU R234, [R1+0x2438] ;  /* 0x0024380001ea7983 */ /* 0x000ee40000300800 */
[----:B------:R-:W3:Y:S02]  /*c2fd0*/  LDL.LU R235, [R1+0x243c] ;  /* 0x00243c0001eb7983 */ /* 0x000ee40000300800 */
[----:B------:R-:W3:Y:S01]  /*c2fe0*/  LDL.64 R236, [R1+0x10] ;  /* 0x0000100001ec7983 */ /* 0x000ee20000100a00 */
[----:B------:R-:W3:Y:S01]  /*c2ff0*/  LDL.64 R16, [R1] ;  /* 0x0000000001107983 */ /* 0x000ee20000100a00 */
[----:B------:R-:W3:Y:S02]  /*c3000*/  LDL.LU R24, [R1+0x2410] ;  /* 0x0024100001187983 */ /* 0x000ee40000300800 */
[----:B------:R-:W3:Y:S02]  /*c3010*/  LDL.LU R25, [R1+0x2414] ;  /* 0x0024140001197983 */ /* 0x000ee40000300800 */
[----:B------:R-:W3:Y:S01]  /*c3020*/  LDL.LU R26, [R1+0x2418] ;  /* 0x00241800011a7983 */ /* 0x000ee20000300800 */
[----:B------:R-:W3:Y:S01]  /*c3030*/  LDL.LU R27, [R1+0x241c] ;  /* 0x00241c00011b7983 */ /* 0x000ee20000300800 */
[----:B------:R-:W-:Y:S02]  /*c3040*/  STL.64 [R1+0x8650], R58 ;  /* 0x0086503a01007387 */ /* 0x000fe40000100a00 */
[----:B------:R-:W-:Y:S02]  /*c3050*/  STL.64 [R1+0x8648], R56 ;  /* 0x0086483801007387 */ /* 0x000fe40000100a00 */
[----:B------:R-:W-:Y:S01]  /*c3060*/  STL.64 [R1+0x8640], R54 ;  /* 0x0086403601007387 */ /* 0x000fe20000100a00 */
        /* <DEDUP_REMOVED lines=27> */
[----:B------:R-:W-:Y:S11]  /*c3220*/  HMMA.1688.F32.TF32 R28, R240, R32, R140 ;  /* 0x00000020f01c723c */ /* 0x000ff6000008108c */
[----:B------:R-:W-:Y:S04]  /*c3230*/  @!UPT UIADD3 URZ, URZ, URZ, URZ ;  /* 0x0000003f3f3ff290 */ /* 0x000fe8000fffe03f */
        /* <DEDUP_REMOVED lines=9> */
[C---:B----4-:R-:W-:Y:S05]  /*c32d0*/  HMMA.1688.F32.TF32 R8, R20.reuse, R228, R224 ;  /* 0x000000e41408723c */ /* 0x050fea00000810e0 */
[----:B------:R-:W-:Y:S01]  /*c32e0*/  STL.64 [R1+0x670], R28 ;  /* 0x0006701c01007387 */ /* 0x000fe20000100a00 */
        /* <DEDUP_REMOVED lines=66> */
[----:B------:R-:W-:Y:S01]  /*c3710*/  MOV R3, R216 ;  /* 0x000000d800037202 */ /* 0x000fe20000000f00 */
[----:B------:R-:W2:Y:S01]  /*c3720*/  LDL.LU R215, [R1+0x237c] ;  /* 0x00237c0001d77983 */ /* 0x000ea20000300800 */
[----:B------:R-:W-:-:S02]  /*c3730*/  IMAD.MOV.U32 R0, RZ, RZ, R217 ;  /* 0x000000ffff007224 */ /* 0x000fc400078e00d9 */
        /* <DEDUP_REMOVED lines=8> */
[----:B------:R-:W2:Y:S01]  /*c37c0*/  LDL.LU R223, [R1+0x239c] ;  /* 0x00239c0001df7983 */ /* 0x000ea20000300800 */
[----:B------:R-:W-:Y:S01]  /*c37d0*/  MOV R36, R229 ;  /* 0x000000e500247202 */ /* 0x000fe20000000f00 */
[----:B------:R-:W2:Y:S01]  /*c37e0*/  LDL.LU R228, [R1+0x23b0] ;  /* 0x0023b00001e47983 */ /* 0x000ea20000300800 */
[----:B------:R-:W2:Y:S02]  /*c37f0*/  LDL.LU R229, [R1+0x23b4] ;  /* 0x0023b40001e57983 */ /* 0x000ea40000300800 */
[----:B------:R-:W2:Y:S02]  /*c3800*/  LDL.LU R230, [R1+0x23b8] ;  /* 0x0023b80001e67983 */ /* 0x000ea40000300800 */
[----:B------:R-:W2:Y:S01]  /*c3810*/  LDL.LU R231, [R1+0x23bc] ;  /* 0x0023bc0001e77983 */ /* 0x000ea20000300800 */
[----:B------:R-:W2:Y:S01]  /*c3820*/  LDL.LU R232, [R1+0x23c0] ;  /* 0x0023c00001e87983 */ /* 0x000ea20000300800 */
[----:B------:R-:W2:Y:S02]  /*c3830*/  LDL.LU R233, [R1+0x23c4] ;  /* 0x0023c40001e97983 */ /* 0x000ea40000300800 */
[----:B------:R-:W2:Y:S02]  /*c3840*/  LDL.LU R234, [R1+0x23c8] ;  /* 0x0023c80001ea7983 */ /* 0x000ea40000300800 */
[----:B------:R-:W-:Y:S01]  /*c3850*/  IMAD.MOV.U32 R39, RZ, RZ, R236 ;  /* 0x000000ffff277224 */ /* 0x000fe200078e00ec */
[----:B------:R-:W2:Y:S01]  /*c3860*/  LDL.LU R235, [R1+0x23cc] ;  /* 0x0023cc0001eb7983 */ /* 0x000ea20000300800 */
[----:B------:R-:W-:-:S02]  /*c3870*/  IMAD.MOV.U32 R38, RZ, RZ, R237 ;  /* 0x000000ffff267224 */ /* 0x000fc400078e00ed */
[----:B------:R-:W2:Y:S02]  /*c3880*/  LDL.LU R236, [R1+0x23d0] ;  /* 0x0023d00001ec7983 */ /* 0x000ea40000300800 */
[----:B------:R-:W2:Y:S01]  /*c3890*/  LDL.LU R237, [R1+0x23d4] ;  /* 0x0023d40001ed7983 */ /* 0x000ea20000300800 */
[----:B------:R-:W2:Y:S01]  /*c38a0*/  LDL.LU R238, [R1+0x23d8] ;  /* 0x0023d80001ee7983 */ /* 0x000ea20000300800 */
[----:B------:R-:W-:Y:S01]  /*c38b0*/  MOV R41, R16 ;  /* 0x0000001000297202 */ /* 0x000fe20000000f00 */
[----:B------:R-:W2:Y:S02]  /*c38c0*/  LDL.LU R239, [R1+0x23dc] ;  /* 0x0023dc0001ef7983 */ /* 0x000ea40000300800 */
[----:B------:R-:W-:Y:S01]  /*c38d0*/  IMAD.MOV.U32 R40, RZ, RZ, R17 ;  /* 0x000000ffff287224 */ /* 0x000fe200078e0011 */
        /* <DEDUP_REMOVED lines=71> */
[----:B------:R1:W-:Y:S01]  /*c3d50*/  STL.64 [R1+0x5e0], R232 ;  /* 0x0005e0e801007387 */ /* 0x0003e20000100a00 */
[----:B------:R-:W-:Y:S03]  /*c3d60*/  STL.64 [R1+0x5e8], R234 ;  /* 0x0005e8ea01007387 */ /* 0x000fe60000100a00 */
[----:B-1----:R-:W2:Y:S02]  /*c3d70*/  LDL.LU.64 R232, [R1+0x8768] ;  /* 0x0087680001e87983 */ /* 0x002ea40000300a00 */
        /* <DEDUP_REMOVED lines=46> */
[----:B------:R-:W-:Y:S07]  /*c4060*/  STL.64 [R1+0x578], R242 ;  /* 0x000578f201007387 */ /* 0x000fee0000100a00 */
[----:B------:R-:W-:Y:S02]  /*c4070*/  STL.64 [R1+0x560], R44 ;  /* 0x0005602c01007387 */ /* 0x000fe40000100a00 */
[----:B------:R1:W-:Y:S01]  /*c4080*/  STL.64 [R1+0x568], R46 ;  /* 0x0005682e01007387 */ /* 0x0003e20000100a00 */
[----:B------:R-:W-:Y:S04]  /*c4090*/  LDS R240, [R231+0x44080] ;  /* 0x04408000e7f07984 */ /* 0x000fe80000000800 */
[----:B------:R-:W-:Y:S04]  /*c40a0*/  LDS R242, [R231+0x44880] ;  /* 0x04488000e7f27984 */ /* 0x000fe80000000800 */
[----:B------:R-:W-:Y:S04]  /*c40b0*/  LDS R241, [R230+0x44080] ;  /* 0x04408000e6f17984 */ /* 0x000fe80000000800 */
[----:B------:R-:W2:Y:S01]  /*c40c0*/  LDS R243, [R230+0x44880] ;  /* 0x04488000e6f37984 */ /* 0x000ea20000000800 */
[C---:B-1----:R-:W-:Y:S03]  /*c40d0*/  HMMA.1688.F32.TF32 R44, R20.reuse, R192, R60 ;  /* 0x000000c0142c723c */ /* 0x042fe6000008103c */
[----:B------:R-:W-:Y:S01]  /*c40e0*/  STL.64 [R1+0x550], R52 ;  /* 0x0005503401007387 */ /* 0x000fe20000100a00 */
[----:B------:R-:W-:Y:S02]  /*c40f0*/  STL.64 [R1+0x558], R54 ;  /* 0x0005583601007387 */ /* 0x000fe40000100a00 */
[----:B------:R-:W-:Y:S02]  /*c4100*/  STL.64 [R1+0x85f0], R194 ;  /* 0x0085f0c201007387 */ /* 0x000fe40000100a00 */
[----:B------:R-:W-:Y:S01]  /*c4110*/  STL.64 [R1+0x540], R48 ;  /* 0x0005403001007387 */ /* 0x000fe20000100a00 */
[----:B------:R-:W-:Y:S01]  /*c4120*/  STL.64 [R1+0x548], R50 ;  /* 0x0005483201007387 */ /* 0x000fe20000100a00 */
[----:B------:R-:W-:Y:S11]  /*c4130*/  STL.64 [R1+0x85e8], R192 ;  /* 0x0085e8c001007387 */ /* 0x000ff60000100a00 */
[----:B------:R-:W-:Y:S02]  /*c4140*/  @!UPT UIADD3 URZ, URZ, URZ, URZ ;  /* 0x0000003f3f3ff290 */ /* 0x000fe4000fffe03f */
        /* <DEDUP_REMOVED lines=16> */
[C---:B-1----:R-:W-:Y:S08]  /*c4250*/  HMMA.1688.F32.TF32 R44, R20.reuse, R168, R8 ;  /* 0x000000a8142c723c */ /* 0x042ff00000081008 */
[C---:B------:R-:W-:Y:S01]  /*c4260*/  HMMA.1688.F32.TF32 R8, R20.reuse, R160, R128 ;  /* 0x000000a01408723c */ /* 0x040fe20000081080 */
[----:B------:R-:W-:Y:S01]  /*c4270*/  STL.64 [R1+0x4f0], R52 ;  /* 0x0004f03401007387 */ /* 0x000fe20000100a00 */
[----:B------:R-:W-:Y:S03]  /*c4280*/  STL.64 [R1+0x4f8], R54 ;  /* 0x0004f83601007387 */ /* 0x000fe60000100a00 */
[----:B------:R-:W-:Y:S02]  /*c4290*/  STL.64 [R1+0x4e0], R48 ;  /* 0x0004e03001007387 */ /* 0x000fe40000100a00 */
[----:B------:R-:W-:Y:S08]  /*c42a0*/  STL.64 [R1+0x4e8], R50 ;  /* 0x0004e83201007387 */ /* 0x000ff00000100a00 */
[----:B------:R-:W-:Y:S01]  /*c42b0*/  STL.64 [R1+0x4d0], R44 ;  /* 0x0004d02c01007387 */ /* 0x000fe20000100a00 */
[----:B------:R4:W-:Y:S02]  /*c42c0*/  STL.64 [R1+0x4d8], R46 ;  /* 0x0004d82e01007387 */ /* 0x0009e40000100a00 */
[----:B------:R-:W-:Y:S02]  /*c42d0*/  STL.64 [R1+0x4c0], R28 ;  /* 0x0004c01c01007387 */ /* 0x000fe40000100a00 */
[----:B------:R1:W-:Y:S03]  /*c42e0*/  STL.64 [R1+0x4c8], R30 ;  /* 0x0004c81e01007387 */ /* 0x0003e60000100a00 */
[----:B------:R-:W-:Y:S01]  /*c42f0*/  STL.64 [R1+0x4b0], R8 ;  /* 0x0004b00801007387 */ /* 0x000fe20000100a00 */
[----:B------:R1:W-:Y:S01]  /*c4300*/  STL.64 [R1+0x4b8], R10 ;  /* 0x0004b80a01007387 */ /* 0x0003e20000100a00 */
[C---:B----4-:R-:W-:Y:S08]  /*c4310*/  HMMA.1688.F32.TF32 R44, R20.reuse, R156, R132 ;  /* 0x0000009c142c723c */ /* 0x050ff00000081084 */
[C---:B-1----:R-:W-:Y:S08]  /*c4320*/  HMMA.1688.F32.TF32 R28, R20.reuse, R152, R136 ;  /* 0x00000098141c723c */ /* 0x042ff00000081088 */
[C---:B------:R-:W-:Y:S07]  /*c4330*/  HMMA.1688.F32.TF32 R8, R20.reuse, R148, R140 ;  /* 0x000000941408723c */ /* 0x040fee000008108c */
[----:B------:R1:W-:Y:S01]  /*c4340*/  STL.64 [R1+0x4a0], R44 ;  /* 0x0004a02c01007387 */ /* 0x0003e20000100a00 */
[----:B------:R4:W-:Y:S02]  /*c4350*/  STL.64 [R1+0x4a8], R46 ;  /* 0x0004a82e01007387 */ /* 0x0009e40000100a00 */
        /* <DEDUP_REMOVED lines=14> */
[----:B----4-:R-:W4:Y:S01]  /*c4440*/  LDL.LU R46, [R1+0x9a8] ;  /* 0x0009a800012e7983 */ /* 0x010f220000300800 */
        /* <DEDUP_REMOVED lines=13> */
[----:B---3--:R-:W3:Y:S02]  /*c4520*/  LDL.LU R8, [R1+0xa00] ;  /* 0x000a000001087983 */ /* 0x008ee40000300800 */
        /* <DEDUP_REMOVED lines=117> */
[C---:B----4-:R-:W-:Y:S08]  /*c4c80*/  HMMA.1688.F32.TF32 R188, R20.reuse, R108, R44 ;  /* 0x0000006c14bc723c */ /* 0x050ff0000008102c */
        /* <DEDUP_REMOVED lines=28> */
[----:B------:R1:W-:Y:S02]  /*c4e50*/  STL.64 [R1+0x958], R46 ;  /* 0x0009582e01007387 */ /* 0x0003e40000100a00 */
[----:B------:R-:W2:Y:S02]  /*c4e60*/  LDL.LU R65, [R1+0x934] ;  /* 0x0009340001417983 */ /* 0x000ea40000300800 */
[----:B------:R-:W2:Y:S01]  /*c4e70*/  LDL.LU R66, [R1+0x938] ;  /* 0x0009380001427983 */ /* 0x000ea20000300800 */
[----:B------:R-:W2:Y:S01]  /*c4e80*/  LDL.LU R67, [R1+0x93c] ;  /* 0x00093c0001437983 */ /* 0x000ea20000300800 */
[C---:B-1----:R-:W-:Y:S03]  /*c4e90*/  HMMA.1688.F32.TF32 R44, R20.reuse, R84, R68 ;  /* 0x00000054142c723c */ /* 0x042fe60000081044 */
[----:B------:R-:W-:Y:S01]  /*c4ea0*/  STL.64 [R1+0x85a0], R90 ;  /* 0x0085a05a01007387 */ /* 0x000fe20000100a00 */
[----:B------:R1:W-:Y:S02]  /*c4eb0*/  STL.64 [R1+0x8598], R88 ;  /* 0x0085985801007387 */ /* 0x0003e40000100a00 */
[----:B------:R-:W4:Y:S11]  /*c4ec0*/  LDL.LU R68, [R1+0x920] ;  /* 0x0009200001447983 */ /* 0x000f360000300800 */
[----:B------:R-:W-:Y:S06]  /*c4ed0*/  @!UPT UIADD3 URZ, URZ, URZ, URZ ;  /* 0x0000003f3f3ff290 */ /* 0x000fec000fffe03f */
[----:B------:R-:W-:Y:S01]  /*c4ee0*/  STL.64 [R1+0x940], R44 ;  /* 0x0009402c01007387 */ /* 0x000fe20000100a00 */
[----:B------:R-:W-:Y:S02]  /*c4ef0*/  STL.64 [R1+0x948], R46 ;  /* 0x0009482e01007387 */ /* 0x000fe40000100a00 */
[----:B------:R-:W4:Y:S02]  /*c4f00*/  LDL.LU R69, [R1+0x924] ;  /* 0x0009240001457983 */ /* 0x000f240000300800 */
[----:B------:R-:W4:Y:S01]  /*c4f10*/  LDL.LU R70, [R1+0x928] ;  /* 0x0009280001467983 */ /* 0x000f220000300800 */
[----:B------:R-:W4:Y:S01]  /*c4f20*/  LDL.LU R71, [R1+0x92c] ;  /* 0x00092c0001477983 */ /* 0x000f220000300800 */
[----:B------:R-:W-:Y:S02]  /*c4f30*/  IMAD.MOV.U32 R96, RZ, RZ, R39 ;  /* 0x000000ffff607224 */ /* 0x000fe400078e0027 */
[----:B------:R-:W-:Y:S01]  /*c4f40*/  IMAD.MOV.U32 R97, RZ, RZ, R38 ;  /* 0x000000ffff617224 */ /* 0x000fe200078e0026 */
[----:B-1----:R-:W-:Y:S01]  /*c4f50*/  MOV R88, R37 ;  /* 0x0000002500587202 */ /* 0x002fe20000000f00 */
        /* <DEDUP_REMOVED lines=20> */
[----:B------:R1:W-:Y:S01]  /*c50a0*/  STL.64 [R1+0x8578], R80 ;  /* 0x0085785001007387 */ /* 0x0003e20000100a00 */
[----:B------:R-:W-:Y:S01]  /*c50b0*/  MOV R189, R40 ;  /* 0x0000002800bd7202 */ /* 0x000fe20000000f00 */
[----:B------:R-:W-:Y:S01]  /*c50c0*/  IMAD.MOV.U32 R188, RZ, RZ, R41 ;  /* 0x000000ffffbc7224 */ /* 0x000fe200078e0029 */
[C---:B--2---:R-:W-:Y:S11]  /*c50d0*/  HMMA.1688.F32.TF32 R36, R20.reuse, R80, R64 ;  /* 0x000000501424723c */ /* 0x044ff60000081040 */
[----:B------:R-:W-:Y:S11]  /*c50e0*/  @!UPT UIADD3 URZ, URZ, URZ, URZ ;  /* 0x0000003f3f3ff290 */ /* 0x000ff6000fffe03f */
[----:B------:R-:W-:Y:S01]  /*c50f0*/  @!UPT UIADD3 URZ, URZ, URZ, URZ ;  /* 0x0000003f3f3ff290 */ /* 0x000fe2000fffe03f */
[----:B------:R-:W-:Y:S01]  /*c5100*/  STL.64 [R1+0x930], R36 ;  /* 0x0009302401007387 */ /* 0x000fe20000100a00 */
[----:B------:R4:W-:Y:S02]  /*c5110*/  STL.64 [R1+0x938], R38 ;  /* 0x0009382601007387 */ /* 0x0009e40000100a00 */
[----:B-1----:R-:W2:Y:S02]  /*c5120*/  LDL.LU R80, [R1+0x6b0] ;  /* 0x0006b00001507983 */ /* 0x002ea40000300800 */
[----:B------:R-:W2:Y:S01]  /*c5130*/  LDL.LU R81, [R1+0x6b4] ;  /* 0x0006b40001517983 */ /* 0x000ea20000300800 */
[----:B------:R-:W2:Y:S01]  /*c5140*/  LDL.LU R82, [R1+0x6b8] ;  /* 0x0006b80001527983 */ /* 0x000ea20000300800 */
[----:B------:R-:W2:Y:S02]  /*c5150*/  LDL.LU R83, [R1+0x6bc] ;  /* 0x0006bc0001537983 */ /* 0x000ea40000300800 */
[----:B------:R-:W2:Y:S01]  /*c5160*/  LDL.LU R40, [R1+0x8a0] ;  /* 0x0008a00001287983 */ /* 0x000ea20000300800 */
[C---:B----4-:R-:W-:Y:S11]  /*c5170*/  HMMA.1688.F32.TF32 R36, R20.reuse, R76, R68 ;  /* 0x0000004c1424723c */ /* 0x050ff60000081044 */
        /* <DEDUP_REMOVED lines=37> */
[----:B----4-:R-:W4:Y:S01]  /*c53d0*/  LDL.LU R38, [R1+0x898] ;  /* 0x0008980001267983 */ /* 0x010f220000300800 */
[----:B------:R-:W4:Y:S01]  /*c53e0*/  LDL.LU R39, [R1+0x89c] ;  /* 0x00089c0001277983 */ /* 0x000f220000300800 */
[----:B------:R-:W-:Y:S02]  /*c53f0*/  STL.64 [R1+0x8570], R78 ;  /* 0x0085704e01007387 */ /* 0x000fe40000100a00 */
[----:B------:R-:W-:Y:S01]  /*c5400*/  STL.64 [R1+0x8568], R76 ;  /* 0x0085684c01007387 */ /* 0x000fe20000100a00 */
        /* <DEDUP_REMOVED lines=73> */
[----:B------:R-:W4:Y:S02]  /*c58a0*/  LDL.LU.64 R40, [R1+0x8608] ;  /* 0x0086080001287983 */ /* 0x000f240000300a00 */
[C---:B----4-:R-:W-:Y:S11]  /*c58b0*/  HMMA.1688.F32.TF32 R36, R20.reuse, R40, R36 ;  /* 0x000000281424723c */ /* 0x050ff60000081024 */
[----:B------:R-:W-:Y:S11]  /*c58c0*/  @!UPT UIADD3 URZ, URZ, URZ, URZ ;  /* 0x0000003f3f3ff290 */ /* 0x000ff6000fffe03f */
[----:B------:R-:W-:Y:S01]  /*c58d0*/  @!UPT UIADD3 URZ, URZ, URZ, URZ ;  /* 0x0000003f3f3ff290 */ /* 0x000fe2000fffe03f */
[----:B------:R-:W-:Y:S01]  /*c58e0*/  STL.64 [R1+0x890], R36 ;  /* 0x0008902401007387 */ /* 0x000fe20000100a00 */
[----:B------:R1:W-:Y:S03]  /*c58f0*/  STL.64 [R1+0x898], R38 ;  /* 0x0008982601007387 */ /* 0x0003e60000100a00 */
[----:B-1----:R-:W4:Y:S01]  /*c5900*/  LDL.LU.64 R38, [R1+0x8600] ;  /* 0x0086000001267983 */ /* 0x002f220000300a00 */
[----:B------:R-:W3:Y:S02]  /*c5910*/  LDL.LU.64 R36, [R1+0x85f8] ;  /* 0x0085f80001247983 */ /* 0x000ee40000300a00 */
[----:B------:R-:W-:Y:S01]  /*c5920*/  IMAD.MOV.U32 R76, RZ, RZ, R3 ;  /* 0x000000ffff4c7224 */ /* 0x000fe200078e0003 */
[----:B------:R-:W-:Y:S01]  /*c5930*/  MOV R77, R0 ;  /* 0x00000000004d7202 */ /* 0x000fe20000000f00 */
[C---:B---3--:R-:W-:Y:S08]  /*c5940*/  HMMA.1688.F32.TF32 R64, R20.reuse, R36, R64 ;  /* 0x000000241440723c */ /* 0x048ff00000081040 */
[----:B------:R-:W-:Y:S08]  /*c5950*/  HMMA.1688.F32.TF32 R20, R20, R32, R68 ;  /* 0x000000201414723c */ /* 0x000ff00000081044 */
[C---:B------:R-:W-:Y:S07]  /*c5960*/  HMMA.1688.F32.TF32 R68, R240.reuse, R76, R72 ;  /* 0x0000004cf044723c */ /* 0x040fee0000081048 */
        /* <DEDUP_REMOVED lines=16> */
[----:B------:R-:W-:Y:S02]  /*c5a70*/  STL.64 [R1+0x438], R70 ;  /* 0x0004384601007387 */ /* 0x000fe40000100a00 */
        /* <DEDUP_REMOVED lines=56> */
[----:B------:R-:W-:Y:S01]  /*c5e00*/  STL.64 [R1+0x84f8], R250 ;  /* 0x0084f8fa01007387 */ /* 0x000fe20000100a00 */
[----:B------:R1:W-:Y:S04]  /*c5e10*/  STL.64 [R1+0x84f0], R248 ;  /* 0x0084f0f801007387 */ /* 0x0003e80000100a00 */
[----:B-1----:R-:W2:Y:S01]  /*c5e20*/  LDL.LU R248, [R1+0x700] ;  /* 0x0007000001f87983 */ /* 0x002ea20000300800 */
[----:B------:R-:W2:Y:S02]  /*c5e30*/  LDL.LU R249, [R1+0x704] ;  /* 0x0007040001f97983 */ /* 0x000ea40000300800 */
[----:B------:R-:W2:Y:S02]  /*c5e40*/  LDL.LU R250, [R1+0x708] ;  /* 0x0007080001fa7983 */ /* 0x000ea40000300800 */
[----:B------:R-:W2:Y:S01]  /*c5e50*/  LDL.LU R251, [R1+0x70c] ;  /* 0x00070c0001fb7983 */ /* 0x000ea20000300800 */
[----:B------:R-:W-:Y:S01]  /*c5e60*/  STL.64 [R1+0x84e8], R6 ;  /* 0x0084e80601007387 */ /* 0x000fe20000100a00 */
[----:B------:R1:W-:Y:S01]  /*c5e70*/  STL.64 [R1+0x84e0], R4 ;  /* 0x0084e00401007387 */ /* 0x0003e20000100a00 */
[C---:B--2---:R-:W-:Y:S08]  /*c5e80*/  HMMA.1688.F32.TF32 R248, R240.reuse, R4, R248 ;  /* 0x00000004f0f8723c */ /* 0x044ff000000810f8 */
[C---:B-1----:R-:W-:Y:S11]  /*c5e90*/  HMMA.1688.F32.TF32 R4, R240.reuse, R24, R20 ;  /* 0x00000018f004723c */ /* 0x042ff60000081014 */
        /* <DEDUP_REMOVED lines=20> */
[----:B------:R-:W-:Y:S07]  /*c5fe0*/  STL.64 [R1+0x84a8], R238 ;  /* 0x0084a8ee01007387 */ /* 0x000fee0000100a00 */
[C---:B------:R-:W-:Y:S01]  /*c5ff0*/  HMMA.1688.F32.TF32 R12, R240.reuse, R232, R76 ;  /* 0x000000e8f00c723c */ /* 0x040fe2000008104c */
[----:B------:R-:W-:Y:S11]  /*c6000*/  STL.64 [R1+0x84a0], R236 ;  /* 0x0084a0ec01007387 */ /* 0x000ff60000100a00 */
[----:B------:R-:W-:Y:S03]  /*c6010*/  @!UPT UIADD3 URZ, URZ, URZ, URZ ;  /* 0x0000003f3f3ff290 */ /* 0x000fe6000fffe03f */
[----:B------:R-:W-:Y:S01]  /*c6020*/  STL.64 [R1+0x3c0], R4 ;  /* 0x0003c00401007387 */ /* 0x000fe20000100a00 */
[----:B------:R1:W-:Y:S02]  /*c6030*/  STL.64 [R1+0x3c8], R6 ;  /* 0x0003c80601007387 */ /* 0x0003e40000100a00 */
[C---:B-1----:R-:W-:Y:S01]  /*c6040*/  HMMA.1688.F32.TF32 R4, R240.reuse, R228, R80 ;  /* 0x000000e4f004723c */ /* 0x042fe20000081050 */
[----:B------:R-:W-:Y:S04]  /*c6050*/  STL.64 [R1+0x8500], R232 ;  /* 0x008500e801007387 */ /* 0x000fe80000100a00 */
[----:B------:R-:W-:Y:S02]  /*c6060*/  STL.64 [R1+0x3b0], R12 ;  /* 0x0003b00c01007387 */ /* 0x000fe40000100a00 */
[----:B------:R-:W-:Y:S02]  /*c6070*/  STL.64 [R1+0x3b8], R14 ;  /* 0x0003b80e01007387 */ /* 0x000fe40000100a00 */
[----:B------:R-:W-:Y:S01]  /*c6080*/  STL.64 [R1+0x8510], R230 ;  /* 0x008510e601007387 */ /* 0x000fe20000100a00 */
[----:B------:R-:W-:Y:S11]  /*c6090*/  STL.64 [R1+0x8508], R228 ;  /* 0x008508e401007387 */ /* 0x000ff60000100a00 */
[----:B------:R-:W-:Y:S02]  /*c60a0*/  @!UPT UIADD3 URZ, URZ, URZ, URZ ;  /* 0x0000003f3f3ff290 */ /* 0x000fe4000fffe03f */
        /* <DEDUP_REMOVED lines=22> */
[C---:B---3--:R-:W-:Y:S05]  /*c6210*/  HMMA.1688.F32.TF32 R4, R240.reuse, R200, R192 ;  /* 0x000000c8f004723c */ /* 0x048fea00000810c0 */
        /* <DEDUP_REMOVED lines=148> */
[----:B------:R-:W-:Y:S01]  /*c6b60*/  STL.64 [R1+0x2a8], R202 ;  /* 0x0002a8ca01007387 */ /* 0x000fe20000100a00 */
[----:B------:R-:W-:Y:S01]  /*c6b70*/  STL.64 [R1+0x290], R12 ;  /* 0x0002900c01007387 */ /* 0x000fe20000100a00 */
[----:B------:R2:W-:Y:S01]  /*c6b80*/  STL.64 [R1+0x298], R14 ;  /* 0x0002980e01007387 */ /* 0x0005e20000100a00 */
[C---:B-1----:R-:W-:Y:S08]  /*c6b90*/  HMMA.1688.F32.TF32 R196, R240.reuse, R156, R16 ;  /* 0x0000009cf0c4723c */ /* 0x042ff00000081010 */
[C---:B------:R-:W-:Y:S08]  /*c6ba0*/  HMMA.1688.F32.TF32 R16, R240.reuse, R152, R24 ;  /* 0x00000098f010723c */ /* 0x040ff00000081018 */
[C---:B--2---:R-:W-:Y:S01]  /*c6bb0*/  HMMA.1688.F32.TF32 R12, R240.reuse, R148, R20 ;  /* 0x00000094f00c723c */ /* 0x044fe20000081014 */
[----:B------:R-:W-:Y:S04]  /*c6bc0*/  LDS R20, [R2+0x44100] ;  /* 0x0441000002147984 */ /* 0x000fe80000000800 */
[----:B------:R-:W-:Y:S04]  /*c6bd0*/  LDS R22, [R2+0x44900] ;  /* 0x0449000002167984 */ /* 0x000fe80000000800 */
[----:B------:R-:W-:Y:S04]  /*c6be0*/  LDS R21, [R252+0x44100] ;  /* 0x04410000fc157984 */ /* 0x000fe80000000800 */
[----:B------:R-:W1:Y:S04]  /*c6bf0*/  LDS R23, [R252+0x44900] ;  /* 0x04490000fc177984 */ /* 0x000e680000000800 */
[----:B------:R-:W-:Y:S01]  /*c6c00*/  STL.64 [R1+0x280], R196 ;  /* 0x000280c401007387 */ /* 0x000fe20000100a00 */
[----:B------:R-:W-:Y:S02]  /*c6c10*/  STL.64 [R1+0x288], R198 ;  /* 0x000288c601007387 */ /* 0x000fe40000100a00 */
[----:B------:R-:W-:Y:S02]  /*c6c20*/  STL.64 [R1+0x270], R16 ;  /* 0x0002701001007387 */ /* 0x000fe40000100a00 */
[----:B------:R2:W-:Y:S01]  /*c6c30*/  STL.64 [R1+0x278], R18 ;  /* 0x0002781201007387 */ /* 0x0005e20000100a00 */
[----:B------:R-:W-:Y:S01]  /*c6c40*/  STL.64 [R1+0x260], R12 ;  /* 0x0002600c01007387 */ /* 0x000fe20000100a00 */
[----:B------:R3:W-:Y:S01]  /*c6c50*/  STL.64 [R1+0x268], R14 ;  /* 0x0002680e01007387 */ /* 0x0007e20000100a00 */
[C---:B--2---:R-:W-:Y:S08]  /*c6c60*/  HMMA.1688.F32.TF32 R16, R240.reuse, R144, R4 ;  /* 0x00000090f010723c */ /* 0x044ff00000081004 */
        /* <DEDUP_REMOVED lines=8> */
[C---:B--2---:R-:W-:Y:S08]  /*c6cf0*/  HMMA.1688.F32.TF32 R16, R240.reuse, R132, R68 ;  /* 0x00000084f010723c */ /* 0x044ff00000081044 */
[C---:B---3--:R-:W-:Y:S08]  /*c6d00*/  HMMA.1688.F32.TF32 R12, R240.reuse, R128, R72 ;  /* 0x00000080f00c723c */ /* 0x048ff00000081048 */
        /* <DEDUP_REMOVED lines=25> */
[----:B------:R-:W-:Y:S02]  /*c6ea0*/  STL.64 [R1+0x7c8], R6 ;  /* 0x0007c80601007387 */ /* 0x000fe40000100a00 */
[----:B------:R-:W3:Y:S01]  /*c6eb0*/  LDL.LU R25, [R1+0x2664] ;  /* 0x0026640001197983 */ /* 0x000ee20000300800 */
[----:B------:R-:W3:Y:S01]  /*c6ec0*/  LDL.LU R26, [R1+0x2668] ;  /* 0x00266800011a7983 */ /* 0x000ee20000300800 */
[----:B------:R-:W3:Y:S03]  /*c6ed0*/  LDL.LU R27, [R1+0x266c] ;  /* 0x00266c00011b7983 */ /* 0x000ee60000300800 */
[----:B-1----:R-:W3:Y:S01]  /*c6ee0*/  LDL.LU R16, [R1+0x1020] ;  /* 0x0010200001107983 */ /* 0x002ee20000300800 */
[----:B------:R-:W3:Y:S02]  /*c6ef0*/  LDL.LU R17, [R1+0x1024] ;  /* 0x0010240001117983 */ /* 0x000ee40000300800 */
[----:B--2---:R-:W3:Y:S02]  /*c6f00*/  LDL.LU R18, [R1+0x1028] ;  /* 0x0010280001127983 */ /* 0x004ee40000300800 */
        /* <DEDUP_REMOVED lines=69> */
[----:B----4-:R-:W4:Y:S01]  /*c7360*/  LDL.LU R12, [R1+0x1040] ;  /* 0x00104000010c7983 */ /* 0x010f220000300800 */
[----:B------:R-:W4:Y:S02]  /*c7370*/  LDL.LU R13, [R1+0x1044] ;  /* 0x00104400010d7983 */ /* 0x000f240000300800 */
[----:B------:R-:W4:Y:S02]  /*c7380*/  LDL.LU R14, [R1+0x1048] ;  /* 0x00104800010e7983 */ /* 0x000f240000300800 */
[----:B------:R-:W4:Y:S01]  /*c7390*/  LDL.LU R15, [R1+0x104c] ;  /* 0x00104c00010f7983 */ /* 0x000f220000300800 */
[----:B------:R-:W3:Y:S01]  /*c73a0*/  LDL.64 R4, [R1+0x40] ;  /* 0x0000400001047983 */ /* 0x000ee20000100a00 */
        /* <DEDUP_REMOVED lines=16> */
[----:B-1----:R-:W4:Y:S01]  /*c74b0*/  LDL.LU.64 R98, [R1+0x85c0] ;  /* 0x0085c00001627983 */ /* 0x002f220000300a00 */
        /* <DEDUP_REMOVED lines=57> */
[----:B------:R-:W-:Y:S01]  /*c7850*/  HMMA.1688.F32.TF32 R16, R240, R32, R16 ;  /* 0x00000020f010723c */ /* 0x000fe20000081010 */
[----:B------:R-:W-:Y:S02]  /*c7860*/  IMAD.MOV.U32 R3, RZ, RZ, R4 ;  /* 0x000000ffff037224 */ /* 0x000fe400078e0004 */
[----:B------:R-:W-:-:S05]  /*c7870*/  IMAD.MOV.U32 R0, RZ, RZ, R5 ;  /* 0x000000ffff007224 */ /* 0x000fca00078e0005 */
[C---:B--2---:R-:W-:Y:S01]  /*c7880*/  HMMA.1688.F32.TF32 R196, R240.reuse, R64, R196 ;  /* 0x00000040f0c4723c */ /* 0x044fe200000810c4 */
[----:B------:R-:W-:Y:S01]  /*c7890*/  STL.64 [R1+0x8470], R66 ;  /* 0x0084704201007387 */ /* 0x000fe20000100a00 */
[----:B------:R1:W-:Y:S06]  /*c78a0*/  STL.64 [R1+0x8468], R64 ;  /* 0x0084684001007387 */ /* 0x0003ec0000100a00 */
[C---:B-1----:R-:W-:Y:S11]  /*c78b0*/  HMMA.1688.F32.TF32 R64, R240.reuse, R60, R200 ;  /* 0x0000003cf040723c */ /* 0x042ff600000810c8 */
[----:B------:R-:W-:Y:S04]  /*c78c0*/  @!UPT UIADD3 URZ, URZ, URZ, URZ ;  /* 0x0000003f3f3ff290 */ /* 0x000fe8000fffe03f */
        /* <DEDUP_REMOVED lines=8> */
[----:B------:R1:W-:Y:S02]  /*c7950*/  STL.64 [R1+0x8448], R56 ;  /* 0x0084483801007387 */ /* 0x0003e40000100a00 */
[C---:B-1----:R-:W-:Y:S11]  /*c7960*/  HMMA.1688.F32.TF32 R56, R240.reuse, R52, R224 ;  /* 0x00000034f038723c */ /* 0x042ff600000810e0 */
[----:B------:R-:W-:Y:S04]  /*c7970*/  @!UPT UIADD3 URZ, URZ, URZ, URZ ;  /* 0x0000003f3f3ff290 */ /* 0x000fe8000fffe03f */
[----:B------:R-:W-:Y:S01]  /*c7980*/  STL.64 [R1+0x6f0], R60 ;  /* 0x0006f03c01007387 */ /* 0x000fe20000100a00 */
[----:B------:R-:W-:Y:S02]  /*c7990*/  STL.64 [R1+0x6f8], R62 ;  /* 0x0006f83e01007387 */ /* 0x000fe40000100a00 */
[----:B------:R-:W-:Y:S02]  /*c79a0*/  STL.64 [R1+0x8440], R54 ;  /* 0x0084403601007387 */ /* 0x000fe40000100a00 */
[----:B------:R1:W-:Y:S02]  /*c79b0*/  STL.64 [R1+0x8438], R52 ;  /* 0x0084383401007387 */ /* 0x0003e40000100a00 */
[C---:B-1----:R-:W-:Y:S01]  /*c79c0*/  HMMA.1688.F32.TF32 R52, R240.reuse, R48, R228 ;  /* 0x00000030f034723c */ /* 0x042fe200000810e4 */
[----:B------:R-:W-:Y:S07]  /*c79d0*/  STL.64 [R1+0x6e0], R56 ;  /* 0x0006e03801007387 */ /* 0x000fee0000100a00 */
[C---:B------:R-:W-:Y:S01]  /*c79e0*/  HMMA.1688.F32.TF32 R60, R240.reuse, R44, R232 ;  /* 0x0000002cf03c723c */ /* 0x040fe200000810e8 */
[----:B------:R1:W-:Y:S07]  /*c79f0*/  STL.64 [R1+0x6e8], R58 ;  /* 0x0006e83a01007387 */ /* 0x0003ee0000100a00 */
[C---:B-1----:R-:W-:Y:S07]  /*c7a00*/  HMMA.1688.F32.TF32 R56, R240.reuse, R40, R236 ;  /* 0x00000028f038723c */ /* 0x042fee00000810ec */
[----:B------:R-:W-:Y:S01]  /*c7a10*/  STL.64 [R1+0x6d0], R52 ;  /* 0x0006d03401007387 */ /* 0x000fe20000100a00 */
[----:B------:R4:W-:Y:S02]  /*c7a20*/  STL.64 [R1+0x6d8], R54 ;  /* 0x0006d83601007387 */ /* 0x0009e40000100a00 */
[----:B----4-:R-:W-:Y:S08]  /*c7a30*/  HMMA.1688.F32.TF32 R52, R240, R36, R12 ;  /* 0x00000024f034723c */ /* 0x010ff0000008100c */
        /* <DEDUP_REMOVED lines=9> */
[----:B------:R-:W-:Y:S03]  /*c7ad0*/  STL.64 [R1+0x258], R18 ;  /* 0x0002581201007387 */ /* 0x000fe60000100a00 */
[----:B------:R1:W-:Y:S01]  /*c7ae0*/  STL.64 [R1+0x240], R12 ;  /* 0x0002400c01007387 */ /* 0x0003e20000100a00 */
[----:B------:R2:W-:Y:S07]  /*c7af0*/  STL.64 [R1+0x248], R14 ;  /* 0x0002480e01007387 */ /* 0x0005ee0000100a00 */
[----:B------:R4:W-:Y:S02]  /*c7b00*/  STL.64 [R1+0x230], R4 ;  /* 0x0002300401007387 */ /* 0x0009e40000100a00 */
[----:B------:R4:W-:Y:S01]  /*c7b10*/  STL.64 [R1+0x238], R6 ;  /* 0x0002380601007387 */ /* 0x0009e20000100a00 */
        /* <DEDUP_REMOVED lines=28> */
[----:B------:R-:W2:Y:S04]  /*c7ce0*/  LDL.64 R224, [R1+0x20] ;  /* 0x0000200001e07983 */ /* 0x000ea80000100a00 */
[----:B------:R-:W3:Y:S01]  /*c7cf0*/  LDL.64 R228, [R1+0x10] ;  /* 0x0000100001e47983 */ /* 0x000ee20000100a00 */
[----:B------:R-:W4:Y:S02]  /*c7d00*/  LDL.LU R232, [R1+0x2620] ;  /* 0x0026200001e87983 */ /* 0x000f240000300800 */
[----:B------:R-:W4:Y:S02]  /*c7d10*/  LDL.LU R233, [R1+0x2624] ;  /* 0x0026240001e97983 */ /* 0x000f240000300800 */
[----:B------:R-:W4:Y:S01]  /*c7d20*/  LDL.LU R234, [R1+0x2628] ;  /* 0x0026280001ea7983 */ /* 0x000f220000300800 */
[----:B------:R-:W4:Y:S01]  /*c7d30*/  LDL.LU R235, [R1+0x262c] ;  /* 0x00262c0001eb7983 */ /* 0x000f220000300800 */
[----:B------:R-:W4:Y:S02]  /*c7d40*/  LDL.64 R248, [R1] ;  /* 0x0000000001f87983 */ /* 0x000f240000100a00 */
[----:B------:R-:W4:Y:S02]  /*c7d50*/  LDL.LU R24, [R1+0x2600] ;  /* 0x0026000001187983 */ /* 0x000f240000300800 */
[----:B------:R-:W4:Y:S01]  /*c7d60*/  LDL.LU R25, [R1+0x2604] ;  /* 0x0026040001197983 */ /* 0x000f220000300800 */
        /* <DEDUP_REMOVED lines=24> */
[C---:B--2---:R-:W-:Y:S08]  /*c7ef0*/  HMMA.1688.F32.TF32 R220, R20.reuse, R224, R220 ;  /* 0x000000e014dc723c */ /* 0x044ff000000810dc */
[C---:B---3--:R-:W-:Y:S08]  /*c7f00*/  HMMA.1688.F32.TF32 R56, R20.reuse, R228, R56 ;  /* 0x000000e41438723c */ /* 0x048ff00000081038 */
[----:B----4-:R-:W-:Y:S01]  /*c7f10*/  HMMA.1688.F32.TF32 R232, R20, R248, R232 ;  /* 0x000000f814e8723c */ /* 0x010fe200000810e8 */
[----:B------:R-:W-:Y:S01]  /*c7f20*/  IMAD.MOV.U32 R55, RZ, RZ, R224 ;  /* 0x000000ffff377224 */ /* 0x000fe200078e00e0 */
[----:B------:R-:W-:-:S05]  /*c7f30*/  MOV R54, R225 ;  /* 0x000000e100367202 */ /* 0x000fca0000000f00 */
        /* <DEDUP_REMOVED lines=8> */
[----:B------:R-:W2:Y:S02]  /*c7fc0*/  LDL.LU.64 R230, [R1+0x8510] ;  /* 0x0085100001e67983 */ /* 0x000ea40000300a00 */
[----:B-1----:R-:W-:-:S02]  /*c7fd0*/  IMAD.MOV.U32 R57, RZ, RZ, R228 ;  /* 0x000000ffff397224 */ /* 0x002fc400078e00e4 */
[----:B------:R-:W-:Y:S02]  /*c7fe0*/  IMAD.MOV.U32 R56, RZ, RZ, R229 ;  /* 0x000000ffff387224 */ /* 0x000fe400078e00e5 */
[----:B------:R-:W2:Y:S01]  /*c7ff0*/  LDL.LU.64 R228, [R1+0x8508] ;  /* 0x0085080001e47983 */ /* 0x000ea20000300a00 */
[----:B------:R1:W-:Y:S02]  /*c8000*/  STL.64 [R1+0x200], R232 ;  /* 0x000200e801007387 */ /* 0x0003e40000100a00 */
[----:B------:R-:W-:Y:S01]  /*c8010*/  STL.64 [R1+0x208], R234 ;  /* 0x000208ea01007387 */ /* 0x000fe20000100a00 */
[----:B------:R-:W-:Y:S01]  /*c8020*/  MOV R59, R248 ;  /* 0x000000f8003b7202 */ /* 0x000fe20000000f00 */
[----:B------:R-:W-:Y:S01]  /*c8030*/  IMAD.MOV.U32 R58, RZ, RZ, R249 ;  /* 0x000000ffff3a7224 */ /* 0x000fe200078e00f9 */
[----:B-1----:R-:W2:Y:S01]  /*c8040*/  LDL.LU.64 R232, [R1+0x8500] ;  /* 0x0085000001e87983 */ /* 0x002ea20000300a00 */
[----:B------:R-:W2:Y:S02]  /*c8050*/  LDL.LU.64 R250, [R1+0x84f8] ;  /* 0x0084f80001fa7983 */ /* 0x000ea40000300a00 */
        /* <DEDUP_REMOVED lines=38> */
[----:B-1----:R-:W3:Y:S01]  /*c82c0*/  LDL.LU R12, [R1+0x25b0] ;  /* 0x0025b000010c7983 */ /* 0x002ee20000300800 */
[----:B------:R-:W3:Y:S02]  /*c82d0*/  LDL.LU R13, [R1+0x25b4] ;  /* 0x0025b400010d7983 */ /* 0x000ee40000300800 */
[----:B------:R-:W3:Y:S02]  /*c82e0*/  LDL.LU R14, [R1+0x25b8] ;  /* 0x0025b800010e7983 */ /* 0x000ee40000300800 */
[----:B------:R-:W3:Y:S01]  /*c82f0*/  LDL.LU R15, [R1+0x25bc] ;  /* 0x0025bc00010f7983 */ /* 0x000ee20000300800 */
[C---:B--2---:R-:W-:Y:S08]  /*c8300*/  HMMA.1688.F32.TF32 R244, R20.reuse, R236, R244 ;  /* 0x000000ec14f4723c */ /* 0x044ff000000810f4 */
[C---:B---3--:R-:W-:Y:S11]  /*c8310*/  HMMA.1688.F32.TF32 R12, R20.reuse, R232, R12 ;  /* 0x000000e8140c723c */ /* 0x048ff6000008100c */
[----:B------:R-:W-:Y:S04]  /*c8320*/  @!UPT UIADD3 URZ, URZ, URZ, URZ ;  /* 0x0000003f3f3ff290 */ /* 0x000fe8000fffe03f */
[----:B------:R1:W-:Y:S01]  /*c8330*/  STL.64 [R1+0x1a0], R244 ;  /* 0x0001a0f401007387 */ /* 0x0003e20000100a00 */
[----:B------:R-:W-:Y:S03]  /*c8340*/  STL.64 [R1+0x1a8], R246 ;  /* 0x0001a8f601007387 */ /* 0x000fe60000100a00 */
[----:B-1----:R-:W2:Y:S01]  /*c8350*/  LDL.LU.64 R244, [R1+0x8498] ;  /* 0x0084980001f47983 */ /* 0x002ea20000300a00 */
[----:B------:R-:W-:Y:S02]  /*c8360*/  STL.64 [R1+0x8420], R238 ;  /* 0x008420ee01007387 */ /* 0x000fe40000100a00 */
[----:B------:R-:W-:Y:S02]  /*c8370*/  STL.64 [R1+0x8418], R236 ;  /* 0x008418ec01007387 */ /* 0x000fe40000100a00 */
[----:B------:R1:W-:Y:S01]  /*c8380*/  STL.64 [R1+0x8410], R232 ;  /* 0x008410e801007387 */ /* 0x0003e20000100a00 */
[----:B------:R-:W-:Y:S01]  /*c8390*/  STL.64 [R1+0x190], R12 ;  /* 0x0001900c01007387 */ /* 0x000fe20000100a00 */
[----:B------:R3:W-:Y:S01]  /*c83a0*/  STL.64 [R1+0x198], R14 ;  /* 0x0001980e01007387 */ /* 0x0007e20000100a00 */
[C---:B-1----:R-:W-:Y:S08]  /*c83b0*/  HMMA.1688.F32.TF32 R232, R20.reuse, R228, R240 ;  /* 0x000000e414e8723c */ /* 0x042ff000000810f0 */
[C---:B---3--:R-:W-:Y:S01]  /*c83c0*/  HMMA.1688.F32.TF32 R12, R20.reuse, R224, R60 ;  /* 0x000000e0140c723c */ /* 0x048fe2000008103c */
[----:B----4-:R-:W-:Y:S11]  /*c83d0*/  STL.64 [R1+0x83f8], R226 ;  /* 0x0083f8e201007387 */ /* 0x010ff60000100a00 */
[----:B------:R-:W-:Y:S03]  /*c83e0*/  @!UPT UIADD3 URZ, URZ, URZ, URZ ;  /* 0x0000003f3f3ff290 */ /* 0x000fe6000fffe03f */
        /* <DEDUP_REMOVED lines=25> */
[----:B------:R-:W3:Y:S04]  /*c8580*/  LDL.LU R63, [R1+0x248c] ;  /* 0x00248c00013f7983 */ /* 0x000ee80000300800 */
        /* <DEDUP_REMOVED lines=40> */
[----:B------:R-:W-:Y:S01]  /*c8810*/  STL.64 [R1+0x83c8], R214 ;  /* 0x0083c8d601007387 */ /* 0x000fe20000100a00 */
[----:B------:R1:W-:Y:S03]  /*c8820*/  STL.64 [R1+0x83c0], R212 ;  /* 0x0083c0d401007387 */ /* 0x0003e60000100a00 */
[----:B-1----:R-:W4:Y:S01]  /*c8830*/  LDL.LU R212, [R1+0x24f0] ;  /* 0x0024f00001d47983 */ /* 0x002f220000300800 */
[----:B------:R-:W4:Y:S02]  /*c8840*/  LDL.LU R213, [R1+0x24f4] ;  /* 0x0024f40001d57983 */ /* 0x000f240000300800 */
[----:B------:R-:W4:Y:S02]  /*c8850*/  LDL.LU R214, [R1+0x24f8] ;  /* 0x0024f80001d67983 */ /* 0x000f240000300800 */
[----:B------:R-:W4:Y:S01]  /*c8860*/  LDL.LU R215, [R1+0x24fc] ;  /* 0x0024fc0001d77983 */ /* 0x000f220000300800 */
[C---:B--2---:R-:W-:Y:S08]  /*c8870*/  HMMA.1688.F32.TF32 R64, R20.reuse, R208, R64 ;  /* 0x000000d01440723c */ /* 0x044ff00000081040 */
[C---:B---3--:R-:W-:Y:S11]  /*c8880*/  HMMA.1688.F32.TF32 R200, R20.reuse, R204, R200 ;  /* 0x000000cc14c8723c */ /* 0x048ff600000810c8 */
[----:B------:R-:W-:Y:S04]  /*c8890*/  @!UPT UIADD3 URZ, URZ, URZ, URZ ;  /* 0x0000003f3f3ff290 */ /* 0x000fe8000fffe03f */
[----:B------:R1:W-:Y:S01]  /*c88a0*/  STL.64 [R1+0x130], R64 ;  /* 0x0001304001007387 */ /* 0x0003e20000100a00 */
[----:B------:R2:W-:Y:S03]  /*c88b0*/  STL.64 [R1+0x138], R66 ;  /* 0x0001384201007387 */ /* 0x0005e60000100a00 */
[----:B-1----:R-:W3:Y:S01]  /*c88c0*/  LDL.LU R64, [R1+0x2310] ;  /* 0x0023100001407983 */ /* 0x002ee20000300800 */
[----:B------:R-:W3:Y:S02]  /*c88d0*/  LDL.LU R65, [R1+0x2314] ;  /* 0x0023140001417983 */ /* 0x000ee40000300800 */
[----:B--2---:R-:W3:Y:S02]  /*c88e0*/  LDL.LU R66, [R1+0x2318] ;  /* 0x0023180001427983 */ /* 0x004ee40000300800 */
[----:B------:R-:W3:Y:S01]  /*c88f0*/  LDL.LU R67, [R1+0x231c] ;  /* 0x00231c0001437983 */ /* 0x000ee20000300800 */
[----:B------:R-:W2:Y:S01]  /*c8900*/  LDL.LU R246, [R1+0x1d48] ;  /* 0x001d480001f67983 */ /* 0x000ea20000300800 */
[----:B------:R-:W2:Y:S02]  /*c8910*/  LDL.LU R247, [R1+0x1d4c] ;  /* 0x001d4c0001f77983 */ /* 0x000ea40000300800 */
[----:B------:R-:W-:Y:S02]  /*c8920*/  STL.64 [R1+0x83b8], R210 ;  /* 0x0083b8d201007387 */ /* 0x000fe40000100a00 */
[----:B------:R1:W-:Y:S02]  /*c8930*/  STL.64 [R1+0x83b0], R208 ;  /* 0x0083b0d001007387 */ /* 0x0003e40000100a00 */
[----:B-1----:R-:W2:Y:S01]  /*c8940*/  LDL.LU R208, [R1+0x2500] ;  /* 0x0025000001d07983 */ /* 0x002ea20000300800 */
[----:B------:R-:W2:Y:S02]  /*c8950*/  LDL.LU R209, [R1+0x2504] ;  /* 0x0025040001d17983 */ /* 0x000ea40000300800 */
[----:B------:R-:W2:Y:S02]  /*c8960*/  LDL.LU R210, [R1+0x2508] ;  /* 0x0025080001d27983 */ /* 0x000ea40000300800 */
[----:B------:R-:W2:Y:S01]  /*c8970*/  LDL.LU R211, [R1+0x250c] ;  /* 0x00250c0001d37983 */ /* 0x000ea20000300800 */
[----:B------:R-:W-:Y:S01]  /*c8980*/  STL.64 [R1+0x120], R200 ;  /* 0x000120c801007387 */ /* 0x000fe20000100a00 */
[----:B------:R1:W-:Y:S03]  /*c8990*/  STL.64 [R1+0x128], R202 ;  /* 0x000128ca01007387 */ /* 0x0003e60000100a00 */
[----:B-1----:R-:W2:Y:S01]  /*c89a0*/  LDL.LU.64 R202, [R1+0x8490] ;  /* 0x0084900001ca7983 */ /* 0x002ea20000300a00 */
[----:B------:R-:W4:Y:S02]  /*c89b0*/  LDL.LU.64 R200, [R1+0x8488] ;  /* 0x0084880001c87983 */ /* 0x000f240000300a00 */
        /* <DEDUP_REMOVED lines=12> */
[----:B------:R-:W3:Y:S01]  /*c8a80*/  LDL.LU.64 R196, [R1+0x8478] ;  /* 0x0084780001c47983 */ /* 0x000ee20000300a00 */
[C---:B--2---:R-:W-:Y:S08]  /*c8a90*/  HMMA.1688.F32.TF32 R204, R20.reuse, R192, R204 ;  /* 0x000000c014cc723c */ /* 0x044ff000000810cc */
[C---:B------:R-:W-:Y:S08]  /*c8aa0*/  HMMA.1688.F32.TF32 R208, R20.reuse, R188, R208 ;  /* 0x000000bc14d0723c */ /* 0x040ff000000810d0 */
[C---:B------:R-:W-:Y:S08]  /*c8ab0*/  HMMA.1688.F32.TF32 R12, R20.reuse, R164, R12 ;  /* 0x000000a4140c723c */ /* 0x040ff0000008100c */
[C---:B------:R-:W-:Y:S08]  /*c8ac0*/  HMMA.1688.F32.TF32 R60, R20.reuse, R156, R60 ;  /* 0x0000009c143c723c */ /* 0x040ff0000008103c */
[C---:B---3--:R-:W-:Y:S11]  /*c8ad0*/  HMMA.1688.F32.TF32 R236, R20.reuse, R196, R236 ;  /* 0x000000c414ec723c */ /* 0x048ff600000810ec */
[----:B------:R-:W-:Y:S11]  /*c8ae0*/  @!UPT UIADD3 URZ, URZ, URZ, URZ ;  /* 0x0000003f3f3ff290 */ /* 0x000ff6000fffe03f */
[----:B------:R-:W-:Y:S01]  /*c8af0*/  @!UPT UIADD3 URZ, URZ, URZ, URZ ;  /* 0x0000003f3f3ff290 */ /* 0x000fe2000fffe03f */
[----:B------:R1:W-:Y:S01]  /*c8b00*/  STL.64 [R1+0x100], R236 ;  /* 0x000100ec01007387 */ /* 0x0003e20000100a00 */
[----:B------:R2:W-:Y:S03]  /*c8b10*/  STL.64 [R1+0x108], R238 ;  /* 0x000108ee01007387 */ /* 0x0005e60000100a00 */
[----:B-1----:R-:W3:Y:S01]  /*c8b20*/  LDL.LU R236, [R1+0x2840] ;  /* 0x0028400001ec7983 */ /* 0x002ee20000300800 */
[----:B------:R-:W3:Y:S02]  /*c8b30*/  LDL.LU R237, [R1+0x2844] ;  /* 0x0028440001ed7983 */ /* 0x000ee40000300800 */
[----:B--2---:R-:W3:Y:S02]  /*c8b40*/  LDL.LU R238, [R1+0x2848] ;  /* 0x0028480001ee7983 */ /* 0x004ee40000300800 */
[----:B------:R-:W3:Y:S01]  /*c8b50*/  LDL.LU R239, [R1+0x284c] ;  /* 0x00284c0001ef7983 */ /* 0x000ee20000300800 */
[----:B------:R-:W-:Y:S01]  /*c8b60*/  STL.64 [R1+0xf0], R204 ;  /* 0x0000f0cc01007387 */ /* 0x000fe20000100a00 */
[----:B------:R1:W-:Y:S02]  /*c8b70*/  STL.64 [R1+0xf8], R206 ;  /* 0x0000f8ce01007387 */ /* 0x0003e40000100a00 */
[C---:B-1----:R-:W-:Y:S01]  /*c8b80*/  HMMA.1688.F32.TF32 R204, R20.reuse, R184, R212 ;  /* 0x000000b814cc723c */ /* 0x042fe200000810d4 */
[----:B------:R-:W-:Y:S01]  /*c8b90*/  STL.64 [R1+0xe0], R208 ;  /* 0x0000e0d001007387 */ /* 0x000fe20000100a00 */
[----:B------:R1:W-:Y:S06]  /*c8ba0*/  STL.64 [R1+0xe8], R210 ;  /* 0x0000e8d201007387 */ /* 0x0003ec0000100a00 */
[C---:B------:R-:W-:Y:S08]  /*c8bb0*/  HMMA.1688.F32.TF32 R212, R20.reuse, R176, R220 ;  /* 0x000000b014d4723c */ /* 0x040ff000000810dc */
[C---:B-1----:R-:W-:Y:S07]  /*c8bc0*/  HMMA.1688.F32.TF32 R208, R20.reuse, R180, R216 ;  /* 0x000000b414d0723c */ /* 0x042fee00000810d8 */
[----:B------:R-:W-:Y:S01]  /*c8bd0*/  STL.64 [R1+0xd0], R204 ;  /* 0x0000d0cc01007387 */ /* 0x000fe20000100a00 */
[----:B------:R1:W-:Y:S02]  /*c8be0*/  STL.64 [R1+0xd8], R206 ;  /* 0x0000d8ce01007387 */ /* 0x0003e40000100a00 */
[C---:B-1----:R-:W-:Y:S11]  /*c8bf0*/  HMMA.1688.F32.TF32 R204, R20.reuse, R172, R224 ;  /* 0x000000ac14cc723c */ /* 0x042ff600000810e0 */
[----:B------:R-:W-:Y:S02]  /*c8c00*/  @!UPT UIADD3 URZ, URZ, URZ, URZ ;  /* 0x0000003f3f3ff290 */ /* 0x000fe4000fffe03f */
[----:B------:R-:W-:Y:S01]  /*c8c10*/  STL.64 [R1+0xc0], R208 ;  /* 0x0000c0d001007387 */ /* 0x000fe20000100a00 */
[----:B------:R1:W-:Y:S02]  /*c8c20*/  STL.64 [R1+0xc8], R210 ;  /* 0x0000c8d201007387 */ /* 0x0003e40000100a00 */
[----:B------:R-:W-:Y:S02]  /*c8c30*/  STL.64 [R1+0xb0], R212 ;  /* 0x0000b0d401007387 */ /* 0x000fe40000100a00 */
[----:B------:R-:W-:Y:S01]  /*c8c40*/  STL.64 [R1+0xb8], R214 ;  /* 0x0000b8d601007387 */ /* 0x000fe20000100a00 */
[C---:B-1----:R-:W-:Y:S04]  /*c8c50*/  HMMA.1688.F32.TF32 R208, R20.reuse, R168, R232 ;  /* 0x000000a814d0723c */ /* 0x042fe800000810e8 */
[----:B------:R-:W-:Y:S01]  /*c8c60*/  STL.64 [R1+0xa0], R204 ;  /* 0x0000a0cc01007387 */ /* 0x000fe20000100a00 */
[----:B------:R1:W-:Y:S03]  /*c8c70*/  STL.64 [R1+0xa8], R206 ;  /* 0x0000a8ce01007387 */ /* 0x0003e60000100a00 */
[C---:B-1----:R-:W-:Y:S11]  /*c8c80*/  HMMA.1688.F32.TF32 R204, R20.reuse, R160, R240 ;  /* 0x000000a014cc723c */ /* 0x042ff600000810f0 */
[----:B------:R-:W-:Y:S04]  /*c8c90*/  @!UPT UIADD3 URZ, URZ, URZ, URZ ;  /* 0x0000003f3f3ff290 */ /* 0x000fe8000fffe03f */
[----:B------:R-:W-:Y:S01]  /*c8ca0*/  STL.64 [R1+0x90], R208 ;  /* 0x000090d001007387 */ /* 0x000fe20000100a00 */
[----:B------:R-:W-:Y:S02]  /*c8cb0*/  STL.64 [R1+0x98], R210 ;  /* 0x000098d201007387 */ /* 0x000fe40000100a00 */
[----:B------:R1:W-:Y:S02]  /*c8cc0*/  STL.64 [R1+0x80], R12 ;  /* 0x0000800c01007387 */ /* 0x0003e40000100a00 */
[----:B------:R2:W-:Y:S01]  /*c8cd0*/  STL.64 [R1+0x88], R14 ;  /* 0x0000880e01007387 */ /* 0x0005e20000100a00 */
[C---:B------:R-:W-:Y:S01]  /*c8ce0*/  HMMA.1688.F32.TF32 R244, R20.reuse, R148, R244 ;  /* 0x0000009414f4723c */ /* 0x040fe200000810f4 */
[----:B------:R-:W-:Y:S04]  /*c8cf0*/  LDS R240, [R231+0x44100] ;  /* 0x04410000e7f07984 */ /* 0x000fe80000000800 */
[----:B------:R-:W-:Y:S04]  /*c8d00*/  LDS R242, [R231+0x44900] ;  /* 0x04490000e7f27984 */ /* 0x000fe80000000800 */
[----:B------:R-:W-:Y:S04]  /*c8d10*/  LDS R241, [R230+0x44100] ;  /* 0x04410000e6f17984 */ /* 0x000fe80000000800 */
[----:B------:R-:W3:Y:S04]  /*c8d20*/  LDS R243, [R230+0x44900] ;  /* 0x04490000e6f37984 */ /* 0x000ee80000000800 */
[----:B-1----:R-:W4:Y:S04]  /*c8d30*/  LDL.LU R12, [R1+0x2830] ;  /* 0x00283000010c7983 */ /* 0x002f280000300800 */
[----:B------:R-:W-:Y:S01]  /*c8d40*/  STL.64 [R1+0x70], R204 ;  /* 0x000070cc01007387 */ /* 0x000fe20000100a00 */
[----:B------:R1:W-:Y:S02]  /*c8d50*/  STL.64 [R1+0x78], R206 ;  /* 0x000078ce01007387 */ /* 0x0003e40000100a00 */
[----:B------:R1:W-:Y:S02]  /*c8d60*/  STL.64 [R1+0x60], R60 ;  /* 0x0000603c01007387 */ /* 0x0003e40000100a00 */
[----:B------:R1:W-:Y:S01]  /*c8d70*/  STL.64 [R1+0x68], R62 ;  /* 0x0000683e01007387 */ /* 0x0003e20000100a00 */
[----:B------:R-:W4:Y:S01]  /*c8d80*/  LDL.LU R13, [R1+0x2834] ;  /* 0x00283400010d7983 */ /* 0x000f220000300800 */
[----:B--2---:R-:W4:Y:S02]  /*c8d90*/  LDL.LU R14, [R1+0x2838] ;  /* 0x00283800010e7983 */ /* 0x004f240000300800 */
[----:B------:R-:W4:Y:S01]  /*c8da0*/  LDL.LU R15, [R1+0x283c] ;  /* 0x00283c00010f7983 */ /* 0x000f220000300800 */
[C---:B-1----:R-:W-:Y:S01]  /*c8db0*/  HMMA.1688.F32.TF32 R204, R20.reuse, R152, R64 ;  /* 0x0000009814cc723c */ /* 0x042fe20000081040 */
[----:B------:R-:W2:Y:S01]  /*c8dc0*/  LDL.LU R60, [R1+0x2820] ;  /* 0x00282000013c7983 */ /* 0x000ea20000300800 */
[----:B------:R-:W2:Y:S02]  /*c8dd0*/  LDL.LU R61, [R1+0x2824] ;  /* 0x00282400013d7983 */ /* 0x000ea40000300800 */
[----:B------:R-:W2:Y:S02]  /*c8de0*/  LDL.LU R62, [R1+0x2828] ;  /* 0x00282800013e7983 */ /* 0x000ea40000300800 */
[----:B------:R-:W2:Y:S01]  /*c8df0*/  LDL.LU R63, [R1+0x282c] ;  /* 0x00282c00013f7983 */ /* 0x000ea20000300800 */
[----:B------:R-:W2:Y:S11]  /*c8e00*/  LDL.LU R64, [R1+0x2810] ;  /* 0x0028100001407983 */ /* 0x000eb60000300800 */
[----:B------:R-:W-:Y:S05]  /*c8e10*/  @!UPT UIADD3 URZ, URZ, URZ, URZ ;  /* 0x0000003f3f3ff290 */ /* 0x000fea000fffe03f */
[----:B------:R-:W-:Y:S01]  /*c8e20*/  STL.64 [R1+0x50], R204 ;  /* 0x000050cc01007387 */ /* 0x000fe20000100a00 */
[----:B------:R3:W-:Y:S02]  /*c8e30*/  STL.64 [R1+0x58], R206 ;  /* 0x000058ce01007387 */ /* 0x0007e40000100a00 */
[----:B------:R-:W2:Y:S02]  /*c8e40*/  LDL.LU R65, [R1+0x2814] ;  /* 0x0028140001417983 */ /* 0x000ea40000300800 */
[----:B------:R-:W2:Y:S01]  /*c8e50*/  LDL.LU R66, [R1+0x2818] ;  /* 0x0028180001427983 */ /* 0x000ea20000300800 */
[----:B------:R-:W2:Y:S01]  /*c8e60*/  LDL.LU R67, [R1+0x281c] ;  /* 0x00281c0001437983 */ /* 0x000ea20000300800 */
[----:B------:R-:W-:Y:S02]  /*c8e70*/  STL.64 [R1+0x7970], R246 ;  /* 0x007970f601007387 */ /* 0x000fe40000100a00 */
[----:B------:R-:W-:Y:S02]  /*c8e80*/  STL.64 [R1+0x7968], R244 ;  /* 0x007968f401007387 */ /* 0x000fe40000100a00 */
[----:B------:R-:W2:Y:S01]  /*c8e90*/  LDL.LU R216, [R1+0x2800] ;  /* 0x0028000001d87983 */ /* 0x000ea20000300800 */
[C---:B---3--:R-:W-:Y:S11]  /*c8ea0*/  HMMA.1688.F32.TF32 R204, R20.reuse, R144, R236 ;  /* 0x0000009014cc723c */ /* 0x048ff600000810ec */
[----:B------:R-:W-:Y:S11]  /*c8eb0*/  @!UPT UIADD3 URZ, URZ, URZ, URZ ;  /* 0x0000003f3f3ff290 */ /* 0x000ff6000fffe03f */
[----:B------:R-:W-:Y:S01]  /*c8ec0*/  @!UPT UIADD3 URZ, URZ, URZ, URZ ;  /* 0x0000003f3f3ff290 */ /* 0x000fe2000fffe03f */
[----:B------:R-:W-:Y:S01]  /*c8ed0*/  STL.64 [R1+0xa80], R204 ;  /* 0x000a80cc01007387 */ /* 0x000fe20000100a00 */
        /* <DEDUP_REMOVED lines=17> */
[C---:B----4-:R-:W-:Y:S08]  /*c8ff0*/  HMMA.1688.F32.TF32 R204, R20.reuse, R140, R12 ;  /* 0x0000008c14cc723c */ /* 0x050ff0000008100c */
[C---:B--2---:R-:W-:Y:S11]  /*c9000*/  HMMA.1688.F32.TF32 R12, R20.reuse, R136, R60 ;  /* 0x00000088140c723c */ /* 0x044ff6000008103c */
[----:B------:R-:W-:Y:S04]  /*c9010*/  @!UPT UIADD3 URZ, URZ, URZ, URZ ;  /* 0x0000003f3f3ff290 */ /* 0x000fe8000fffe03f */
[----:B------:R-:W-:Y:S01]  /*c9020*/  STL.64 [R1+0xab0], R204 ;  /* 0x000ab0cc01007387 */ /* 0x000fe20000100a00 */
[----:B------:R-:W-:Y:S07]  /*c9030*/  STL.64 [R1+0xab8], R206 ;  /* 0x000ab8ce01007387 */ /* 0x000fee0000100a00 */
[----:B------:R1:W-:Y:S01]  /*c9040*/  STL.64 [R1+0xae0], R12 ;  /* 0x000ae00c01007387 */ /* 0x0003e20000100a00 */
[C---:B------:R-:W-:Y:S01]  /*c9050*/  HMMA.1688.F32.TF32 R60, R20.reuse, R132, R64 ;  /* 0x00000084143c723c */ /* 0x040fe20000081040 */
[----:B------:R2:W-:Y:S02]  /*c9060*/  STL.64 [R1+0xae8], R14 ;  /* 0x000ae80e01007387 */ /* 0x0005e40000100a00 */
[----:B------:R-:W4:Y:S01]  /*c9070*/  LDL.LU R237, [R1+0x27c4] ;  /* 0x0027c40001ed7983 */ /* 0x000f220000300800 */
[----:B------:R-:W4:Y:S01]  /*c9080*/  LDL.LU R238, [R1+0x27c8] ;  /* 0x0027c80001ee7983 */ /* 0x000f220000300800 */
[----:B------:R-:W4:Y:S03]  /*c9090*/  LDL.LU R239, [R1+0x27cc] ;  /* 0x0027cc0001ef7983 */ /* 0x000f260000300800 */
[----:B-1----:R-:W4:Y:S01]  /*c90a0*/  LDL.LU R12, [R1+0x27b0] ;  /* 0x0027b000010c7983 */ /* 0x002f220000300800 */
[----:B------:R-:W4:Y:S02]  /*c90b0*/  LDL.LU R13, [R1+0x27b4] ;  /* 0x0027b400010d7983 */ /* 0x000f240000300800 */
[----:B--2---:R-:W4:Y:S02]  /*c90c0*/  LDL.LU R14, [R1+0x27b8] ;  /* 0x0027b800010e7983 */ /* 0x004f240000300800 */
[----:B------:R-:W4:Y:S01]  /*c90d0*/  LDL.LU R15, [R1+0x27bc] ;  /* 0x0027bc00010f7983 */ /* 0x000f220000300800 */
[----:B------:R-:W2:Y:S09]  /*c90e0*/  LDL.LU R64, [R1+0x2790] ;  /* 0x0027900001407983 */ /* 0x000eb20000300800 */
[----:B------:R1:W-:Y:S01]  /*c90f0*/  STL.64 [R1+0xb10], R60 ;  /* 0x000b103c01007387 */ /* 0x0003e20000100a00 */
[----:B------:R1:W-:Y:S02]  /*c9100*/  STL.64 [R1+0xb18], R62 ;  /* 0x000b183e01007387 */ /* 0x0003e40000100a00 */
[----:B------:R-:W2:Y:S02]  /*c9110*/  LDL.LU R65, [R1+0x2794] ;  /* 0x0027940001417983 */ /* 0x000ea40000300800 */
[----:B------:R-:W2:Y:S01]  /*c9120*/  LDL.LU R66, [R1+0x2798] ;  /* 0x0027980001427983 */ /* 0x000ea20000300800 */
[----:B------:R-:W2:Y:S04]  /*c9130*/  LDL.LU R67, [R1+0x279c] ;  /* 0x00279c0001437983 */ /* 0x000ea80000300800 */
[----:B-1----:R-:W2:Y:S01]  /*c9140*/  LDL.LU R60, [R1+0x27a0] ;  /* 0x0027a000013c7983 */ /* 0x002ea20000300800 */
[----:B------:R-:W2:Y:S02]  /*c9150*/  LDL.LU R61, [R1+0x27a4] ;  /* 0x0027a400013d7983 */ /* 0x000ea40000300800 */
[----:B------:R-:W2:Y:S02]  /*c9160*/  LDL.LU R62, [R1+0x27a8] ;  /* 0x0027a800013e7983 */ /* 0x000ea40000300800 */
[----:B------:R-:W2:Y:S01]  /*c9170*/  LDL.LU R63, [R1+0x27ac] ;  /* 0x0027ac00013f7983 */ /* 0x000ea20000300800 */
[C---:B---3--:R-:W-:Y:S08]  /*c9180*/  HMMA.1688.F32.TF32 R204, R20.reuse, R128, R216 ;  /* 0x0000008014cc723c */ /* 0x048ff000000810d8 */
[C---:B------:R-:W-:Y:S08]  /*c9190*/  HMMA.1688.F32.TF32 R208, R20.reuse, R8, R224 ;  /* 0x0000000814d0723c */ /* 0x040ff000000810e0 */
[----:B------:R-:W-:Y:S08]  /*c91a0*/  HMMA.1688.F32.TF32 R212, R20, R28, R220 ;  /* 0x0000001c14d4723c */ /* 0x000ff000000810dc */
[----:B------:R-:W-:Y:S01]  /*c91b0*/  IMAD.MOV.U32 R247, RZ, RZ, R204 ;  /* 0x000000fffff77224 */ /* 0x000fe200078e00cc */
[----:B------:R-:W-:Y:S01]  /*c91c0*/  MOV R246, R205 ;  /* 0x000000cd00f67202 */ /* 0x000fe20000000f00 */
[----:B------:R-:W-:-:S02]  /*c91d0*/  IMAD.MOV.U32 R245, RZ, RZ, R206 ;  /* 0x000000fffff57224 */ /* 0x000fc400078e00ce */
[----:B------:R-:W-:Y:S02]  /*c91e0*/  IMAD.MOV.U32 R244, RZ, RZ, R207 ;  /* 0x000000fffff47224 */ /* 0x000fe400078e00cf */
[----:B------:R-:W-:Y:S03]  /*c91f0*/  HMMA.1688.F32.TF32 R204, R20, R124, R232 ;  /* 0x0000007c14cc723c */ /* 0x000fe600000810e8 */
[----:B------:R1:W-:Y:S01]  /*c9200*/  STL [R1+0x79b4], R244 ;  /* 0x0079b4f401007387 */ /* 0x0003e20000100800 */
[----:B------:R3:W-:Y:S02]  /*c9210*/  STL [R1+0x79b0], R246 ;  /* 0x0079b0f601007387 */ /* 0x0007e40000100800 */
[----:B------:R1:W-:Y:S02]  /*c9220*/  STL [R1+0x79ac], R247 ;  /* 0x0079acf701007387 */ /* 0x0003e40000100800 */
[----:B------:R1:W-:Y:S01]  /*c9230*/  STL [R1+0x79a8], R245 ;  /* 0x0079a8f501007387 */ /* 0x0003e20000100800 */
[----:B------:R-:W-:Y:S01]  /*c9240*/  STL.64 [R1+0xb70], R212 ;  /* 0x000b70d401007387 */ /* 0x000fe20000100a00 */
[----:B------:R-:W-:Y:S02]  /*c9250*/  STL.64 [R1+0xb78], R214 ;  /* 0x000b78d601007387 */ /* 0x000fe40000100a00 */
[----:B------:R-:W-:Y:S02]  /*c9260*/  STL.64 [R1+0xba0], R208 ;  /* 0x000ba0d001007387 */ /* 0x000fe40000100a00 */
[----:B------:R-:W-:Y:S10]  /*c9270*/  STL.64 [R1+0xba8], R210 ;  /* 0x000ba8d201007387 */ /* 0x000ff40000100a00 */
[----:B-1----:R-:W-:Y:S01]  /*c9280*/  MOV R244, R204 ;  /* 0x000000cc00f47202 */ /* 0x002fe20000000f00 */
[----:B---3--:R-:W-:-:S02]  /*c9290*/  IMAD.MOV.U32 R246, RZ, RZ, R205 ;  /* 0x000000fffff67224 */ /* 0x008fc400078e00cd */
[----:B------:R-:W-:Y:S01]  /*c92a0*/  IMAD.MOV.U32 R247, RZ, RZ, R206 ;  /* 0x000000fffff77224 */ /* 0x000fe200078e00ce */
[----:B------:R-:W-:-:S05]  /*c92b0*/  MOV R245, R207 ;  /* 0x000000cf00f57202 */ /* 0x000fca0000000f00 */
[----:B------:R1:W-:Y:S01]  /*c92c0*/  STL [R1+0x79c4], R245 ;  /* 0x0079c4f501007387 */ /* 0x0003e20000100800 */
[----:B------:R3:W-:Y:S02]  /*c92d0*/  STL [R1+0x79c0], R247 ;  /* 0x0079c0f701007387 */ /* 0x0007e40000100800 */
[----:B------:R1:W-:Y:S02]  /*c92e0*/  STL [R1+0x79bc], R244 ;  /* 0x0079bcf401007387 */ /* 0x0003e40000100800 */
[----:B------:R1:W-:Y:S01]  /*c92f0*/  STL [R1+0x79b8], R246 ;  /* 0x0079b8f601007387 */ /* 0x0003e20000100800 */
[C---:B----4-:R-:W-:Y:S08]  /*c9300*/  HMMA.1688.F32.TF32 R12, R20.reuse, R116, R12 ;  /* 0x00000074140c723c */ /* 0x050ff0000008100c */
[C---:B------:R-:W-:Y:S08]  /*c9310*/  HMMA.1688.F32.TF32 R204, R20.reuse, R120, R236 ;  /* 0x0000007814cc723c */ /* 0x040ff000000810ec */
[----:B--2---:R-:W-:Y:S08]  /*c9320*/  HMMA.1688.F32.TF32 R60, R20, R112, R60 ;  /* 0x00000070143c723c */ /* 0x004ff0000008103c */
[----:B-1----:R-:W-:-:S02]  /*c9330*/  IMAD.MOV.U32 R245, RZ, RZ, R12 ;  /* 0x000000fffff57224 */ /* 0x002fc400078e000c */
[----:B---3--:R-:W-:Y:S01]  /*c9340*/  IMAD.MOV.U32 R247, RZ, RZ, R13 ;  /* 0x000000fffff77224 */ /* 0x008fe200078e000d */
[----:B------:R-:W-:Y:S01]  /*c9350*/  MOV R244, R14 ;  /* 0x0000000e00f47202 */ /* 0x000fe20000000f00 */
[----:B------:R-:W-:Y:S02]  /*c9360*/  IMAD.MOV.U32 R246, RZ, RZ, R15 ;  /* 0x000000fffff67224 */ /* 0x000fe400078e000f */
[C---:B------:R-:W-:Y:S01]  /*c9370*/  HMMA.1688.F32.TF32 R12, R20.reuse, R108, R64 ;  /* 0x0000006c140c723c */ /* 0x040fe20000081040 */
[----:B------:R-:W-:Y:S01]  /*c9380*/  STL.64 [R1+0xc00], R204 ;  /* 0x000c00cc01007387 */ /* 0x000fe20000100a00 */
[----:B------:R-:W-:Y:S02]  /*c9390*/  STL.64 [R1+0xc08], R206 ;  /* 0x000c08ce01007387 */ /* 0x000fe40000100a00 */
[----:B------:R-:W-:Y:S02]  /*c93a0*/  STL [R1+0x79d4], R246 ;  /* 0x0079d4f601007387 */ /* 0x000fe40000100800 */
[----:B------:R-:W-:Y:S01]  /*c93b0*/  STL [R1+0x79d0], R244 ;  /* 0x0079d0f401007387 */ /* 0x000fe20000100800 */
[----:B------:R-:W-:Y:S01]  /*c93c0*/  STL [R1+0x79cc], R245 ;  /* 0x0079ccf501007387 */ /* 0x000fe20000100800 */
[----:B------:R-:W-:Y:S02]  /*c93d0*/  STL [R1+0x79c8], R247 ;  /* 0x0079c8f701007387 */ /* 0x000fe40000100800 */
[----:B------:R-:W2:Y:S01]  /*c93e0*/  LDL.LU R212, [R1+0x2780] ;  /* 0x0027800001d47983 */ /* 0x000ea20000300800 */
[----:B------:R-:W-:Y:S01]  /*c93f0*/  STL.64 [R1+0xc60], R60 ;  /* 0x000c603c01007387 */ /* 0x000fe20000100a00 */
[----:B------:R-:W-:Y:S11]  /*c9400*/  STL.64 [R1+0xc68], R62 ;  /* 0x000c683e01007387 */ /* 0x000ff60000100a00 */
        /* <DEDUP_REMOVED lines=37> */
[C---:B--2---:R-:W-:Y:S08]  /*c9660*/  HMMA.1688.F32.TF32 R204, R20.reuse, R104, R212 ;  /* 0x0000006814cc723c */ /* 0x044ff000000810d4 */
[C---:B----4-:R-:W-:Y:S11]  /*c9670*/  HMMA.1688.F32.TF32 R208, R20.reuse, R100, R216 ;  /* 0x0000006414d0723c */ /* 0x050ff600000810d8 */
[----:B------:R-:W-:Y:S05]  /*c9680*/  @!UPT UIADD3 URZ, URZ, URZ, URZ ;  /* 0x0000003f3f3ff290 */ /* 0x000fea000fffe03f */
[----:B------:R-:W-:Y:S02]  /*c9690*/  IMAD.MOV.U32 R247, RZ, RZ, R207 ;  /* 0x000000fffff77224 */ /* 0x000fe400078e00cf */
[----:B------:R-:W-:Y:S01]  /*c96a0*/  IMAD.MOV.U32 R246, RZ, RZ, R204 ;  /* 0x000000fffff67224 */ /* 0x000fe200078e00cc */
[----:B------:R-:W-:Y:S01]  /*c96b0*/  MOV R244, R205 ;  /* 0x000000cd00f47202 */ /* 0x000fe20000000f00 */
[----:B------:R-:W-:Y:S02]  /*c96c0*/  IMAD.MOV.U32 R245, RZ, RZ, R206 ;  /* 0x000000fffff57224 */ /* 0x000fe400078e00ce */
[C---:B------:R-:W-:Y:S01]  /*c96d0*/  HMMA.1688.F32.TF32 R204, R20.reuse, R96, R220 ;  /* 0x0000006014cc723c */ /* 0x040fe200000810dc */
[----:B------:R-:W-:Y:S02]  /*c96e0*/  STL [R1+0x79e4], R247 ;  /* 0x0079e4f701007387 */ /* 0x000fe40000100800 */
[----:B------:R-:W-:Y:S02]  /*c96f0*/  STL [R1+0x79e0], R245 ;  /* 0x0079e0f501007387 */ /* 0x000fe40000100800 */
[----:B------:R-:W-:Y:S02]  /*c9700*/  STL [R1+0x79dc], R246 ;  /* 0x0079dcf601007387 */ /* 0x000fe40000100800 */
[----:B------:R-:W-:Y:S01]  /*c9710*/  STL [R1+0x79d8], R244 ;  /* 0x0079d8f401007387 */ /* 0x000fe20000100800 */
[----:B------:R-:W-:Y:S01]  /*c9720*/  STL.64 [R1+0xcf0], R208 ;  /* 0x000cf0d001007387 */ /* 0x000fe20000100a00 */
[----:B------:R1:W-:Y:S02]  /*c9730*/  STL.64 [R1+0xcf8], R210 ;  /* 0x000cf8d201007387 */ /* 0x0003e40000100a00 */
[C---:B-1----:R-:W-:Y:S11]  /*c9740*/  HMMA.1688.F32.TF32 R208, R20.reuse, R92, R224 ;  /* 0x0000005c14d0723c */ /* 0x042ff600000810e0 */
[----:B------:R-:W-:Y:S02]  /*c9750*/  @!UPT UIADD3 URZ, URZ, URZ, URZ ;  /* 0x0000003f3f3ff290 */ /* 0x000fe4000fffe03f */
[----:B------:R-:W-:Y:S01]  /*c9760*/  MOV R247, R204 ;  /* 0x000000cc00f77202 */ /* 0x000fe20000000f00 */
[----:B------:R-:W-:Y:S02]  /*c9770*/  IMAD.MOV.U32 R246, RZ, RZ, R206 ;  /* 0x000000fffff67224 */ /* 0x000fe400078e00ce */
[----:B------:R-:W-:Y:S01]  /*c9780*/  IMAD.MOV.U32 R245, RZ, RZ, R205 ;  /* 0x000000fffff57224 */ /* 0x000fe200078e00cd */
[----:B------:R-:W-:Y:S02]  /*c9790*/  MOV R244, R207 ;  /* 0x000000cf00f47202 */ /* 0x000fe40000000f00 */
[----:B------:R-:W-:Y:S03]  /*c97a0*/  STL.64 [R1+0x79f0], R246 ;  /* 0x0079f0f601007387 */ /* 0x000fe60000100a00 */
[----:B------:R-:W-:Y:S01]  /*c97b0*/  STL.64 [R1+0x79e8], R244 ;  /* 0x0079e8f401007387 */ /* 0x000fe20000100a00 */
[C---:B------:R-:W-:Y:S01]  /*c97c0*/  HMMA.1688.F32.TF32 R204, R20.reuse, R88, R232 ;  /* 0x0000005814cc723c */ /* 0x040fe200000810e8 */
[----:B------:R-:W-:Y:S07]  /*c97d0*/  STL.64 [R1+0x83a8], R90 ;  /* 0x0083a85a01007387 */ /* 0x000fee0000100a00 */
[C---:B---3--:R-:W-:Y:S01]  /*c97e0*/  HMMA.1688.F32.TF32 R12, R20.reuse, R80, R12 ;  /* 0x00000050140c723c */ /* 0x048fe2000008100c */
[----:B------:R-:W-:Y:S01]  /*c97f0*/  STL.64 [R1+0xd80], R208 ;  /* 0x000d80d001007387 */ /* 0x000fe20000100a00 */
[----:B------:R-:W-:Y:S02]  /*c9800*/  STL.64 [R1+0xd88], R210 ;  /* 0x000d88d201007387 */ /* 0x000fe40000100a00 */
[----:B------:R1:W-:Y:S04]  /*c9810*/  STL.64 [R1+0x83a0], R88 ;  /* 0x0083a05801007387 */ /* 0x0003e80000100a00 */
[C---:B-1----:R-:W-:Y:S07]  /*c9820*/  HMMA.1688.F32.TF32 R88, R20.reuse, R84, R236 ;  /* 0x000000541458723c */ /* 0x042fee00000810ec */
[----:B------:R-:W-:Y:S01]  /*c9830*/  STL.64 [R1+0xdb0], R204 ;  /* 0x000db0cc01007387 */ /* 0x000fe20000100a00 */
[----:B------:R-:W-:Y:S02]  /*c9840*/  STL.64 [R1+0xdb8], R206 ;  /* 0x000db8ce01007387 */ /* 0x000fe40000100a00 */
[----:B------:R-:W-:Y:S02]  /*c9850*/  STL.64 [R1+0x8398], R86 ;  /* 0x0083985601007387 */ /* 0x000fe40000100a00 */
[----:B------:R-:W-:Y:S11]  /*c9860*/  STL.64 [R1+0x8390], R84 ;  /* 0x0083905401007387 */ /* 0x000ff60000100a00 */
        /* <DEDUP_REMOVED lines=51> */
[----:B------:R-:W4:Y:S02]  /*c9ba0*/  LDL.LU R206, [R1+0x17b8] ;  /* 0x0017b80001ce7983 */ /* 0x000f240000300800 */
[----:B------:R-:W-:Y:S01]  /*c9bb0*/  IMAD.MOV.U32 R217, RZ, RZ, R56 ;  /* 0x000000ffffd97224 */ /* 0x000fe200078e0038 */
[----:B------:R-:W4:Y:S01]  /*c9bc0*/  LDL.LU R207, [R1+0x17bc] ;  /* 0x0017bc0001cf7983 */ /* 0x000f220000300800 */
[----:B------:R-:W-:Y:S01]  /*c9bd0*/  MOV R216, R57 ;  /* 0x0000003900d87202 */ /* 0x000fe20000000f00 */
[----:B------:R-:W4:Y:S02]  /*c9be0*/  LDL.LU R56, [R1+0x26d0] ;  /* 0x0026d00001387983 */ /* 0x000f240000300800 */
[----:B------:R-:W-:Y:S01]  /*c9bf0*/  IMAD.MOV.U32 R225, RZ, RZ, R58 ;  /* 0x000000ffffe17224 */ /* 0x000fe200078e003a */
[----:B------:R-:W4:Y:S01]  /*c9c00*/  LDL.LU R57, [R1+0x26d4] ;  /* 0x0026d40001397983 */ /* 0x000f220000300800 */
[----:B------:R-:W-:-:S02]  /*c9c10*/  IMAD.MOV.U32 R224, RZ, RZ, R59 ;  /* 0x000000ffffe07224 */ /* 0x000fc400078e003b */
[----:B------:R-:W4:Y:S02]  /*c9c20*/  LDL.LU R58, [R1+0x26d8] ;  /* 0x0026d800013a7983 */ /* 0x000f240000300800 */
[----:B------:R-:W4:Y:S01]  /*c9c30*/  LDL.LU R59, [R1+0x26dc] ;  /* 0x0026dc00013b7983 */ /* 0x000f220000300800 */
[----:B------:R-:W4:Y:S01]  /*c9c40*/  LDL.LU R236, [R1+0x17f0] ;  /* 0x0017f00001ec7983 */ /* 0x000f220000300800 */
[----:B------:R-:W4:Y:S02]  /*c9c50*/  LDL.LU R237, [R1+0x17f4] ;  /* 0x0017f40001ed7983 */ /* 0x000f240000300800 */
[----:B------:R-:W4:Y:S02]  /*c9c60*/  LDL.LU R238, [R1+0x17f8] ;  /* 0x0017f80001ee7983 */ /* 0x000f240000300800 */
[----:B------:R-:W-:Y:S01]  /*c9c70*/  IMAD.MOV.U32 R245, RZ, RZ, R52 ;  /* 0x000000fffff57224 */ /* 0x000fe200078e0034 */
[----:B------:R-:W4:Y:S01]  /*c9c80*/  LDL.LU R239, [R1+0x17fc] ;  /* 0x0017fc0001ef7983 */ /* 0x000f220000300800 */
[----:B------:R-:W-:-:S02]  /*c9c90*/  IMAD.MOV.U32 R244, RZ, RZ, R53 ;  /* 0x000000fffff47224 */ /* 0x000fc400078e0035 */
[----:B------:R-:W4:Y:S01]  /*c9ca0*/  LDL.LU R52, [R1+0x26c0] ;  /* 0x0026c00001347983 */ /* 0x000f220000300800 */
[----:B------:R-:W-:Y:S01]  /*c9cb0*/  MOV R209, R54 ;  /* 0x0000003600d17202 */ /* 0x000fe20000000f00 */
[----:B------:R-:W4:Y:S01]  /*c9cc0*/  LDL.LU R53, [R1+0x26c4] ;  /* 0x0026c40001357983 */ /* 0x000f220000300800 */
[----:B------:R-:W-:Y:S02]  /*c9cd0*/  IMAD.MOV.U32 R208, RZ, RZ, R55 ;  /* 0x000000ffffd07224 */ /* 0x000fe400078e0037 */
[----:B------:R-:W4:Y:S02]  /*c9ce0*/  LDL.LU R54, [R1+0x26c8] ;  /* 0x0026c80001367983 */ /* 0x000f240000300800 */
[----:B------:R-:W4:Y:S01]  /*c9cf0*/  LDL.LU R55, [R1+0x26cc] ;  /* 0x0026cc0001377983 */ /* 0x000f220000300800 */
[----:B-1----:R-:W4:Y:S01]  /*c9d00*/  LDL.LU R12, [R1+0x1800] ;  /* 0x00180000010c7983 */ /* 0x002f220000300800 */
[----:B------:R-:W4:Y:S02]  /*c9d10*/  LDL.LU R13, [R1+0x1804] ;  /* 0x00180400010d7983 */ /* 0x000f240000300800 */
[----:B---3--:R-:W3:Y:S02]  /*c9d20*/  LDL.LU R14, [R1+0x1808] ;  /* 0x00180800010e7983 */ /* 0x008ee40000300800 */
        /* <DEDUP_REMOVED lines=40> */
[----:B----4-:R-:W-:Y:S02]  /*c9fb0*/  STL.64 [R1+0x8338], R62 ;  /* 0x0083383e01007387 */ /* 0x010fe40000100a00 */
[----:B------:R1:W-:Y:S02]  /*c9fc0*/  STL.64 [R1+0x8330], R60 ;  /* 0x0083303c01007387 */ /* 0x0003e40000100a00 */
        /* <DEDUP_REMOVED lines=10> */
[----:B------:R-:W2:Y:S02]  /*ca070*/  LDL.LU.64 R52, [R1+0x8438] ;  /* 0x0084380001347983 */ /* 0x000ea40000300a00 */
[----:B---3--:R-:W-:Y:S02]  /*ca080*/  STL.64 [R1+0x8328], R58 ;  /* 0x0083283a01007387 */ /* 0x008fe40000100a00 */
[----:B------:R1:W-:Y:S02]  /*ca090*/  STL.64 [R1+0x8320], R56 ;  /* 0x0083203801007387 */ /* 0x0003e40000100a00 */
[----:B-1----:R-:W2:Y:S01]  /*ca0a0*/  LDL.LU R56, [R1+0x26b0] ;  /* 0x0026b00001387983 */ /* 0x002ea20000300800 */
[----:B------:R-:W2:Y:S02]  /*ca0b0*/  LDL.LU R57, [R1+0x26b4] ;  /* 0x0026b40001397983 */ /* 0x000ea40000300800 */
[----:B------:R-:W2:Y:S02]  /*ca0c0*/  LDL.LU R58, [R1+0x26b8] ;  /* 0x0026b800013a7983 */ /* 0x000ea40000300800 */
[----:B------:R-:W2:Y:S01]  /*ca0d0*/  LDL.LU R59, [R1+0x26bc] ;  /* 0x0026bc00013b7983 */ /* 0x000ea20000300800 */
[----:B------:R-:W-:Y:S01]  /*ca0e0*/  HMMA.1688.F32.TF32 R64, R20, R44, R64 ;  /* 0x0000002c1440723c */ /* 0x000fe20000081040 */
[----:B------:R-:W-:Y:S01]  /*ca0f0*/  MOV R84, R3 ;  /* 0x0000000300547202 */ /* 0x000fe20000000f00 */
[----:B------:R-:W-:-:S06]  /*ca100*/  IMAD.MOV.U32 R85, RZ, RZ, R0 ;  /* 0x000000ffff557224 */ /* 0x000fcc00078e0000 */
[C---:B--2---:R-:W-:Y:S11]  /*ca110*/  HMMA.1688.F32.TF32 R56, R20.reuse, R52, R56 ;  /* 0x000000341438723c */ /* 0x044ff60000081038 */
[----:B------:R-:W-:Y:S11]  /*ca120*/  @!UPT UIADD3 URZ, URZ, URZ, URZ ;  /* 0x0000003f3f3ff290 */ /* 0x000ff6000fffe03f */
[----:B------:R-:W-:Y:S01]  /*ca130*/  @!UPT UIADD3 URZ, URZ, URZ, URZ ;  /* 0x0000003f3f3ff290 */ /* 0x000fe2000fffe03f */
[----:B------:R-:W-:Y:S01]  /*ca140*/  STL.64 [R1+0xf50], R56 ;  /* 0x000f503801007387 */ /* 0x000fe20000100a00 */
[----:B------:R4:W-:Y:S02]  /*ca150*/  STL.64 [R1+0xf58], R58 ;  /* 0x000f583a01007387 */ /* 0x0009e40000100a00 */
[C---:B----4-:R-:W-:Y:S08]  /*ca160*/  HMMA.1688.F32.TF32 R56, R20.reuse, R48, R60 ;  /* 0x000000301438723c */ /* 0x050ff0000008103c */
[C---:B------:R-:W-:Y:S11]  /*ca170*/  HMMA.1688.F32.TF32 R60, R20.reuse, R40, R68 ;  /* 0x00000028143c723c */ /* 0x040ff60000081044 */
[----:B------:R-:W-:Y:S04]  /*ca180*/  @!UPT UIADD3 URZ, URZ, URZ, URZ ;  /* 0x0000003f3f3ff290 */ /* 0x000fe8000fffe03f */
[----:B------:R-:W-:Y:S01]  /*ca190*/  STL.64 [R1+0xf70], R56 ;  /* 0x000f703801007387 */ /* 0x000fe20000100a00 */
[----:B------:R1:W-:Y:S02]  /*ca1a0*/  STL.64 [R1+0xf78], R58 ;  /* 0x000f783a01007387 */ /* 0x0003e40000100a00 */
[C---:B-1----:R-:W-:Y:S08]  /*ca1b0*/  HMMA.1688.F32.TF32 R56, R20.reuse, R36, R72 ;  /* 0x000000241438723c */ /* 0x042ff00000081048 */
[----:B------:R-:W-:Y:S01]  /*ca1c0*/  HMMA.1688.F32.TF32 R20, R20, R32, R76 ;  /* 0x000000201414723c */ /* 0x000fe2000008104c */
[----:B------:R-:W-:Y:S01]  /*ca1d0*/  STL.64 [R1+0xf90], R64 ;  /* 0x000f904001007387 */ /* 0x000fe20000100a00 */
[----:B------:R-:W-:Y:S02]  /*ca1e0*/  STL.64 [R1+0xf98], R66 ;  /* 0x000f984201007387 */ /* 0x000fe40000100a00 */
[----:B------:R-:W-:Y:S02]  /*ca1f0*/  STL.64 [R1+0xfb0], R60 ;  /* 0x000fb03c01007387 */ /* 0x000fe40000100a00 */
[----:B------:R1:W-:Y:S02]  /*ca200*/  STL.64 [R1+0xfb8], R62 ;  /* 0x000fb83e01007387 */ /* 0x0003e40000100a00 */
[C---:B-1----:R-:W-:Y:S07]  /*ca210*/  HMMA.1688.F32.TF32 R60, R240.reuse, R84, R80 ;  /* 0x00000054f03c723c */ /* 0x042fee0000081050 */
        /* <DEDUP_REMOVED lines=17> */
[----:B------:R-:W-:Y:S11]  /*ca330*/  STL.64 [R1+0x82e8], R250 ;  /* 0x0082e8fa01007387 */ /* 0x000ff60000100a00 */
[----:B------:R-:W-:Y:S01]  /*ca340*/  STL.64 [R1+0x14b0], R56 ;  /* 0x0014b03801007387 */ /* 0x000fe20000100a00 */
[----:B------:R-:W-:Y:S02]  /*ca350*/  STL.64 [R1+0x14b8], R58 ;  /* 0x0014b83a01007387 */ /* 0x000fe40000100a00 */
[----:B------:R-:W-:Y:S05]  /*ca360*/  STL.64 [R1+0x82e0], R248 ;  /* 0x0082e0f801007387 */ /* 0x000fea0000100a00 */
[----:B------:R-:W-:Y:S01]  /*ca370*/  STL.64 [R1+0x14d0], R20 ;  /* 0x0014d01401007387 */ /* 0x000fe20000100a00 */
[----:B------:R1:W-:Y:S01]  /*ca380*/  STL.64 [R1+0x14d8], R22 ;  /* 0x0014d81601007387 */ /* 0x0003e20000100a00 */
[----:B------:R-:W-:Y:S02]  /*ca390*/  STL.64 [R1+0x82d8], R6 ;  /* 0x0082d80601007387 */ /* 0x000fe40000100a00 */
[----:B------:R2:W-:Y:S01]  /*ca3a0*/  STL.64 [R1+0x82d0], R4 ;  /* 0x0082d00401007387 */ /* 0x0005e20000100a00 */
[C---:B-1----:R-:W-:Y:S08]  /*ca3b0*/  HMMA.1688.F32.TF32 R20, R240.reuse, R4, R236 ;  /* 0x00000004f014723c */ /* 0x042ff000000810ec */
[C---:B--2---:R-:W-:Y:S11]  /*ca3c0*/  HMMA.1688.F32.TF32 R4, R240.reuse, R24, R12 ;  /* 0x00000018f004723c */ /* 0x044ff6000008100c */
[----:B------:R-:W-:Y:S04]  /*ca3d0*/  @!UPT UIADD3 URZ, URZ, URZ, URZ ;  /* 0x0000003f3f3ff290 */ /* 0x000fe8000fffe03f */
[----:B------:R1:W-:Y:S01]  /*ca3e0*/  STL.64 [R1+0x1500], R20 ;  /* 0x0015001401007387 */ /* 0x0003e20000100a00 */
[----:B------:R2:W-:Y:S02]  /*ca3f0*/  STL.64 [R1+0x1508], R22 ;  /* 0x0015081601007387 */ /* 0x0005e40000100a00 */
[----:B------:R-:W3:Y:S05]  /*ca400*/  LDL.LU R88, [R1+0x1840] ;  /* 0x0018400001587983 */ /* 0x000eea0000300800 */
[----:B------:R4:W-:Y:S01]  /*ca410*/  STL.64 [R1+0x1530], R4 ;  /* 0x0015300401007387 */ /* 0x0009e20000100a00 */
[----:B------:R1:W-:Y:S01]  /*ca420*/  STL.64 [R1+0x1538], R6 ;  /* 0x0015380601007387 */ /* 0x0003e20000100a00 */
        /* <DEDUP_REMOVED lines=122> */
[----:B------:R1:W-:Y:S01]  /*cabd0*/  STL.64 [R1+0x15f0], R232 ;  /* 0x0015f0e801007387 */ /* 0x0003e20000100a00 */
[----:B------:R-:W-:Y:S03]  /*cabe0*/  STL.64 [R1+0x15f8], R234 ;  /* 0x0015f8ea01007387 */ /* 0x000fe60000100a00 */
[----:B-1----:R-:W3:Y:S01]  /*cabf0*/  LDL.LU.64 R232, [R1+0x8410] ;  /* 0x0084100001e87983 */ /* 0x002ee20000300a00 */
[C---:B------:R-:W-:Y:S08]  /*cac00*/  HMMA.1688.F32.TF32 R224, R240.reuse, R228, R224 ;  /* 0x000000e4f0e0723c */ /* 0x040ff000000810e0 */
        /* <DEDUP_REMOVED lines=58> */
[----:B------:R1:W-:Y:S03]  /*cafb0*/  STL.64 [R1+0x16b8], R18 ;  /* 0x0016b81201007387 */ /* 0x0003e60000100a00 */
[----:B------:R-:W-:Y:S04]  /*cafc0*/  LDS R20, [R2+0x44180] ;  /* 0x0441800002147984 */ /* 0x000fe80000000800 */
[----:B------:R-:W-:Y:S04]  /*cafd0*/  LDS R22, [R2+0x44980] ;  /* 0x0449800002167984 */ /* 0x000fe80000000800 */
[----:B------:R-:W-:Y:S04]  /*cafe0*/  LDS R21, [R252+0x44180] ;  /* 0x04418000fc157984 */ /* 0x000fe80000000800 */
[----:B------:R-:W2:Y:S01]  /*caff0*/  LDS R23, [R252+0x44980] ;  /* 0x04498000fc177984 */ /* 0x000ea20000000800 */
[C---:B-1----:R-:W-:Y:S03]  /*cb000*/  HMMA.1688.F32.TF32 R16, R240.reuse, R180, R60 ;  /* 0x000000b4f010723c */ /* 0x042fe6000008103c */
[----:B------:R-:W-:Y:S01]  /*cb010*/  STL.64 [R1+0x16c0], R12 ;  /* 0x0016c00c01007387 */ /* 0x000fe20000100a00 */
[----:B------:R1:W-:Y:S02]  /*cb020*/  STL.64 [R1+0x16c8], R14 ;  /* 0x0016c80e01007387 */ /* 0x0003e40000100a00 */
[----:B------:R-:W-:Y:S02]  /*cb030*/  STL.64 [R1+0x16d0], R4 ;  /* 0x0016d00401007387 */ /* 0x000fe40000100a00 */
[----:B------:R4:W-:Y:S01]  /*cb040*/  STL.64 [R1+0x16d8], R6 ;  /* 0x0016d80601007387 */ /* 0x0009e20000100a00 */
[C---:B-1----:R-:W-:Y:S08]  /*cb050*/  HMMA.1688.F32.TF32 R12, R240.reuse, R176, R64 ;  /* 0x000000b0f00c723c */ /* 0x042ff00000081040 */
[C---:B----4-:R-:W-:Y:S06]  /*cb060*/  HMMA.1688.F32.TF32 R4, R240.reuse, R172, R68 ;  /* 0x000000acf004723c */ /* 0x050fec0000081044 */
[----:B------:R-:W-:Y:S01]  /*cb070*/  STL.64 [R1+0x16e0], R16 ;  /* 0x0016e01001007387 */ /* 0x000fe20000100a00 */
[----:B------:R1:W-:Y:S02]  /*cb080*/  STL.64 [R1+0x16e8], R18 ;  /* 0x0016e81201007387 */ /* 0x0003e40000100a00 */
[C---:B-1----:R-:W-:Y:S06]  /*cb090*/  HMMA.1688.F32.TF32 R16, R240.reuse, R168, R72 ;  /* 0x000000a8f010723c */ /* 0x042fec0000081048 */
[----:B------:R-:W-:Y:S01]  /*cb0a0*/  STL.64 [R1+0x16f0], R12 ;  /* 0x0016f00c01007387 */ /* 0x000fe20000100a00 */
[----:B------:R1:W-:Y:S07]  /*cb0b0*/  STL.64 [R1+0x16f8], R14 ;  /* 0x0016f80e01007387 */ /* 0x0003ee0000100a00 */
[----:B------:R-:W-:Y:S02]  /*cb0c0*/  STL.64 [R1+0x1700], R4 ;  /* 0x0017000401007387 */ /* 0x000fe40000100a00 */
[----:B------:R4:W-:Y:S01]  /*cb0d0*/  STL.64 [R1+0x1708], R6 ;  /* 0x0017080601007387 */ /* 0x0009e20000100a00 */
[C---:B-1----:R-:W-:Y:S08]  /*cb0e0*/  HMMA.1688.F32.TF32 R12, R240.reuse, R164, R76 ;  /* 0x000000a4f00c723c */ /* 0x042ff0000008104c */
[C---:B----4-:R-:W-:Y:S01]  /*cb0f0*/  HMMA.1688.F32.TF32 R4, R240.reuse, R160, R80 ;  /* 0x000000a0f004723c */ /* 0x050fe20000081050 */
        /* <DEDUP_REMOVED lines=8> */
[C---:B----4-:R-:W-:Y:S01]  /*cb180*/  HMMA.1688.F32.TF32 R4, R240.reuse, R148, R244 ;  /* 0x00000094f004723c */ /* 0x050fe200000810f4 */
[----:B------:R1:W-:Y:S01]  /*cb190*/  STL.64 [R1+0x1740], R16 ;  /* 0x0017401001007387 */ /* 0x0003e20000100a00 */
[----:B------:R4:W-:Y:S02]  /*cb1a0*/  STL.64 [R1+0x1748], R18 ;  /* 0x0017481201007387 */ /* 0x0009e40000100a00 */
        /* <DEDUP_REMOVED lines=30> */
[----:B----4-:R-:W2:Y:S02]  /*cb390*/  LDL.LU R18, [R1+0x1c48] ;  /* 0x001c480001127983 */ /* 0x010ea40000300800 */
[----:B------:R-:W2:Y:S02]  /*cb3a0*/  LDL.LU R19, [R1+0x1c4c] ;  /* 0x001c4c0001137983 */ /* 0x000ea40000300800 */
[----:B------:R-:W4:Y:S01]  /*cb3b0*/  LDL.LU R12, [R1+0x1c70] ;  /* 0x001c7000010c7983 */ /* 0x000f220000300800 */
        /* <DEDUP_REMOVED lines=30> */
[----:B------:R-:W2:Y:S01]  /*cb5a0*/  LDL.LU R87, [R1+0x1afc] ;  /* 0x001afc0001577983 */ /* 0x000ea20000300800 */
[C---:B----4-:R-:W-:Y:S11]  /*cb5b0*/  HMMA.1688.F32.TF32 R12, R240.reuse, R144, R12 ;  /* 0x00000090f00c723c */ /* 0x050ff6000008100c */
[----:B------:R-:W-:Y:S11]  /*cb5c0*/  @!UPT UIADD3 URZ, URZ, URZ, URZ ;  /* 0x0000003f3f3ff290 */ /* 0x000ff6000fffe03f */
[----:B------:R-:W-:Y:S01]  /*cb5d0*/  @!UPT UIADD3 URZ, URZ, URZ, URZ ;  /* 0x0000003f3f3ff290 */ /* 0x000fe2000fffe03f */
        /* <DEDUP_REMOVED lines=44> */
[C---:B------:R-:W-:Y:S08]  /*cb8a0*/  HMMA.1688.F32.TF32 R12, R240.reuse, R116, R72 ;  /* 0x00000074f00c723c */ /* 0x040ff00000081048 */
[C---:B------:R-:W-:Y:S07]  /*cb8b0*/  HMMA.1688.F32.TF32 R8, R240.reuse, R112, R76 ;  /* 0x00000070f008723c */ /* 0x040fee000008104c */
        /* <DEDUP_REMOVED lines=13> */
[----:B------:R-:W-:Y:S02]  /*cb990*/  STL.64 [R1+0x1838], R14 ;  /* 0x0018380e01007387 */ /* 0x000fe40000100a00 */
[----:B------:R-:W2:Y:S05]  /*cb9a0*/  LDL.LU R16, [R1+0x2a30] ;  /* 0x002a300001107983 */ /* 0x000eaa0000300800 */
[----:B------:R1:W-:Y:S01]  /*cb9b0*/  STL.64 [R1+0x1840], R8 ;  /* 0x0018400801007387 */ /* 0x0003e20000100a00 */
[----:B------:R4:W-:Y:S07]  /*cb9c0*/  STL.64 [R1+0x1848], R10 ;  /* 0x0018480a01007387 */ /* 0x0009ee0000100a00 */
        /* <DEDUP_REMOVED lines=73> */
[----:B------:R-:W3:Y:S02]  /*cbe60*/  LDL.LU.64 R12, [R1+0x40] ;  /* 0x00004000010c7983 */ /* 0x000ee40000300a00 */
[----:B------:R-:W3:Y:S02]  /*cbe70*/  LDL.LU.64 R24, [R1+0x30] ;  /* 0x0000300001187983 */ /* 0x000ee40000300a00 */
[----:B------:R-:W3:Y:S01]  /*cbe80*/  LDL.LU R4, [R1+0x2a20] ;  /* 0x002a200001047983 */ /* 0x000ee20000300800 */
[----:B------:R-:W3:Y:S01]  /*cbe90*/  LDL.LU R5, [R1+0x2a24] ;  /* 0x002a240001057983 */ /* 0x000ee20000300800 */
[----:B------:R-:W3:Y:S02]  /*cbea0*/  LDL.LU R6, [R1+0x2a28] ;  /* 0x002a280001067983 */ /* 0x000ee40000300800 */
[----:B------:R-:W3:Y:S02]  /*cbeb0*/  LDL.LU R7, [R1+0x2a2c] ;  /* 0x002a2c0001077983 */ /* 0x000ee40000300800 */
        /* <DEDUP_REMOVED lines=64> */
[----:B------:R-:W-:Y:S08]  /*cc2c0*/  HMMA.1688.F32.TF32 R28, R240, R48, R28 ;  /* 0x00000030f01c723c */ /* 0x000ff0000008101c */
[----:B------:R-:W-:Y:S01]  /*cc2d0*/  HMMA.1688.F32.TF32 R4, R20, R248, R4 ;  /* 0x000000f81404723c */ /* 0x000fe20000081004 */
[----:B------:R-:W-:Y:S01]  /*cc2e0*/  MOV R3, R248 ;  /* 0x000000f800037202 */ /* 0x000fe20000000f00 */
[----:B------:R-:W-:-:S06]  /*cc2f0*/  IMAD.MOV.U32 R0, RZ, RZ, R249 ;  /* 0x000000ffff007224 */ /* 0x000fcc00078e00f9 */
[C---:B----4-:R-:W-:Y:S11]  /*cc300*/  HMMA.1688.F32.TF32 R124, R240.reuse, R56, R124 ;  /* 0x00000038f07c723c */ /* 0x050ff6000008107c */
        /* <DEDUP_REMOVED lines=41> */
[----:B------:R1:W-:Y:S01]  /*cc5a0*/  STL.64 [R1+0x1970], R8 ;  /* 0x0019700801007387 */ /* 0x0003e20000100a00 */
[----:B------:R4:W-:Y:S02]  /*cc5b0*/  STL.64 [R1+0x1978], R10 ;  /* 0x0019780a01007387 */ /* 0x0009e40000100a00 */
        /* <DEDUP_REMOVED lines=21> */
[----:B------:R-:W-:Y:S01]  /*cc710*/  IMAD.MOV.U32 R245, RZ, RZ, R12 ;  /* 0x000000fffff57224 */ /* 0x000fe200078e000c */
[----:B------:R-:W4:Y:S01]  /*cc720*/  LDL.LU R47, [R1+0x29ac] ;  /* 0x0029ac00012f7983 */ /* 0x000f220000300800 */
[----:B------:R-:W-:Y:S01]  /*cc730*/  MOV R244, R13 ;  /* 0x0000000d00f47202 */ /* 0x000fe20000000f00 */
[----:B------:R-:W2:Y:S02]  /*cc740*/  LDL.LU R12, [R1+0x2a10] ;  /* 0x002a1000010c7983 */ /* 0x000ea40000300800 */
[----:B------:R-:W2:Y:S01]  /*cc750*/  LDL.LU R13, [R1+0x2a14] ;  /* 0x002a1400010d7983 */ /* 0x000ea20000300800 */
[----:B------:R-:W2:Y:S01]  /*cc760*/  LDL.LU R14, [R1+0x2a18] ;  /* 0x002a1800010e7983 */ /* 0x000ea20000300800 */
[----:B------:R-:W2:Y:S02]  /*cc770*/  LDL.LU R15, [R1+0x2a1c] ;  /* 0x002a1c00010f7983 */ /* 0x000ea40000300800 */
[----:B------:R-:W2:Y:S02]  /*cc780*/  LDL.LU.64 R16, [R1+0x10] ;  /* 0x0000100001107983 */ /* 0x000ea40000300a00 */
[----:B------:R-:W-:-:S02]  /*cc790*/  IMAD.MOV.U32 R33, RZ, RZ, R24 ;  /* 0x000000ffff217224 */ /* 0x000fc400078e0018 */
[----:B------:R-:W-:Y:S01]  /*cc7a0*/  IMAD.MOV.U32 R32, RZ, RZ, R25 ;  /* 0x000000ffff207224 */ /* 0x000fe200078e0019 */
[----:B------:R-:W3:Y:S01]  /*cc7b0*/  LDL.LU R24, [R1+0x2a00] ;  /* 0x002a000001187983 */ /* 0x000ee20000300800 */
[----:B------:R-:W3:Y:S02]  /*cc7c0*/  LDL.LU R25, [R1+0x2a04] ;  /* 0x002a040001197983 */ /* 0x000ee40000300800 */
[----:B------:R-:W3:Y:S02]  /*cc7d0*/  LDL.LU R26, [R1+0x2a08] ;  /* 0x002a0800011a7983 */ /* 0x000ee40000300800 */
[----:B------:R-:W3:Y:S01]  /*cc7e0*/  LDL.LU R27, [R1+0x2a0c] ;  /* 0x002a0c00011b7983 */ /* 0x000ee20000300800 */
[----:B------:R-:W3:Y:S01]  /*cc7f0*/  LDL.LU.64 R248, [R1] ;  /* 0x0000000001f87983 */ /* 0x000ee20000300a00 */
        /* <DEDUP_REMOVED lines=28> */
[C---:B--2---:R-:W-:Y:S08]  /*cc9c0*/  HMMA.1688.F32.TF32 R12, R20.reuse, R16, R12 ;  /* 0x00000010140c723c */ /* 0x044ff0000008100c */
[----:B---3--:R-:W-:Y:S01]  /*cc9d0*/  HMMA.1688.F32.TF32 R24, R20, R248, R24 ;  /* 0x000000f81418723c */ /* 0x008fe20000081018 */
[----:B------:R-:W-:Y:S01]  /*cc9e0*/  IMAD.MOV.U32 R235, RZ, RZ, R16 ;  /* 0x000000ffffeb7224 */ /* 0x000fe200078e0010 */
[----:B------:R-:W-:Y:S01]  /*cc9f0*/  MOV R234, R17 ;  /* 0x0000001100ea7202 */ /* 0x000fe20000000f00 */
[----:B------:R-:W-:-:S02]  /*cca00*/  IMAD.MOV.U32 R35, RZ, RZ, R248 ;  /* 0x000000ffff237224 */ /* 0x000fc400078e00f8 */
[----:B------:R-:W-:-:S10]  /*cca10*/  IMAD.MOV.U32 R34, RZ, RZ, R249 ;  /* 0x000000ffff227224 */ /* 0x000fd400078e00f9 */
[----:B------:R-:W-:Y:S01]  /*cca20*/  STL.64 [R1+0x1990], R12 ;  /* 0x0019900c01007387 */ /* 0x000fe20000100a00 */
[----:B------:R1:W-:Y:S03]  /*cca30*/  STL.64 [R1+0x1998], R14 ;  /* 0x0019980e01007387 */ /* 0x0003e60000100a00 */
[----:B-1----:R-:W2:Y:S01]  /*cca40*/  LDL.LU.64 R14, [R1+0x8318] ;  /* 0x00831800010e7983 */ /* 0x002ea20000300a00 */
[----:B------:R-:W3:Y:S02]  /*cca50*/  LDL.LU.64 R12, [R1+0x8310] ;  /* 0x00831000010c7983 */ /* 0x000ee40000300a00 */
[----:B------:R-:W2:Y:S02]  /*cca60*/  LDL.LU.64 R18, [R1+0x8308] ;  /* 0x0083080001127983 */ /* 0x000ea40000300a00 */
[----:B------:R-:W2:Y:S01]  /*cca70*/  LDL.LU.64 R16, [R1+0x8300] ;  /* 0x0083000001107983 */ /* 0x000ea20000300a00 */
[----:B------:R-:W-:Y:S01]  /*cca80*/  STL.64 [R1+0x19a0], R24 ;  /* 0x0019a01801007387 */ /* 0x000fe20000100a00 */
[----:B------:R1:W-:Y:S03]  /*cca90*/  STL.64 [R1+0x19a8], R26 ;  /* 0x0019a81a01007387 */ /* 0x0003e60000100a00 */
[----:B-1----:R-:W2:Y:S01]  /*ccaa0*/  LDL.LU.64 R26, [R1+0x82f8] ;  /* 0x0082f800011a7983 */ /* 0x002ea20000300a00 */
[----:B------:R-:W2:Y:S02]  /*ccab0*/  LDL.LU.64 R24, [R1+0x82f0] ;  /* 0x0082f00001187983 */ /* 0x000ea40000300a00 */
[----:B------:R-:W2:Y:S02]  /*ccac0*/  LDL.LU.64 R250, [R1+0x82e8] ;  /* 0x0082e80001fa7983 */ /* 0x000ea40000300a00 */
        /* <DEDUP_REMOVED lines=14> */
[C---:B------:R-:W-:Y:S01]  /*ccbb0*/  HMMA.1688.F32.TF32 R8, R20.reuse, R228, R8 ;  /* 0x000000e41408723c */ /* 0x040fe20000081008 */
[----:B----4-:R-:W-:Y:S01]  /*ccbc0*/  STL.64 [R1+0x81c0], R6 ;  /* 0x0081c00601007387 */ /* 0x010fe20000100a00 */
[----:B---3--:R1:W-:Y:S06]  /*ccbd0*/  STL.64 [R1+0x81b8], R4 ;  /* 0x0081b80401007387 */ /* 0x0083ec0000100a00 */
        /* <DEDUP_REMOVED lines=24> */
[----:B------:R-:W-:Y:S11]  /*ccd60*/  STL.64 [R1+0x8200], R236 ;  /* 0x008200ec01007387 */ /* 0x000ff60000100a00 */
[----:B------:R-:W-:Y:S02]  /*ccd70*/  @!UPT UIADD3 URZ, URZ, URZ, URZ ;  /* 0x0000003f3f3ff290 */ /* 0x000fe4000fffe03f */
[----:B------:R-:W-:Y:S01]  /*ccd80*/  STL.64 [R1+0x1a00], R4 ;  /* 0x001a000401007387 */ /* 0x000fe20000100a00 */
[----:B------:R1:W-:Y:S02]  /*ccd90*/  STL.64 [R1+0x1a08], R6 ;  /* 0x001a080601007387 */ /* 0x0003e40000100a00 */
[C---:B-1----:R-:W-:Y:S05]  /*ccda0*/  HMMA.1688.F32.TF32 R4, R20.reuse, R224, R28 ;  /* 0x000000e01404723c */ /* 0x042fea000008101c */
[----:B------:R-:W-:Y:S01]  /*ccdb0*/  STL.64 [R1+0x1a10], R12 ;  /* 0x001a100c01007387 */ /* 0x000fe20000100a00 */
[----:B------:R1:W-:Y:S02]  /*ccdc0*/  STL.64 [R1+0x1a18], R14 ;  /* 0x001a180e01007387 */ /* 0x0003e40000100a00 */
[----:B------:R-:W-:Y:S02]  /*ccdd0*/  STL.64 [R1+0x1a20], R8 ;  /* 0x001a200801007387 */ /* 0x000fe40000100a00 */
[----:B------:R2:W-:Y:S01]  /*ccde0*/  STL.64 [R1+0x1a28], R10 ;  /* 0x001a280a01007387 */ /* 0x0005e20000100a00 */
[C---:B-1----:R-:W-:Y:S08]  /*ccdf0*/  HMMA.1688.F32.TF32 R12, R20.reuse, R220, R128 ;  /* 0x000000dc140c723c */ /* 0x042ff00000081080 */
[C---:B--2---:R-:W-:Y:S04]  /*cce00*/  HMMA.1688.F32.TF32 R8, R20.reuse, R216, R132 ;  /* 0x000000d81408723c */ /* 0x044fe80000081084 */
[----:B------:R-:W-:Y:S01]  /*cce10*/  STL.64 [R1+0x1a30], R4 ;  /* 0x001a300401007387 */ /* 0x000fe20000100a00 */
[----:B------:R1:W-:Y:S03]  /*cce20*/  STL.64 [R1+0x1a38], R6 ;  /* 0x001a380601007387 */ /* 0x0003e60000100a00 */
[C---:B-1----:R-:W-:Y:S07]  /*cce30*/  HMMA.1688.F32.TF32 R4, R20.reuse, R212, R136 ;  /* 0x000000d41404723c */ /* 0x042fee0000081088 */
[----:B------:R-:W-:Y:S01]  /*cce40*/  STL.64 [R1+0x1a40], R12 ;  /* 0x001a400c01007387 */ /* 0x000fe20000100a00 */
[----:B------:R-:W-:Y:S02]  /*cce50*/  STL.64 [R1+0x1a48], R14 ;  /* 0x001a480e01007387 */ /* 0x000fe40000100a00 */
[----:B------:R-:W-:Y:S05]  /*cce60*/  STL.64 [R1+0x81a0], R214 ;  /* 0x0081a0d601007387 */ /* 0x000fea0000100a00 */
[----:B------:R-:W-:Y:S01]  /*cce70*/  STL.64 [R1+0x1a50], R8 ;  /* 0x001a500801007387 */ /* 0x000fe20000100a00 */
[----:B------:R-:W-:Y:S01]  /*cce80*/  STL.64 [R1+0x1a58], R10 ;  /* 0x001a580a01007387 */ /* 0x000fe20000100a00 */
[----:B------:R-:W-:Y:S06]  /*cce90*/  STL.64 [R1+0x8198], R212 ;  /* 0x008198d401007387 */ /* 0x000fec0000100a00 */
        /* <DEDUP_REMOVED lines=123> */
[----:B------:R1:W-:Y:S01]  /*cd650*/  STL.64 [R1+0x1b30], R12 ;  /* 0x001b300c01007387 */ /* 0x0003e20000100a00 */
[----:B------:R2:W-:Y:S02]  /*cd660*/  STL.64 [R1+0x1b38], R14 ;  /* 0x001b380e01007387 */ /* 0x0005e40000100a00 */
[----:B------:R-:W3:Y:S05]  /*cd670*/  LDL.LU R40, [R1+0x2ae0] ;  /* 0x002ae00001287983 */ /* 0x000eea0000300800 */
[----:B------:R4:W-:Y:S01]  /*cd680*/  STL.64 [R1+0x1b40], R8 ;  /* 0x001b400801007387 */ /* 0x0009e20000100a00 */
[----:B------:R1:W-:Y:S07]  /*cd690*/  STL.64 [R1+0x1b48], R10 ;  /* 0x001b480a01007387 */ /* 0x0003ee0000100a00 */
        /* <DEDUP_REMOVED lines=110> */
[C---:B---3--:R-:W-:Y:S11]  /*cdd80*/  HMMA.1688.F32.TF32 R140, R20.reuse, R144, R140 ;  /* 0x00000090148c723c */ /* 0x048ff6000008108c */
[----:B------:R-:W-:Y:S04]  /*cdd90*/  @!UPT UIADD3 URZ, URZ, URZ, URZ ;  /* 0x0000003f3f3ff290 */ /* 0x000fe8000fffe03f */
[----:B------:R-:W-:Y:S01]  /*cdda0*/  STL.64 [R1+0x1b60], R240 ;  /* 0x001b60f001007387 */ /* 0x000fe20000100a00 */
[----:B------:R-:W-:Y:S02]  /*cddb0*/  STL.64 [R1+0x1b68], R242 ;  /* 0x001b68f201007387 */ /* 0x000fe40000100a00 */
[----:B------:R-:W-:Y:S04]  /*cddc0*/  LDS R240, [R231+0x44180] ;  /* 0x04418000e7f07984 */ /* 0x000fe80000000800 */
[----:B------:R1:W-:Y:S01]  /*cddd0*/  LDS R242, [R231+0x44980] ;  /* 0x04498000e7f27984 */ /* 0x0003e20000000800 */
[----:B------:R-:W-:Y:S04]  /*cdde0*/  LDS R241, [R230+0x44180] ;  /* 0x04418000e6f17984 */ /* 0x000fe80000000800 */
[----:B------:R2:W3:Y:S04]  /*cddf0*/  LDS R243, [R230+0x44980] ;  /* 0x04498000e6f37984 */ /* 0x0004e80000000800 */
[----:B-1----:R-:W3:Y:S01]  /*cde00*/  LDL.LU R231, [R1+0x82cc] ;  /* 0x0082cc0001e77983 */ /* 0x002ee20000300800 */
[----:B--2---:R-:W2:Y:S02]  /*cde10*/  LDL.LU R230, [R1+0x82c8] ;  /* 0x0082c80001e67983 */ /* 0x004ea40000300800 */
        /* <DEDUP_REMOVED lines=87> */
[C---:B--2---:R-:W-:Y:S08]  /*ce390*/  HMMA.1688.F32.TF32 R12, R20.reuse, R68, R4 ;  /* 0x00000044140c723c */ /* 0x044ff00000081004 */
        /* <DEDUP_REMOVED lines=11> */
[----:B------:R-:W-:Y:S07]  /*ce450*/  HMMA.1688.F32.TF32 R4, R20, R52, R44 ;  /* 0x000000341404723c */ /* 0x000fee000008102c */
[----:B------:R-:W-:Y:S01]  /*ce460*/  STL.64 [R1+0x1ce0], R16 ;  /* 0x001ce01001007387 */ /* 0x000fe20000100a00 */
[----:B------:R-:W-:Y:S02]  /*ce470*/  STL.64 [R1+0x1ce8], R18 ;  /* 0x001ce81201007387 */ /* 0x000fe40000100a00 */
[----:B------:R-:W2:Y:S05]  /*ce480*/  LDL.LU R212, [R1+0x21a0] ;  /* 0x0021a00001d47983 */ /* 0x000eaa0000300800 */
[----:B------:R-:W-:Y:S01]  /*ce490*/  STL.64 [R1+0x1cf0], R12 ;  /* 0x001cf00c01007387 */ /* 0x000fe20000100a00 */
[----:B------:R-:W-:Y:S07]  /*ce4a0*/  STL.64 [R1+0x1cf8], R14 ;  /* 0x001cf80e01007387 */ /* 0x000fee0000100a00 */
[----:B------:R1:W-:Y:S02]  /*ce4b0*/  STL.64 [R1+0x1d00], R4 ;  /* 0x001d000401007387 */ /* 0x0003e40000100a00 */
[----:B------:R-:W-:Y:S02]  /*ce4c0*/  STL.64 [R1+0x1d08], R6 ;  /* 0x001d080601007387 */ /* 0x000fe40000100a00 */
        /* <DEDUP_REMOVED lines=46> */
[----:B------:R-:W3:Y:S01]  /*ce7b0*/  LDL.LU R39, [R1+0x2a7c] ;  /* 0x002a7c0001277983 */ /* 0x000ee20000300800 */
[----:B-1----:R-:W-:Y:S01]  /*ce7c0*/  MOV R5, R32 ;  /* 0x0000002000057202 */ /* 0x002fe20000000f00 */
[----:B------:R-:W-:Y:S01]  /*ce7d0*/  IMAD.MOV.U32 R4, RZ, RZ, R33 ;  /* 0x000000ffff047224 */ /* 0x000fe200078e0021 */
[----:B------:R-:W3:Y:S01]  /*ce7e0*/  LDL.LU R32, [R1+0x2a50] ;  /* 0x002a500001207983 */ /* 0x000ee20000300800 */
        /* <DEDUP_REMOVED lines=54> */
[----:B---3--:R-:W-:Y:S11]  /*ceb50*/  HMMA.1688.F32.TF32 R32, R20, R36, R32 ;  /* 0x000000241420723c */ /* 0x008ff60000081020 */
[----:B------:R-:W-:Y:S11]  /*ceb60*/  @!UPT UIADD3 URZ, URZ, URZ, URZ ;  /* 0x0000003f3f3ff290 */ /* 0x000ff6000fffe03f */
[----:B------:R-:W-:Y:S01]  /*ceb70*/  @!UPT UIADD3 URZ, URZ, URZ, URZ ;  /* 0x0000003f3f3ff290 */ /* 0x000fe2000fffe03f */
[----:B------:R-:W-:Y:S01]  /*ceb80*/  STL.64 [R1+0x1d50], R32 ;  /* 0x001d502001007387 */ /* 0x000fe20000100a00 */
[----:B------:R1:W-:Y:S03]  /*ceb90*/  STL.64 [R1+0x1d58], R34 ;  /* 0x001d582201007387 */ /* 0x0003e60000100a00 */
[----:B-1----:R-:W3:Y:S01]  /*ceba0*/  LDL.LU.64 R34, [R1+0x8220] ;  /* 0x0082200001227983 */ /* 0x002ee20000300a00 */
[----:B------:R-:W2:Y:S02]  /*cebb0*/  LDL.LU.64 R32, [R1+0x8218] ;  /* 0x0082180001207983 */ /* 0x000ea40000300a00 */
[----:B------:R-:W-:Y:S01]  /*cebc0*/  STL.64 [R1+0x80e8], R38 ;  /* 0x0080e82601007387 */ /* 0x000fe20000100a00 */
[C---:B------:R-:W-:Y:S01]  /*cebd0*/  HMMA.1688.F32.TF32 R16, R240.reuse, R16, R12 ;  /* 0x00000010f010723c */ /* 0x040fe2000008100c */
[----:B------:R1:W-:Y:S07]  /*cebe0*/  STL.64 [R1+0x80e0], R36 ;  /* 0x0080e02401007387 */ /* 0x0003ee0000100a00 */
[----:B------:R-:W-:Y:S01]  /*cebf0*/  HMMA.1688.F32.TF32 R4, R240, R4, R24 ;  /* 0x00000004f004723c */ /* 0x000fe20000081018 */
[----:B-1----:R-:W-:Y:S01]  /*cec00*/  MOV R36, R235 ;  /* 0x000000eb00247202 */ /* 0x002fe20000000f00 */
[----:B------:R-:W-:Y:S01]  /*cec10*/  IMAD.MOV.U32 R37, RZ, RZ, R234 ;  /* 0x000000ffff257224 */ /* 0x000fe200078e00ea */
[----:B------:R-:W3:Y:S01]  /*cec20*/  LDL.LU R235, [R1+0x8214] ;  /* 0x0082140001eb7983 */ /* 0x000ee20000300800 */
[----:B------:R-:W3:Y:S04]  /*cec30*/  LDL.LU R234, [R1+0x8210] ;  /* 0x0082100001ea7983 */ /* 0x000ee80000300800 */
[----:B--2---:R-:W-:Y:S01]  /*cec40*/  HMMA.1688.F32.TF32 R20, R20, R32, R236 ;  /* 0x000000201414723c */ /* 0x004fe200000810ec */
[----:B------:R-:W2:Y:S01]  /*cec50*/  LDL.LU.64 R238, [R1+0x8208] ;  /* 0x0082080001ee7983 */ /* 0x000ea20000300a00 */
[----:B------:R-:W2:Y:S11]  /*cec60*/  LDL.LU.64 R236, [R1+0x8200] ;  /* 0x0082000001ec7983 */ /* 0x000eb60000300a00 */
[----:B------:R-:W-:Y:S10]  /*cec70*/  @!UPT UIADD3 URZ, URZ, URZ, URZ ;  /* 0x0000003f3f3ff290 */ /* 0x000ff4000fffe03f */
[----:B------:R1:W-:Y:S01]  /*cec80*/  STL.64 [R1+0x1d40], R20 ;  /* 0x001d401401007387 */ /* 0x0003e20000100a00 */
[----:B------:R3:W-:Y:S03]  /*cec90*/  STL.64 [R1+0x1d48], R22 ;  /* 0x001d481601007387 */ /* 0x0007e60000100a00 */
[----:B-1----:R-:W2:Y:S01]  /*ceca0*/  LDL.LU R20, [R1+0x1d90] ;  /* 0x001d900001147983 */ /* 0x002ea20000300800 */
[----:B------:R-:W2:Y:S02]  /*cecb0*/  LDL.LU R21, [R1+0x1d94] ;  /* 0x001d940001157983 */ /* 0x000ea40000300800 */
[----:B---3--:R-:W2:Y:S02]  /*cecc0*/  LDL.LU R22, [R1+0x1d98] ;  /* 0x001d980001167983 */ /* 0x008ea40000300800 */
[----:B------:R-:W2:Y:S01]  /*cecd0*/  LDL.LU R23, [R1+0x1d9c] ;  /* 0x001d9c0001177983 */ /* 0x000ea20000300800 */
[----:B------:R-:W-:Y:S01]  /*cece0*/  STL.64 [R1+0x80d8], R34 ;  /* 0x0080d82201007387 */ /* 0x000fe20000100a00 */
[----:B------:R1:W-:Y:S02]  /*cecf0*/  STL.64 [R1+0x80d0], R32 ;  /* 0x0080d02001007387 */ /* 0x0003e40000100a00 */
[----:B-1----:R-:W-:Y:S01]  /*ced00*/  IMAD.MOV.U32 R32, RZ, RZ, R3 ;  /* 0x000000ffff207224 */ /* 0x002fe200078e0003 */
[----:B------:R-:W-:Y:S01]  /*ced10*/  MOV R33, R0 ;  /* 0x0000000000217202 */ /* 0x000fe20000000f00 */
[----:B------:R-:W3:Y:S01]  /*ced20*/  LDL.LU R3, [R1+0x81fc] ;  /* 0x0081fc0001037983 */ /* 0x000ee20000300800 */
[----:B------:R-:W3:Y:S02]  /*ced30*/  LDL.LU R0, [R1+0x81f8] ;  /* 0x0081f80001007983 */ /* 0x000ee40000300800 */
[----:B------:R-:W3:Y:S02]  /*ced40*/  LDL.LU.64 R14, [R1+0x81f0] ;  /* 0x0081f000010e7983 */ /* 0x000ee40000300a00 */
[----:B------:R-:W3:Y:S01]  /*ced50*/  LDL.LU.64 R12, [R1+0x81e8] ;  /* 0x0081e800010c7983 */ /* 0x000ee20000300a00 */
[----:B------:R-:W-:Y:S01]  /*ced60*/  STL.64 [R1+0x1d60], R16 ;  /* 0x001d601001007387 */ /* 0x000fe20000100a00 */
[----:B------:R1:W-:Y:S01]  /*ced70*/  STL.64 [R1+0x1d68], R18 ;  /* 0x001d681201007387 */ /* 0x0003e20000100a00 */
[C---:B------:R-:W-:Y:S02]  /*ced80*/  HMMA.1688.F32.TF32 R32, R240.reuse, R32, R248 ;  /* 0x00000020f020723c */ /* 0x040fe400000810f8 */
[----:B-1----:R-:W3:Y:S01]  /*ced90*/  LDL.LU.64 R18, [R1+0x81e0] ;  /* 0x0081e00001127983 */ /* 0x002ee20000300a00 */
[----:B------:R-:W3:Y:S02]  /*ceda0*/  LDL.LU.64 R16, [R1+0x81d8] ;  /* 0x0081d80001107983 */ /* 0x000ee40000300a00 */
[----:B------:R-:W3:Y:S02]  /*cedb0*/  LDL.LU.64 R26, [R1+0x81d0] ;  /* 0x0081d000011a7983 */ /* 0x000ee40000300a00 */
[----:B------:R-:W3:Y:S01]  /*cedc0*/  LDL.LU.64 R24, [R1+0x81c8] ;  /* 0x0081c80001187983 */ /* 0x000ee20000300a00 */
[----:B------:R-:W-:Y:S01]  /*cedd0*/  STL.64 [R1+0x1d70], R4 ;  /* 0x001d700401007387 */ /* 0x000fe20000100a00 */
[----:B------:R1:W-:Y:S03]  /*cede0*/  STL.64 [R1+0x1d78], R6 ;  /* 0x001d780601007387 */ /* 0x0003e60000100a00 */
[----:B-1----:R-:W4:Y:S01]  /*cedf0*/  LDL.LU.64 R6, [R1+0x81c0] ;  /* 0x0081c00001067983 */ /* 0x002f220000300a00 */
[----:B------:R-:W4:Y:S02]  /*cee00*/  LDL.LU.64 R4, [R1+0x81b8] ;  /* 0x0081b80001047983 */ /* 0x000f240000300a00 */
[----:B------:R-:W4:Y:S02]  /*cee10*/  LDL.LU.64 R250, [R1+0x81b0] ;  /* 0x0081b00001fa7983 */ /* 0x000f240000300a00 */
[----:B------:R-:W4:Y:S06]  /*cee20*/  LDL.LU.64 R248, [R1+0x81a8] ;  /* 0x0081a80001f87983 */ /* 0x000f2c0000300a00 */
[----:B------:R-:W-:Y:S01]  /*cee30*/  STL.64 [R1+0x1d80], R32 ;  /* 0x001d802001007387 */ /* 0x000fe20000100a00 */
[----:B------:R2:W-:Y:S02]  /*cee40*/  STL.64 [R1+0x1d88], R34 ;  /* 0x001d882201007387 */ /* 0x0005e40000100a00 */
[C---:B--2---:R-:W-:Y:S08]  /*cee50*/  HMMA.1688.F32.TF32 R32, R240.reuse, R36, R20 ;  /* 0x00000024f020723c */ /* 0x044ff00000081014 */
[C---:B------:R-:W-:Y:S11]  /*cee60*/  HMMA.1688.F32.TF32 R20, R240.reuse, R176, R40 ;  /* 0x000000b0f014723c */ /* 0x040ff60000081028 */
[----:B------:R-:W-:Y:S04]  /*cee70*/  @!UPT UIADD3 URZ, URZ, URZ, URZ ;  /* 0x0000003f3f3ff290 */ /* 0x000fe8000fffe03f */
[----:B------:R-:W-:Y:S01]  /*cee80*/  STL.64 [R1+0x1d90], R32 ;  /* 0x001d902001007387 */ /* 0x000fe20000100a00 */
[----:B------:R-:W-:Y:S07]  /*cee90*/  STL.64 [R1+0x1d98], R34 ;  /* 0x001d982201007387 */ /* 0x000fee0000100a00 */
[----:B------:R-:W-:Y:S02]  /*ceea0*/  STL.64 [R1+0x1da0], R20 ;  /* 0x001da01401007387 */ /* 0x000fe40000100a00 */
[----:B------:R3:W-:Y:S02]  /*ceeb0*/  STL.64 [R1+0x1da8], R22 ;  /* 0x001da81601007387 */ /* 0x0007e40000100a00 */
[C---:B---3--:R-:W-:Y:S08]  /*ceec0*/  HMMA.1688.F32.TF32 R20, R240.reuse, R24, R188 ;  /* 0x00000018f014723c */ /* 0x048ff000000810bc */
[C---:B----4-:R-:W-:Y:S08]  /*ceed0*/  HMMA.1688.F32.TF32 R36, R240.reuse, R248, R180 ;  /* 0x000000f8f024723c */ /* 0x050ff000000810b4 */
[C---:B------:R-:W-:Y:S11]  /*ceee0*/  HMMA.1688.F32.TF32 R32, R240.reuse, R4, R184 ;  /* 0x00000004f020723c */ /* 0x040ff600000810b8 */
[----:B------:R-:W-:Y:S04]  /*ceef0*/  @!UPT UIADD3 URZ, URZ, URZ, URZ ;  /* 0x0000003f3f3ff290 */ /* 0x000fe8000fffe03f */
        /* <DEDUP_REMOVED lines=8> */
[C---:B------:R-:W-:Y:S08]  /*cef80*/  HMMA.1688.F32.TF32 R24, R240.reuse, R12, R196 ;  /* 0x0000000cf018723c */ /* 0x040ff000000810c4 */
[C---:B--2---:R-:W-:Y:S07]  /*cef90*/  HMMA.1688.F32.TF32 R20, R240.reuse, R236, R200 ;  /* 0x000000ecf014723c */ /* 0x044fee00000810c8 */
[----:B------:R-:W-:Y:S01]  /*cefa0*/  STL.64 [R1+0x1de0], R32 ;  /* 0x001de02001007387 */ /* 0x000fe20000100a00 */
[----:B------:R-:W-:Y:S02]  /*cefb0*/  STL.64 [R1+0x1de8], R34 ;  /* 0x001de82201007387 */ /* 0x000fe40000100a00 */
[----:B------:R-:W-:Y:S05]  /*cefc0*/  STL.64 [R1+0x8078], R238 ;  /* 0x008078ee01007387 */ /* 0x000fea0000100a00 */
[----:B------:R-:W-:Y:S01]  /*cefd0*/  STL.64 [R1+0x1df0], R24 ;  /* 0x001df01801007387 */ /* 0x000fe20000100a00 */
[----:B------:R1:W-:Y:S07]  /*cefe0*/  STL.64 [R1+0x1df8], R26 ;  /* 0x001df81a01007387 */ /* 0x0003ee0000100a00 */
[----:B------:R-:W-:Y:S02]  /*ceff0*/  STL.64 [R1+0x1e00], R20 ;  /* 0x001e001401007387 */ /* 0x000fe40000100a00 */
[----:B------:R2:W-:Y:S01]  /*cf000*/  STL.64 [R1+0x1e08], R22 ;  /* 0x001e081601007387 */ /* 0x0005e20000100a00 */
[C---:B-1----:R-:W-:Y:S08]  /*cf010*/  HMMA.1688.F32.TF32 R24, R240.reuse, R232, R204 ;  /* 0x000000e8f018723c */ /* 0x042ff000000810cc */
[C---:B--2---:R-:W-:Y:S01]  /*cf020*/  HMMA.1688.F32.TF32 R20, R240.reuse, R228, R208 ;  /* 0x000000e4f014723c */ /* 0x044fe200000810d0 */
[----:B------:R-:W-:Y:S11]  /*cf030*/  STL.64 [R1+0x8098], R234 ;  /* 0x008098ea01007387 */ /* 0x000ff60000100a00 */
[----:B------:R-:W-:Y:S03]  /*cf040*/  @!UPT UIADD3 URZ, URZ, URZ, URZ ;  /* 0x0000003f3f3ff290 */ /* 0x000fe6000fffe03f */
[----:B------:R-:W-:Y:S01]  /*cf050*/  STL.64 [R1+0x1e10], R24 ;  /* 0x001e101801007387 */ /* 0x000fe20000100a00 */
[----:B------:R1:W-:Y:S02]  /*cf060*/  STL.64 [R1+0x1e18], R26 ;  /* 0x001e181a01007387 */ /* 0x0003e40000100a00 */
[----:B------:R-:W-:Y:S05]  /*cf070*/  STL.64 [R1+0x80a0], R230 ;  /* 0x0080a0e601007387 */ /* 0x000fea0000100a00 */
[----:B------:R-:W-:Y:S01]  /*cf080*/  STL.64 [R1+0x1e20], R20 ;  /* 0x001e201401007387 */ /* 0x000fe20000100a00 */
[----:B------:R2:W-:Y:S01]  /*cf090*/  STL.64 [R1+0x1e28], R22 ;  /* 0x001e281601007387 */ /* 0x0005e20000100a00 */
[C---:B-1----:R-:W-:Y:S08]  /*cf0a0*/  HMMA.1688.F32.TF32 R24, R240.reuse, R224, R212 ;  /* 0x000000e0f018723c */ /* 0x042ff000000810d4 */
[C---:B--2---:R-:W-:Y:S01]  /*cf0b0*/  HMMA.1688.F32.TF32 R20, R240.reuse, R220, R244 ;  /* 0x000000dcf014723c */ /* 0x044fe200000810f4 */
[----:B------:R-:W-:Y:S11]  /*cf0c0*/  STL.64 [R1+0x80a8], R226 ;  /* 0x0080a8e201007387 */ /* 0x000ff60000100a00 */
[----:B------:R-:W-:Y:S03]  /*cf0d0*/  @!UPT UIADD3 URZ, URZ, URZ, URZ ;  /* 0x0000003f3f3ff290 */ /* 0x000fe6000fffe03f */
[----:B------:R-:W-:Y:S01]  /*cf0e0*/  STL.64 [R1+0x1e30], R24 ;  /* 0x001e301801007387 */ /* 0x000fe20000100a00 */
[----:B------:R-:W-:Y:S02]  /*cf0f0*/  STL.64 [R1+0x1e38], R26 ;  /* 0x001e381a01007387 */ /* 0x000fe40000100a00 */
[----:B------:R-:W2:Y:S05]  /*cf100*/  LDL.LU R36, [R1+0x1f30] ;  /* 0x001f300001247983 */ /* 0x000eaa0000300800 */
[----:B------:R1:W-:Y:S01]  /*cf110*/  STL.64 [R1+0x1e40], R20 ;  /* 0x001e401401007387 */ /* 0x0003e20000100a00 */
[----:B------:R3:W-:Y:S01]  /*cf120*/  STL.64 [R1+0x1e48], R22 ;  /* 0x001e481601007387 */ /* 0x0007e20000100a00 */
[----:B------:R-:W2:Y:S02]  /*cf130*/  LDL.LU R37, [R1+0x1f34] ;  /* 0x001f340001257983 */ /* 0x000ea40000300800 */
[----:B------:R-:W2:Y:S02]  /*cf140*/  LDL.LU R38, [R1+0x1f38] ;  /* 0x001f380001267983 */ /* 0x000ea40000300800 */
[----:B------:R-:W2:Y:S01]  /*cf150*/  LDL.LU R39, [R1+0x1f3c] ;  /* 0x001f3c0001277983 */ /* 0x000ea20000300800 */
        /* <DEDUP_REMOVED lines=76> */
[----:B------:R1:W-:Y:S01]  /*cf620*/  STL.64 [R1+0x80b0], R222 ;  /* 0x0080b0de01007387 */ /* 0x0003e20000100a00 */
[----:B------:R-:W3:Y:S02]  /*cf630*/  LDL.LU R220, [R1+0x20b0] ;  /* 0x0020b00001dc7983 */ /* 0x000ee40000300800 */
[----:B------:R-:W3:Y:S01]  /*cf640*/  LDL.LU R221, [R1+0x20b4] ;  /* 0x0020b40001dd7983 */ /* 0x000ee20000300800 */
[----:B-1----:R-:W3:Y:S01]  /*cf650*/  LDL.LU R222, [R1+0x20b8] ;  /* 0x0020b80001de7983 */ /* 0x002ee20000300800 */
        /* <DEDUP_REMOVED lines=8> */
[----:B------:R1:W-:Y:S02]  /*cf6e0*/  STL.64 [R1+0x80b8], R218 ;  /* 0x0080b8da01007387 */ /* 0x0003e40000100a00 */
[----:B------:R-:W2:Y:S01]  /*cf6f0*/  LDL.LU R216, [R1+0x20c0] ;  /* 0x0020c00001d87983 */ /* 0x000ea20000300800 */
[----:B------:R-:W2:Y:S04]  /*cf700*/  LDL.LU R217, [R1+0x20c4] ;  /* 0x0020c40001d97983 */ /* 0x000ea80000300800 */
[----:B-1----:R-:W2:Y:S01]  /*cf710*/  LDL.LU R218, [R1+0x20c8] ;  /* 0x0020c80001da7983 */ /* 0x002ea20000300800 */
        /* <DEDUP_REMOVED lines=8> */
[----:B--2---:R1:W-:Y:S02]  /*cf7a0*/  STL.64 [R1+0x80c0], R214 ;  /* 0x0080c0d601007387 */ /* 0x0043e40000100a00 */
        /* <DEDUP_REMOVED lines=18> */
[----:B---3--:R1:W-:Y:S02]  /*cf8d0*/  STL.64 [R1+0x80c8], R206 ;  /* 0x0080c8ce01007387 */ /* 0x0083e40000100a00 */
[----:B------:R-:W3:Y:S01]  /*cf8e0*/  LDL.LU R204, [R1+0x20e0] ;  /* 0x0020e00001cc7983 */ /* 0x000ee20000300800 */
[----:B------:R-:W3:Y:S04]  /*cf8f0*/  LDL.LU R205, [R1+0x20e4] ;  /* 0x0020e40001cd7983 */ /* 0x000ee80000300800 */
        /* <DEDUP_REMOVED lines=44> */
[C---:B------:R-:W-:Y:S08]  /*cfbc0*/  HMMA.1688.F32.TF32 R212, R240.reuse, R172, R212 ;  /* 0x000000acf0d4723c */ /* 0x040ff000000810d4 */
[C---:B----4-:R-:W-:Y:S08]  /*cfbd0*/  HMMA.1688.F32.TF32 R20, R240.reuse, R136, R20 ;  /* 0x00000088f014723c */ /* 0x050ff00000081014 */
[C---:B---3--:R-:W-:Y:S11]  /*cfbe0*/  HMMA.1688.F32.TF32 R204, R240.reuse, R176, R204 ;  /* 0x000000b0f0cc723c */ /* 0x048ff600000810cc */
[----:B------:R-:W-:Y:S11]  /*cfbf0*/  @!UPT UIADD3 URZ, URZ, URZ, URZ ;  /* 0x0000003f3f3ff290 */ /* 0x000ff6000fffe03f */
[----:B------:R-:W-:Y:S01]  /*cfc00*/  @!UPT UIADD3 URZ, URZ, URZ, URZ ;  /* 0x0000003f3f3ff290 */ /* 0x000fe2000fffe03f */
        /* <DEDUP_REMOVED lines=18> */
[C---:B-1----:R-:W-:Y:S08]  /*cfd30*/  HMMA.1688.F32.TF32 R204, R240.reuse, R144, R24 ;  /* 0x00000090f0cc723c */ /* 0x042ff00000081018 */
[C---:B------:R-:W-:Y:S01]  /*cfd40*/  HMMA.1688.F32.TF32 R24, R240.reuse, R140, R32 ;  /* 0x0000008cf018723c */ /* 0x040fe20000081020 */
[----:B------:R-:W-:Y:S01]  /*cfd50*/  STL.64 [R1+0x22c0], R216 ;  /* 0x0022c0d801007387 */ /* 0x000fe20000100a00 */
[----:B------:R-:W-:Y:S05]  /*cfd60*/  STL.64 [R1+0x22c8], R218 ;  /* 0x0022c8da01007387 */ /* 0x000fea0000100a00 */
[----:B------:R-:W-:Y:S02]  /*cfd70*/  STL.64 [R1+0x22b0], R212 ;  /* 0x0022b0d401007387 */ /* 0x000fe40000100a00 */
[----:B------:R-:W-:Y:S01]  /*cfd80*/  STL.64 [R1+0x22b8], R214 ;  /* 0x0022b8d601007387 */ /* 0x000fe20000100a00 */
[C---:B------:R-:W-:Y:S05]  /*cfd90*/  HMMA.1688.F32.TF32 R32, R240.reuse, R132, R36 ;  /* 0x00000084f020723c */ /* 0x040fea0000081024 */
[----:B------:R-:W-:Y:S01]  /*cfda0*/  STL.64 [R1+0x22a0], R204 ;  /* 0x0022a0cc01007387 */ /* 0x000fe20000100a00 */
[----:B------:R-:W-:Y:S07]  /*cfdb0*/  STL.64 [R1+0x22a8], R206 ;  /* 0x0022a8ce01007387 */ /* 0x000fee0000100a00 */
[----:B------:R-:W-:Y:S02]  /*cfdc0*/  STL.64 [R1+0x2290], R24 ;  /* 0x0022901801007387 */ /* 0x000fe40000100a00 */
[----:B------:R1:W-:Y:S02]  /*cfdd0*/  STL.64 [R1+0x2298], R26 ;  /* 0x0022981a01007387 */ /* 0x0003e40000100a00 */
[C---:B-1----:R-:W-:Y:S01]  /*cfde0*/  HMMA.1688.F32.TF32 R24, R240.reuse, R128, R40 ;  /* 0x00000080f018723c */ /* 0x042fe20000081028 */
[----:B------:R-:W-:Y:S01]  /*cfdf0*/  STL.64 [R1+0x2280], R20 ;  /* 0x0022801401007387 */ /* 0x000fe20000100a00 */
[----:B------:R-:W-:Y:S04]  /*cfe00*/  STL.64 [R1+0x2288], R22 ;  /* 0x0022881601007387 */ /* 0x000fe80000100a00 */
[----:B------:R-:W-:Y:S02]  /*cfe10*/  STL.64 [R1+0x2270], R32 ;  /* 0x0022702001007387 */ /* 0x000fe40000100a00 */
[----:B------:R-:W-:Y:S01]  /*cfe20*/  STL.64 [R1+0x2278], R34 ;  /* 0x0022782201007387 */ /* 0x000fe20000100a00 */
[----:B------:R-:W-:Y:S04]  /*cfe30*/  LDS R20, [R2+0x45000] ;  /* 0x0450000002147984 */ /* 0x000fe80000000800 */
[----:B------:R1:W-:Y:S04]  /*cfe40*/  LDS R22, [R2+0x45800] ;  /* 0x0458000002167984 */ /* 0x0003e80000000800 */
[----:B------:R-:W-:Y:S04]  /*cfe50*/  LDS R21, [R252+0x45000] ;  /* 0x04500000fc157984 */ /* 0x000fe80000000800 */
[----:B------:R3:W4:Y:S04]  /*cfe60*/  LDS R23, [R252+0x45800] ;  /* 0x04580000fc177984 */ /* 0x0007280000000800 */
[----:B------:R-:W-:Y:S01]  /*cfe70*/  STL.64 [R1+0x2260], R24 ;  /* 0x0022601801007387 */ /* 0x000fe20000100a00 */
[----:B------:R2:W-:Y:S02]  /*cfe80*/  STL.64 [R1+0x2268], R26 ;  /* 0x0022681a01007387 */ /* 0x0005e40000100a00 */
[----:B-1----:R-:W4:Y:S02]  /*cfe90*/  LDL.LU R2, [R1+0x8104] ;  /* 0x0081040001027983 */ /* 0x002f240000300800 */
[----:B---3--:R-:W3:Y:S01]  /*cfea0*/  LDL.LU R252, [R1+0x8100] ;  /* 0x0081000001fc7983 */ /* 0x008ee20000300800 */
[----:B------:R-:W3:Y:S01]  /*cfeb0*/  LDL.LU R32, [R1+0x15b0] ;  /* 0x0015b00001207983 */ /* 0x000ee20000300800 */
[C---:B--2---:R-:W-:Y:S11]  /*cfec0*/  HMMA.1688.F32.TF32 R24, R240.reuse, R28, R244 ;  /* 0x0000001cf018723c */ /* 0x044ff600000810f4 */
[----:B------:R-:W-:Y:S11]  /*cfed0*/  @!UPT UIADD3 URZ, URZ, URZ, URZ ;  /* 0x0000003f3f3ff290 */ /* 0x000ff6000fffe03f */
[----:B------:R-:W-:Y:S01]  /*cfee0*/  @!UPT UIADD3 URZ, URZ, URZ, URZ ;  /* 0x0000003f3f3ff290 */ /* 0x000fe2000fffe03f */
        /* <DEDUP_REMOVED lines=15> */
[----:B--2---:R-:W2:Y:S01]  /*cffe0*/  LDL.LU R26, [R1+0x1eb8] ;  /* 0x001eb800011a7983 */ /* 0x004ea20000300800 */
        /* <DEDUP_REMOVED lines=40> */
[----:B------:R1:W-:Y:S01]  /*d0270*/  STL.64 [R1+0x2240], R244 ;  /* 0x002240f401007387 */ /* 0x0003e20000100a00 */
[----:B------:R-:W-:Y:S03]  /*d0280*/  STL.64 [R1+0x2248], R246 ;  /* 0x002248f601007387 */ /* 0x000fe60000100a00 */
[----:B-1----:R-:W2:Y:S01]  /*d0290*/  LDL.LU R244, [R1+0x1580] ;  /* 0x0015800001f47983 */ /* 0x002ea20000300800 */
[C---:B---3--:R-:W-:Y:S08]  /*d02a0*/  HMMA.1688.F32.TF32 R204, R240.reuse, R124, R204 ;  /* 0x0000007cf0cc723c */ /* 0x048ff000000810cc */
[C---:B------:R-:W-:Y:S11]  /*d02b0*/  HMMA.1688.F32.TF32 R216, R240.reuse, R116, R216 ;  /* 0x00000074f0d8723c */ /* 0x040ff600000810d8 */
[----:B------:R-:W-:Y:S04]  /*d02c0*/  @!UPT UIADD3 URZ, URZ, URZ, URZ ;  /* 0x0000003f3f3ff290 */ /* 0x000fe8000fffe03f */
[----:B------:R-:W-:Y:S01]  /*d02d0*/  STL.64 [R1+0x2230], R204 ;  /* 0x002230cc01007387 */ /* 0x000fe20000100a00 */
[----:B------:R1:W-:Y:S02]  /*d02e0*/  STL.64 [R1+0x2238], R206 ;  /* 0x002238ce01007387 */ /* 0x0003e40000100a00 */
[----:B-1----:R-:W-:Y:S01]  /*d02f0*/  HMMA.1688.F32.TF32 R204, R240, R120, R212 ;  /* 0x00000078f0cc723c */ /* 0x002fe200000810d4 */
[----:B------:R-:W-:Y:S02]  /*d0300*/  IMAD.MOV.U32 R245, RZ, RZ, R252 ;  /* 0x000000fffff57224 */ /* 0x000fe400078e00fc */
[----:B----4-:R-:W-:Y:S01]  /*d0310*/  IMAD.MOV.U32 R246, RZ, RZ, R2 ;  /* 0x000000fffff67224 */ /* 0x010fe200078e0002 */
[----:B------:R-:W-:-:S04]  /*d0320*/  MOV R247, R0 ;  /* 0x0000000000f77202 */ /* 0x000fc80000000f00 */
[C---:B------:R-:W-:Y:S11]  /*d0330*/  HMMA.1688.F32.TF32 R212, R240.reuse, R112, R220 ;  /* 0x00000070f0d4723c */ /* 0x040ff600000810dc */
[----:B------:R-:W-:Y:S04]  /*d0340*/  @!UPT UIADD3 URZ, URZ, URZ, URZ ;  /* 0x0000003f3f3ff290 */ /* 0x000fe8000fffe03f */
[----:B------:R1:W-:Y:S01]  /*d0350*/  STL [R1+0x2220], R204 ;  /* 0x002220cc01007387 */ /* 0x0003e20000100800 */
[----:B------:R-:W-:Y:S02]  /*d0360*/  IMAD.MOV.U32 R252, RZ, RZ, R205 ;  /* 0x000000fffffc7224 */ /* 0x000fe400078e00cd */
[----:B------:R-:W-:Y:S01]  /*d0370*/  IMAD.MOV.U32 R2, RZ, RZ, R206 ;  /* 0x000000ffff027224 */ /* 0x000fe200078e00ce */
[----:B------:R-:W-:Y:S02]  /*d0380*/  MOV R0, R207 ;  /* 0x000000cf00007202 */ /* 0x000fe40000000f00 */
[C---:B-1----:R-:W-:Y:S03]  /*d0390*/  HMMA.1688.F32.TF32 R204, R240.reuse, R108, R24 ;  /* 0x0000006cf0cc723c */ /* 0x042fe60000081018 */
[----:B------:R-:W-:Y:S01]  /*d03a0*/  STL [R1+0x7618], R0 ;  /* 0x0076180001007387 */ /* 0x000fe20000100800 */
[----:B------:R-:W-:Y:S02]  /*d03b0*/  STL [R1+0x7614], R2 ;  /* 0x0076140201007387 */ /* 0x000fe40000100800 */
[----:B------:R-:W-:Y:S02]  /*d03c0*/  STL [R1+0x7610], R252 ;  /* 0x007610fc01007387 */ /* 0x000fe40000100800 */
[----:B------:R-:W-:Y:S01]  /*d03d0*/  STL.64 [R1+0x2210], R216 ;  /* 0x002210d801007387 */ /* 0x000fe20000100a00 */
[----:B------:R-:W-:Y:S01]  /*d03e0*/  STL.64 [R1+0x2218], R218 ;  /* 0x002218da01007387 */ /* 0x000fe20000100a00 */
[----:B------:R-:W3:Y:S02]  /*d03f0*/  LDL.LU R24, [R1+0x1560] ;  /* 0x0015600001187983 */ /* 0x000ee40000300800 */
[----:B------:R-:W-:Y:S02]  /*d0400*/  STL.64 [R1+0x2200], R212 ;  /* 0x002200d401007387 */ /* 0x000fe40000100a00 */
[----:B------:R1:W-:Y:S02]  /*d0410*/  STL.64 [R1+0x2208], R214 ;  /* 0x002208d601007387 */ /* 0x0003e40000100a00 */
[C---:B-1----:R-:W-:Y:S07]  /*d0420*/  HMMA.1688.F32.TF32 R212, R240.reuse, R104, R224 ;  /* 0x00000068f0d4723c */ /* 0x042fee00000810e0 */
[----:B------:R-:W-:Y:S01]  /*d0430*/  STL.64 [R1+0x21f0], R204 ;  /* 0x0021f0cc01007387 */ /* 0x000fe20000100a00 */
[----:B------:R1:W-:Y:S02]  /*d0440*/  STL.64 [R1+0x21f8], R206 ;  /* 0x0021f8ce01007387 */ /* 0x0003e40000100a00 */
[----:B------:R-:W3:Y:S02]  /*d0450*/  LDL.LU R25, [R1+0x1564] ;  /* 0x0015640001197983 */ /* 0x000ee40000300800 */
[----:B------:R-:W3:Y:S01]  /*d0460*/  LDL.LU R26, [R1+0x1568] ;  /* 0x00156800011a7983 */ /* 0x000ee20000300800 */
[----:B------:R-:W3:Y:S01]  /*d0470*/  LDL.LU R27, [R1+0x156c] ;  /* 0x00156c00011b7983 */ /* 0x000ee20000300800 */
        /* <DEDUP_REMOVED lines=9> */
[----:B------:R-:W-:Y:S02]  /*d0510*/  STL.64 [R1+0x1608], R218 ;  /* 0x001608da01007387 */ /* 0x000fe40000100a00 */
[----:B------:R-:W4:Y:S05]  /*d0520*/  LDL.LU R32, [R1+0x1550] ;  /* 0x0015500001207983 */ /* 0x000f2a0000300800 */
[----:B------:R-:W-:Y:S01]  /*d0530*/  STL.64 [R1+0x15e0], R212 ;  /* 0x0015e0d401007387 */ /* 0x000fe20000100a00 */
[----:B------:R-:W-:Y:S01]  /*d0540*/  STL.64 [R1+0x15e8], R214 ;  /* 0x0015e8d601007387 */ /* 0x000fe20000100a00 */
[C---:B------:R-:W-:Y:S08]  /*d0550*/  HMMA.1688.F32.TF32 R40, R240.reuse, R80, R40 ;  /* 0x00000050f028723c */ /* 0x040ff00000081028 */
[----:B------:R-:W-:Y:S01]  /*d0560*/  STL.64 [R1+0x15c0], R204 ;  /* 0x0015c0cc01007387 */ /* 0x000fe20000100a00 */
[----:B------:R1:W-:Y:S02]  /*d0570*/  STL.64 [R1+0x15c8], R206 ;  /* 0x0015c8ce01007387 */ /* 0x0003e40000100a00 */
[----:B------:R-:W4:Y:S02]  /*d0580*/  LDL.LU R33, [R1+0x1554] ;  /* 0x0015540001217983 */ /* 0x000f240000300800 */
[----:B------:R-:W4:Y:S01]  /*d0590*/  LDL.LU R34, [R1+0x1558] ;  /* 0x0015580001227983 */ /* 0x000f220000300800 */
[----:B------:R-:W4:Y:S01]  /*d05a0*/  LDL.LU R35, [R1+0x155c] ;  /* 0x00155c0001237983 */ /* 0x000f220000300800 */
[C---:B-1----:R-:W-:Y:S03]  /*d05b0*/  HMMA.1688.F32.TF32 R204, R240.reuse, R84, R36 ;  /* 0x00000054f0cc723c */ /* 0x042fe60000081024 */
[----:B------:R-:W4:Y:S11]  /*d05c0*/  LDL.LU R36, [R1+0x1540] ;  /* 0x0015400001247983 */ /* 0x000f360000300800 */
[----:B------:R-:W-:Y:S09]  /*d05d0*/  @!UPT UIADD3 URZ, URZ, URZ, URZ ;  /* 0x0000003f3f3ff290 */ /* 0x000ff2000fffe03f */
[----:B------:R-:W-:Y:S01]  /*d05e0*/  STL.64 [R1+0x15b0], R204 ;  /* 0x0015b0cc01007387 */ /* 0x000fe20000100a00 */
[----:B------:R-:W-:Y:S02]  /*d05f0*/  STL.64 [R1+0x15b8], R206 ;  /* 0x0015b8ce01007387 */ /* 0x000fe40000100a00 */
[----:B------:R-:W-:Y:S02]  /*d0600*/  STL.64 [R1+0x15a0], R40 ;  /* 0x0015a02801007387 */ /* 0x000fe40000100a00 */
[----:B------:R2:W-:Y:S01]  /*d0610*/  STL.64 [R1+0x15a8], R42 ;  /* 0x0015a82a01007387 */ /* 0x0005e20000100a00 */
[----:B------:R-:W4:Y:S01]  /*d0620*/  LDL.LU R37, [R1+0x1544] ;  /* 0x0015440001257983 */ /* 0x000f220000300800 */
[----:B------:R-:W4:Y:S02]  /*d0630*/  LDL.LU R38, [R1+0x1548] ;  /* 0x0015480001267983 */ /* 0x000f240000300800 */
[----:B------:R-:W4:Y:S01]  /*d0640*/  LDL.LU R39, [R1+0x154c] ;  /* 0x00154c0001277983 */ /* 0x000f220000300800 */
[C---:B--2---:R-:W-:Y:S11]  /*d0650*/  HMMA.1688.F32.TF32 R40, R240.reuse, R76, R244 ;  /* 0x0000004cf028723c */ /* 0x044ff600000810f4 */
[----:B------:R-:W-:Y:S11]  /*d0660*/  @!UPT UIADD3 URZ, URZ, URZ, URZ ;  /* 0x0000003f3f3ff290 */ /* 0x000ff6000fffe03f */
[----:B------:R-:W-:Y:S01]  /*d0670*/  @!UPT UIADD3 URZ, URZ, URZ, URZ ;  /* 0x0000003f3f3ff290 */ /* 0x000fe2000fffe03f */
[----:B------:R1:W-:Y:S01]  /*d0680*/  STL [R1+0x1590], R40 ;  /* 0x0015902801007387 */ /* 0x0003e20000100800 */
[----:B------:R-:W-:Y:S02]  /*d0690*/  IMAD.MOV.U32 R0, RZ, RZ, R41 ;  /* 0x000000ffff007224 */ /* 0x000fe400078e0029 */
[----:B------:R-:W-:Y:S01]  /*d06a0*/  IMAD.MOV.U32 R2, RZ, RZ, R42 ;  /* 0x000000ffff027224 */ /* 0x000fe200078e002a */
[----:B------:R-:W-:Y:S01]  /*d06b0*/  MOV R252, R43 ;  /* 0x0000002b00fc7202 */ /* 0x000fe20000000f00 */
[----:B-1----:R-:W2:Y:S01]  /*d06c0*/  LDL.LU R40, [R1+0x1520] ;  /* 0x0015200001287983 */ /* 0x002ea20000300800 */
[----:B------:R-:W2:Y:S02]  /*d06d0*/  LDL.LU R41, [R1+0x1524] ;  /* 0x0015240001297983 */ /* 0x000ea40000300800 */
[----:B------:R-:W2:Y:S02]  /*d06e0*/  LDL.LU R42, [R1+0x1528] ;  /* 0x00152800012a7983 */ /* 0x000ea40000300800 */
[----:B------:R-:W2:Y:S01]  /*d06f0*/  LDL.LU R43, [R1+0x152c] ;  /* 0x00152c00012b7983 */ /* 0x000ea20000300800 */
[----:B------:R-:W2:Y:S01]  /*d0700*/  LDL.LU R244, [R1+0x1510] ;  /* 0x0015100001f47983 */ /* 0x000ea20000300800 */
[----:B------:R-:W2:Y:S02]  /*d0710*/  LDL.LU R245, [R1+0x1514] ;  /* 0x0015140001f57983 */ /* 0x000ea40000300800 */
[----:B------:R-:W2:Y:S01]  /*d0720*/  LDL.LU R246, [R1+0x1518] ;  /* 0x0015180001f67983 */ /* 0x000ea20000300800 */
[C---:B---3--:R-:W-:Y:S11]  /*d0730*/  HMMA.1688.F32.TF32 R24, R240.reuse, R72, R24 ;  /* 0x00000048f018723c */ /* 0x048ff60000081018 */
[----:B------:R-:W-:Y:S11]  /*d0740*/  @!UPT UIADD3 URZ, URZ, URZ, URZ ;  /* 0x0000003f3f3ff290 */ /* 0x000ff6000fffe03f */
[----:B------:R-:W-:Y:S02]  /*d0750*/  @!UPT UIADD3 URZ, URZ, URZ, URZ ;  /* 0x0000003f3f3ff290 */ /* 0x000fe4000fffe03f */
[----:B------:R-:W-:Y:S01]  /*d0760*/  IMAD.MOV.U32 R17, RZ, RZ, R24 ;  /* 0x000000ffff117224 */ /* 0x000fe200078e0018 */
[----:B------:R-:W-:Y:S01]  /*d0770*/  MOV R16, R25 ;  /* 0x0000001900107202 */ /* 0x000fe20000000f00 */
[----:B------:R-:W-:Y:S02]  /*d0780*/  IMAD.MOV.U32 R13, RZ, RZ, R26 ;  /* 0x000000ffff0d7224 */ /* 0x000fe400078e001a */
[----:B------:R-:W-:Y:S01]  /*d0790*/  IMAD.MOV.U32 R12, RZ, RZ, R27 ;  /* 0x000000ffff0c7224 */ /* 0x000fe200078e001b */
[----:B------:R-:W-:Y:S01]  /*d07a0*/  STL [R1+0x7848], R252 ;  /* 0x007848fc01007387 */ /* 0x000fe20000100800 */
[----:B------:R-:W-:Y:S02]  /*d07b0*/  STL [R1+0x7734], R2 ;  /* 0x0077340201007387 */ /* 0x000fe40000100800 */
[----:B------:R-:W-:Y:S01]  /*d07c0*/  STL [R1+0x7730], R0 ;  /* 0x0077300001007387 */ /* 0x000fe20000100800 */
[C---:B----4-:R-:W-:Y:S01]  /*d07d0*/  HMMA.1688.F32.TF32 R24, R240.reuse, R68, R32 ;  /* 0x00000044f018723c */ /* 0x050fe20000081020 */
[----:B------:R-:W-:Y:S01]  /*d07e0*/  STL [R1+0x7550], R12 ;  /* 0x0075500c01007387 */ /* 0x000fe20000100800 */
[----:B------:R-:W-:Y:S02]  /*d07f0*/  STL [R1+0x754c], R16 ;  /* 0x00754c1001007387 */ /* 0x000fe40000100800 */
[----:B------:R1:W-:Y:S02]  /*d0800*/  STL [R1+0x7548], R17 ;  /* 0x0075481101007387 */ /* 0x0003e40000100800 */
[----:B------:R3:W-:Y:S11]  /*d0810*/  STL [R1+0x7544], R13 ;  /* 0x0075440d01007387 */ /* 0x0007f60000100800 */
[----:B------:R-:W-:Y:S07]  /*d0820*/  @!UPT UIADD3 URZ, URZ, URZ, URZ ;  /* 0x0000003f3f3ff290 */ /* 0x000fee000fffe03f */
[----:B------:R-:W-:Y:S01]  /*d0830*/  MOV R249, R24 ;  /* 0x0000001800f97202 */ /* 0x000fe20000000f00 */
[----:B------:R-:W-:Y:S02]  /*d0840*/  IMAD.MOV.U32 R248, RZ, RZ, R25 ;  /* 0x000000fffff87224 */ /* 0x000fe400078e0019 */
[----:B------:R-:W-:Y:S01]  /*d0850*/  IMAD.MOV.U32 R209, RZ, RZ, R26 ;  /* 0x000000ffffd17224 */ /* 0x000fe200078e001a */
[----:B------:R-:W-:Y:S02]  /*d0860*/  MOV R208, R27 ;  /* 0x0000001b00d07202 */ /* 0x000fe40000000f00 */
[----:B------:R-:W-:Y:S03]  /*d0870*/  HMMA.1688.F32.TF32 R24, R240, R64, R36 ;  /* 0x00000040f018723c */ /* 0x000fe60000081024 */
[----:B------:R-:W-:Y:S01]  /*d0880*/  STL [R1+0x7560], R208 ;  /* 0x007560d001007387 */ /* 0x000fe20000100800 */
[----:B------:R-:W-:Y:S02]  /*d0890*/  STL [R1+0x755c], R209 ;  /* 0x00755cd101007387 */ /* 0x000fe40000100800 */
[----:B------:R-:W-:Y:S02]  /*d08a0*/  STL [R1+0x7558], R248 ;  /* 0x007558f801007387 */ /* 0x000fe40000100800 */
[----:B------:R-:W-:Y:S01]  /*d08b0*/  IMAD.MOV.U32 R247, RZ, RZ, R3 ;  /* 0x000000fffff77224 */ /* 0x000fe200078e0003 */
[----:B------:R-:W-:Y:S11]  /*d08c0*/  STL [R1+0x7554], R249 ;  /* 0x007554f901007387 */ /* 0x000ff60000100800 */
[----:B------:R-:W-:Y:S03]  /*d08d0*/  @!UPT UIADD3 URZ, URZ, URZ, URZ ;  /* 0x0000003f3f3ff290 */ /* 0x000fe6000fffe03f */
[----:B------:R2:W-:Y:S01]  /*d08e0*/  STL [R1+0x26e8], R26 ;  /* 0x0026e81a01007387 */ /* 0x0005e20000100800 */
[----:B-1----:R-:W-:Y:S02]  /*d08f0*/  IMAD.MOV.U32 R17, RZ, RZ, R24 ;  /* 0x000000ffff117224 */ /* 0x002fe400078e0018 */
[----:B---3--:R-:W-:Y:S01]  /*d0900*/  IMAD.MOV.U32 R13, RZ, RZ, R25 ;  /* 0x000000ffff0d7224 */ /* 0x008fe200078e0019 */
[----:B------:R-:W-:-:S05]  /*d0910*/  MOV R3, R27 ;  /* 0x0000001b00037202 */ /* 0x000fca0000000f00 */
[----:B------:R1:W-:Y:S01]  /*d0920*/  STL [R1+0x756c], R3 ;  /* 0x00756c0301007387 */ /* 0x0003e20000100800 */
[----:B------:R-:W-:Y:S02]  /*d0930*/  STL [R1+0x7568], R13 ;  /* 0x0075680d01007387 */ /* 0x000fe40000100800 */
[----:B------:R-:W-:Y:S01]  /*d0940*/  STL [R1+0x7564], R17 ;  /* 0x0075641101007387 */ /* 0x000fe20000100800 */
[C---:B--2---:R-:W-:Y:S11]  /*d0950*/  HMMA.1688.F32.TF32 R24, R240.reuse, R60, R40 ;  /* 0x0000003cf018723c */ /* 0x044ff60000081028 */
[----:B------:R-:W-:Y:S11]  /*d0960*/  @!UPT UIADD3 URZ, URZ, URZ, URZ ;  /* 0x0000003f3f3ff290 */ /* 0x000ff6000fffe03f */
[----:B------:R-:W-:Y:S02]  /*d0970*/  @!UPT UIADD3 URZ, URZ, URZ, URZ ;  /* 0x0000003f3f3ff290 */ /* 0x000fe4000fffe03f */
[----:B------:R-:W-:Y:S02]  /*d0980*/  IMAD.MOV.U32 R248, RZ, RZ, R24 ;  /* 0x000000fffff87224 */ /* 0x000fe400078e0018 */
[----:B------:R-:W-:Y:S01]  /*d0990*/  IMAD.MOV.U32 R249, RZ, RZ, R25 ;  /* 0x000000fffff97224 */ /* 0x000fe200078e0019 */
[----:B------:R-:W-:Y:S01]  /*d09a0*/  MOV R12, R26 ;  /* 0x0000001a000c7202 */ /* 0x000fe20000000f00 */
[----:B------:R-:W-:Y:S02]  /*d09b0*/  IMAD.MOV.U32 R16, RZ, RZ, R27 ;  /* 0x000000ffff107224 */ /* 0x000fe400078e001b */
[C---:B------:R-:W-:Y:S03]  /*d09c0*/  HMMA.1688.F32.TF32 R24, R240.reuse, R56, R244 ;  /* 0x00000038f018723c */ /* 0x040fe600000810f4 */
[----:B------:R-:W-:Y:S01]  /*d09d0*/  STL [R1+0x78d0], R16 ;  /* 0x0078d01001007387 */ /* 0x000fe20000100800 */
[----:B------:R-:W-:Y:S02]  /*d09e0*/  STL [R1+0x7578], R12 ;  /* 0x0075780c01007387 */ /* 0x000fe40000100800 */
[----:B------:R-:W-:Y:S02]  /*d09f0*/  STL [R1+0x7574], R249 ;  /* 0x007574f901007387 */ /* 0x000fe40000100800 */
[----:B------:R2:W-:Y:S11]  /*d0a00*/  STL [R1+0x7570], R248 ;  /* 0x007570f801007387 */ /* 0x0005f60000100800 */
[----:B------:R-:W-:Y:S05]  /*d0a10*/  @!UPT UIADD3 URZ, URZ, URZ, URZ ;  /* 0x0000003f3f3ff290 */ /* 0x000fea000fffe03f */
[----:B------:R-:W-:Y:S01]  /*d0a20*/  IMAD.MOV.U32 R9, RZ, RZ, R24 ;  /* 0x000000ffff097224 */ /* 0x000fe200078e0018 */
[----:B------:R-:W-:Y:S01]  /*d0a30*/  MOV R8, R25 ;  /* 0x0000001900087202 */ /* 0x000fe20000000f00 */
[----:B------:R-:W3:Y:S01]  /*d0a40*/  LDL.LU R24, [R1+0x1410] ;  /* 0x0014100001187983 */ /* 0x000ee20000300800 */
[----:B------:R-:W-:Y:S02]  /*d0a50*/  IMAD.MOV.U32 R5, RZ, RZ, R26 ;  /* 0x000000ffff057224 */ /* 0x000fe400078e001a */
[----:B------:R-:W3:Y:S02]  /*d0a60*/  LDL.LU R25, [R1+0x1414] ;  /* 0x0014140001197983 */ /* 0x000ee40000300800 */
[----:B------:R-:W-:Y:S01]  /*d0a70*/  IMAD.MOV.U32 R4, RZ, RZ, R27 ;  /* 0x000000ffff047224 */ /* 0x000fe200078e001b */
[----:B------:R-:W3:Y:S01]  /*d0a80*/  LDL.LU R26, [R1+0x1418] ;  /* 0x00141800011a7983 */ /* 0x000ee20000300800 */
[----:B------:R-:W3:Y:S02]  /*d0a90*/  LDL.LU R27, [R1+0x141c] ;  /* 0x00141c00011b7983 */ /* 0x000ee40000300800 */
[----:B------:R-:W4:Y:S02]  /*d0aa0*/  LDL R230, [R1+0x38] ;  /* 0x0000380001e67983 */ /* 0x000f240000100800 */
[----:B------:R-:W4:Y:S01]  /*d0ab0*/  LDL R231, [R1+0x3c] ;  /* 0x00003c0001e77983 */ /* 0x000f220000100800 */
        /* <DEDUP_REMOVED lines=28> */
[----:B------:R-:W4:Y:S01]  /*d0c80*/  LDL.64 R218, [R1+0x48] ;  /* 0x0000480001da7983 */ /* 0x000f220000100a00 */
[----:B------:R-:W4:Y:S02]  /*d0c90*/  LDL.LU R220, [R1+0x1420] ;  /* 0x0014200001dc7983 */ /* 0x000f240000300800 */
[----:B------:R-:W4:Y:S02]  /*d0ca0*/  LDL.LU R221, [R1+0x1424] ;  /* 0x0014240001dd7983 */ /* 0x000f240000300800 */
[----:B------:R-:W4:Y:S01]  /*d0cb0*/  LDL.LU R222, [R1+0x1428] ;  /* 0x0014280001de7983 */ /* 0x000f220000300800 */
[----:B------:R-:W4:Y:S01]  /*d0cc0*/  LDL.LU R223, [R1+0x142c] ;  /* 0x00142c0001df7983 */ /* 0x000f220000300800 */
[----:B------:R-:W4:Y:S02]  /*d0cd0*/  LDL.64 R238, [R1+0x28] ;  /* 0x0000280001ee7983 */ /* 0x000f240000100a00 */
[----:B------:R-:W-:Y:S02]  /*d0ce0*/  STL [R1+0x78d4], R8 ;  /* 0x0078d40801007387 */ /* 0x000fe40000100800 */
[----:B------:R-:W-:Y:S01]  /*d0cf0*/  STL [R1+0x784c], R9 ;  /* 0x00784c0901007387 */ /* 0x000fe20000100800 */
[C---:B--2---:R-:W-:Y:S01]  /*d0d00*/  HMMA.1688.F32.TF32 R224, R240.reuse, R52, R244 ;  /* 0x00000034f0e0723c */ /* 0x044fe200000810f4 */
[----:B------:R-:W2:Y:S01]  /*d0d10*/  LDL.LU R244, [R1+0x1400] ;  /* 0x0014000001f47983 */ /* 0x000ea20000300800 */
[----:B------:R-:W2:Y:S02]  /*d0d20*/  LDL.LU R245, [R1+0x1404] ;  /* 0x0014040001f57983 */ /* 0x000ea40000300800 */
[----:B------:R-:W2:Y:S02]  /*d0d30*/  LDL.LU R246, [R1+0x1408] ;  /* 0x0014080001f67983 */ /* 0x000ea40000300800 */
[----:B------:R-:W2:Y:S02]  /*d0d40*/  LDL.LU R247, [R1+0x140c] ;  /* 0x00140c0001f77983 */ /* 0x000ea40000300800 */
[C---:B---3--:R-:W-:Y:S08]  /*d0d50*/  HMMA.1688.F32.TF32 R232, R240.reuse, R48, R232 ;  /* 0x00000030f0e8723c */ /* 0x048ff000000810e8 */
[----:B----4-:R-:W-:Y:S08]  /*d0d60*/  HMMA.1688.F32.TF32 R40, R240, R44, R40 ;  /* 0x0000002cf028723c */ /* 0x010ff00000081028 */
[----:B------:R-:W-:Y:S01]  /*d0d70*/  IMAD.MOV.U32 R208, RZ, RZ, R226 ;  /* 0x000000ffffd07224 */ /* 0x000fe200078e00e2 */
[----:B------:R-:W-:-:S02]  /*d0d80*/  MOV R209, R227 ;  /* 0x000000e300d17202 */ /* 0x000fc40000000f00 */
[----:B------:R-:W2:Y:S05]  /*d0d90*/  LDL.64 R226, [R1+0x18] ;  /* 0x0000180001e27983 */ /* 0x000eaa0000100a00 */
[----:B-1----:R-:W-:Y:S01]  /*d0da0*/  IMAD.MOV.U32 R3, RZ, RZ, R235 ;  /* 0x000000ffff037224 */ /* 0x002fe200078e00eb */
[----:B------:R-:W-:Y:S02]  /*d0db0*/  MOV R248, R234 ;  /* 0x000000ea00f87202 */ /* 0x000fe40000000f00 */
[----:B------:R-:W3:Y:S02]  /*d0dc0*/  LDL.64 R234, [R1+0x8] ;  /* 0x0000080001ea7983 */ /* 0x000ee40000100a00 */
[----:B------:R-:W-:Y:S02]  /*d0dd0*/  STL [R1+0x7b98], R3 ;  /* 0x007b980301007387 */ /* 0x000fe40000100800 */
        /* <DEDUP_REMOVED lines=11> */
[----:B--2---:R-:W-:Y:S11]  /*d0e90*/  HMMA.1688.F32.TF32 R32, R240, R36, R32 ;  /* 0x00000024f020723c */ /* 0x004ff60000081020 */
[----:B------:R-:W-:Y:S11]  /*d0ea0*/  @!UPT UIADD3 URZ, URZ, URZ, URZ ;  /* 0x0000003f3f3ff290 */ /* 0x000ff6000fffe03f */
[----:B------:R-:W-:Y:S01]  /*d0eb0*/  @!UPT UIADD3 URZ, URZ, URZ, URZ ;  /* 0x0000003f3f3ff290 */ /* 0x000fe2000fffe03f */
[----:B------:R-:W-:Y:S01]  /*d0ec0*/  STL.64 [R1+0x2670], R32 ;  /* 0x0026702001007387 */ /* 0x000fe20000100a00 */
[----:B------:R1:W-:Y:S03]  /*d0ed0*/  STL.64 [R1+0x2678], R34 ;  /* 0x0026782201007387 */ /* 0x0003e60000100a00 */
[----:B-1----:R-:W2:Y:S01]  /*d0ee0*/  LDL.LU.64 R34, [R1+0x80d8] ;  /* 0x0080d80001227983 */ /* 0x002ea20000300a00 */
[----:B------:R-:W2:Y:S01]  /*d0ef0*/  LDL.LU.64 R32, [R1+0x80d0] ;  /* 0x0080d00001207983 */ /* 0x000ea20000300a00 */
[C---:B------:R-:W-:Y:S08]  /*d0f00*/  HMMA.1688.F32.TF32 R212, R20.reuse, R218, R212 ;  /* 0x000000da14d4723c */ /* 0x040ff000000810d4 */
[----:B------:R-:W-:Y:S08]  /*d0f10*/  HMMA.1688.F32.TF32 R228, R20, R230, R220 ;  /* 0x000000e614e4723c */ /* 0x000ff000000810dc */
[----:B--2---:R-:W-:Y:S01]  /*d0f20*/  HMMA.1688.F32.TF32 R240, R240, R32, R204 ;  /* 0x00000020f0f0723c */ /* 0x004fe200000810cc */
[----:B------:R-:W2:Y:S11]  /*d0f30*/  LDL.LU.64 R206, [R1+0x80c8] ;  /* 0x0080c80001ce7983 */ /* 0x000eb60000300a00 */
[----:B------:R-:W-:Y:S11]  /*d0f40*/  @!UPT UIADD3 URZ, URZ, URZ, URZ ;  /* 0x0000003f3f3ff290 */ /* 0x000ff6000fffe03f */
[----:B------:R1:W-:Y:S01]  /*d0f50*/  STL.64 [R1+0x2650], R240 ;  /* 0x002650f001007387 */ /* 0x0003e20000100a00 */
[----:B------:R3:W-:Y:S03]  /*d0f60*/  STL.64 [R1+0x2658], R242 ;  /* 0x002658f201007387 */ /* 0x0007e60000100a00 */
[----:B-1----:R-:W2:Y:S01]  /*d0f70*/  LDL.LU R240, [R1+0x13f0] ;  /* 0x0013f00001f07983 */ /* 0x002ea20000300800 */
[----:B------:R-:W2:Y:S02]  /*d0f80*/  LDL.LU R241, [R1+0x13f4] ;  /* 0x0013f40001f17983 */ /* 0x000ea40000300800 */
[----:B---3--:R-:W2:Y:S02]  /*d0f90*/  LDL.LU R242, [R1+0x13f8] ;  /* 0x0013f80001f27983 */ /* 0x008ea40000300800 */
[----:B------:R-:W2:Y:S01]  /*d0fa0*/  LDL.LU R243, [R1+0x13fc] ;  /* 0x0013fc0001f37983 */ /* 0x000ea20000300800 */
[C---:B------:R-:W-:Y:S01]  /*d0fb0*/  HMMA.1688.F32.TF32 R24, R20.reuse, R238, R24 ;  /* 0x000000ee1418723c */ /* 0x040fe20000081018 */
[----:B------:R-:W-:Y:S01]  /*d0fc0*/  STL.64 [R1+0x2640], R212 ;  /* 0x002640d401007387 */ /* 0x000fe20000100a00 */
[----:B------:R1:W-:Y:S02]  /*d0fd0*/  STL.64 [R1+0x2648], R214 ;  /* 0x002648d601007387 */ /* 0x0003e40000100a00 */
[----:B------:R-:W-:Y:S01]  /*d0fe0*/  IMAD.MOV.U32 R8, RZ, RZ, R218 ;  /* 0x000000ffff087224 */ /* 0x000fe200078e00da */
[----:B------:R-:W-:Y:S01]  /*d0ff0*/  MOV R3, R219 ;  /* 0x000000db00037202 */ /* 0x000fe20000000f00 */
[----:B-1----:R-:W3:Y:S01]  /*d1000*/  LDL.LU.64 R214, [R1+0x80c0] ;  /* 0x0080c00001d67983 */ /* 0x002ee20000300a00 */
[----:B------:R-:W3:Y:S02]  /*d1010*/  LDL.LU.64 R218, [R1+0x80b8] ;  /* 0x0080b80001da7983 */ /* 0x000ee40000300a00 */
[----:B------:R-:W3:Y:S02]  /*d1020*/  LDL.LU.64 R222, [R1+0x80b0] ;  /* 0x0080b00001de7983 */ /* 0x000ee40000300a00 */
[----:B------:R-:W-:Y:S01]  /*d1030*/  STL.64 [R1+0x2630], R228 ;  /* 0x002630e401007387 */ /* 0x000fe20000100a00 */
[----:B------:R1:W-:Y:S02]  /*d1040*/  STL.64 [R1+0x2638], R230 ;  /* 0x002638e601007387 */ /* 0x0003e40000100a00 */
[----:B-1----:R-:W-:Y:S09]  /*d1050*/  HMMA.1688.F32.TF32 R228, R20, R226, R244 ;  /* 0x000000e214e4723c */ /* 0x002ff200000810f4 */
[----:B------:R1:W-:Y:S01]  /*d1060*/  STL.64 [R1+0x2628], R26 ;  /* 0x0026281a01007387 */ /* 0x0003e20000100a00 */
[----:B------:R-:W3:Y:S02]  /*d1070*/  LDL.LU R236, [R1+0x13e0] ;  /* 0x0013e00001ec7983 */ /* 0x000ee40000300800 */
[----:B------:R-:W-:-:S02]  /*d1080*/  IMAD.MOV.U32 R16, RZ, RZ, R238 ;  /* 0x000000ffff107224 */ /* 0x000fc400078e00ee */
[----:B------:R-:W3:Y:S02]  /*d1090*/  LDL.LU R237, [R1+0x13e4] ;  /* 0x0013e40001ed7983 */ /* 0x000ee40000300800 */
[----:B------:R-:W-:Y:S01]  /*d10a0*/  IMAD.MOV.U32 R9, RZ, RZ, R239 ;  /* 0x000000ffff097224 */ /* 0x000fe200078e00ef */
[----:B------:R-:W3:Y:S01]  /*d10b0*/  LDL.LU R238, [R1+0x13e8] ;  /* 0x0013e80001ee7983 */ /* 0x000ee20000300800 */
[----:B------:R-:W-:Y:S01]  /*d10c0*/  MOV R212, R24 ;  /* 0x0000001800d47202 */ /* 0x000fe20000000f00 */
[----:B------:R-:W-:Y:S02]  /*d10d0*/  IMAD.MOV.U32 R213, RZ, RZ, R25 ;  /* 0x000000ffffd57224 */ /* 0x000fe400078e0019 */
[----:B------:R-:W3:Y:S01]  /*d10e0*/  LDL.LU R239, [R1+0x13ec] ;  /* 0x0013ec0001ef7983 */ /* 0x000ee20000300800 */
[----:B------:R-:W3:Y:S01]  /*d10f0*/  LDL.LU R24, [R1+0x13d0] ;  /* 0x0013d00001187983 */ /* 0x000ee20000300800 */
[----:B------:R-:W3:Y:S02]  /*d1100*/  LDL.LU R25, [R1+0x13d4] ;  /* 0x0013d40001197983 */ /* 0x000ee40000300800 */
[----:B-1----:R-:W3:Y:S01]  /*d1110*/  LDL.LU R26, [R1+0x13d8] ;  /* 0x0013d800011a7983 */ /* 0x002ee20000300800 */
[----:B------:R-:W3:Y:S04]  /*d1120*/  LDL.LU R27, [R1+0x13dc] ;  /* 0x0013dc00011b7983 */ /* 0x000ee80000300800 */
[----:B------:R-:W-:Y:S01]  /*d1130*/  STL [R1+0x7524], R213 ;  /* 0x007524d501007387 */ /* 0x000fe20000100800 */
[----:B------:R-:W-:Y:S02]  /*d1140*/  STL [R1+0x7520], R212 ;  /* 0x007520d401007387 */ /* 0x000fe40000100800 */
[----:B------:R-:W-:Y:S01]  /*d1150*/  IMAD.MOV.U32 R245, RZ, RZ, R226 ;  /* 0x000000fffff57224 */ /* 0x000fe200078e00e2 */
[----:B------:R-:W-:-:S02]  /*d1160*/  MOV R244, R227 ;  /* 0x000000e300f47202 */ /* 0x000fc40000000f00 */
[----:B------:R-:W3:Y:S01]  /*d1170*/  LDL.LU.64 R226, [R1+0x80a8] ;  /* 0x0080a80001e27983 */ /* 0x000ee20000300a00 */
[----:B------:R-:W-:Y:S02]  /*d1180*/  IMAD.MOV.U32 R217, RZ, RZ, R229 ;  /* 0x000000ffffd97224 */ /* 0x000fe400078e00e5 */
[----:B------:R-:W-:Y:S01]  /*d1190*/  IMAD.MOV.U32 R216, RZ, RZ, R228 ;  /* 0x000000ffffd87224 */ /* 0x000fe200078e00e4 */
[----:B------:R1:W-:Y:S01]  /*d11a0*/  STL.64 [R1+0x2618], R230 ;  /* 0x002618e601007387 */ /* 0x0003e20000100a00 */
[----:B------:R-:W-:Y:S01]  /*d11b0*/  MOV R247, R234 ;  /* 0x000000ea00f77202 */ /* 0x000fe20000000f00 */
[----:B------:R-:W-:Y:S02]  /*d11c0*/  IMAD.MOV.U32 R246, RZ, RZ, R235 ;  /* 0x000000fffff67224 */ /* 0x000fe400078e00eb */
[----:B-1----:R-:W3:Y:S01]  /*d11d0*/  LDL.LU.64 R230, [R1+0x80a0] ;  /* 0x0080a00001e67983 */ /* 0x002ee20000300a00 */
[----:B------:R-:W-:Y:S02]  /*d11e0*/  STL [R1+0x752c], R217 ;  /* 0x00752cd901007387 */ /* 0x000fe40000100800 */
[----:B------:R-:W-:Y:S01]  /*d11f0*/  STL [R1+0x7528], R216 ;  /* 0x007528d801007387 */ /* 0x000fe20000100800 */
[----:B--2---:R-:W-:Y:S01]  /*d1200*/  HMMA.1688.F32.TF32 R240, R20, R234, R240 ;  /* 0x000000ea14f0723c */ /* 0x004fe200000810f0 */
[----:B------:R-:W2:Y:S11]  /*d1210*/  LDL.LU.64 R234, [R1+0x8098] ;  /* 0x0080980001ea7983 */ /* 0x000eb60000300a00 */
[----:B------:R-:W-:Y:S11]  /*d1220*/  @!UPT UIADD3 URZ, URZ, URZ, URZ ;  /* 0x0000003f3f3ff290 */ /* 0x000ff6000fffe03f */
[----:B------:R-:W-:Y:S01]  /*d1230*/  @!UPT UIADD3 URZ, URZ, URZ, URZ ;  /* 0x0000003f3f3ff290 */ /* 0x000fe2000fffe03f */
[----:B------:R-:W-:Y:S01]  /*d1240*/  IMAD.MOV.U32 R220, RZ, RZ, R240 ;  /* 0x000000ffffdc7224 */ /* 0x000fe200078e00f0 */
[----:B------:R-:W-:Y:S02]  /*d1250*/  MOV R221, R241 ;  /* 0x000000f100dd7202 */ /* 0x000fe40000000f00 */
[----:B------:R-:W-:Y:S01]  /*d1260*/  MOV R240, R7 ;  /* 0x0000000700f07202 */ /* 0x000fe20000000f00 */
[----:B------:R-:W-:Y:S01]  /*d1270*/  IMAD.MOV.U32 R241, RZ, RZ, R6 ;  /* 0x000000fffff17224 */ /* 0x000fe200078e0006 */
[----:B------:R-:W2:Y:S01]  /*d1280*/  LDL.LU R7, [R1+0x8094] ;  /* 0x0080940001077983 */ /* 0x000ea20000300800 */
[----:B------:R-:W3:Y:S02]  /*d1290*/  LDL.LU R6, [R1+0x8090] ;  /* 0x0080900001067983 */ /* 0x000ee40000300800 */
[----:B------:R-:W-:Y:S02]  /*d12a0*/  IMAD.MOV.U32 R213, RZ, RZ, R242 ;  /* 0x000000ffffd57224 */ /* 0x000fe400078e00f2 */
[----:B------:R-:W-:-:S02]  /*d12b0*/  IMAD.MOV.U32 R212, RZ, RZ, R243 ;  /* 0x000000ffffd47224 */ /* 0x000fc400078e00f3 */
[----:B------:R-:W-:Y:S01]  /*d12c0*/  IMAD.MOV.U32 R242, RZ, RZ, R250 ;  /* 0x000000fffff27224 */ /* 0x000fe200078e00fa */
[----:B------:R-:W-:Y:S01]  /*d12d0*/  MOV R243, R251 ;  /* 0x000000fb00f37202 */ /* 0x000fe20000000f00 */
[----:B------:R-:W4:Y:S01]  /*d12e0*/  LDL.LU R250, [R1+0x808c] ;  /* 0x00808c0001fa7983 */ /* 0x000f220000300800 */
[----:B------:R-:W4:Y:S02]  /*d12f0*/  LDL.LU R251, [R1+0x8088] ;  /* 0x0080880001fb7983 */ /* 0x000f240000300800 */
[----:B------:R-:W-:Y:S02]  /*d1300*/  STL.64 [R1+0x7de0], R246 ;  /* 0x007de0f601007387 */ /* 0x000fe40000100a00 */
[----:B------:R1:W-:Y:S02]  /*d1310*/  STL.64 [R1+0x7dd8], R244 ;  /* 0x007dd8f401007387 */ /* 0x0003e40000100a00 */
[----:B-1----:R-:W4:Y:S01]  /*d1320*/  LDL.LU R244, [R1+0x13c0] ;  /* 0x0013c00001f47983 */ /* 0x002f220000300800 */
[----:B------:R-:W4:Y:S02]  /*d1330*/  LDL.LU R245, [R1+0x13c4] ;  /* 0x0013c40001f57983 */ /* 0x000f240000300800 */
[----:B--2---:R-:W-:-:S02]  /*d1340*/  IMAD.MOV.U32 R247, RZ, RZ, R7 ;  /* 0x000000fffff77224 */ /* 0x004fc400078e0007 */
[----:B---3--:R-:W-:Y:S02]  /*d1350*/  IMAD.MOV.U32 R246, RZ, RZ, R6 ;  /* 0x000000fffff67224 */ /* 0x008fe400078e0006 */
[----:B------:R-:W2:Y:S01]  /*d1360*/  LDL.LU R6, [R1+0x8084] ;  /* 0x0080840001067983 */ /* 0x000ea20000300800 */
[----:B------:R-:W2:Y:S01]  /*d1370*/  LDL.LU R7, [R1+0x8080] ;  /* 0x0080800001077983 */ /* 0x000ea20000300800 */
[----:B----4-:R-:W-:Y:S01]  /*d1380*/  HMMA.1688.F32.TF32 R236, R20, R250, R236 ;  /* 0x000000fa14ec723c */ /* 0x010fe200000810ec */
[----:B------:R-:W-:Y:S01]  /*d1390*/  IMAD.MOV.U32 R249, RZ, RZ, R233 ;  /* 0x000000fffff97224 */ /* 0x000fe200078e00e9 */
[----:B------:R-:W-:Y:S11]  /*d13a0*/  STL [R1+0x7bb0], R213 ;  /* 0x007bb0d501007387 */ /* 0x000ff60000100800 */
[----:B------:R-:W-:Y:S10]  /*d13b0*/  @!UPT UIADD3 URZ, URZ, URZ, URZ ;  /* 0x0000003f3f3ff290 */ /* 0x000ff4000fffe03f */
[----:B------:R1:W-:Y:S04]  /*d13c0*/  STL.64 [R1+0x25f8], R238 ;  /* 0x0025f8ee01007387 */ /* 0x0003e80000100a00 */
[----:B-1----:R-:W3:Y:S01]  /*d13d0*/  LDL.LU.64 R238, [R1+0x8078] ;  /* 0x0080780001ee7983 */ /* 0x002ee20000300a00 */
[----:B------:R1:W-:Y:S02]  /*d13e0*/  STL.64 [R1+0x7df0], R250 ;  /* 0x007df0fa01007387 */ /* 0x0003e40000100a00 */
[----:B------:R4:W-:Y:S02]  /*d13f0*/  STL.64 [R1+0x7de8], R248 ;  /* 0x007de8f801007387 */ /* 0x0009e40000100a00 */
[----:B-1----:R-:W-:Y:S01]  /*d1400*/  IMAD.MOV.U32 R250, RZ, RZ, R18 ;  /* 0x000000fffffa7224 */ /* 0x002fe200078e0012 */
[----:B----4-:R-:W4:Y:S01]  /*d1410*/  LDL.LU R248, [R1+0x13b0] ;  /* 0x0013b00001f87983 */ /* 0x010f220000300800 */
[----:B------:R-:W4:Y:S02]  /*d1420*/  LDL.LU R249, [R1+0x13b4] ;  /* 0x0013b40001f97983 */ /* 0x000f240000300800 */
[----:B------:R-:W4:Y:S01]  /*d1430*/  LDL.LU R18, [R1+0x8074] ;  /* 0x0080740001127983 */ /* 0x000f220000300800 */
[----:B------:R-:W-:-:S02]  /*d1440*/  MOV R251, R19 ;  /* 0x0000001300fb7202 */ /* 0x000fc40000000f00 */
[----:B------:R-:W4:Y:S01]  /*d1450*/  LDL.LU R19, [R1+0x8070] ;  /* 0x0080700001137983 */ /* 0x000f220000300800 */
[C---:B--2---:R-:W-:Y:S11]  /*d1460*/  HMMA.1688.F32.TF32 R24, R20.reuse, R6, R24 ;  /* 0x000000061418723c */ /* 0x044ff60000081018 */
[----:B------:R-:W-:Y:S11]  /*d1470*/  @!UPT UIADD3 URZ, URZ, URZ, URZ ;  /* 0x0000003f3f3ff290 */ /* 0x000ff6000fffe03f */
[----:B------:R-:W-:Y:S02]  /*d1480*/  @!UPT UIADD3 URZ, URZ, URZ, URZ ;  /* 0x0000003f3f3ff290 */ /* 0x000fe4000fffe03f */
[----:B------:R-:W-:Y:S01]  /*d1490*/  MOV R217, R26 ;  /* 0x0000001a00d97202 */ /* 0x000fe20000000f00 */
[----:B------:R-:W-:Y:S02]  /*d14a0*/  IMAD.MOV.U32 R216, RZ, RZ, R27 ;  /* 0x000000ffffd87224 */ /* 0x000fe400078e001b */
[----:B------:R-:W2:Y:S01]  /*d14b0*/  LDL.LU.64 R26, [R1+0x8068] ;  /* 0x00806800011a7983 */ /* 0x000ea20000300a00 */
[----:B------:R-:W-:Y:S02]  /*d14c0*/  STL.64 [R1+0x7e00], R6 ;  /* 0x007e000601007387 */ /* 0x000fe40000100a00 */
[----:B------:R-:W-:Y:S02]  /*d14d0*/  IMAD.MOV.U32 R12, RZ, RZ, R232 ;  /* 0x000000ffff0c7224 */ /* 0x000fe400078e00e8 */
[----:B------:R-:W-:Y:S01]  /*d14e0*/  STL.64 [R1+0x7df8], R4 ;  /* 0x007df80401007387 */ /* 0x000fe20000100a00 */
[C---:B--2---:R-:W-:Y:S11]  /*d14f0*/  HMMA.1688.F32.TF32 R244, R20.reuse, R26, R244 ;  /* 0x0000001a14f4723c */ /* 0x044ff600000810f4 */
[----:B------:R-:W-:Y:S11]  /*d1500*/  @!UPT UIADD3 URZ, URZ, URZ, URZ ;  /* 0x0000003f3f3ff290 */ /* 0x000ff6000fffe03f */
[----:B------:R-:W-:Y:S01]  /*d1510*/  @!UPT UIADD3 URZ, URZ, URZ, URZ ;  /* 0x0000003f3f3ff290 */ /* 0x000fe2000fffe03f */
[----:B------:R1:W-:Y:S01]  /*d1520*/  STL.64 [R1+0x13f8], R246 ;  /* 0x0013f8f601007387 */ /* 0x0003e20000100a00 */
[----:B------:R-:W-:Y:S01]  /*d1530*/  IMAD.MOV.U32 R232, RZ, RZ, R244 ;  /* 0x000000ffffe87224 */ /* 0x000fe200078e00f4 */
[----:B------:R-:W-:Y:S01]  /*d1540*/  MOV R233, R245 ;  /* 0x000000f500e97202 */ /* 0x000fe20000000f00 */
[----:B------:R-:W2:Y:S01]  /*d1550*/  LDL.LU R244, [R1+0x1380] ;  /* 0x0013800001f47983 */ /* 0x000ea20000300800 */
[----:B------:R-:W2:Y:S01]  /*d1560*/  LDL.LU R245, [R1+0x1384] ;  /* 0x0013840001f57983 */ /* 0x000ea20000300800 */
[----:B-1----:R-:W-:Y:S02]  /*d1570*/  IMAD.MOV.U32 R246, RZ, RZ, R14 ;  /* 0x000000fffff67224 */ /* 0x002fe400078e000e */
[----:B------:R-:W-:Y:S01]  /*d1580*/  IMAD.MOV.U32 R247, RZ, RZ, R15 ;  /* 0x000000fffff77224 */ /* 0x000fe200078e000f */
[----:B------:R-:W2:Y:S01]  /*d1590*/  LDL.LU R14, [R1+0x8064] ;  /* 0x00806400010e7983 */ /* 0x000ea20000300800 */
[----:B------:R-:W2:Y:S01]  /*d15a0*/  LDL.LU R15, [R1+0x8060] ;  /* 0x00806000010f7983 */ /* 0x000ea20000300800 */
[----:B----4-:R-:W-:Y:S01]  /*d15b0*/  HMMA.1688.F32.TF32 R4, R20, R18, R248 ;  /* 0x000000121404723c */ /* 0x010fe200000810f8 */
[----:B------:R-:W-:Y:S01]  /*d15c0*/  IMAD.MOV.U32 R17, RZ, RZ, R225 ;  /* 0x000000ffff117224 */ /* 0x000fe200078e00e1 */
[----:B------:R-:W-:Y:S01]  /*d15d0*/  MOV R13, R224 ;  /* 0x000000e0000d7202 */ /* 0x000fe20000000f00 */
[----:B------:R-:W-:-:S02]  /*d15e0*/  MOV R224, R236 ;  /* 0x000000ec00e07202 */ /* 0x000fc40000000f00 */
[----:B------:R-:W-:Y:S02]  /*d15f0*/  IMAD.MOV.U32 R225, RZ, RZ, R237 ;  /* 0x000000ffffe17224 */ /* 0x000fe400078e00ed */
[----:B---3--:R-:W-:Y:S01]  /*d1600*/  IMAD.MOV.U32 R250, RZ, RZ, R238 ;  /* 0x000000fffffa7224 */ /* 0x008fe200078e00ee */
[----:B------:R-:W-:Y:S11]  /*d1610*/  MOV R251, R239 ;  /* 0x000000ef00fb7202 */ /* 0x000ff60000000f00 */
[----:B------:R-:W-:Y:S04]  /*d1620*/  @!UPT UIADD3 URZ, URZ, URZ, URZ ;  /* 0x0000003f3f3ff290 */ /* 0x000fe8000fffe03f */
[----:B------:R-:W-:Y:S01]  /*d1630*/  STL.64 [R1+0x13c8], R6 ;  /* 0x0013c80601007387 */ /* 0x000fe20000100a00 */
[----:B------:R-:W-:Y:S02]  /*d1640*/  STL.64 [R1+0x7e10], R18 ;  /* 0x007e101201007387 */ /* 0x000fe40000100a00 */
[----:B------:R1:W-:Y:S01]  /*d1650*/  STL.64 [R1+0x7e08], R16 ;  /* 0x007e081001007387 */ /* 0x0003e20000100a00 */
[----:B------:R-:W-:Y:S01]  /*d1660*/  MOV R236, R4 ;  /* 0x0000000400ec7202 */ /* 0x000fe20000000f00 */
[----:B------:R-:W-:Y:S01]  /*d1670*/  IMAD.MOV.U32 R237, RZ, RZ, R5 ;  /* 0x000000ffffed7224 */ /* 0x000fe200078e0005 */
[----:B-1----:R-:W3:Y:S01]  /*d1680*/  LDL.LU R16, [R1+0x1390] ;  /* 0x0013900001107983 */ /* 0x002ee20000300800 */
[----:B------:R-:W3:Y:S02]  /*d1690*/  LDL.LU R17, [R1+0x1394] ;  /* 0x0013940001117983 */ /* 0x000ee40000300800 */
[----:B------:R-:W3:Y:S02]  /*d16a0*/  LDL.LU R18, [R1+0x1398] ;  /* 0x0013980001127983 */ /* 0x000ee40000300800 */
[----:B------:R-:W3:Y:S01]  /*d16b0*/  LDL.LU R19, [R1+0x139c] ;  /* 0x00139c0001137983 */ /* 0x000ee20000300800 */
[----:B------:R-:W4:Y:S01]  /*d16c0*/  LDL.LU R4, [R1+0x1370] ;  /* 0x0013700001047983 */ /* 0x000f220000300800 */
[----:B--2---:R-:W-:Y:S11]  /*d16d0*/  HMMA.1688.F32.TF32 R240, R20, R14, R240 ;  /* 0x0000000e14f0723c */ /* 0x004ff600000810f0 */
[----:B------:R-:W-:Y:S11]  /*d16e0*/  @!UPT UIADD3 URZ, URZ, URZ, URZ ;  /* 0x0000003f3f3ff290 */ /* 0x000ff6000fffe03f */
[----:B------:R-:W-:Y:S01]  /*d16f0*/  @!UPT UIADD3 URZ, URZ, URZ, URZ ;  /* 0x0000003f3f3ff290 */ /* 0x000fe2000fffe03f */
[----:B------:R1:W-:Y:S01]  /*d1700*/  STL.64 [R1+0x13a0], R240 ;  /* 0x0013a0f001007387 */ /* 0x0003e20000100a00 */
[----:B------:R2:W-:Y:S02]  /*d1710*/  STL.64 [R1+0x13a8], R242 ;  /* 0x0013a8f201007387 */ /* 0x0005e40000100a00 */
[----:B------:R-:W4:Y:S02]  /*d1720*/  LDL.LU R5, [R1+0x1374] ;  /* 0x0013740001057983 */ /* 0x000f240000300800 */
[----:B------:R-:W4:Y:S01]  /*d1730*/  LDL.LU R6, [R1+0x1378] ;  /* 0x0013780001067983 */ /* 0x000f220000300800 */
[----:B------:R-:W4:Y:S01]  /*d1740*/  LDL.LU R7, [R1+0x137c] ;  /* 0x00137c0001077983 */ /* 0x000f220000300800 */
[----:B------:R-:W3:Y:S02]  /*d1750*/  LDL.LU R248, [R1+0x1360] ;  /* 0x0013600001f87983 */ /* 0x000ee40000300800 */
[----:B------:R-:W3:Y:S02]  /*d1760*/  LDL.LU R249, [R1+0x1364] ;  /* 0x0013640001f97983 */ /* 0x000ee40000300800 */
[----:B------:R-:W3:Y:S01]  /*d1770*/  LDL.LU R238, [R1+0x805c] ;  /* 0x00805c0001ee7983 */ /* 0x000ee20000300800 */
[----:B------:R-:W3:Y:S04]  /*d1780*/  LDL.LU R239, [R1+0x8058] ;  /* 0x0080580001ef7983 */ /* 0x000ee80000300800 */
[----:B-1----:R-:W4:Y:S01]  /*d1790*/  LDL.LU R240, [R1+0x1350] ;  /* 0x0013500001f07983 */ /* 0x002f220000300800 */
[----:B------:R-:W4:Y:S02]  /*d17a0*/  LDL.LU R241, [R1+0x1354] ;  /* 0x0013540001f17983 */ /* 0x000f240000300800 */
[----:B--2---:R-:W-:-:S02]  /*d17b0*/  IMAD.MOV.U32 R242, RZ, RZ, R234 ;  /* 0x000000fffff27224 */ /* 0x004fc400078e00ea */
[----:B------:R-:W-:Y:S01]  /*d17c0*/  IMAD.MOV.U32 R243, RZ, RZ, R235 ;  /* 0x000000fffff37224 */ /* 0x000fe200078e00eb */
[----:B------:R-:W2:Y:S01]  /*d17d0*/  LDL.LU R234, [R1+0x8054] ;  /* 0x0080540001ea7983 */ /* 0x000ea20000300800 */
[----:B------:R-:W2:Y:S02]  /*d17e0*/  LDL.LU R235, [R1+0x8050] ;  /* 0x0080500001eb7983 */ /* 0x000ea40000300800 */
[----:B------:R-:W-:Y:S02]  /*d17f0*/  STL.64 [R1+0x7e20], R14 ;  /* 0x007e200e01007387 */ /* 0x000fe40000100a00 */
[----:B------:R2:W-:Y:S01]  /*d1800*/  STL.64 [R1+0x7e18], R12 ;  /* 0x007e180c01007387 */ /* 0x0005e20000100a00 */
[C---:B---3--:R-:W-:Y:S08]  /*d1810*/  HMMA.1688.F32.TF32 R16, R20.reuse, R238, R16 ;  /* 0x000000ee1410723c */ /* 0x048ff00000081010 */
[----:B--2---:R-:W-:Y:S07]  /*d1820*/  HMMA.1688.F32.TF32 R12, R20, R234, R244 ;  /* 0x000000ea140c723c */ /* 0x004fee00000810f4 */
[----:B------:R-:W-:-:S02]  /*d1830*/  IMAD.MOV.U32 R244, RZ, RZ, R226 ;  /* 0x000000fffff47224 */ /* 0x000fc400078e00e2 */
[----:B------:R-:W-:-:S07]  /*d1840*/  IMAD.MOV.U32 R245, RZ, RZ, R227 ;  /* 0x000000fffff57224 */ /* 0x000fce00078e00e3 */
[----:B------:R-:W-:Y:S01]  /*d1850*/  MOV R149, R16 ;  /* 0x0000001000957202 */ /* 0x000fe20000000f00 */
[----:B------:R-:W-:Y:S02]  /*d1860*/  IMAD.MOV.U32 R148, RZ, RZ, R17 ;  /* 0x000000ffff947224 */ /* 0x000fe400078e0011 */
[----:B------:R-:W-:Y:S01]  /*d1870*/  IMAD.MOV.U32 R145, RZ, RZ, R18 ;  /* 0x000000ffff917224 */ /* 0x000fe200078e0012 */
[----:B------:R-:W2:Y:S01]  /*d1880*/  LDL.LU R16, [R1+0x1340] ;  /* 0x0013400001107983 */ /* 0x000ea20000300800 */
[----:B------:R-:W-:Y:S01]  /*d1890*/  MOV R144, R19 ;  /* 0x0000001300907202 */ /* 0x000fe20000000f00 */
[----:B------:R-:W2:Y:S02]  /*d18a0*/  LDL.LU R17, [R1+0x1344] ;  /* 0x0013440001117983 */ /* 0x000ea40000300800 */
[----:B------:R-:W-:Y:S02]  /*d18b0*/  IMAD.MOV.U32 R18, RZ, RZ, R230 ;  /* 0x000000ffff127224 */ /* 0x000fe400078e00e6 */
[----:B------:R-:W-:Y:S01]  /*d18c0*/  IMAD.MOV.U32 R19, RZ, RZ, R231 ;  /* 0x000000ffff137224 */ /* 0x000fe200078e00e7 */
[----:B------:R-:W4:Y:S01]  /*d18d0*/  LDL.LU R230, [R1+0x804c] ;  /* 0x00804c0001e67983 */ /* 0x000f220000300800 */
[----:B------:R-:W4:Y:S02]  /*d18e0*/  LDL.LU R231, [R1+0x8048] ;  /* 0x0080480001e77983 */ /* 0x000f240000300800 */
[----:B------:R-:W-:Y:S02]  /*d18f0*/  STL.64 [R1+0x7e30], R238 ;  /* 0x007e30ee01007387 */ /* 0x000fe40000100a00 */
[----:B------:R-:W-:Y:S01]  /*d1900*/  STL.64 [R1+0x7e28], R236 ;  /* 0x007e28ec01007387 */ /* 0x000fe20000100a00 */
[----:B------:R-:W3:Y:S01]  /*d1910*/  LDL.LU R226, [R1+0x8044] ;  /* 0x0080440001e27983 */ /* 0x000ee20000300800 */
[----:B------:R-:W3:Y:S01]  /*d1920*/  LDL.LU R227, [R1+0x8040] ;  /* 0x0080400001e37983 */ /* 0x000ee20000300800 */
[----:B------:R-:W-:Y:S01]  /*d1930*/  MOV R246, R222 ;  /* 0x000000de00f67202 */ /* 0x000fe20000000f00 */
[----:B------:R-:W-:Y:S01]  /*d1940*/  IMAD.MOV.U32 R247, RZ, RZ, R223 ;  /* 0x000000fffff77224 */ /* 0x000fe200078e00df */
[----:B------:R-:W2:Y:S01]  /*d1950*/  LDL.LU R222, [R1+0x803c] ;  /* 0x00803c0001de7983 */ /* 0x000ea20000300800 */
[----:B------:R-:W2:Y:S01]  /*d1960*/  LDL.LU R223, [R1+0x8038] ;  /* 0x0080380001df7983 */ /* 0x000ea20000300800 */
[----:B------:R-:W-:Y:S01]  /*d1970*/  MOV R141, R12 ;  /* 0x0000000c008d7202 */ /* 0x000fe20000000f00 */
[----:B------:R-:W-:-:S02]  /*d1980*/  IMAD.MOV.U32 R140, RZ, RZ, R13 ;  /* 0x000000ffff8c7224 */ /* 0x000fc400078e000d */
[----:B------:R-:W-:Y:S01]  /*d1990*/  IMAD.MOV.U32 R137, RZ, RZ, R14 ;  /* 0x000000ffff897224 */ /* 0x000fe200078e000e */
[----:B------:R-:W-:Y:S01]  /*d19a0*/  MOV R136, R15 ;  /* 0x0000000f00887202 */ /* 0x000fe20000000f00 */
[----:B------:R-:W-:Y:S02]  /*d19b0*/  IMAD.MOV.U32 R228, RZ, RZ, R24 ;  /* 0x000000ffffe47224 */ /* 0x000fe400078e0018 */
[----:B------:R-:W-:Y:S01]  /*d19c0*/  IMAD.MOV.U32 R229, RZ, RZ, R25 ;  /* 0x000000ffffe57224 */ /* 0x000fe200078e0019 */
[C---:B----4-:R-:W-:Y:S08]  /*d19d0*/  HMMA.1688.F32.TF32 R4, R20.reuse, R230, R4 ;  /* 0x000000e61404723c */ /* 0x050ff00000081004 */
[C---:B---3--:R-:W-:Y:S01]  /*d19e0*/  HMMA.1688.F32.TF32 R12, R20.reuse, R226, R248 ;  /* 0x000000e2140c723c */ /* 0x048fe200000810f8 */
[----:B------:R-:W-:Y:S01]  /*d19f0*/  STL.64 [R1+0x7dc0], R230 ;  /* 0x007dc0e601007387 */ /* 0x000fe20000100a00 */
[----:B------:R-:W-:Y:S11]  /*d1a00*/  STL.64 [R1+0x7db8], R228 ;  /* 0x007db8e401007387 */ /* 0x000ff60000100a00 */
[----:B------:R-:W-:Y:S03]  /*d1a10*/  @!UPT UIADD3 URZ, URZ, URZ, URZ ;  /* 0x0000003f3f3ff290 */ /* 0x000fe6000fffe03f */
[----:B------:R-:W-:Y:S02]  /*d1a20*/  IMAD.MOV.U32 R157, RZ, RZ, R4 ;  /* 0x000000ffff9d7224 */ /* 0x000fe400078e0004 */
[----:B------:R-:W3:Y:S05]  /*d1a30*/  LDL.LU R4, [R1+0x1320] ;  /* 0x0013200001047983 */ /* 0x000eea0000300800 */
[----:B------:R-:W-:Y:S02]  /*d1a40*/  STL.64 [R1+0x29c0], R12 ;  /* 0x0029c00c01007387 */ /* 0x000fe40000100a00 */
[----:B------:R2:W-:Y:S02]  /*d1a50*/  STL.64 [R1+0x29c8], R14 ;  /* 0x0029c80e01007387 */ /* 0x0005e40000100a00 */
[----:B--2---:R-:W-:Y:S01]  /*d1a60*/  HMMA.1688.F32.TF32 R12, R20, R222, R240 ;  /* 0x000000de140c723c */ /* 0x004fe200000810f0 */
[----:B------:R-:W-:Y:S01]  /*d1a70*/  MOV R156, R5 ;  /* 0x00000005009c7202 */ /* 0x000fe20000000f00 */
[----:B------:R-:W-:Y:S01]  /*d1a80*/  IMAD.MOV.U32 R153, RZ, RZ, R6 ;  /* 0x000000ffff997224 */ /* 0x000fe200078e0006 */
[----:B------:R-:W3:Y:S01]  /*d1a90*/  LDL.LU R5, [R1+0x1324] ;  /* 0x0013240001057983 */ /* 0x000ee20000300800 */
[----:B------:R-:W-:-:S02]  /*d1aa0*/  IMAD.MOV.U32 R152, RZ, RZ, R7 ;  /* 0x000000ffff987224 */ /* 0x000fc400078e0007 */
[----:B------:R-:W3:Y:S02]  /*d1ab0*/  LDL.LU R6, [R1+0x1328] ;  /* 0x0013280001067983 */ /* 0x000ee40000300800 */
[----:B------:R-:W3:Y:S01]  /*d1ac0*/  LDL.LU R7, [R1+0x132c] ;  /* 0x00132c0001077983 */ /* 0x000ee20000300800 */
[----:B------:R-:W-:Y:S01]  /*d1ad0*/  STL.64 [R1+0x7db0], R226 ;  /* 0x007db0e201007387 */ /* 0x000fe20000100a00 */
[----:B------:R-:W-:Y:S02]  /*d1ae0*/  STL.64 [R1+0x7da8], R224 ;  /* 0x007da8e001007387 */ /* 0x000fe40000100a00 */
[----:B------:R-:W2:Y:S01]  /*d1af0*/  LDL.LU R248, [R1+0x1310] ;  /* 0x0013100001f87983 */ /* 0x000ea20000300800 */
[----:B------:R-:W-:Y:S01]  /*d1b00*/  MOV R250, R218 ;  /* 0x000000da00fa7202 */ /* 0x000fe20000000f00 */
[----:B------:R-:W-:-:S09]  /*d1b10*/  IMAD.MOV.U32 R251, RZ, RZ, R219 ;  /* 0x000000fffffb7224 */ /* 0x000fd200078e00db */
[----:B------:R-:W-:Y:S01]  /*d1b20*/  STL.64 [R1+0x29b0], R12 ;  /* 0x0029b00c01007387 */ /* 0x000fe20000100a00 */
[----:B------:R1:W-:Y:S02]  /*d1b30*/  STL.64 [R1+0x29b8], R14 ;  /* 0x0029b80e01007387 */ /* 0x0003e40000100a00 */
[----:B------:R-:W2:Y:S02]  /*d1b40*/  LDL.LU R249, [R1+0x1314] ;  /* 0x0013140001f97983 */ /* 0x000ea40000300800 */
[----:B------:R-:W1:Y:S01]  /*d1b50*/  LDL.LU R218, [R1+0x8034] ;  /* 0x0080340001da7983 */ /* 0x000e620000300800 */
[----:B------:R-:W1:Y:S01]  /*d1b60*/  LDL.LU R219, [R1+0x8030] ;  /* 0x0080300001db7983 */ /* 0x000e620000300800 */
[----:B------:R-:W-:Y:S02]  /*d1b70*/  IMAD.MOV.U32 R240, RZ, RZ, R210 ;  /* 0x000000fffff07224 */ /* 0x000fe400078e00d2 */
[----:B------:R-:W3:Y:S01]  /*d1b80*/  LDL.LU R210, [R1+0x802c] ;  /* 0x00802c0001d27983 */ /* 0x000ee20000300800 */
[----:B------:R-:W-:Y:S01]  /*d1b90*/  MOV R241, R214 ;  /* 0x000000d600f17202 */ /* 0x000fe20000000f00 */
[----:B------:R-:W-:Y:S01]  /*d1ba0*/  IMAD.MOV.U32 R242, RZ, RZ, R215 ;  /* 0x000000fffff27224 */ /* 0x000fe200078e00d7 */
[----:B------:R-:W4:Y:S01]  /*d1bb0*/  LDL.LU R214, [R1+0x8028] ;  /* 0x0080280001d67983 */ /* 0x000f220000300800 */
[----:B------:R-:W4:Y:S02]  /*d1bc0*/  LDL.LU R215, [R1+0x8024] ;  /* 0x0080240001d77983 */ /* 0x000f240000300800 */
[----:B------:R-:W-:-:S02]  /*d1bd0*/  IMAD.MOV.U32 R243, RZ, RZ, R211 ;  /* 0x000000fffff37224 */ /* 0x000fc400078e00d3 */
[----:B------:R-:W3:Y:S01]  /*d1be0*/  LDL.LU R211, [R1+0x8020] ;  /* 0x0080200001d37983 */ /* 0x000ee20000300800 */
[----:B------:R-:W-:Y:S02]  /*d1bf0*/  STL.64 [R1+0x7da0], R222 ;  /* 0x007da0de01007387 */ /* 0x000fe40000100a00 */
[----:B------:R-:W-:Y:S01]  /*d1c00*/  STL.64 [R1+0x7d98], R220 ;  /* 0x007d98dc01007387 */ /* 0x000fe20000100a00 */
[C---:B-1----:R-:W-:Y:S01]  /*d1c10*/  HMMA.1688.F32.TF32 R12, R20.reuse, R218, R16 ;  /* 0x000000da140c723c */ /* 0x042fe20000081010 */
[----:B------:R-:W-:Y:S01]  /*d1c20*/  STL.64 [R1+0x7d90], R218 ;  /* 0x007d90da01007387 */ /* 0x000fe20000100a00 */
[----:B------:R-:W-:Y:S11]  /*d1c30*/  STL.64 [R1+0x7d88], R216 ;  /* 0x007d88d801007387 */ /* 0x000ff60000100a00 */
[----:B------:R-:W-:Y:S11]  /*d1c40*/  @!UPT UIADD3 URZ, URZ, URZ, URZ ;  /* 0x0000003f3f3ff290 */ /* 0x000ff6000fffe03f */
[----:B------:R-:W-:Y:S01]  /*d1c50*/  MOV R165, R12 ;  /* 0x0000000c00a57202 */ /* 0x000fe20000000f00 */
[----:B------:R-:W-:Y:S02]  /*d1c60*/  IMAD.MOV.U32 R164, RZ, RZ, R13 ;  /* 0x000000ffffa47224 */ /* 0x000fe400078e000d */
[----:B------:R-:W-:Y:S01]  /*d1c70*/  IMAD.MOV.U32 R161, RZ, RZ, R14 ;  /* 0x000000ffffa17224 */ /* 0x000fe200078e000e */
[----:B------:R-:W-:Y:S02]  /*d1c80*/  MOV R160, R15 ;  /* 0x0000000f00a07202 */ /* 0x000fe40000000f00 */
[----:B----4-:R-:W-:Y:S07]  /*d1c90*/  HMMA.1688.F32.TF32 R12, R20, R214, R244 ;  /* 0x000000d6140c723c */ /* 0x010fee00000810f4 */
[----:B------:R-:W-:Y:S01]  /*d1ca0*/  IMAD.MOV.U32 R244, RZ, RZ, R202 ;  /* 0x000000fffff47224 */ /* 0x000fe200078e00ca */
[----:B------:R-:W-:Y:S01]  /*d1cb0*/  MOV R245, R206 ;  /* 0x000000ce00f57202 */ /* 0x000fe20000000f00 */
[----:B------:R-:W4:Y:S01]  /*d1cc0*/  LDL.LU R202, [R1+0x801c] ;  /* 0x00801c0001ca7983 */ /* 0x000f220000300800 */
[----:B------:R-:W2:Y:S02]  /*d1cd0*/  LDL.LU R206, [R1+0x8018] ;  /* 0x0080180001ce7983 */ /* 0x000ea40000300800 */
[----:B------:R-:W-:-:S02]  /*d1ce0*/  IMAD.MOV.U32 R246, RZ, RZ, R207 ;  /* 0x000000fffff67224 */ /* 0x000fc400078e00cf */
[----:B------:R-:W2:Y:S01]  /*d1cf0*/  LDL.LU R207, [R1+0x8014] ;  /* 0x0080140001cf7983 */ /* 0x000ea20000300800 */
[----:B------:R-:W-:Y:S02]  /*d1d00*/  IMAD.MOV.U32 R247, RZ, RZ, R203 ;  /* 0x000000fffff77224 */ /* 0x000fe400078e00cb */
[----:B------:R-:W4:Y:S01]  /*d1d10*/  LDL.LU R203, [R1+0x8010] ;  /* 0x0080100001cb7983 */ /* 0x000f220000300800 */
[C---:B---3--:R-:W-:Y:S11]  /*d1d20*/  HMMA.1688.F32.TF32 R4, R20.reuse, R210, R4 ;  /* 0x000000d21404723c */ /* 0x048ff60000081004 */
[----:B------:R-:W-:Y:S11]  /*d1d30*/  @!UPT UIADD3 URZ, URZ, URZ, URZ ;  /* 0x0000003f3f3ff290 */ /* 0x000ff6000fffe03f */
[----:B------:R-:W-:Y:S02]  /*d1d40*/  @!UPT UIADD3 URZ, URZ, URZ, URZ ;  /* 0x0000003f3f3ff290 */ /* 0x000fe4000fffe03f */
[----:B------:R-:W-:Y:S01]  /*d1d50*/  MOV R181, R4 ;  /* 0x0000000400b57202 */ /* 0x000fe20000000f00 */
[----:B------:R-:W-:Y:S02]  /*d1d60*/  IMAD.MOV.U32 R180, RZ, RZ, R5 ;  /* 0x000000ffffb47224 */ /* 0x000fe400078e0005 */
[----:B------:R-:W-:Y:S01]  /*d1d70*/  IMAD.MOV.U32 R177, RZ, RZ, R6 ;  /* 0x000000ffffb17224 */ /* 0x000fe200078e0006 */
[----:B------:R-:W-:Y:S01]  /*d1d80*/  MOV R176, R7 ;  /* 0x0000000700b07202 */ /* 0x000fe20000000f00 */
[----:B------:R-:W-:Y:S01]  /*d1d90*/  STL.64 [R1+0x7d80], R214 ;  /* 0x007d80d601007387 */ /* 0x000fe20000100a00 */
[----:B------:R-:W-:Y:S02]  /*d1da0*/  STL [R1+0x7d78], R212 ;  /* 0x007d78d401007387 */ /* 0x000fe40000100800 */
[----:B------:R-:W-:Y:S02]  /*d1db0*/  STL.64 [R1+0x7d70], R210 ;  /* 0x007d70d201007387 */ /* 0x000fe40000100a00 */
[----:B------:R-:W-:Y:S01]  /*d1dc0*/  STL.64 [R1+0x7d68], R208 ;  /* 0x007d68d001007387 */ /* 0x000fe20000100a00 */
[----:B------:R-:W3:Y:S01]  /*d1dd0*/  LDL.LU R16, [R1+0x12e0] ;  /* 0x0012e00001107983 */ /* 0x000ee20000300800 */
[----:B------:R-:W3:Y:S02]  /*d1de0*/  LDL.LU R17, [R1+0x12e4] ;  /* 0x0012e40001117983 */ /* 0x000ee40000300800 */
[----:B------:R-:W3:Y:S02]  /*d1df0*/  LDL.LU R18, [R1+0x12e8] ;  /* 0x0012e80001127983 */ /* 0x000ee40000300800 */
[----:B------:R-:W3:Y:S01]  /*d1e00*/  LDL.LU R19, [R1+0x12ec] ;  /* 0x0012ec0001137983 */ /* 0x000ee20000300800 */
[C---:B--2---:R-:W-:Y:S11]  /*d1e10*/  HMMA.1688.F32.TF32 R4, R20.reuse, R206, R248 ;  /* 0x000000ce1404723c */ /* 0x044ff600000810f8 */
[----:B------:R-:W-:Y:S11]  /*d1e20*/  @!UPT UIADD3 URZ, URZ, URZ, URZ ;  /* 0x0000003f3f3ff290 */ /* 0x000ff6000fffe03f */
[----:B------:R-:W-:Y:S02]  /*d1e30*/  @!UPT UIADD3 URZ, URZ, URZ, URZ ;  /* 0x0000003f3f3ff290 */ /* 0x000fe4000fffe03f */
[----:B------:R-:W-:Y:S02]  /*d1e40*/  IMAD.MOV.U32 R189, RZ, RZ, R4 ;  /* 0x000000ffffbd7224 */ /* 0x000fe400078e0004 */
[----:B------:R-:W-:Y:S01]  /*d1e50*/  IMAD.MOV.U32 R188, RZ, RZ, R5 ;  /* 0x000000ffffbc7224 */ /* 0x000fe200078e0005 */
[----:B------:R-:W-:Y:S01]  /*d1e60*/  MOV R185, R6 ;  /* 0x0000000600b97202 */ /* 0x000fe20000000f00 */
[----:B------:R-:W-:Y:S02]  /*d1e70*/  IMAD.MOV.U32 R184, RZ, RZ, R7 ;  /* 0x000000ffffb87224 */ /* 0x000fe400078e0007 */
[----:B----4-:R-:W-:Y:S11]  /*d1e80*/  HMMA.1688.F32.TF32 R4, R20, R202, R240 ;  /* 0x000000ca1404723c */ /* 0x010ff600000810f0 */
[----:B------:R-:W-:Y:S11]  /*d1e90*/  @!UPT UIADD3 URZ, URZ, URZ, URZ ;  /* 0x0000003f3f3ff290 */ /* 0x000ff6000fffe03f */
[----:B------:R-:W-:Y:S02]  /*d1ea0*/  @!UPT UIADD3 URZ, URZ, URZ, URZ ;  /* 0x0000003f3f3ff290 */ /* 0x000fe4000fffe03f */
[----:B------:R-:W-:Y:S01]  /*d1eb0*/  IMAD.MOV.U32 R197, RZ, RZ, R4 ;  /* 0x000000ffffc57224 */ /* 0x000fe200078e0004 */
[----:B------:R-:W-:Y:S01]  /*d1ec0*/  MOV R196, R5 ;  /* 0x0000000500c47202 */ /* 0x000fe20000000f00 */
[----:B------:R-:W-:Y:S01]  /*d1ed0*/  IMAD.MOV.U32 R193, RZ, RZ, R6 ;  /* 0x000000ffffc17224 */ /* 0x000fe200078e0006 */
[----:B------:R-:W2:Y:S01]  /*d1ee0*/  LDL.LU R4, [R1+0x12d0] ;  /* 0x0012d00001047983 */ /* 0x000ea20000300800 */
[----:B------:R-:W-:Y:S02]  /*d1ef0*/  MOV R5, R198 ;  /* 0x000000c600057202 */ /* 0x000fe40000000f00 */
[----:B------:R-:W4:Y:S02]  /*d1f00*/  LDL.LU R198, [R1+0x800c] ;  /* 0x00800c0001c67983 */ /* 0x000f240000300800 */
[----:B------:R-:W-:Y:S02]  /*d1f10*/  IMAD.MOV.U32 R6, RZ, RZ, R199 ;  /* 0x000000ffff067224 */ /* 0x000fe400078e00c7 */
[----:B------:R-:W4:Y:S01]  /*d1f20*/  LDL.LU R199, [R1+0x8008] ;  /* 0x0080080001c77983 */ /* 0x000f220000300800 */
[----:B------:R-:W-:-:S02]  /*d1f30*/  IMAD.MOV.U32 R192, RZ, RZ, R7 ;  /* 0x000000ffffc07224 */ /* 0x000fc400078e0007 */
[----:B------:R-:W2:Y:S02]  /*d1f40*/  LDL.LU R7, [R1+0x12dc] ;  /* 0x0012dc0001077983 */ /* 0x000ea40000300800 */
[----:B------:R-:W2:Y:S01]  /*d1f50*/  LDL.LU R240, [R1+0x12c0] ;  /* 0x0012c00001f07983 */ /* 0x000ea20000300800 */
[----:B------:R-:W2:Y:S01]  /*d1f60*/  LDL.LU R241, [R1+0x12c4] ;  /* 0x0012c40001f17983 */ /* 0x000ea20000300800 */
[----:B------:R-:W2:Y:S02]  /*d1f70*/  LDL.LU R242, [R1+0x12c8] ;  /* 0x0012c80001f27983 */ /* 0x000ea40000300800 */
[----:B------:R-:W2:Y:S01]  /*d1f80*/  LDL.LU R243, [R1+0x12cc] ;  /* 0x0012cc0001f37983 */ /* 0x000ea20000300800 */
[----:B------:R-:W-:Y:S01]  /*d1f90*/  MOV R248, R182 ;  /* 0x000000b600f87202 */ /* 0x000fe20000000f00 */
[----:B------:R-:W-:Y:S01]  /*d1fa0*/  IMAD.MOV.U32 R249, RZ, RZ, R183 ;  /* 0x000000fffff97224 */ /* 0x000fe200078e00b7 */
[----:B------:R-:W2:Y:S01]  /*d1fb0*/  LDL.LU R182, [R1+0x8004] ;  /* 0x0080040001b67983 */ /* 0x000ea20000300800 */
[----:B------:R-:W-:-:S02]  /*d1fc0*/  IMAD.MOV.U32 R173, RZ, RZ, R12 ;  /* 0x000000ffffad7224 */ /* 0x000fc400078e000c */
[----:B------:R-:W-:Y:S01]  /*d1fd0*/  IMAD.MOV.U32 R172, RZ, RZ, R13 ;  /* 0x000000ffffac7224 */ /* 0x000fe200078e000d */
[----:B------:R-:W-:Y:S01]  /*d1fe0*/  MOV R169, R14 ;  /* 0x0000000e00a97202 */ /* 0x000fe20000000f00 */
[----:B------:R-:W-:Y:S01]  /*d1ff0*/  IMAD.MOV.U32 R168, RZ, RZ, R15 ;  /* 0x000000ffffa87224 */ /* 0x000fe200078e000f */
[----:B------:R-:W2:Y:S01]  /*d2000*/  LDL.LU R183, [R1+0x8000] ;  /* 0x0080000001b77983 */ /* 0x000ea20000300800 */
[----:B------:R-:W-:Y:S02]  /*d2010*/  IMAD.MOV.U32 R250, RZ, RZ, R186 ;  /* 0x000000fffffa7224 */ /* 0x000fe400078e00ba */
[----:B------:R-:W2:Y:S01]  /*d2020*/  LDL.LU R186, [R1+0x7ffc] ;  /* 0x007ffc0001ba7983 */ /* 0x000ea20000300800 */
[----:B------:R-:W-:Y:S02]  /*d2030*/  MOV R251, R187 ;  /* 0x000000bb00fb7202 */ /* 0x000fe40000000f00 */
[----:B------:R-:W2:Y:S01]  /*d2040*/  LDL.LU R187, [R1+0x7ff8] ;  /* 0x007ff80001bb7983 */ /* 0x000ea20000300800 */
[----:B----4-:R-:W-:Y:S07]  /*d2050*/  HMMA.1688.F32.TF32 R12, R20, R198, R244 ;  /* 0x000000c6140c723c */ /* 0x010fee00000810f4 */
[----:B------:R-:W-:-:S02]  /*d2060*/  IMAD.MOV.U32 R244, RZ, RZ, R194 ;  /* 0x000000fffff47224 */ /* 0x000fc400078e00c2 */
[----:B------:R-:W-:Y:S01]  /*d2070*/  IMAD.MOV.U32 R245, RZ, RZ, R195 ;  /* 0x000000fffff57224 */ /* 0x000fe200078e00c3 */
[----:B------:R-:W3:Y:S01]  /*d2080*/  LDL.LU R194, [R1+0x7ff4] ;  /* 0x007ff40001c27983 */ /* 0x000ee20000300800 */
[----:B------:R-:W3:Y:S01]  /*d2090*/  LDL.LU R195, [R1+0x7ff0] ;  /* 0x007ff00001c37983 */ /* 0x000ee20000300800 */
[----:B------:R-:W-:Y:S01]  /*d20a0*/  MOV R246, R190 ;  /* 0x000000be00f67202 */ /* 0x000fe20000000f00 */
[----:B------:R-:W-:Y:S01]  /*d20b0*/  IMAD.MOV.U32 R247, RZ, RZ, R191 ;  /* 0x000000fffff77224 */ /* 0x000fe200078e00bf */
[----:B------:R-:W2:Y:S01]  /*d20c0*/  LDL.LU R190, [R1+0x7fec] ;  /* 0x007fec0001be7983 */ /* 0x000ea20000300800 */
[----:B------:R-:W2:Y:S09]  /*d20d0*/  LDL.LU R191, [R1+0x7fe8] ;  /* 0x007fe80001bf7983 */ /* 0x000eb20000300800 */
[----:B------:R-:W-:Y:S01]  /*d20e0*/  IMAD.MOV.U32 R205, RZ, RZ, R12 ;  /* 0x000000ffffcd7224 */ /* 0x000fe200078e000c */
[----:B------:R-:W-:Y:S01]  /*d20f0*/  MOV R204, R13 ;  /* 0x0000000d00cc7202 */ /* 0x000fe20000000f00 */
[----:B------:R-:W-:-:S02]  /*d2100*/  IMAD.MOV.U32 R201, RZ, RZ, R14 ;  /* 0x000000ffffc97224 */ /* 0x000fc400078e000e */
[----:B------:R-:W-:Y:S01]  /*d2110*/  IMAD.MOV.U32 R200, RZ, RZ, R15 ;  /* 0x000000ffffc87224 */ /* 0x000fe200078e000f */
[----:B------:R-:W-:Y:S01]  /*d2120*/  STL.64 [R1+0x7d60], R206 ;  /* 0x007d60ce01007387 */ /* 0x000fe20000100a00 */
[----:B------:R-:W-:Y:S02]  /*d2130*/  STL.64 [R1+0x7d58], R204 ;  /* 0x007d58cc01007387 */ /* 0x000fe40000100a00 */
[----:B------:R-:W-:Y:S01]  /*d2140*/  STL.64 [R1+0x7d50], R202 ;  /* 0x007d50ca01007387 */ /* 0x000fe20000100a00 */
[----:B------:R-:W-:Y:S01]  /*d2150*/  STL.64 [R1+0x7d48], R200 ;  /* 0x007d48c801007387 */ /* 0x000fe20000100a00 */
[----:B------:R-:W-:Y:S02]  /*d2160*/  STL.64 [R1+0x7d40], R198 ;  /* 0x007d40c601007387 */ /* 0x000fe40000100a00 */
[----:B------:R-:W-:Y:S01]  /*d2170*/  STL.64 [R1+0x7d38], R196 ;  /* 0x007d38c401007387 */ /* 0x000fe20000100a00 */
[C---:B---3--:R-:W-:Y:S08]  /*d2180*/  HMMA.1688.F32.TF32 R12, R20.reuse, R194, R16 ;  /* 0x000000c2140c723c */ /* 0x048ff00000081010 */
[----:B--2---:R-:W-:Y:S11]  /*d2190*/  HMMA.1688.F32.TF32 R4, R20, R190, R4 ;  /* 0x000000be1404723c */ /* 0x004ff60000081004 */
[----:B------:R-:W-:Y:S05]  /*d21a0*/  @!UPT UIADD3 URZ, URZ, URZ, URZ ;  /* 0x0000003f3f3ff290 */ /* 0x000fea000fffe03f */
[----:B------:R-:W-:Y:S01]  /*d21b0*/  MOV R77, R13 ;  /* 0x0000000d004d7202 */ /* 0x000fe20000000f00 */
[----:B------:R-:W-:Y:S01]  /*d21c0*/  IMAD.MOV.U32 R76, RZ, RZ, R12 ;  /* 0x000000ffff4c7224 */ /* 0x000fe200078e000c */
[----:B------:R-:W-:Y:S01]  /*d21d0*/  STL.64 [R1+0x2948], R14 ;  /* 0x0029480e01007387 */ /* 0x000fe20000100a00 */
[----:B------:R-:W-:Y:S02]  /*d21e0*/  STL.64 [R1+0x7d30], R194 ;  /* 0x007d30c201007387 */ /* 0x000fe40000100a00 */
[----:B------:R-:W-:Y:S02]  /*d21f0*/  STL.64 [R1+0x7d28], R192 ;  /* 0x007d28c001007387 */ /* 0x000fe40000100a00 */
[----:B------:R-:W-:Y:S01]  /*d2200*/  STL [R1+0x7498], R77 ;  /* 0x0074984d01007387 */ /* 0x000fe20000100800 */
[----:B------:R-:W-:Y:S01]  /*d2210*/  STL [R1+0x7494], R76 ;  /* 0x0074944c01007387 */ /* 0x000fe20000100800 */
[----:B------:R-:W-:Y:S02]  /*d2220*/  IMAD.MOV.U32 R80, RZ, RZ, R4 ;  /* 0x000000ffff507224 */ /* 0x000fe400078e0004 */
[----:B------:R1:W-:Y:S02]  /*d2230*/  STL.64 [R1+0x12e8], R6 ;  /* 0x0012e80601007387 */ /* 0x0003e40000100a00 */
[----:B------:R-:W-:-:S02]  /*d2240*/  IMAD.MOV.U32 R81, RZ, RZ, R5 ;  /* 0x000000ffff517224 */ /* 0x000fc400078e0005 */
[C---:B-1----:R-:W-:Y:S01]  /*d2250*/  HMMA.1688.F32.TF32 R4, R20.reuse, R186, R240 ;  /* 0x000000ba1404723c */ /* 0x042fe200000810f0 */
[----:B------:R-:W-:Y:S01]  /*d2260*/  STL.64 [R1+0x7d20], R190 ;  /* 0x007d20be01007387 */ /* 0x000fe20000100a00 */
[----:B------:R-:W-:Y:S02]  /*d2270*/  STL.64 [R1+0x7d18], R188 ;  /* 0x007d18bc01007387 */ /* 0x000fe40000100a00 */
[----:B------:R-:W-:Y:S02]  /*d2280*/  STL [R1+0x74a0], R81 ;  /* 0x0074a05101007387 */ /* 0x000fe40000100800 */
[----:B------:R-:W-:Y:S02]  /*d2290*/  STL [R1+0x749c], R80 ;  /* 0x00749c5001007387 */ /* 0x000fe40000100800 */
[----:B------:R-:W-:Y:S01]  /*d22a0*/  IMAD.MOV.U32 R242, RZ, RZ, R178 ;  /* 0x000000fffff27224 */ /* 0x000fe200078e00b2 */
[----:B------:R-:W-:Y:S11]  /*d22b0*/  MOV R243, R179 ;  /* 0x000000b300f37202 */ /* 0x000ff60000000f00 */
[----:B------:R-:W-:Y:S03]  /*d22c0*/  @!UPT UIADD3 URZ, URZ, URZ, URZ ;  /* 0x0000003f3f3ff290 */ /* 0x000fe6000fffe03f */
[----:B------:R1:W-:Y:S01]  /*d22d0*/  STL.64 [R1+0x1308], R6 ;  /* 0x0013080601007387 */ /* 0x0003e20000100a00 */
[----:B------:R-:W-:Y:S01]  /*d22e0*/  MOV R84, R4 ;  /* 0x0000000400547202 */ /* 0x000fe20000000f00 */
[----:B------:R-:W-:Y:S02]  /*d22f0*/  IMAD.MOV.U32 R85, RZ, RZ, R5 ;  /* 0x000000ffff557224 */ /* 0x000fe400078e0005 */
[----:B------:R-:W2:Y:S01]  /*d2300*/  LDL.LU R240, [R1+0x1290] ;  /* 0x0012900001f07983 */ /* 0x000ea20000300800 */
[----:B------:R-:W2:Y:S01]  /*d2310*/  LDL.LU R241, [R1+0x1294] ;  /* 0x0012940001f17983 */ /* 0x000ea20000300800 */
[----:B------:R-:W3:Y:S02]  /*d2320*/  LDL.LU R178, [R1+0x7fe4] ;  /* 0x007fe40001b27983 */ /* 0x000ee40000300800 */
[----:B------:R-:W3:Y:S01]  /*d2330*/  LDL.LU R179, [R1+0x7fe0] ;  /* 0x007fe00001b37983 */ /* 0x000ee20000300800 */
[----:B-1----:R-:W-:Y:S01]  /*d2340*/  HMMA.1688.F32.TF32 R4, R20, R182, R248 ;  /* 0x000000b61404723c */ /* 0x002fe200000810f8 */
[----:B------:R1:W-:Y:S01]  /*d2350*/  STL [R1+0x74a8], R85 ;  /* 0x0074a85501007387 */ /* 0x0003e20000100800 */
[----:B------:R4:W-:Y:S01]  /*d2360*/  STL [R1+0x74a4], R84 ;  /* 0x0074a45401007387 */ /* 0x0009e20000100800 */
[----:B------:R-:W-:Y:S01]  /*d2370*/  MOV R17, R174 ;  /* 0x000000ae00117202 */ /* 0x000fe20000000f00 */
[----:B------:R-:W-:Y:S11]  /*d2380*/  IMAD.MOV.U32 R18, RZ, RZ, R175 ;  /* 0x000000ffff127224 */ /* 0x000ff600078e00af */
[----:B------:R-:W-:Y:S09]  /*d2390*/  @!UPT UIADD3 URZ, URZ, URZ, URZ ;  /* 0x0000003f3f3ff290 */ /* 0x000ff2000fffe03f */
        /* <DEDUP_REMOVED lines=19> */
[----:B------:R-:W4:Y:S02]  /*d24d0*/  LDL.LU R19, [R1+0x126c] ;  /* 0x00126c0001137983 */ /* 0x000f240000300800 */
[----:B------:R-:W-:Y:S01]  /*d24e0*/  IMAD.MOV.U32 R248, RZ, RZ, R150 ;  /* 0x000000fffff87224 */ /* 0x000fe200078e0096 */
[----:B------:R-:W-:Y:S01]  /*d24f0*/  MOV R249, R151 ;  /* 0x0000009700f97202 */ /* 0x000fe20000000f00 */
[----:B------:R-:W-:-:S02]  /*d2500*/  IMAD.MOV.U32 R250, RZ, RZ, R154 ;  /* 0x000000fffffa7224 */ /* 0x000fc400078e009a */
[----:B------:R-:W-:Y:S01]  /*d2510*/  IMAD.MOV.U32 R251, RZ, RZ, R155 ;  /* 0x000000fffffb7224 */ /* 0x000fe200078e009b */
[C---:B---3--:R-:W-:Y:S11]  /*d2520*/  HMMA.1688.F32.TF32 R4, R20.reuse, R178, R244 ;  /* 0x000000b21404723c */ /* 0x048ff600000810f4 */
[----:B------:R-:W-:Y:S11]  /*d2530*/  @!UPT UIADD3 URZ, URZ, URZ, URZ ;  /* 0x0000003f3f3ff290 */ /* 0x000ff6000fffe03f */
[----:B------:R-:W-:Y:S02]  /*d2540*/  @!UPT UIADD3 URZ, URZ, URZ, URZ ;  /* 0x0000003f3f3ff290 */ /* 0x000fe4000fffe03f */
[----:B------:R-:W-:Y:S01]  /*d2550*/  IMAD.MOV.U32 R92, RZ, RZ, R4 ;  /* 0x000000ffff5c7224 */ /* 0x000fe200078e0004 */
[----:B------:R-:W-:Y:S01]  /*d2560*/  MOV R93, R5 ;  /* 0x00000005005d7202 */ /* 0x000fe20000000f00 */
[----:B------:R-:W-:Y:S01]  /*d2570*/  IMAD.MOV.U32 R133, RZ, RZ, R6 ;  /* 0x000000ffff857224 */ /* 0x000fe200078e0006 */
[----:B------:R-:W3:Y:S01]  /*d2580*/  LDL.LU R4, [R1+0x1250] ;  /* 0x0012500001047983 */ /* 0x000ee20000300800 */
[----:B------:R-:W-:Y:S02]  /*d2590*/  IMAD.MOV.U32 R132, RZ, RZ, R7 ;  /* 0x000000ffff847224 */ /* 0x000fe400078e0007 */
[----:B------:R-:W3:Y:S02]  /*d25a0*/  LDL.LU R5, [R1+0x1254] ;  /* 0x0012540001057983 */ /* 0x000ee40000300800 */
[----:B------:R-:W-:Y:S01]  /*d25b0*/  IMAD.MOV.U32 R6, RZ, RZ, R146 ;  /* 0x000000ffff067224 */ /* 0x000fe200078e0092 */
[----:B------:R-:W-:Y:S01]  /*d25c0*/  MOV R7, R147 ;  /* 0x0000009300077202 */ /* 0x000fe20000000f00 */
[----:B------:R-:W3:Y:S01]  /*d25d0*/  LDL.LU R146, [R1+0x7fd4] ;  /* 0x007fd40001927983 */ /* 0x000ee20000300800 */
[----:B------:R-:W3:Y:S02]  /*d25e0*/  LDL.LU R147, [R1+0x7fd0] ;  /* 0x007fd00001937983 */ /* 0x000ee40000300800 */
[----:B------:R-:W3:Y:S02]  /*d25f0*/  LDL.LU R150, [R1+0x7fcc] ;  /* 0x007fcc0001967983 */ /* 0x000ee40000300800 */
[----:B------:R-:W3:Y:S01]  /*d2600*/  LDL.LU R151, [R1+0x7fc8] ;  /* 0x007fc80001977983 */ /* 0x000ee20000300800 */
[----:B------:R-:W3:Y:S01]  /*d2610*/  LDL.LU R154, [R1+0x7fc4] ;  /* 0x007fc400019a7983 */ /* 0x000ee20000300800 */
[----:B------:R-:W3:Y:S01]  /*d2620*/  LDL.LU R155, [R1+0x7fc0] ;  /* 0x007fc000019b7983 */ /* 0x000ee20000300800 */
[----:B--2---:R-:W-:Y:S07]  /*d2630*/  HMMA.1688.F32.TF32 R188, R20, R174, R240 ;  /* 0x000000ae14bc723c */ /* 0x004fee00000810f0 */
[----:B------:R-:W-:Y:S01]  /*d2640*/  MOV R240, R158 ;  /* 0x0000009e00f07202 */ /* 0x000fe20000000f00 */
[----:B------:R-:W-:Y:S01]  /*d2650*/  IMAD.MOV.U32 R241, RZ, RZ, R159 ;  /* 0x000000fffff17224 */ /* 0x000fe200078e009f */
[----:B------:R-:W3:Y:S01]  /*d2660*/  LDL.LU R158, [R1+0x7fbc] ;  /* 0x007fbc00019e7983 */ /* 0x000ee20000300800 */
[----:B------:R-:W3:Y:S02]  /*d2670*/  LDL.LU R159, [R1+0x7fb8] ;  /* 0x007fb800019f7983 */ /* 0x000ee40000300800 */
[----:B------:R-:W-:Y:S01]  /*d2680*/  IMAD.MOV.U32 R242, RZ, RZ, R170 ;  /* 0x000000fffff27224 */ /* 0x000fe200078e00aa */
[----:B------:R-:W-:Y:S01]  /*d2690*/  MOV R243, R171 ;  /* 0x000000ab00f37202 */ /* 0x000fe20000000f00 */
[----:B------:R-:W2:Y:S01]  /*d26a0*/  LDL.LU R170, [R1+0x7fb4] ;  /* 0x007fb40001aa7983 */ /* 0x000ea20000300800 */
[----:B------:R-:W2:Y:S02]  /*d26b0*/  LDL.LU R171, [R1+0x7fb0] ;  /* 0x007fb00001ab7983 */ /* 0x000ea40000300800 */
[----:B------:R-:W-:-:S02]  /*d26c0*/  IMAD.MOV.U32 R244, RZ, RZ, R166 ;  /* 0x000000fffff47224 */ /* 0x000fc400078e00a6 */
[----:B------:R-:W-:Y:S01]  /*d26d0*/  IMAD.MOV.U32 R245, RZ, RZ, R167 ;  /* 0x000000fffff57224 */ /* 0x000fe200078e00a7 */
[----:B------:R-:W2:Y:S01]  /*d26e0*/  LDL.LU R166, [R1+0x7fac] ;  /* 0x007fac0001a67983 */ /* 0x000ea20000300800 */
[----:B------:R-:W2:Y:S01]  /*d26f0*/  LDL.LU R167, [R1+0x7fa8] ;  /* 0x007fa80001a77983 */ /* 0x000ea20000300800 */
[----:B------:R-:W-:Y:S01]  /*d2700*/  MOV R246, R162 ;  /* 0x000000a200f67202 */ /* 0x000fe20000000f00 */
[----:B------:R-:W-:Y:S01]  /*d2710*/  IMAD.MOV.U32 R247, RZ, RZ, R163 ;  /* 0x000000fffff77224 */ /* 0x000fe200078e00a3 */
[----:B------:R-:W2:Y:S01]  /*d2720*/  LDL.LU R162, [R1+0x7fa4] ;  /* 0x007fa40001a27983 */ /* 0x000ea20000300800 */
[----:B------:R-:W2:Y:S02]  /*d2730*/  LDL.LU R163, [R1+0x7fa0] ;  /* 0x007fa00001a37983 */ /* 0x000ea40000300800 */
[----:B------:R-:W2:Y:S02]  /*d2740*/  LDL R2, [R1+0x2a68] ;  /* 0x002a680001027983 */ /* 0x000ea40000100800 */
[----:B------:R-:W2:Y:S01]  /*d2750*/  LDL R0, [R1+0x2a6c] ;  /* 0x002a6c0001007983 */ /* 0x000ea20000100800 */
[C---:B---3--:R-:W-:Y:S11]  /*d2760*/  HMMA.1688.F32.TF32 R4, R20.reuse, R158, R4 ;  /* 0x0000009e1404723c */ /* 0x048ff60000081004 */
[----:B------:R-:W-:Y:S11]  /*d2770*/  @!UPT UIADD3 URZ, URZ, URZ, URZ ;  /* 0x0000003f3f3ff290 */ /* 0x000ff6000fffe03f */
[----:B------:R-:W-:Y:S02]  /*d2780*/  @!UPT UIADD3 URZ, URZ, URZ, URZ ;  /* 0x0000003f3f3ff290 */ /* 0x000fe4000fffe03f */
[----:B------:R-:W-:Y:S01]  /*d2790*/  IMAD.MOV.U32 R112, RZ, RZ, R4 ;  /* 0x000000ffff707224 */ /* 0x000fe200078e0004 */
[----:B------:R-:W-:Y:S01]  /*d27a0*/  MOV R113, R5 ;  /* 0x0000000500717202 */ /* 0x000fe20000000f00 */
[----:B-1----:R-:W-:Y:S02]  /*d27b0*/  IMAD.MOV.U32 R85, RZ, RZ, R6 ;  /* 0x000000ffff557224 */ /* 0x002fe400078e0006 */
[----:B----4-:R-:W-:Y:S02]  /*d27c0*/  IMAD.MOV.U32 R84, RZ, RZ, R7 ;  /* 0x000000ffff547224 */ /* 0x010fe400078e0007 */
[C---:B------:R-:W-:Y:S11]  /*d27d0*/  HMMA.1688.F32.TF32 R4, R20.reuse, R154, R248 ;  /* 0x0000009a1404723c */ /* 0x040ff600000810f8 */
[----:B------:R-:W-:Y:S11]  /*d27e0*/  @!UPT UIADD3 URZ, URZ, URZ, URZ ;  /* 0x0000003f3f3ff290 */ /* 0x000ff6000fffe03f */
[----:B------:R-:W-:Y:S02]  /*d27f0*/  @!UPT UIADD3 URZ, URZ, URZ, URZ ;  /* 0x0000003f3f3ff290 */ /* 0x000fe4000fffe03f */
[----:B------:R-:W-:Y:S01]  /*d2800*/  MOV R69, R4 ;  /* 0x0000000400457202 */ /* 0x000fe20000000f00 */
[----:B------:R-:W-:Y:S02]  /*d2810*/  IMAD.MOV.U32 R68, RZ, RZ, R5 ;  /* 0x000000ffff447224 */ /* 0x000fe400078e0005 */
[----:B------:R-:W-:Y:S01]  /*d2820*/  IMAD.MOV.U32 R65, RZ, RZ, R6 ;  /* 0x000000ffff417224 */ /* 0x000fe200078e0006 */
[----:B------:R-:W-:Y:S02]  /*d2830*/  MOV R64, R7 ;  /* 0x0000000700407202 */ /* 0x000fe40000000f00 */
[C---:B------:R-:W-:Y:S08]  /*d2840*/  HMMA.1688.F32.TF32 R4, R20.reuse, R150, R240 ;  /* 0x000000961404723c */ /* 0x040ff000000810f0 */
[----:B--2---:R-:W-:Y:S01]  /*d2850*/  HMMA.1688.F32.TF32 R12, R20, R166, R12 ;  /* 0x000000a6140c723c */ /* 0x004fe2000008100c */
[----:B------:R-:W-:Y:S01]  /*d2860*/  MOV R248, R11 ;  /* 0x0000000b00f87202 */ /* 0x000fe20000000f00 */
[----:B------:R-:W-:Y:S01]  /*d2870*/  IMAD.MOV.U32 R249, RZ, RZ, R10 ;  /* 0x000000fffff97224 */ /* 0x000fe200078e000a */
[----:B------:R-:W2:Y:S01]  /*d2880*/  LDL.LU R11, [R1+0x7f9c] ;  /* 0x007f9c00010b7983 */ /* 0x000ea20000300800 */
[----:B------:R-:W3:Y:S02]  /*d2890*/  LDL.LU R10, [R1+0x7f98] ;  /* 0x007f9800010a7983 */ /* 0x000ee40000300800 */
[----:B------:R-:W-:Y:S01]  /*d28a0*/  IMAD.MOV.U32 R250, RZ, RZ, R127 ;  /* 0x000000fffffa7224 */ /* 0x000fe200078e007f */
[----:B------:R-:W-:Y:S01]  /*d28b0*/  MOV R251, R126 ;  /* 0x0000007e00fb7202 */ /* 0x000fe20000000f00 */
        /* <DEDUP_REMOVED lines=16> */
[----:B------:R-:W-:Y:S02]  /*d29c0*/  IMAD.MOV.U32 R120, RZ, RZ, R4 ;  /* 0x000000ffff787224 */ /* 0x000fe400078e0004 */
[----:B------:R-:W-:Y:S01]  /*d29d0*/  IMAD.MOV.U32 R121, RZ, RZ, R5 ;  /* 0x000000ffff797224 */ /* 0x000fe200078e0005 */
[----:B------:R-:W-:Y:S01]  /*d29e0*/  MOV R89, R6 ;  /* 0x0000000600597202 */ /* 0x000fe20000000f00 */
[----:B------:R-:W-:Y:S01]  /*d29f0*/  IMAD.MOV.U32 R88, RZ, RZ, R7 ;  /* 0x000000ffff587224 */ /* 0x000fe200078e0007 */
[----:B------:R-:W-:Y:S01]  /*d2a00*/  MOV R208, R70 ;  /* 0x0000004600d07202 */ /* 0x000fe20000000f00 */
[----:B------:R-:W-:Y:S01]  /*d2a10*/  HMMA.1688.F32.TF32 R4, R20, R146, R244 ;  /* 0x000000921404723c */ /* 0x000fe200000810f4 */
[----:B------:R-:W-:Y:S01]  /*d2a20*/  MOV R104, R12 ;  /* 0x0000000c00687202 */ /* 0x000fe20000000f00 */
[----:B------:R-:W-:-:S02]  /*d2a30*/  IMAD.MOV.U32 R105, RZ, RZ, R13 ;  /* 0x000000ffff697224 */ /* 0x000fc400078e000d */
[----:B------:R-:W-:Y:S01]  /*d2a40*/  IMAD.MOV.U32 R117, RZ, RZ, R14 ;  /* 0x000000ffff757224 */ /* 0x000fe200078e000e */
[----:B------:R-:W-:-:S03]  /*d2a50*/  MOV R116, R15 ;  /* 0x0000000f00747202 */ /* 0x000fc60000000f00 */
[----:B------:R-:W-:Y:S01]  /*d2a60*/  HMMA.1688.F32.TF32 R12, R20, R162, R16 ;  /* 0x000000a2140c723c */ /* 0x000fe20000081010 */
[----:B------:R-:W-:Y:S02]  /*d2a70*/  IMAD.MOV.U32 R209, RZ, RZ, R71 ;  /* 0x000000ffffd17224 */ /* 0x000fe400078e0047 */
[----:B------:R-:W-:Y:S01]  /*d2a80*/  IMAD.MOV.U32 R210, RZ, RZ, R74 ;  /* 0x000000ffffd27224 */ /* 0x000fe200078e004a */
[----:B------:R-:W-:Y:S01]  /*d2a90*/  MOV R211, R75 ;  /* 0x0000004b00d37202 */ /* 0x000fe20000000f00 */
[----:B------:R-:W-:Y:S04]  /*d2aa0*/  LDS R240, [R2+0x45000] ;  /* 0x0450000002f07984 */ /* 0x000fe80000000800 */
[----:B------:R-:W-:Y:S04]  /*d2ab0*/  LDS R242, [R2+0x45800] ;  /* 0x0458000002f27984 */ /* 0x000fe80000000800 */
[----:B------:R-:W-:Y:S04]  /*d2ac0*/  LDS R241, [R0+0x45000] ;  /* 0x0450000000f17984 */ /* 0x000fe80000000800 */
[----:B------:R-:W1:Y:S01]  /*d2ad0*/  LDS R243, [R0+0x45800] ;  /* 0x0458000000f37984 */ /* 0x000e620000000800 */
[----:B------:R-:W-:Y:S01]  /*d2ae0*/  IMAD.MOV.U32 R61, RZ, RZ, R4 ;  /* 0x000000ffff3d7224 */ /* 0x000fe200078e0004 */
[----:B------:R-:W-:Y:S01]  /*d2af0*/  MOV R60, R5 ;  /* 0x00000005003c7202 */ /* 0x000fe20000000f00 */
        /* <DEDUP_REMOVED lines=26> */
[----:B------:R-:W4:Y:S02]  /*d2ca0*/  LDL.LU R220, [R1+0x1220] ;  /* 0x0012200001dc7983 */ /* 0x000f240000300800 */
[----:B------:R-:W4:Y:S01]  /*d2cb0*/  LDL.LU R221, [R1+0x1224] ;  /* 0x0012240001dd7983 */ /* 0x000f220000300800 */
[----:B------:R-:W4:Y:S01]  /*d2cc0*/  LDL.LU R222, [R1+0x1228] ;  /* 0x0012280001de7983 */ /* 0x000f220000300800 */
[----:B------:R-:W4:Y:S01]  /*d2cd0*/  LDL.LU R223, [R1+0x122c] ;  /* 0x00122c0001df7983 */ /* 0x000f220000300800 */
[----:B------:R-:W-:Y:S01]  /*d2ce0*/  HMMA.1688.F32.TF32 R188, R20, R170, R236 ;  /* 0x000000aa14bc723c */ /* 0x000fe200000810ec */
[----:B------:R-:W-:-:S02]  /*d2cf0*/  IMAD.MOV.U32 R108, RZ, RZ, R12 ;  /* 0x000000ffff6c7224 */ /* 0x000fc400078e000c */
[----:B------:R-:W-:Y:S01]  /*d2d00*/  IMAD.MOV.U32 R109, RZ, RZ, R13 ;  /* 0x000000ffff6d7224 */ /* 0x000fe200078e000d */
[----:B------:R-:W-:Y:S02]  /*d2d10*/  MOV R12, R130 ;  /* 0x00000082000c7202 */ /* 0x000fe40000000f00 */
[----:B------:R-:W-:Y:S01]  /*d2d20*/  MOV R73, R14 ;  /* 0x0000000e00497202 */ /* 0x000fe20000000f00 */
[----:B------:R-:W-:Y:S02]  /*d2d30*/  IMAD.MOV.U32 R238, RZ, RZ, R30 ;  /* 0x000000ffffee7224 */ /* 0x000fe400078e001e */
[----:B------:R-:W-:Y:S02]  /*d2d40*/  IMAD.MOV.U32 R239, RZ, RZ, R31 ;  /* 0x000000ffffef7224 */ /* 0x000fe400078e001f */
[----:B------:R-:W-:Y:S02]  /*d2d50*/  IMAD.MOV.U32 R13, RZ, RZ, R142 ;  /* 0x000000ffff0d7224 */ /* 0x000fe400078e008e */
[----:B------:R-:W-:-:S02]  /*d2d60*/  IMAD.MOV.U32 R14, RZ, RZ, R143 ;  /* 0x000000ffff0e7224 */ /* 0x000fc400078e008f */
[----:B------:R-:W-:Y:S01]  /*d2d70*/  IMAD.MOV.U32 R72, RZ, RZ, R15 ;  /* 0x000000ffff487224 */ /* 0x000fe200078e000f */
[----:B------:R-:W-:Y:S01]  /*d2d80*/  MOV R15, R138 ;  /* 0x0000008a000f7202 */ /* 0x000fe20000000f00 */
[----:B------:R-:W-:Y:S02]  /*d2d90*/  IMAD.MOV.U32 R244, RZ, RZ, R139 ;  /* 0x000000fffff47224 */ /* 0x000fe400078e008b */
[----:B------:R-:W-:Y:S01]  /*d2da0*/  IMAD.MOV.U32 R245, RZ, RZ, R131 ;  /* 0x000000fffff57224 */ /* 0x000fe200078e0083 */
[----:B------:R-:W-:Y:S01]  /*d2db0*/  MOV R246, R134 ;  /* 0x0000008600f67202 */ /* 0x000fe20000000f00 */
[----:B------:R-:W-:Y:S01]  /*d2dc0*/  IMAD.MOV.U32 R247, RZ, RZ, R135 ;  /* 0x000000fffff77224 */ /* 0x000fe200078e0087 */
[----:B--2---:R-:W-:Y:S01]  /*d2dd0*/  MOV R237, R11 ;  /* 0x0000000b00ed7202 */ /* 0x004fe20000000f00 */
[----:B---3--:R-:W-:Y:S02]  /*d2de0*/  IMAD.MOV.U32 R236, RZ, RZ, R10 ;  /* 0x000000ffffec7224 */ /* 0x008fe400078e000a */
[----:B----4-:R-:W-:Y:S01]  /*d2df0*/  IMAD.MOV.U32 R231, RZ, RZ, R127 ;  /* 0x000000ffffe77224 */ /* 0x010fe200078e007f */
[----:B------:R-:W-:Y:S01]  /*d2e00*/  MOV R230, R126 ;  /* 0x0000007e00e67202 */ /* 0x000fe20000000f00 */
[----:B------:R-:W-:-:S02]  /*d2e10*/  IMAD.MOV.U32 R229, RZ, RZ, R123 ;  /* 0x000000ffffe57224 */ /* 0x000fc400078e007b */
[----:B------:R-:W-:Y:S01]  /*d2e20*/  IMAD.MOV.U32 R228, RZ, RZ, R122 ;  /* 0x000000ffffe47224 */ /* 0x000fe200078e007a */
[----:B------:R-:W-:Y:S01]  /*d2e30*/  MOV R227, R119 ;  /* 0x0000007700e37202 */ /* 0x000fe20000000f00 */
[----:B------:R-:W-:Y:S02]  /*d2e40*/  IMAD.MOV.U32 R226, RZ, RZ, R118 ;  /* 0x000000ffffe27224 */ /* 0x000fe400078e0076 */
[----:B------:R-:W-:Y:S01]  /*d2e50*/  IMAD.MOV.U32 R225, RZ, RZ, R115 ;  /* 0x000000ffffe17224 */ /* 0x000fe200078e0073 */
[----:B------:R-:W-:Y:S02]  /*d2e60*/  MOV R224, R114 ;  /* 0x0000007200e07202 */ /* 0x000fe40000000f00 */
[----:B------:R-:W2:Y:S01]  /*d2e70*/  LDL.LU R114, [R1+0x7f6c] ;  /* 0x007f6c0001727983 */ /* 0x000ea20000300800 */
[----:B------:R-:W2:Y:S02]  /*d2e80*/  LDL.LU R115, [R1+0x7f68] ;  /* 0x007f680001737983 */ /* 0x000ea40000300800 */
[----:B------:R-:W3:Y:S02]  /*d2e90*/  LDL.LU R118, [R1+0x7f64] ;  /* 0x007f640001767983 */ /* 0x000ee40000300800 */
[----:B------:R-:W3:Y:S01]  /*d2ea0*/  LDL.LU R119, [R1+0x7f60] ;  /* 0x007f600001777983 */ /* 0x000ee20000300800 */
        /* <DEDUP_REMOVED lines=15> */
[----:B------:R-:W3:Y:S02]  /*d2fa0*/  LDL.LU R135, [R1+0x7f20] ;  /* 0x007f200001877983 */ /* 0x000ee40000300800 */
[----:B------:R-:W-:Y:S01]  /*d2fb0*/  IMAD.MOV.U32 R100, RZ, RZ, R188 ;  /* 0x000000ffff647224 */ /* 0x000fe200078e00bc */
[----:B------:R-:W-:Y:S01]  /*d2fc0*/  MOV R101, R189 ;  /* 0x000000bd00657202 */ /* 0x000fe20000000f00 */
[----:B------:R-:W-:-:S02]  /*d2fd0*/  IMAD.MOV.U32 R81, RZ, RZ, R190 ;  /* 0x000000ffff517224 */ /* 0x000fc400078e00be */
        /* <DEDUP_REMOVED lines=15> */
[C---:B------:R-:W-:Y:S11]  /*d30d0*/  HMMA.1688.F32.TF32 R188, R20.reuse, R134, R220 ;  /* 0x0000008614bc723c */ /* 0x040ff600000810dc */
[----:B------:R-:W-:Y:S11]  /*d30e0*/  @!UPT UIADD3 URZ, URZ, URZ, URZ ;  /* 0x0000003f3f3ff290 */ /* 0x000ff6000fffe03f */
[----:B------:R-:W-:Y:S02]  /*d30f0*/  @!UPT UIADD3 URZ, URZ, URZ, URZ ;  /* 0x0000003f3f3ff290 */ /* 0x000fe4000fffe03f */
[----:B------:R-:W-:Y:S02]  /*d3100*/  IMAD.MOV.U32 R29, RZ, RZ, R188 ;  /* 0x000000ffff1d7224 */ /* 0x000fe400078e00bc */
[----:B------:R-:W-:Y:S01]  /*d3110*/  IMAD.MOV.U32 R28, RZ, RZ, R189 ;  /* 0x000000ffff1c7224 */ /* 0x000fe200078e00bd */
[----:B------:R-:W-:Y:S01]  /*d3120*/  MOV R25, R190 ;  /* 0x000000be00197202 */ /* 0x000fe20000000f00 */
[----:B------:R-:W-:Y:S02]  /*d3130*/  IMAD.MOV.U32 R24, RZ, RZ, R191 ;  /* 0x000000ffff187224 */ /* 0x000fe400078e00bf */
[C---:B------:R-:W-:Y:S08]  /*d3140*/  HMMA.1688.F32.TF32 R188, R20.reuse, R130, R224 ;  /* 0x0000008214bc723c */ /* 0x040ff000000810e0 */
[C---:B------:R-:W-:Y:S08]  /*d3150*/  HMMA.1688.F32.TF32 R192, R20.reuse, R10, R236 ;  /* 0x0000000a14c0723c */ /* 0x040ff000000810ec */
[----:B------:R-:W-:Y:S08]  /*d3160*/  HMMA.1688.F32.TF32 R12, R20, R126, R12 ;  /* 0x0000007e140c723c */ /* 0x000ff0000008100c */
[----:B------:R-:W-:Y:S01]  /*d3170*/  IMAD.MOV.U32 R37, RZ, RZ, R188 ;  /* 0x000000ffff257224 */ /* 0x000fe200078e00bc */
[----:B------:R-:W-:Y:S01]  /*d3180*/  MOV R36, R189 ;  /* 0x000000bd00247202 */ /* 0x000fe20000000f00 */
[----:B------:R-:W-:-:S02]  /*d3190*/  IMAD.MOV.U32 R33, RZ, RZ, R190 ;  /* 0x000000ffff217224 */ /* 0x000fc400078e00be */
[----:B------:R-:W-:Y:S02]  /*d31a0*/  IMAD.MOV.U32 R32, RZ, RZ, R191 ;  /* 0x000000ffff207224 */ /* 0x000fe400078e00bf */
[C---:B------:R-:W-:Y:S01]  /*d31b0*/  HMMA.1688.F32.TF32 R188, R20.reuse, R30, R228 ;  /* 0x0000001e14bc723c */ /* 0x040fe200000810e4 */
[----:B------:R-:W-:Y:S01]  /*d31c0*/  STL.64 [R1+0x2d50], R192 ;  /* 0x002d50c001007387 */ /* 0x000fe20000100a00 */
[----:B------:R-:W-:Y:S07]  /*d31d0*/  STL.64 [R1+0x2d58], R194 ;  /* 0x002d58c201007387 */ /* 0x000fee0000100a00 */
[----:B------:R-:W-:Y:S02]  /*d31e0*/  STL.64 [R1+0x2d40], R12 ;  /* 0x002d400c01007387 */ /* 0x000fe40000100a00 */
[----:B------:R2:W-:Y:S02]  /*d31f0*/  STL.64 [R1+0x2d48], R14 ;  /* 0x002d480e01007387 */ /* 0x0005e40000100a00 */
[----:B--2---:R-:W-:Y:S11]  /*d3200*/  HMMA.1688.F32.TF32 R12, R20, R114, R248 ;  /* 0x00000072140c723c */ /* 0x004ff600000810f8 */
[----:B------:R-:W-:Y:S01]  /*d3210*/  MOV R45, R188 ;  /* 0x000000bc002d7202 */ /* 0x000fe20000000f00 */
[----:B------:R-:W-:-:S02]  /*d3220*/  IMAD.MOV.U32 R44, RZ, RZ, R189 ;  /* 0x000000ffff2c7224 */ /* 0x000fc400078e00bd */
[----:B------:R-:W-:Y:S01]  /*d3230*/  IMAD.MOV.U32 R41, RZ, RZ, R190 ;  /* 0x000000ffff297224 */ /* 0x000fe200078e00be */
[----:B------:R-:W-:Y:S02]  /*d3240*/  MOV R40, R191 ;  /* 0x000000bf00287202 */ /* 0x000fe40000000f00 */
[C---:B----4-:R-:W-:Y:S08]  /*d3250*/  HMMA.1688.F32.TF32 R188, R20.reuse, R122, R16 ;  /* 0x0000007a14bc723c */ /* 0x050ff00000081010 */
[C---:B------:R-:W-:Y:S08]  /*d3260*/  HMMA.1688.F32.TF32 R16, R20.reuse, R118, R4 ;  /* 0x000000761410723c */ /* 0x040ff00000081004 */
[----:B------:R-:W-:Y:S01]  /*d3270*/  HMMA.1688.F32.TF32 R4, R20, R110, R244 ;  /* 0x0000006e1404723c */ /* 0x000fe200000810f4 */
[----:B------:R-:W-:-:S02]  /*d3280*/  IMAD.MOV.U32 R216, RZ, RZ, R54 ;  /* 0x000000ffffd87224 */ /* 0x000fc400078e0036 */
[----:B------:R-:W-:-:S04]  /*d3290*/  IMAD.MOV.U32 R217, RZ, RZ, R55 ;  /* 0x000000ffffd97224 */ /* 0x000fc800078e0037 */
[----:B------:R-:W-:Y:S01]  /*d32a0*/  STL.64 [R1+0x2d30], R188 ;  /* 0x002d30bc01007387 */ /* 0x000fe20000100a00 */
[----:B------:R-:W-:Y:S07]  /*d32b0*/  STL.64 [R1+0x2d38], R190 ;  /* 0x002d38be01007387 */ /* 0x000fee0000100a00 */
[----:B------:R-:W-:Y:S02]  /*d32c0*/  STL.64 [R1+0x2d20], R16 ;  /* 0x002d201001007387 */ /* 0x000fe40000100a00 */
[----:B------:R-:W-:Y:S01]  /*d32d0*/  STL.64 [R1+0x2d28], R18 ;  /* 0x002d281201007387 */ /* 0x000fe20000100a00 */
[----:B------:R-:W-:Y:S01]  /*d32e0*/  STL.64 [R1+0x2d10], R12 ;  /* 0x002d100c01007387 */ /* 0x000fe20000100a00 */
[----:B------:R-:W-:Y:S02]  /*d32f0*/  STL.64 [R1+0x2d18], R14 ;  /* 0x002d180e01007387 */ /* 0x000fe40000100a00 */
[----:B------:R-:W2:Y:S02]  /*d3300*/  LDL.LU R54, [R1+0x7f1c] ;  /* 0x007f1c0001367983 */ /* 0x000ea40000300800 */
[----:B------:R3:W-:Y:S01]  /*d3310*/  STL.64 [R1+0x2d00], R4 ;  /* 0x002d000401007387 */ /* 0x0007e20000100a00 */
[----:B------:R4:W-:Y:S01]  /*d3320*/  STL.64 [R1+0x2d08], R6 ;  /* 0x002d080601007387 */ /* 0x0009e20000100a00 */
[----:B------:R-:W3:Y:S01]  /*d3330*/  LDL.LU R55, [R1+0x7f18] ;  /* 0x007f180001377983 */ /* 0x000ee20000300800 */
        /* <DEDUP_REMOVED lines=8> */
[----:B--2---:R-:W-:Y:S01]  /*d33c0*/  IMAD.MOV.U32 R197, RZ, RZ, R54 ;  /* 0x000000ffffc57224 */ /* 0x004fe200078e0036 */
[----:B---3--:R-:W-:-:S02]  /*d33d0*/  MOV R196, R55 ;  /* 0x0000003700c47202 */ /* 0x008fc40000000f00 */
[----:B------:R-:W2:Y:S01]  /*d33e0*/  LDL.LU R55, [R1+0x7efc] ;  /* 0x007efc0001377983 */ /* 0x000ea20000300800 */
[----:B------:R-:W3:Y:S02]  /*d33f0*/  LDL.LU R54, [R1+0x7ef8] ;  /* 0x007ef80001367983 */ /* 0x000ee40000300800 */
[----:B------:R-:W2:Y:S02]  /*d3400*/  LDL.LU R43, [R1+0x7ef4] ;  /* 0x007ef400012b7983 */ /* 0x000ea40000300800 */
[----:B------:R-:W3:Y:S02]  /*d3410*/  LDL.LU R42, [R1+0x7ef0] ;  /* 0x007ef000012a7983 */ /* 0x000ee40000300800 */
[----:B----4-:R-:W-:Y:S02]  /*d3420*/  IMAD.MOV.U32 R192, RZ, RZ, R46 ;  /* 0x000000ffffc07224 */ /* 0x010fe400078e002e */
[----:B------:R-:W-:Y:S01]  /*d3430*/  IMAD.MOV.U32 R193, RZ, RZ, R47 ;  /* 0x000000ffffc17224 */ /* 0x000fe200078e002f */
        /* <DEDUP_REMOVED lines=8> */
[----:B--2---:R-:W-:Y:S01]  /*d34c0*/  MOV R247, R43 ;  /* 0x0000002b00f77202 */ /* 0x004fe20000000f00 */
[----:B---3--:R-:W-:-:S02]  /*d34d0*/  IMAD.MOV.U32 R246, RZ, RZ, R42 ;  /* 0x000000fffff67224 */ /* 0x008fc400078e002a */
[----:B------:R-:W2:Y:S01]  /*d34e0*/  LDL.LU R42, [R1+0x7edc] ;  /* 0x007edc00012a7983 */ /* 0x000ea20000300800 */
[----:B------:R-:W3:Y:S01]  /*d34f0*/  LDL.LU R43, [R1+0x7ed8] ;  /* 0x007ed800012b7983 */ /* 0x000ee20000300800 */
[----:B----4-:R-:W-:Y:S01]  /*d3500*/  MOV R250, R47 ;  /* 0x0000002f00fa7202 */ /* 0x010fe20000000f00 */
[----:B------:R-:W-:Y:S02]  /*d3510*/  IMAD.MOV.U32 R248, RZ, RZ, R51 ;  /* 0x000000fffff87224 */ /* 0x000fe400078e0033 */
[----:B------:R-:W-:Y:S01]  /*d3520*/  IMAD.MOV.U32 R249, RZ, RZ, R50 ;  /* 0x000000fffff97224 */ /* 0x000fe200078e0032 */
[----:B------:R-:W4:Y:S01]  /*d3530*/  LDL.LU R51, [R1+0x7ed4] ;  /* 0x007ed40001337983 */ /* 0x000f220000300800 */
[----:B------:R-:W4:Y:S02]  /*d3540*/  LDL.LU R50, [R1+0x7ed0] ;  /* 0x007ed00001327983 */ /* 0x000f240000300800 */
[----:B------:R-:W4:Y:S02]  /*d3550*/  LDL.LU R47, [R1+0x7ecc] ;  /* 0x007ecc00012f7983 */ /* 0x000f240000300800 */
[----:B------:R-:W-:-:S02]  /*d3560*/  IMAD.MOV.U32 R251, RZ, RZ, R46 ;  /* 0x000000fffffb7224 */ /* 0x000fc400078e002e */
[----:B------:R-:W4:Y:S01]  /*d3570*/  LDL.LU R46, [R1+0x7ec8] ;  /* 0x007ec800012e7983 */ /* 0x000f220000300800 */
[----:B------:R-:W4:Y:S02]  /*d3580*/  LDL.LU R4, [R1+0x1160] ;  /* 0x0011600001047983 */ /* 0x000f240000300800 */
[----:B------:R-:W4:Y:S01]  /*d3590*/  LDL.LU R5, [R1+0x1164] ;  /* 0x0011640001057983 */ /* 0x000f220000300800 */
[----:B--2---:R-:W-:Y:S01]  /*d35a0*/  MOV R7, R42 ;  /* 0x0000002a00077202 */ /* 0x004fe20000000f00 */
[----:B---3--:R-:W-:Y:S02]  /*d35b0*/  IMAD.MOV.U32 R6, RZ, RZ, R43 ;  /* 0x000000ffff067224 */ /* 0x008fe400078e002b */
[----:B------:R-:W2:Y:S01]  /*d35c0*/  LDL.LU R43, [R1+0x7ec4] ;  /* 0x007ec400012b7983 */ /* 0x000ea20000300800 */
[----:B------:R-:W3:Y:S02]  /*d35d0*/  LDL.LU R42, [R1+0x7ec0] ;  /* 0x007ec000012a7983 */ /* 0x000ee40000300800 */
[----:B------:R-:W3:Y:S02]  /*d35e0*/  LDL.LU R12, [R1+0x1180] ;  /* 0x00118000010c7983 */ /* 0x000ee40000300800 */
[----:B------:R-:W3:Y:S01]  /*d35f0*/  LDL.LU R13, [R1+0x1184] ;  /* 0x00118400010d7983 */ /* 0x000ee20000300800 */
[----:B------:R-:W3:Y:S01]  /*d3600*/  LDL.LU R14, [R1+0x1188] ;  /* 0x00118800010e7983 */ /* 0x000ee20000300800 */
[----:B------:R-:W3:Y:S02]  /*d3610*/  LDL.LU R15, [R1+0x118c] ;  /* 0x00118c00010f7983 */ /* 0x000ee40000300800 */
[----:B------:R-:W3:Y:S02]  /*d3620*/  LDL.LU R236, [R1+0x1190] ;  /* 0x0011900001ec7983 */ /* 0x000ee40000300800 */
[----:B------:R-:W3:Y:S02]  /*d3630*/  LDL.LU R237, [R1+0x1194] ;  /* 0x0011940001ed7983 */ /* 0x000ee40000300800 */
[----:B----4-:R-:W-:Y:S01]  /*d3640*/  IMAD.MOV.U32 R17, RZ, RZ, R47 ;  /* 0x000000ffff117224 */ /* 0x010fe200078e002f */
[----:B------:R-:W-:Y:S01]  /*d3650*/  MOV R16, R46 ;  /* 0x0000002e00107202 */ /* 0x000fe20000000f00 */
[----:B------:R-:W-:Y:S01]  /*d3660*/  IMAD.MOV.U32 R18, RZ, RZ, R50 ;  /* 0x000000ffff127224 */ /* 0x000fe200078e0032 */
[----:B------:R-:W-:Y:S01]  /*d3670*/  MOV R19, R51 ;  /* 0x0000003300137202 */ /* 0x000fe20000000f00 */
[----:B------:R-:W-:-:S02]  /*d3680*/  IMAD.MOV.U32 R188, RZ, RZ, R54 ;  /* 0x000000ffffbc7224 */ /* 0x000fc400078e0036 */
[----:B------:R-:W-:Y:S01]  /*d3690*/  IMAD.MOV.U32 R189, RZ, RZ, R55 ;  /* 0x000000ffffbd7224 */ /* 0x000fe200078e0037 */
[----:B------:R-:W-:Y:S01]  /*d36a0*/  MOV R190, R58 ;  /* 0x0000003a00be7202 */ /* 0x000fe20000000f00 */
[----:B------:R-:W-:Y:S02]  /*d36b0*/  IMAD.MOV.U32 R191, RZ, RZ, R59 ;  /* 0x000000ffffbf7224 */ /* 0x000fe400078e003b */
        /* <DEDUP_REMOVED lines=16> */
[----:B--2---:R-:W-:Y:S02]  /*d37c0*/  IMAD.MOV.U32 R239, RZ, RZ, R43 ;  /* 0x000000ffffef7224 */ /* 0x004fe400078e002b */
[----:B---3--:R-:W-:Y:S02]  /*d37d0*/  IMAD.MOV.U32 R238, RZ, RZ, R42 ;  /* 0x000000ffffee7224 */ /* 0x008fe400078e002a */
        /* <DEDUP_REMOVED lines=31> */
[----:B------:R-:W4:Y:S01]  /*d39d0*/  LDL.LU R95, [R1+0x7e40] ;  /* 0x007e4000015f7983 */ /* 0x000f220000300800 */
[----:B------:R-:W3:Y:S01]  /*d39e0*/  LDL.LU R98, [R1+0x7e3c] ;  /* 0x007e3c0001627983 */ /* 0x000ee20000300800 */
[----:B------:R-:W3:Y:S01]  /*d39f0*/  LDL.LU R99, [R1+0x7e38] ;  /* 0x007e380001637983 */ /* 0x000ee20000300800 */
[C---:B--2---:R-:W-:Y:S08]  /*d3a00*/  HMMA.1688.F32.TF32 R236, R20.reuse, R106, R236 ;  /* 0x0000006a14ec723c */ /* 0x044ff000000810ec */
[C---:B---3--:R-:W-:Y:S08]  /*d3a10*/  HMMA.1688.F32.TF32 R12, R20.reuse, R102, R12 ;  /* 0x00000066140c723c */ /* 0x048ff0000008100c */
[C---:B------:R-:W-:Y:S08]  /*d3a20*/  HMMA.1688.F32.TF32 R16, R20.reuse, R98, R16 ;  /* 0x000000621410723c */ /* 0x040ff00000081010 */
[C---:B----4-:R-:W-:Y:S08]  /*d3a30*/  HMMA.1688.F32.TF32 R4, R20.reuse, R94, R4 ;  /* 0x0000005e1404723c */ /* 0x050ff00000081004 */
[C---:B------:R-:W-:Y:S08]  /*d3a40*/  HMMA.1688.F32.TF32 R248, R20.reuse, R90, R248 ;  /* 0x0000005a14f8723c */ /* 0x040ff000000810f8 */
[C---:B------:R-:W-:Y:S01]  /*d3a50*/  HMMA.1688.F32.TF32 R244, R20.reuse, R86, R244 ;  /* 0x0000005614f4723c */ /* 0x040fe200000810f4 */
[----:B------:R-:W-:Y:S01]  /*d3a60*/  STL.64 [R1+0x2cf0], R236 ;  /* 0x002cf0ec01007387 */ /* 0x000fe20000100a00 */
[----:B------:R2:W-:Y:S03]  /*d3a70*/  STL.64 [R1+0x2cf8], R238 ;  /* 0x002cf8ee01007387 */ /* 0x0005e60000100a00 */
[----:B--2---:R-:W2:Y:S01]  /*d3a80*/  LDL.LU.64 R238, [R1+0x7e30] ;  /* 0x007e300001ee7983 */ /* 0x004ea20000300a00 */
[----:B------:R-:W3:Y:S02]  /*d3a90*/  LDL.LU.64 R236, [R1+0x7e28] ;  /* 0x007e280001ec7983 */ /* 0x000ee40000300a00 */
[----:B------:R-:W-:Y:S02]  /*d3aa0*/  STL.64 [R1+0x2ce0], R12 ;  /* 0x002ce00c01007387 */ /* 0x000fe40000100a00 */
[----:B------:R4:W-:Y:S02]  /*d3ab0*/  STL.64 [R1+0x2ce8], R14 ;  /* 0x002ce80e01007387 */ /* 0x0009e40000100a00 */
[----:B----4-:R-:W4:Y:S01]  /*d3ac0*/  LDL.LU.64 R14, [R1+0x7e20] ;  /* 0x007e2000010e7983 */ /* 0x010f220000300a00 */
[----:B------:R-:W2:Y:S02]  /*d3ad0*/  LDL.LU.64 R12, [R1+0x7e18] ;  /* 0x007e1800010c7983 */ /* 0x000ea40000300a00 */
[----:B------:R-:W-:Y:S02]  /*d3ae0*/  STL.64 [R1+0x2cd0], R16 ;  /* 0x002cd01001007387 */ /* 0x000fe40000100a00 */
[----:B------:R1:W-:Y:S02]  /*d3af0*/  STL.64 [R1+0x2cd8], R18 ;  /* 0x002cd81201007387 */ /* 0x0003e40000100a00 */
[----:B-1----:R-:W2:Y:S01]  /*d3b00*/  LDL.LU.64 R18, [R1+0x7e10] ;  /* 0x007e100001127983 */ /* 0x002ea20000300a00 */
        /* <DEDUP_REMOVED lines=12> */
[----:B------:R-:W2:Y:S01]  /*d3bd0*/  LDL.LU.64 R244, [R1+0x7dd8] ;  /* 0x007dd80001f47983 */ /* 0x000ea20000300a00 */
[C---:B------:R-:W-:Y:S11]  /*d3be0*/  HMMA.1688.F32.TF32 R188, R20.reuse, R82, R188 ;  /* 0x0000005214bc723c */ /* 0x040ff600000810bc */
        /* <DEDUP_REMOVED lines=9> */
[----:B------:R-:W-:Y:S05]  /*d3c80*/  STL.64 [R1+0x7d10], R70 ;  /* 0x007d104601007387 */ /* 0x000fea0000100a00 */
[----:B------:R-:W-:Y:S01]  /*d3c90*/  STL.64 [R1+0x2c70], R192 ;  /* 0x002c70c001007387 */ /* 0x000fe20000100a00 */
        /* <DEDUP_REMOVED lines=8> */
[----:B------:R1:W-:Y:S03]  /*d3d20*/  STL.64 [R1+0x7cf8], R64 ;  /* 0x007cf84001007387 */ /* 0x0003e60000100a00 */
[----:B------:R-:W-:Y:S01]  /*d3d30*/  STL.64 [R1+0x2c50], R68 ;  /* 0x002c504401007387 */ /* 0x000fe20000100a00 */
[----:B------:R-:W-:Y:S02]  /*d3d40*/  STL.64 [R1+0x2c58], R70 ;  /* 0x002c584601007387 */ /* 0x000fe40000100a00 */
[----:B------:R-:W-:Y:S02]  /*d3d50*/  STL.64 [R1+0x7cf0], R62 ;  /* 0x007cf03e01007387 */ /* 0x000fe40000100a00 */
        /* <DEDUP_REMOVED lines=24> */
[----:B------:R-:W-:Y:S11]  /*d3ee0*/  HMMA.1688.F32.TF32 R44, R20, R42, R228 ;  /* 0x0000002a142c723c */ /* 0x000ff600000810e4 */
[----:B------:R-:W-:Y:S04]  /*d3ef0*/  @!UPT UIADD3 URZ, URZ, URZ, URZ ;  /* 0x0000003f3f3ff290 */ /* 0x000fe8000fffe03f */
[----:B------:R1:W-:Y:S01]  /*d3f00*/  STL.64 [R1+0x2c00], R48 ;  /* 0x002c003001007387 */ /* 0x0003e20000100a00 */
[----:B------:R1:W-:Y:S02]  /*d3f10*/  STL.64 [R1+0x2c08], R50 ;  /* 0x002c083201007387 */ /* 0x0003e40000100a00 */
[----:B------:R-:W4:Y:S05]  /*d3f20*/  LDL.LU R228, [R1+0xf40] ;  /* 0x000f400001e47983 */ /* 0x000f2a0000300800 */
[----:B------:R-:W-:Y:S01]  /*d3f30*/  STL.64 [R1+0x2bf0], R44 ;  /* 0x002bf02c01007387 */ /* 0x000fe20000100a00 */
[----:B------:R-:W-:Y:S01]  /*d3f40*/  STL.64 [R1+0x2bf8], R46 ;  /* 0x002bf82e01007387 */ /* 0x000fe20000100a00 */
[----:B------:R-:W4:Y:S02]  /*d3f50*/  LDL.LU R229, [R1+0xf44] ;  /* 0x000f440001e57983 */ /* 0x000f240000300800 */
[----:B------:R-:W4:Y:S02]  /*d3f60*/  LDL.LU R230, [R1+0xf48] ;  /* 0x000f480001e67983 */ /* 0x000f240000300800 */
[----:B------:R-:W4:Y:S01]  /*d3f70*/  LDL.LU R231, [R1+0xf4c] ;  /* 0x000f4c0001e77983 */ /* 0x000f220000300800 */
        /* <DEDUP_REMOVED lines=43> */
[----:B------:R-:W-:-:S02]  /*d4230*/  IMAD.MOV.U32 R226, RZ, RZ, R38 ;  /* 0x000000ffffe27224 */ /* 0x000fc400078e0026 */
[----:B------:R-:W-:Y:S01]  /*d4240*/  IMAD.MOV.U32 R227, RZ, RZ, R39 ;  /* 0x000000ffffe37224 */ /* 0x000fe200078e0027 */
[----:B------:R-:W3:Y:S01]  /*d4250*/  LDL.LU R38, [R1+0x7dd4] ;  /* 0x007dd40001267983 */ /* 0x000ee20000300800 */
[----:B------:R-:W3:Y:S02]  /*d4260*/  LDL.LU R39, [R1+0x7dd0] ;  /* 0x007dd00001277983 */ /* 0x000ee40000300800 */
[----:B--2---:R-:W-:Y:S02]  /*d4270*/  IMAD.MOV.U32 R203, RZ, RZ, R244 ;  /* 0x000000ffffcb7224 */ /* 0x004fe400078e00f4 */
[----:B------:R-:W-:Y:S01]  /*d4280*/  IMAD.MOV.U32 R202, RZ, RZ, R245 ;  /* 0x000000ffffca7224 */ /* 0x000fe200078e00f5 */
[----:B------:R-:W-:Y:S01]  /*d4290*/  MOV R244, R34 ;  /* 0x0000002200f47202 */ /* 0x000fe20000000f00 */
[----:B------:R-:W-:Y:S01]  /*d42a0*/  IMAD.MOV.U32 R245, RZ, RZ, R35 ;  /* 0x000000fffff57224 */ /* 0x000fe200078e0023 */
[----:B------:R-:W2:Y:S01]  /*d42b0*/  LDL.LU R34, [R1+0x7dcc] ;  /* 0x007dcc0001227983 */ /* 0x000ea20000300800 */
[----:B------:R-:W2:Y:S01]  /*d42c0*/  LDL.LU R35, [R1+0x7dc8] ;  /* 0x007dc80001237983 */ /* 0x000ea20000300800 */
[----:B------:R-:W-:Y:S01]  /*d42d0*/  MOV R211, R246 ;  /* 0x000000f600d37202 */ /* 0x000fe20000000f00 */
[----:B------:R-:W-:Y:S01]  /*d42e0*/  IMAD.MOV.U32 R210, RZ, RZ, R247 ;  /* 0x000000ffffd27224 */ /* 0x000fe200078e00f7 */
[----:B------:R-:W4:Y:S01]  /*d42f0*/  LDL.LU R246, [R1+0xf28] ;  /* 0x000f280001f67983 */ /* 0x000f220000300800 */
[----:B------:R-:W4:Y:S02]  /*d4300*/  LDL.LU R247, [R1+0xf2c] ;  /* 0x000f2c0001f77983 */ /* 0x000f240000300800 */
[----:B------:R-:W-:Y:S02]  /*d4310*/  STL.64 [R1+0x7ca0], R42 ;  /* 0x007ca02a01007387 */ /* 0x000fe40000100a00 */
[----:B------:R3:W-:Y:S02]  /*d4320*/  STL.64 [R1+0x7c98], R40 ;  /* 0x007c982801007387 */ /* 0x0007e40000100a00 */
[----:B------:R-:W-:Y:S01]  /*d4330*/  IMAD.MOV.U32 R62, RZ, RZ, R8 ;  /* 0x000000ffff3e7224 */ /* 0x000fe200078e0008 */
[----:B------:R-:W-:-:S02]  /*d4340*/  MOV R63, R3 ;  /* 0x00000003003f7202 */ /* 0x000fc40000000f00 */
[----:B------:R-:W-:Y:S01]  /*d4350*/  MOV R194, R16 ;  /* 0x0000001000c27202 */ /* 0x000fe20000000f00 */
[----:B------:R-:W-:Y:S01]  /*d4360*/  IMAD.MOV.U32 R195, RZ, RZ, R9 ;  /* 0x000000ffffc37224 */ /* 0x000fe200078e0009 */
[C---:B---3--:R-:W-:Y:S01]  /*d4370*/  HMMA.1688.F32.TF32 R40, R20.reuse, R38, R48 ;  /* 0x000000261428723c */ /* 0x048fe20000081030 */
[----:B------:R-:W-:Y:S01]  /*d4380*/  STL.64 [R1+0x7c90], R38 ;  /* 0x007c902601007387 */ /* 0x000fe20000100a00 */
[----:B------:R-:W-:Y:S11]  /*d4390*/  STL.64 [R1+0x7c88], R36 ;  /* 0x007c882401007387 */ /* 0x000ff60000100a00 */
[----:B------:R-:W-:Y:S10]  /*d43a0*/  @!UPT UIADD3 URZ, URZ, URZ, URZ ;  /* 0x0000003f3f3ff290 */ /* 0x000ff4000fffe03f */
[----:B------:R-:W-:Y:S01]  /*d43b0*/  STL.64 [R1+0x2be0], R40 ;  /* 0x002be02801007387 */ /* 0x000fe20000100a00 */
[----:B--2---:R-:W-:Y:S03]  /*d43c0*/  HMMA.1688.F32.TF32 R20, R20, R34, R52 ;  /* 0x000000221414723c */ /* 0x004fe60000081034 */
[----:B------:R-:W-:Y:S01]  /*d43d0*/  STL.64 [R1+0x2be8], R42 ;  /* 0x002be82a01007387 */ /* 0x000fe20000100a00 */
[----:B------:R-:W-:Y:S02]  /*d43e0*/  STL.64 [R1+0x7c80], R34 ;  /* 0x007c802201007387 */ /* 0x000fe40000100a00 */
[----:B------:R1:W-:Y:S02]  /*d43f0*/  STL.64 [R1+0x7c78], R32 ;  /* 0x007c782001007387 */ /* 0x0003e40000100a00 */
[C---:B-1----:R-:W-:Y:S11]  /*d4400*/  HMMA.1688.F32.TF32 R32, R240.reuse, R62, R56 ;  /* 0x0000003ef020723c */ /* 0x042ff60000081038 */
        /* <DEDUP_REMOVED lines=10> */
[----:B------:R-:W2:Y:S01]  /*d44b0*/  LDL R9, [R1+0x3080] ;  /* 0x0030800001097983 */ /* 0x000ea20000100800 */
[C---:B-1----:R-:W-:Y:S04]  /*d44c0*/  HMMA.1688.F32.TF32 R20, R240.reuse, R202, R196 ;  /* 0x000000caf014723c */ /* 0x042fe800000810c4 */
[----:B------:R-:W-:Y:S01]  /*d44d0*/  STL.64 [R1+0x2ba0], R32 ;  /* 0x002ba02001007387 */ /* 0x000fe20000100a00 */
[----:B------:R1:W-:Y:S03]  /*d44e0*/  STL.64 [R1+0x2ba8], R34 ;  /* 0x002ba82201007387 */ /* 0x0003e60000100a00 */
[C---:B-1----:R-:W-:Y:S11]  /*d44f0*/  HMMA.1688.F32.TF32 R32, R240.reuse, R210, R204 ;  /* 0x000000d2f020723c */ /* 0x042ff600000810cc */
[----:B------:R-:W-:Y:S04]  /*d4500*/  @!UPT UIADD3 URZ, URZ, URZ, URZ ;  /* 0x0000003f3f3ff290 */ /* 0x000fe8000fffe03f */
[----:B------:R-:W-:Y:S01]  /*d4510*/  STL.64 [R1+0x2b90], R20 ;  /* 0x002b901401007387 */ /* 0x000fe20000100a00 */
[----:B------:R1:W-:Y:S02]  /*d4520*/  STL.64 [R1+0x2b98], R22 ;  /* 0x002b981601007387 */ /* 0x0003e40000100a00 */
[----:B------:R-:W3:Y:S01]  /*d4530*/  LDL R252, [R1+0x2a64] ;  /* 0x002a640001fc7983 */ /* 0x000ee20000100800 */
[C---:B-1----:R-:W-:Y:S04]  /*d4540*/  HMMA.1688.F32.TF32 R20, R240.reuse, R250, R212 ;  /* 0x000000faf014723c */ /* 0x042fe800000810d4 */
[----:B------:R-:W-:Y:S01]  /*d4550*/  STL.64 [R1+0x2b80], R32 ;  /* 0x002b802001007387 */ /* 0x000fe20000100a00 */
[----:B------:R-:W-:Y:S02]  /*d4560*/  STL.64 [R1+0x2b88], R34 ;  /* 0x002b882201007387 */ /* 0x000fe40000100a00 */
[----:B------:R-:W-:Y:S02]  /*d4570*/  STL.64 [R1+0x7c40], R250 ;  /* 0x007c40fa01007387 */ /* 0x000fe40000100a00 */
[----:B------:R-:W-:Y:S11]  /*d4580*/  STL.64 [R1+0x7c38], R248 ;  /* 0x007c38f801007387 */ /* 0x000ff60000100a00 */
[----:B------:R-:W-:Y:S03]  /*d4590*/  @!UPT UIADD3 URZ, URZ, URZ, URZ ;  /* 0x0000003f3f3ff290 */ /* 0x000fe6000fffe03f */
[----:B------:R-:W-:Y:S01]  /*d45a0*/  STL.64 [R1+0x2b70], R20 ;  /* 0x002b701401007387 */ /* 0x000fe20000100a00 */
[----:B------:R1:W-:Y:S02]  /*d45b0*/  STL.64 [R1+0x2b78], R22 ;  /* 0x002b781601007387 */ /* 0x0003e40000100a00 */
[----:B------:R-:W-:Y:S02]  /*d45c0*/  STL.64 [R1+0x7c50], R6 ;  /* 0x007c500601007387 */ /* 0x000fe40000100a00 */
[----:B------:R4:W-:Y:S01]  /*d45d0*/  STL.64 [R1+0x7c48], R4 ;  /* 0x007c480401007387 */ /* 0x0009e20000100a00 */
[C---:B-1----:R-:W-:Y:S08]  /*d45e0*/  HMMA.1688.F32.TF32 R20, R240.reuse, R6, R216 ;  /* 0x00000006f014723c */ /* 0x042ff000000810d8 */
[C---:B----4-:R-:W-:Y:S11]  /*d45f0*/  HMMA.1688.F32.TF32 R4, R240.reuse, R26, R220 ;  /* 0x0000001af004723c */ /* 0x050ff600000810dc */
        /* <DEDUP_REMOVED lines=9> */
[----:B------:R1:W-:Y:S06]  /*d4690*/  STL [R1+0x7c68], R17 ;  /* 0x007c681101007387 */ /* 0x0003ec0000100800 */
[C---:B-1----:R-:W-:Y:S11]  /*d46a0*/  HMMA.1688.F32.TF32 R16, R240.reuse, R14, R228 ;  /* 0x0000000ef010723c */ /* 0x042ff600000810e4 */
[----:B------:R-:W-:Y:S04]  /*d46b0*/  @!UPT UIADD3 URZ, URZ, URZ, URZ ;  /* 0x0000003f3f3ff290 */ /* 0x000fe8000fffe03f */
[----:B------:R-:W-:Y:S01]  /*d46c0*/  STL.64 [R1+0x2b40], R4 ;  /* 0x002b400401007387 */ /* 0x000fe20000100a00 */
[----:B------:R1:W-:Y:S02]  /*d46d0*/  STL.64 [R1+0x2b48], R6 ;  /* 0x002b480601007387 */ /* 0x0003e40000100a00 */
[----:B------:R-:W4:Y:S01]  /*d46e0*/  LDL.LU R68, [R1+0xcd0] ;  /* 0x000cd00001447983 */ /* 0x000f220000300800 */
[C---:B-1----:R-:W-:Y:S04]  /*d46f0*/  HMMA.1688.F32.TF32 R4, R240.reuse, R238, R244 ;  /* 0x000000eef004723c */ /* 0x042fe800000810f4 */
[----:B------:R-:W-:Y:S01]  /*d4700*/  STL.64 [R1+0x2b30], R16 ;  /* 0x002b301001007387 */ /* 0x000fe20000100a00 */
[----:B------:R-:W-:Y:S02]  /*d4710*/  STL.64 [R1+0x2b38], R18 ;  /* 0x002b381201007387 */ /* 0x000fe40000100a00 */
[----:B------:R-:W-:Y:S01]  /*d4720*/  IMAD.MOV.U32 R8, RZ, RZ, R70 ;  /* 0x000000ffff087224 */ /* 0x000fe200078e0046 */
[----:B------:R-:W-:Y:S11]  /*d4730*/  MOV R3, R71 ;  /* 0x0000004700037202 */ /* 0x000ff60000000f00 */
[----:B------:R-:W-:Y:S04]  /*d4740*/  @!UPT UIADD3 URZ, URZ, URZ, URZ ;  /* 0x0000003f3f3ff290 */ /* 0x000fe8000fffe03f */
        /* <DEDUP_REMOVED lines=199> */
[----:B------:R-:W-:Y:S11]  /*d53c0*/  STL.64 [R1+0x2a38], R26 ;  /* 0x002a381a01007387 */ /* 0x000ff60000100a00 */
[----:B------:R-:W-:Y:S06]  /*d53d0*/  @!UPT UIADD3 URZ, URZ, URZ, URZ ;  /* 0x0000003f3f3ff290 */ /* 0x000fec000fffe03f */
[----:B------:R-:W-:Y:S01]  /*d53e0*/  STL.64 [R1+0x2a20], R16 ;  /* 0x002a201001007387 */ /* 0x000fe20000100a00 */
[----:B------:R1:W-:Y:S02]  /*d53f0*/  STL.64 [R1+0x2a28], R18 ;  /* 0x002a281201007387 */ /* 0x0003e40000100a00 */
        /* <DEDUP_REMOVED lines=15> */
[C---:B------:R-:W-:Y:S01]  /*d54f0*/  HMMA.1688.F32.TF32 R24, R240.reuse, R138, R64 ;  /* 0x0000008af018723c */ /* 0x040fe20000081040 */
[----:B------:R-:W-:Y:S01]  /*d5500*/  LDS R20, [R9+0x45080] ;  /* 0x0450800009147984 */ /* 0x000fe20000000800 */
[----:B------:R-:W-:Y:S04]  /*d5510*/  LDS R22, [R9+0x45880] ;  /* 0x0458800009167984 */ /* 0x000fe80000000800 */
[----:B------:R-:W-:Y:S04]  /*d5520*/  LDS R21, [R252+0x45080] ;  /* 0x04508000fc157984 */ /* 0x000fe80000000800 */
[----:B------:R-:W1:Y:S04]  /*d5530*/  LDS R23, [R252+0x45880] ;  /* 0x04588000fc177984 */ /* 0x000e680000000800 */
[----:B------:R-:W-:Y:S01]  /*d5540*/  STL.64 [R1+0x2870], R16 ;  /* 0x0028701001007387 */ /* 0x000fe20000100a00 */
[----:B------:R3:W-:Y:S02]  /*d5550*/  STL.64 [R1+0x2878], R18 ;  /* 0x0028781201007387 */ /* 0x0007e40000100a00 */
[----:B------:R-:W-:Y:S02]  /*d5560*/  STL.64 [R1+0x2860], R4 ;  /* 0x0028600401007387 */ /* 0x000fe40000100a00 */
[----:B------:R2:W-:Y:S01]  /*d5570*/  STL.64 [R1+0x2868], R6 ;  /* 0x0028680601007387 */ /* 0x0005e20000100a00 */
[C---:B---3--:R-:W-:Y:S08]  /*d5580*/  HMMA.1688.F32.TF32 R16, R240.reuse, R146, R56 ;  /* 0x00000092f010723c */ /* 0x048ff00000081038 */
[C---:B--2---:R-:W-:Y:S11]  /*d5590*/  HMMA.1688.F32.TF32 R4, R240.reuse, R142, R60 ;  /* 0x0000008ef004723c */ /* 0x044ff6000008103c */
[----:B------:R-:W-:Y:S04]  /*d55a0*/  @!UPT UIADD3 URZ, URZ, URZ, URZ ;  /* 0x0000003f3f3ff290 */ /* 0x000fe8000fffe03f */
[----:B------:R-:W-:Y:S01]  /*d55b0*/  STL.64 [R1+0x2850], R16 ;  /* 0x0028501001007387 */ /* 0x000fe20000100a00 */
[----:B------:R4:W-:Y:S07]  /*d55c0*/  STL.64 [R1+0x2858], R18 ;  /* 0x0028581201007387 */ /* 0x0009ee0000100a00 */
[----:B------:R-:W-:Y:S02]  /*d55d0*/  STL.64 [R1+0x2840], R4 ;  /* 0x0028400401007387 */ /* 0x000fe40000100a00 */
[----:B------:R2:W-:Y:S01]  /*d55e0*/  STL.64 [R1+0x2848], R6 ;  /* 0x0028480601007387 */ /* 0x0005e20000100a00 */
[C---:B----4-:R-:W-:Y:S08]  /*d55f0*/  HMMA.1688.F32.TF32 R16, R240.reuse, R134, R68 ;  /* 0x00000086f010723c */ /* 0x050ff00000081044 */
[C---:B--2---:R-:W-:Y:S01]  /*d5600*/  HMMA.1688.F32.TF32 R4, R240.reuse, R130, R244 ;  /* 0x00000082f004723c */ /* 0x044fe200000810f4 */
[----:B------:R2:W-:Y:S01]  /*d5610*/  STL.64 [R1+0x2830], R24 ;  /* 0x0028301801007387 */ /* 0x0005e20000100a00 */
[----:B------:R3:W-:Y:S02]  /*d5620*/  STL.64 [R1+0x2838], R26 ;  /* 0x0028381a01007387 */ /* 0x0007e40000100a00 */
[----:B------:R-:W4:Y:S11]  /*d5630*/  LDL.LU R68, [R1+0xb60] ;  /* 0x000b600001447983 */ /* 0x000f360000300800 */
[----:B------:R1:W-:Y:S01]  /*d5640*/  STL.64 [R1+0x2820], R16 ;  /* 0x0028201001007387 */ /* 0x0003e20000100a00 */
[----:B------:R1:W-:Y:S07]  /*d5650*/  STL.64 [R1+0x2828], R18 ;  /* 0x0028281201007387 */ /* 0x0003ee0000100a00 */
[----:B------:R1:W-:Y:S02]  /*d5660*/  STL.64 [R1+0x2810], R4 ;  /* 0x0028100401007387 */ /* 0x0003e40000100a00 */
[----:B------:R1:W-:Y:S01]  /*d5670*/  STL.64 [R1+0x2818], R6 ;  /* 0x0028180601007387 */ /* 0x0003e20000100a00 */
        /* <DEDUP_REMOVED lines=19> */
[----:B--2---:R-:W2:Y:S01]  /*d57b0*/  LDL.LU R24, [R1+0xc80] ;  /* 0x000c800001187983 */ /* 0x004ea20000300800 */
[----:B------:R-:W2:Y:S01]  /*d57c0*/  LDL.LU R25, [R1+0xc84] ;  /* 0x000c840001197983 */ /* 0x000ea20000300800 */
[----:B---3--:R-:W2:Y:S02]  /*d57d0*/  LDL.LU R26, [R1+0xc88] ;  /* 0x000c8800011a7983 */ /* 0x008ea40000300800 */
[----:B------:R-:W2:Y:S02]  /*d57e0*/  LDL.LU R27, [R1+0xc8c] ;  /* 0x000c8c00011b7983 */ /* 0x000ea40000300800 */
[----:B-1----:R-:W3:Y:S01]  /*d57f0*/  LDL.LU R16, [R1+0xca0] ;  /* 0x000ca00001107983 */ /* 0x002ee20000300800 */
[----:B------:R-:W3:Y:S01]  /*d5800*/  LDL.LU R17, [R1+0xca4] ;  /* 0x000ca40001117983 */ /* 0x000ee20000300800 */
[----:B------:R-:W3:Y:S02]  /*d5810*/  LDL.LU R18, [R1+0xca8] ;  /* 0x000ca80001127983 */ /* 0x000ee40000300800 */
[----:B------:R-:W3:Y:S02]  /*d5820*/  LDL.LU R19, [R1+0xcac] ;  /* 0x000cac0001137983 */ /* 0x000ee40000300800 */
[----:B------:R-:W2:Y:S01]  /*d5830*/  LDL.LU R4, [R1+0xc70] ;  /* 0x000c700001047983 */ /* 0x000ea20000300800 */
[----:B------:R-:W2:Y:S01]  /*d5840*/  LDL.LU R5, [R1+0xc74] ;  /* 0x000c740001057983 */ /* 0x000ea20000300800 */
[----:B------:R-:W2:Y:S02]  /*d5850*/  LDL.LU R6, [R1+0xc78] ;  /* 0x000c780001067983 */ /* 0x000ea40000300800 */
[----:B------:R-:W2:Y:S02]  /*d5860*/  LDL.LU R7, [R1+0xc7c] ;  /* 0x000c7c0001077983 */ /* 0x000ea40000300800 */
        /* <DEDUP_REMOVED lines=28> */
[C---:B---3--:R-:W-:Y:S08]  /*d5a30*/  HMMA.1688.F32.TF32 R16, R240.reuse, R30, R16 ;  /* 0x0000001ef010723c */ /* 0x048ff00000081010 */
[C---:B--2---:R-:W-:Y:S11]  /*d5a40*/  HMMA.1688.F32.TF32 R4, R240.reuse, R126, R4 ;  /* 0x0000007ef004723c */ /* 0x044ff60000081004 */
[----:B------:R-:W-:Y:S04]  /*d5a50*/  @!UPT UIADD3 URZ, URZ, URZ, URZ ;  /* 0x0000003f3f3ff290 */ /* 0x000fe8000fffe03f */
[----:B------:R-:W-:Y:S01]  /*d5a60*/  STL.64 [R1+0x2800], R16 ;  /* 0x0028001001007387 */ /* 0x000fe20000100a00 */
[----:B------:R1:W-:Y:S02]  /*d5a70*/  STL.64 [R1+0x2808], R18 ;  /* 0x0028081201007387 */ /* 0x0003e40000100a00 */
[C---:B-1----:R-:W-:Y:S01]  /*d5a80*/  HMMA.1688.F32.TF32 R16, R240.reuse, R10, R24 ;  /* 0x0000000af010723c */ /* 0x042fe20000081018 */
[----:B------:R-:W-:Y:S11]  /*d5a90*/  STL.64 [R1+0x7c30], R126 ;  /* 0x007c307e01007387 */ /* 0x000ff60000100a00 */
[----:B------:R-:W-:Y:S11]  /*d5aa0*/  @!UPT UIADD3 URZ, URZ, URZ, URZ ;  /* 0x0000003f3f3ff290 */ /* 0x000ff6000fffe03f */
        /* <DEDUP_REMOVED lines=66> */
[----:B------:R-:W2:Y:S02]  /*d5ed0*/  LDL.64 R98, [R1+0x28] ;  /* 0x0000280001627983 */ /* 0x000ea40000100a00 */
[----:B------:R-:W2:Y:S02]  /*d5ee0*/  LDL.LU R100, [R1+0x650] ;  /* 0x0006500001647983 */ /* 0x000ea40000300800 */
[----:B------:R-:W2:Y:S01]  /*d5ef0*/  LDL.LU R101, [R1+0x654] ;  /* 0x0006540001657983 */ /* 0x000ea20000300800 */
[----:B------:R-:W2:Y:S01]  /*d5f00*/  LDL.LU R102, [R1+0x658] ;  /* 0x0006580001667983 */ /* 0x000ea20000300800 */
[----:B------:R-:W2:Y:S02]  /*d5f10*/  LDL.LU R103, [R1+0x65c] ;  /* 0x00065c0001677983 */ /* 0x000ea40000300800 */
[----:B-1----:R-:W2:Y:S02]  /*d5f20*/  LDL.LU R16, [R1+0x690] ;  /* 0x0006900001107983 */ /* 0x002ea40000300800 */
        /* <DEDUP_REMOVED lines=47> */
[----:B------:R-:W3:Y:S02]  /*d6220*/  LDL.64 R26, [R1+0x48] ;  /* 0x00004800011a7983 */ /* 0x000ee40000100a00 */
[----:B----4-:R-:W4:Y:S01]  /*d6230*/  LDL.LU R4, [R1+0x670] ;  /* 0x0006700001047983 */ /* 0x010f220000300800 */
[----:B------:R-:W4:Y:S01]  /*d6240*/  LDL.LU R5, [R1+0x674] ;  /* 0x0006740001057983 */ /* 0x000f220000300800 */
[----:B------:R-:W4:Y:S02]  /*d6250*/  LDL.LU R6, [R1+0x678] ;  /* 0x0006780001067983 */ /* 0x000f240000300800 */
[----:B------:R-:W4:Y:S02]  /*d6260*/  LDL.LU R7, [R1+0x67c] ;  /* 0x00067c0001077983 */ /* 0x000f240000300800 */
[----:B------:R-:W3:Y:S01]  /*d6270*/  LDL.64 R106, [R1+0x18] ;  /* 0x00001800016a7983 */ /* 0x000ee20000100a00 */
        /* <DEDUP_REMOVED lines=82> */
[----:B------:R-:W2:Y:S02]  /*d67a0*/  LDL.LU.64 R32, [R1+0x7c78] ;  /* 0x007c780001207983 */ /* 0x000ea40000300a00 */
[----:B------:R-:W-:Y:S02]  /*d67b0*/  IMAD.MOV.U32 R250, RZ, RZ, R8 ;  /* 0x000000fffffa7224 */ /* 0x000fe400078e0008 */
[----:B------:R-:W-:Y:S01]  /*d67c0*/  IMAD.MOV.U32 R251, RZ, RZ, R3 ;  /* 0x000000fffffb7224 */ /* 0x000fe200078e0003 */
[C---:B------:R-:W-:Y:S08]  /*d67d0*/  HMMA.1688.F32.TF32 R244, R20.reuse, R26, R244 ;  /* 0x0000001a14f4723c */ /* 0x040ff000000810f4 */
[----:B----4-:R-:W-:Y:S08]  /*d67e0*/  HMMA.1688.F32.TF32 R248, R20, R250, R4 ;  /* 0x000000fa14f8723c */ /* 0x010ff00000081004 */
[----:B---3--:R-:W-:Y:S01]  /*d67f0*/  HMMA.1688.F32.TF32 R240, R240, R34, R16 ;  /* 0x00000022f0f0723c */ /* 0x008fe20000081010 */
[----:B------:R-:W3:Y:S01]  /*d6800*/  LDL.LU.64 R18, [R1+0x7c70] ;  /* 0x007c700001127983 */ /* 0x000ee20000300a00 */
[----:B------:R-:W4:Y:S11]  /*d6810*/  LDL.LU R17, [R1+0x7c68] ;  /* 0x007c680001117983 */ /* 0x000f360000300800 */
[----:B------:R-:W-:Y:S10]  /*d6820*/  @!UPT UIADD3 URZ, URZ, URZ, URZ ;  /* 0x0000003f3f3ff290 */ /* 0x000ff4000fffe03f */
[----:B------:R1:W-:Y:S01]  /*d6830*/  STL.64 [R1+0x2560], R240 ;  /* 0x002560f001007387 */ /* 0x0003e20000100a00 */
[----:B------:R2:W-:Y:S03]  /*d6840*/  STL.64 [R1+0x2568], R242 ;  /* 0x002568f201007387 */ /* 0x0005e60000100a00 */
[----:B-1----:R-:W3:Y:S01]  /*d6850*/  LDL.LU R240, [R1+0x660] ;  /* 0x0006600001f07983 */ /* 0x002ee20000300800 */
[----:B------:R-:W3:Y:S02]  /*d6860*/  LDL.LU R241, [R1+0x664] ;  /* 0x0006640001f17983 */ /* 0x000ee40000300800 */
[----:B--2---:R-:W3:Y:S02]  /*d6870*/  LDL.LU R242, [R1+0x668] ;  /* 0x0006680001f27983 */ /* 0x004ee40000300800 */
[----:B------:R-:W3:Y:S01]  /*d6880*/  LDL.LU R243, [R1+0x66c] ;  /* 0x00066c0001f37983 */ /* 0x000ee20000300800 */
[----:B------:R1:W-:Y:S01]  /*d6890*/  STL.64 [R1+0x21c0], R244 ;  /* 0x0021c0f401007387 */ /* 0x0003e20000100a00 */
[----:B------:R-:W-:Y:S01]  /*d68a0*/  STL.64 [R1+0x21c8], R246 ;  /* 0x0021c8f601007387 */ /* 0x000fe20000100a00 */
[----:B-1----:R-:W-:Y:S01]  /*d68b0*/  MOV R245, R26 ;  /* 0x0000001a00f57202 */ /* 0x002fe20000000f00 */
[----:B------:R-:W-:-:S02]  /*d68c0*/  IMAD.MOV.U32 R244, RZ, RZ, R27 ;  /* 0x000000fffff47224 */ /* 0x000fc400078e001b */
[----:B------:R-:W2:Y:S01]  /*d68d0*/  LDL.LU.64 R26, [R1+0x7c60] ;  /* 0x007c6000011a7983 */ /* 0x000ea20000300a00 */
[----:B------:R-:W2:Y:S02]  /*d68e0*/  LDL.LU.64 R24, [R1+0x7c58] ;  /* 0x007c580001187983 */ /* 0x000ea40000300a00 */
[----:B------:R-:W2:Y:S02]  /*d68f0*/  LDL.LU.64 R6, [R1+0x7c50] ;  /* 0x007c500001067983 */ /* 0x000ea40000300a00 */
[----:B------:R-:W2:Y:S01]  /*d6900*/  LDL.LU.64 R4, [R1+0x7c48] ;  /* 0x007c480001047983 */ /* 0x000ea20000300a00 */
[----:B------:R-:W-:Y:S01]  /*d6910*/  STL.64 [R1+0x21b0], R248 ;  /* 0x0021b0f801007387 */ /* 0x000fe20000100a00 */
[----:B------:R1:W-:Y:S03]  /*d6920*/  STL.64 [R1+0x21b8], R250 ;  /* 0x0021b8fa01007387 */ /* 0x0003e60000100a00 */
[----:B-1----:R-:W2:Y:S01]  /*d6930*/  LDL.LU.64 R250, [R1+0x7c40] ;  /* 0x007c400001fa7983 */ /* 0x002ea20000300a00 */
[----:B------:R-:W2:Y:S02]  /*d6940*/  LDL.LU.64 R248, [R1+0x7c38] ;  /* 0x007c380001f87983 */ /* 0x000ea40000300a00 */
[----:B------:R-:W-:Y:S01]  /*d6950*/  IMAD.MOV.U32 R246, RZ, RZ, R98 ;  /* 0x000000fffff67224 */ /* 0x000fe200078e0062 */
[----:B------:R-:W-:-:S02]  /*d6960*/  MOV R16, R99 ;  /* 0x0000006300107202 */ /* 0x000fc40000000f00 */
[----:B------:R-:W-:Y:S01]  /*d6970*/  MOV R3, R114 ;  /* 0x0000007200037202 */ /* 0x000fe20000000f00 */
[----:B------:R-:W-:Y:S02]  /*d6980*/  IMAD.MOV.U32 R8, RZ, RZ, R115 ;  /* 0x000000ffff087224 */ /* 0x000fe400078e0073 */
[----:B------:R-:W-:Y:S02]  /*d6990*/  IMAD.MOV.U32 R213, RZ, RZ, R106 ;  /* 0x000000ffffd57224 */ /* 0x000fe400078e006a */
[----:B------:R-:W-:Y:S01]  /*d69a0*/  IMAD.MOV.U32 R247, RZ, RZ, R107 ;  /* 0x000000fffff77224 */ /* 0x000fe200078e006b */
[C---:B---3--:R-:W-:Y:S08]  /*d69b0*/  HMMA.1688.F32.TF32 R240, R20.reuse, R98, R240 ;  /* 0x0000006214f0723c */ /* 0x048ff000000810f0 */
[C---:B------:R-:W-:Y:S11]  /*d69c0*/  HMMA.1688.F32.TF32 R96, R20.reuse, R106, R100 ;  /* 0x0000006a1460723c */ /* 0x040ff60000081064 */
[----:B------:R-:W-:Y:S04]  /*d69d0*/  @!UPT UIADD3 URZ, URZ, URZ, URZ ;  /* 0x0000003f3f3ff290 */ /* 0x000fe8000fffe03f */
[----:B------:R-:W-:Y:S01]  /*d69e0*/  STL.64 [R1+0x21a0], R240 ;  /* 0x0021a0f001007387 */ /* 0x000fe20000100a00 */
[----:B------:R-:W-:Y:S07]  /*d69f0*/  STL.64 [R1+0x21a8], R242 ;  /* 0x0021a8f201007387 */ /* 0x000fee0000100a00 */
[----:B------:R-:W-:Y:S02]  /*d6a00*/  STL.64 [R1+0x2190], R96 ;  /* 0x0021906001007387 */ /* 0x000fe40000100a00 */
[----:B------:R1:W-:Y:S02]  /*d6a10*/  STL.64 [R1+0x2198], R98 ;  /* 0x0021986201007387 */ /* 0x0003e40000100a00 */
[C---:B-1----:R-:W-:Y:S11]  /*d6a20*/  HMMA.1688.F32.TF32 R96, R20.reuse, R114, R108 ;  /* 0x000000721460723c */ /* 0x042ff6000008106c */
[----:B------:R-:W-:Y:S11]  /*d6a30*/  @!UPT UIADD3 URZ, URZ, URZ, URZ ;  /* 0x0000003f3f3ff290 */ /* 0x000ff6000fffe03f */
[----:B------:R-:W-:Y:S01]  /*d6a40*/  @!UPT UIADD3 URZ, URZ, URZ, URZ ;  /* 0x0000003f3f3ff290 */ /* 0x000fe2000fffe03f */
        /* <DEDUP_REMOVED lines=8> */
[----:B------:R-:W-:Y:S02]  /*d6ad0*/  STL.64 [R1+0x7b20], R6 ;  /* 0x007b200601007387 */ /* 0x000fe40000100a00 */
[----:B------:R2:W-:Y:S01]  /*d6ae0*/  STL.64 [R1+0x7b18], R4 ;  /* 0x007b180401007387 */ /* 0x0005e20000100a00 */
[C---:B-1----:R-:W-:Y:S08]  /*d6af0*/  HMMA.1688.F32.TF32 R96, R20.reuse, R6, R120 ;  /* 0x000000061460723c */ /* 0x042ff00000081078 */
[C---:B--2---:R-:W-:Y:S11]  /*d6b00*/  HMMA.1688.F32.TF32 R4, R20.reuse, R26, R124 ;  /* 0x0000001a1404723c */ /* 0x044ff6000008107c */
[----:B------:R-:W-:Y:S04]  /*d6b10*/  @!UPT UIADD3 URZ, URZ, URZ, URZ ;  /* 0x0000003f3f3ff290 */ /* 0x000fe8000fffe03f */
        /* <DEDUP_REMOVED lines=55> */
[----:B----4-:R-:W-:Y:S01]  /*d6e90*/  STL [R1+0x7b68], R17 ;  /* 0x007b681101007387 */ /* 0x010fe20000100800 */
        /* <DEDUP_REMOVED lines=44> */
[----:B------:R-:W-:Y:S05]  /*d7160*/  STL.64 [R1+0x7b00], R210 ;  /* 0x007b00d201007387 */ /* 0x000fea0000100a00 */
[----:B------:R-:W-:Y:S01]  /*d7170*/  STL.64 [R1+0x20c0], R12 ;  /* 0x0020c00c01007387 */ /* 0x000fe20000100a00 */
[----:B------:R-:W-:Y:S01]  /*d7180*/  STL.64 [R1+0x20c8], R14 ;  /* 0x0020c80e01007387 */ /* 0x000fe20000100a00 */
[----:B------:R-:W-:Y:S08]  /*d7190*/  STL.64 [R1+0x7af8], R208 ;  /* 0x007af8d001007387 */ /* 0x000ff00000100a00 */
        /* <DEDUP_REMOVED lines=91> */
[----:B------:R-:W-:Y:S01]  /*d7750*/  STL.64 [R1+0x7ad0], R198 ;  /* 0x007ad0c601007387 */ /* 0x000fe20000100a00 */
[----:B------:R1:W-:Y:S01]  /*d7760*/  STL.64 [R1+0x7ac8], R196 ;  /* 0x007ac8c401007387 */ /* 0x0003e20000100a00 */
[C---:B--2---:R-:W-:Y:S08]  /*d7770*/  HMMA.1688.F32.TF32 R200, R20.reuse, R198, R208 ;  /* 0x000000c614c8723c */ /* 0x044ff000000810d0 */
[C---:B------:R-:W-:Y:S08]  /*d7780*/  HMMA.1688.F32.TF32 R204, R20.reuse, R194, R220 ;  /* 0x000000c214cc723c */ /* 0x040ff000000810dc */
[C---:B-1----:R-:W-:Y:S07]  /*d7790*/  HMMA.1688.F32.TF32 R196, R20.reuse, R186, R228 ;  /* 0x000000ba14c4723c */ /* 0x042fee00000810e4 */
[----:B------:R-:W-:Y:S01]  /*d77a0*/  STL.64 [R1+0x2080], R200 ;  /* 0x002080c801007387 */ /* 0x000fe20000100a00 */
[----:B------:R3:W-:Y:S02]  /*d77b0*/  STL.64 [R1+0x2088], R202 ;  /* 0x002088ca01007387 */ /* 0x0007e40000100a00 */
[C---:B---3--:R-:W-:Y:S05]  /*d77c0*/  HMMA.1688.F32.TF32 R200, R20.reuse, R190, R224 ;  /* 0x000000be14c8723c */ /* 0x048fea00000810e0 */
[----:B------:R-:W-:Y:S01]  /*d77d0*/  STL.64 [R1+0x2070], R204 ;  /* 0x002070cc01007387 */ /* 0x000fe20000100a00 */
[----:B------:R1:W-:Y:S02]  /*d77e0*/  STL.64 [R1+0x2078], R206 ;  /* 0x002078ce01007387 */ /* 0x0003e40000100a00 */
[C---:B------:R-:W-:Y:S08]  /*d77f0*/  HMMA.1688.F32.TF32 R24, R20.reuse, R170, R24 ;  /* 0x000000aa1418723c */ /* 0x040ff00000081018 */
[C---:B-1----:R-:W-:Y:S07]  /*d7800*/  HMMA.1688.F32.TF32 R204, R20.reuse, R182, R232 ;  /* 0x000000b614cc723c */ /* 0x042fee00000810e8 */
[----:B------:R-:W-:Y:S01]  /*d7810*/  STL.64 [R1+0x2060], R200 ;  /* 0x002060c801007387 */ /* 0x000fe20000100a00 */
[----:B------:R1:W-:Y:S02]  /*d7820*/  STL.64 [R1+0x2068], R202 ;  /* 0x002068ca01007387 */ /* 0x0003e40000100a00 */
[----:B------:R-:W-:Y:S02]  /*d7830*/  STL.64 [R1+0x2050], R196 ;  /* 0x002050c401007387 */ /* 0x000fe40000100a00 */
[----:B------:R2:W-:Y:S01]  /*d7840*/  STL.64 [R1+0x2058], R198 ;  /* 0x002058c601007387 */ /* 0x0005e20000100a00 */
[C---:B-1----:R-:W-:Y:S08]  /*d7850*/  HMMA.1688.F32.TF32 R200, R20.reuse, R178, R236 ;  /* 0x000000b214c8723c */ /* 0x042ff000000810ec */
[C---:B--2---:R-:W-:Y:S08]  /*d7860*/  HMMA.1688.F32.TF32 R196, R20.reuse, R174, R12 ;  /* 0x000000ae14c4723c */ /* 0x044ff0000008100c */
[C---:B------:R-:W-:Y:S08]  /*d7870*/  HMMA.1688.F32.TF32 R12, R20.reuse, R166, R4 ;  /* 0x000000a6140c723c */ /* 0x040ff00000081004 */
[C---:B------:R-:W-:Y:S01]  /*d7880*/  HMMA.1688.F32.TF32 R4, R20.reuse, R162, R248 ;  /* 0x000000a21404723c */ /* 0x040fe200000810f8 */
[----:B------:R-:W-:Y:S01]  /*d7890*/  STL.64 [R1+0x2040], R204 ;  /* 0x002040cc01007387 */ /* 0x000fe20000100a00 */
[----:B------:R-:W-:Y:S03]  /*d78a0*/  STL.64 [R1+0x2048], R206 ;  /* 0x002048ce01007387 */ /* 0x000fe60000100a00 */
[----:B------:R-:W-:Y:S01]  /*d78b0*/  STL.64 [R1+0x2030], R200 ;  /* 0x002030c801007387 */ /* 0x000fe20000100a00 */
[----:B------:R-:W-:Y:S02]  /*d78c0*/  STL.64 [R1+0x2038], R202 ;  /* 0x002038ca01007387 */ /* 0x000fe40000100a00 */
[----:B------:R-:W-:Y:S02]  /*d78d0*/  STL.64 [R1+0x2020], R196 ;  /* 0x002020c401007387 */ /* 0x000fe40000100a00 */
[----:B------:R-:W-:Y:S01]  /*d78e0*/  STL.64 [R1+0x2028], R198 ;  /* 0x002028c601007387 */ /* 0x000fe20000100a00 */
[----:B------:R-:W-:Y:S01]  /*d78f0*/  STL.64 [R1+0x2010], R24 ;  /* 0x0020101801007387 */ /* 0x000fe20000100a00 */
[----:B------:R1:W-:Y:S03]  /*d7900*/  STL.64 [R1+0x2018], R26 ;  /* 0x0020181a01007387 */ /* 0x0003e60000100a00 */
[----:B------:R-:W-:Y:S02]  /*d7910*/  STL.64 [R1+0x2000], R12 ;  /* 0x0020000c01007387 */ /* 0x000fe40000100a00 */
[----:B------:R2:W-:Y:S06]  /*d7920*/  STL.64 [R1+0x2008], R14 ;  /* 0x0020080e01007387 */ /* 0x0005ec0000100a00 */
[----:B------:R-:W-:Y:S01]  /*d7930*/  STL.64 [R1+0x1ff0], R4 ;  /* 0x001ff00401007387 */ /* 0x000fe20000100a00 */
[----:B------:R3:W-:Y:S01]  /*d7940*/  STL.64 [R1+0x1ff8], R6 ;  /* 0x001ff80601007387 */ /* 0x0007e20000100a00 */
[C---:B-1----:R-:W-:Y:S08]  /*d7950*/  HMMA.1688.F32.TF32 R24, R20.reuse, R158, R240 ;  /* 0x0000009e1418723c */ /* 0x042ff000000810f0 */
[C---:B--2---:R-:W-:Y:S08]  /*d7960*/  HMMA.1688.F32.TF32 R12, R20.reuse, R154, R96 ;  /* 0x0000009a140c723c */ /* 0x044ff00000081060 */
[C---:B---3--:R-:W-:Y:S01]  /*d7970*/  HMMA.1688.F32.TF32 R4, R20.reuse, R150, R100 ;  /* 0x000000961404723c */ /* 0x048fe20000081064 */
        /* <DEDUP_REMOVED lines=9> */
[----:B------:R2:W-:Y:S02]  /*d7a10*/  STL.64 [R1+0x1fc8], R6 ;  /* 0x001fc80601007387 */ /* 0x0005e40000100a00 */
[C---:B--2---:R-:W-:Y:S08]  /*d7a20*/  HMMA.1688.F32.TF32 R4, R20.reuse, R146, R104 ;  /* 0x000000921404723c */ /* 0x044ff00000081068 */
[C---:B------:R-:W-:Y:S08]  /*d7a30*/  HMMA.1688.F32.TF32 R24, R20.reuse, R142, R108 ;  /* 0x0000008e1418723c */ /* 0x040ff0000008106c */
[C---:B----4-:R-:W-:Y:S07]  /*d7a40*/  HMMA.1688.F32.TF32 R12, R20.reuse, R138, R112 ;  /* 0x0000008a140c723c */ /* 0x050fee0000081070 */
[----:B------:R-:W-:Y:S01]  /*d7a50*/  STL.64 [R1+0x2550], R4 ;  /* 0x0025500401007387 */ /* 0x000fe20000100a00 */
[----:B------:R2:W-:Y:S02]  /*d7a60*/  STL.64 [R1+0x2558], R6 ;  /* 0x0025580601007387 */ /* 0x0005e40000100a00 */
[C---:B--2---:R-:W-:Y:S05]  /*d7a70*/  HMMA.1688.F32.TF32 R4, R20.reuse, R134, R116 ;  /* 0x000000861404723c */ /* 0x044fea0000081074 */
        /* <DEDUP_REMOVED lines=107> */
[----:B--2---:R-:W2:Y:S02]  /*d8130*/  LDL.LU R4, [R1+0x890] ;  /* 0x0008900001047983 */ /* 0x004ea40000300800 */
[----:B------:R-:W2:Y:S02]  /*d8140*/  LDL.LU R5, [R1+0x894] ;  /* 0x0008940001057983 */ /* 0x000ea40000300800 */
[----:B----4-:R-:W2:Y:S01]  /*d8150*/  LDL.LU R6, [R1+0x898] ;  /* 0x0008980001067983 */ /* 0x010ea20000300800 */
[----:B------:R-:W2:Y:S01]  /*d8160*/  LDL.LU R7, [R1+0x89c] ;  /* 0x00089c0001077983 */ /* 0x000ea20000300800 */
[----:B------:R-:W-:Y:S02]  /*d8170*/  STL.64 [R1+0x7aa0], R30 ;  /* 0x007aa01e01007387 */ /* 0x000fe40000100a00 */
[----:B------:R4:W-:Y:S02]  /*d8180*/  STL.64 [R1+0x7a98], R28 ;  /* 0x007a981c01007387 */ /* 0x0009e40000100a00 */
[----:B----4-:R-:W4:Y:S01]  /*d8190*/  LDL.LU R28, [R1+0x970] ;  /* 0x00097000011c7983 */ /* 0x010f220000300800 */
[----:B------:R-:W4:Y:S02]  /*d81a0*/  LDL.LU R29, [R1+0x974] ;  /* 0x00097400011d7983 */ /* 0x000f240000300800 */
[----:B------:R-:W4:Y:S02]  /*d81b0*/  LDL.LU R30, [R1+0x978] ;  /* 0x00097800011e7983 */ /* 0x000f240000300800 */
[----:B------:R-:W4:Y:S01]  /*d81c0*/  LDL.LU R31, [R1+0x97c] ;  /* 0x00097c00011f7983 */ /* 0x000f220000300800 */
[C---:B---3--:R-:W-:Y:S11]  /*d81d0*/  HMMA.1688.F32.TF32 R124, R20.reuse, R10, R124 ;  /* 0x0000000a147c723c */ /* 0x048ff6000008107c */
[----:B------:R-:W-:Y:S11]  /*d81e0*/  @!UPT UIADD3 URZ, URZ, URZ, URZ ;  /* 0x0000003f3f3ff290 */ /* 0x000ff6000fffe03f */
[----:B------:R-:W-:Y:S01]  /*d81f0*/  @!UPT UIADD3 URZ, URZ, URZ, URZ ;  /* 0x0000003f3f3ff290 */ /* 0x000fe2000fffe03f */
[----:B------:R-:W-:Y:S01]  /*d8200*/  STL.64 [R1+0x24f0], R124 ;  /* 0x0024f07c01007387 */ /* 0x000fe20000100a00 */
[----:B------:R3:W-:Y:S03]  /*d8210*/  STL.64 [R1+0x24f8], R126 ;  /* 0x0024f87e01007387 */ /* 0x0007e60000100a00 */
[----:B---3--:R-:W3:Y:S01]  /*d8220*/  LDL.LU.64 R126, [R1+0x7c30] ;  /* 0x007c3000017e7983 */ /* 0x008ee20000300a00 */
[----:B------:R-:W2:Y:S01]  /*d8230*/  LDL.LU.64 R124, [R1+0x7c28] ;  /* 0x007c2800017c7983 */ /* 0x000ea20000300a00 */
        /* <DEDUP_REMOVED lines=47> */
[----:B---3--:R-:W4:Y:S01]  /*d8530*/  LDL.LU.64 R98, [R1+0x7bc0] ;  /* 0x007bc00001627983 */ /* 0x008f220000300a00 */
[----:B------:R-:W3:Y:S01]  /*d8540*/  LDL.LU.64 R96, [R1+0x7bb8] ;  /* 0x007bb80001607983 */ /* 0x000ee20000300a00 */
[C---:B------:R-:W-:Y:S08]  /*d8550*/  HMMA.1688.F32.TF32 R128, R20.reuse, R94, R128 ;  /* 0x0000005e1480723c */ /* 0x040ff00000081080 */
[C---:B------:R-:W-:Y:S08]  /*d8560*/  HMMA.1688.F32.TF32 R24, R20.reuse, R46, R24 ;  /* 0x0000002e1418723c */ /* 0x040ff00000081018 */
[C---:B----4-:R-:W-:Y:S11]  /*d8570*/  HMMA.1688.F32.TF32 R28, R20.reuse, R98, R28 ;  /* 0x00000062141c723c */ /* 0x050ff6000008101c */
[----:B------:R-:W-:Y:S11]  /*d8580*/  @!UPT UIADD3 URZ, URZ, URZ, URZ ;  /* 0x0000003f3f3ff290 */ /* 0x000ff6000fffe03f */
[----:B------:R-:W-:Y:S01]  /*d8590*/  @!UPT UIADD3 URZ, URZ, URZ, URZ ;  /* 0x0000003f3f3ff290 */ /* 0x000fe2000fffe03f */
[----:B------:R-:W-:Y:S01]  /*d85a0*/  STL.64 [R1+0x2470], R28 ;  /* 0x0024701c01007387 */ /* 0x000fe20000100a00 */
[----:B------:R4:W-:Y:S02]  /*d85b0*/  STL.64 [R1+0x2478], R30 ;  /* 0x0024781e01007387 */ /* 0x0009e40000100a00 */
[C---:B----4-:R-:W-:Y:S08]  /*d85c0*/  HMMA.1688.F32.TF32 R28, R20.reuse, R90, R132 ;  /* 0x0000005a141c723c */ /* 0x050ff00000081084 */
[C---:B------:R-:W-:Y:S01]  /*d85d0*/  HMMA.1688.F32.TF32 R132, R20.reuse, R86, R196 ;  /* 0x000000561484723c */ /* 0x040fe200000810c4 */
[----:B------:R-:W-:Y:S01]  /*d85e0*/  STL.64 [R1+0x2460], R128 ;  /* 0x0024608001007387 */ /* 0x000fe20000100a00 */
[----:B------:R4:W-:Y:S06]  /*d85f0*/  STL.64 [R1+0x2468], R130 ;  /* 0x0024688201007387 */ /* 0x0009ec0000100a00 */
[C---:B----4-:R-:W-:Y:S07]  /*d8600*/  HMMA.1688.F32.TF32 R128, R20.reuse, R82, R200 ;  /* 0x000000521480723c */ /* 0x050fee00000810c8 */
[----:B------:R-:W-:Y:S01]  /*d8610*/  STL.64 [R1+0x2450], R28 ;  /* 0x0024501c01007387 */ /* 0x000fe20000100a00 */
[----:B------:R4:W-:Y:S02]  /*d8620*/  STL.64 [R1+0x2458], R30 ;  /* 0x0024581e01007387 */ /* 0x0009e40000100a00 */
[C---:B----4-:R-:W-:Y:S05]  /*d8630*/  HMMA.1688.F32.TF32 R28, R20.reuse, R78, R204 ;  /* 0x0000004e141c723c */ /* 0x050fea00000810cc */
[----:B------:R-:W-:Y:S01]  /*d8640*/  STL.64 [R1+0x2440], R132 ;  /* 0x0024408401007387 */ /* 0x000fe20000100a00 */
[----:B------:R4:W-:Y:S07]  /*d8650*/  STL.64 [R1+0x2448], R134 ;  /* 0x0024488601007387 */ /* 0x0009ee0000100a00 */
[----:B------:R-:W-:Y:S02]  /*d8660*/  STL.64 [R1+0x2430], R128 ;  /* 0x0024308001007387 */ /* 0x000fe40000100a00 */
[----:B------:R1:W-:Y:S01]  /*d8670*/  STL.64 [R1+0x2438], R130 ;  /* 0x0024388201007387 */ /* 0x0003e20000100a00 */
[C---:B----4-:R-:W-:Y:S08]  /*d8680*/  HMMA.1688.F32.TF32 R132, R20.reuse, R74, R208 ;  /* 0x0000004a1484723c */ /* 0x050ff000000810d0 */
[C---:B-1----:R-:W-:Y:S01]  /*d8690*/  HMMA.1688.F32.TF32 R128, R20.reuse, R70, R220 ;  /* 0x000000461480723c */ /* 0x042fe200000810dc */
[----:B------:R-:W-:Y:S01]  /*d86a0*/  STL.64 [R1+0x2420], R28 ;  /* 0x0024201c01007387 */ /* 0x000fe20000100a00 */
[----:B------:R1:W-:Y:S06]  /*d86b0*/  STL.64 [R1+0x2428], R30 ;  /* 0x0024281e01007387 */ /* 0x0003ec0000100a00 */
        /* <DEDUP_REMOVED lines=22> */
[C---:B-1----:R-:W-:Y:S08]  /*d8820*/  HMMA.1688.F32.TF32 R28, R20.reuse, R50, R12 ;  /* 0x00000032141c723c */ /* 0x042ff0000008100c */
[C---:B--2---:R-:W-:Y:S08]  /*d8830*/  HMMA.1688.F32.TF32 R12, R20.reuse, R42, R4 ;  /* 0x0000002a140c723c */ /* 0x044ff00000081004 */
[----:B------:R-:W-:Y:S01]  /*d8840*/  HMMA.1688.F32.TF32 R4, R20, R38, R248 ;  /* 0x000000261404723c */ /* 0x000fe200000810f8 */
[----:B------:R-:W-:Y:S01]  /*d8850*/  STL.64 [R1+0x23c0], R56 ;  /* 0x0023c03801007387 */ /* 0x000fe20000100a00 */
[----:B------:R-:W-:Y:S05]  /*d8860*/  STL.64 [R1+0x23c8], R58 ;  /* 0x0023c83a01007387 */ /* 0x000fea0000100a00 */
[----:B------:R1:W-:Y:S01]  /*d8870*/  STL.64 [R1+0x23b0], R28 ;  /* 0x0023b01c01007387 */ /* 0x0003e20000100a00 */
[----:B------:R2:W-:Y:S02]  /*d8880*/  STL.64 [R1+0x23b8], R30 ;  /* 0x0023b81e01007387 */ /* 0x0005e40000100a00 */
[----:B------:R-:W-:Y:S02]  /*d8890*/  STL.64 [R1+0x23a0], R24 ;  /* 0x0023a01801007387 */ /* 0x000fe40000100a00 */
[----:B------:R-:W-:Y:S01]  /*d88a0*/  STL.64 [R1+0x23a8], R26 ;  /* 0x0023a81a01007387 */ /* 0x000fe20000100a00 */
[----:B------:R-:W4:Y:S02]  /*d88b0*/  LDL.LU R200, [R1+0x3a0] ;  /* 0x0003a00001c87983 */ /* 0x000f240000300800 */
[----:B------:R-:W-:Y:S02]  /*d88c0*/  STL.64 [R1+0x2390], R12 ;  /* 0x0023900c01007387 */ /* 0x000fe40000100a00 */
[----:B------:R-:W-:Y:S06]  /*d88d0*/  STL.64 [R1+0x2398], R14 ;  /* 0x0023980e01007387 */ /* 0x000fec0000100a00 */
[----:B------:R-:W-:Y:S01]  /*d88e0*/  STL.64 [R1+0x2380], R4 ;  /* 0x0023800401007387 */ /* 0x000fe20000100a00 */
[----:B------:R3:W-:Y:S01]  /*d88f0*/  STL.64 [R1+0x2388], R6 ;  /* 0x0023880601007387 */ /* 0x0007e20000100a00 */
[----:B------:R-:W4:Y:S02]  /*d8900*/  LDL.LU R201, [R1+0x3a4] ;  /* 0x0003a40001c97983 */ /* 0x000f240000300800 */
[----:B------:R-:W4:Y:S02]  /*d8910*/  LDL.LU R202, [R1+0x3a8] ;  /* 0x0003a80001ca7983 */ /* 0x000f240000300800 */
[----:B------:R-:W4:Y:S01]  /*d8920*/  LDL.LU R203, [R1+0x3ac] ;  /* 0x0003ac0001cb7983 */ /* 0x000f220000300800 */
[----:B------:R-:W4:Y:S01]  /*d8930*/  LDL.LU R128, [R1+0x3d0] ;  /* 0x0003d00001807983 */ /* 0x000f220000300800 */
[----:B------:R-:W4:Y:S02]  /*d8940*/  LDL.LU R129, [R1+0x3d4] ;  /* 0x0003d40001817983 */ /* 0x000f240000300800 */
[----:B------:R-:W4:Y:S02]  /*d8950*/  LDL.LU R130, [R1+0x3d8] ;  /* 0x0003d80001827983 */ /* 0x000f240000300800 */
[----:B------:R-:W4:Y:S01]  /*d8960*/  LDL.LU R131, [R1+0x3dc] ;  /* 0x0003dc0001837983 */ /* 0x000f220000300800 */
[----:B-1----:R-:W4:Y:S01]  /*d8970*/  LDL.LU R28, [R1+0x3e0] ;  /* 0x0003e000011c7983 */ /* 0x002f220000300800 */
        /* <DEDUP_REMOVED lines=14> */
[----:B------:R-:W2:Y:S02]  /*d8a60*/  LDL.LU R251, [R1+0x42c] ;  /* 0x00042c0001fb7983 */ /* 0x000ea40000300800 */
[----:B---3--:R-:W-:-:S02]  /*d8a70*/  IMAD.MOV.U32 R6, RZ, RZ, R213 ;  /* 0x000000ffff067224 */ /* 0x008fc400078e00d5 */
[----:B------:R-:W3:Y:S01]  /*d8a80*/  LDL.LU R213, [R1+0x7bb0] ;  /* 0x007bb00001d57983 */ /* 0x000ee20000300800 */
[----:B------:R-:W2:Y:S02]  /*d8a90*/  LDL.LU R24, [R1+0x430] ;  /* 0x0004300001187983 */ /* 0x000ea40000300800 */
[----:B------:R-:W2:Y:S02]  /*d8aa0*/  LDL.LU R25, [R1+0x434] ;  /* 0x0004340001197983 */ /* 0x000ea40000300800 */
[----:B------:R-:W2:Y:S01]  /*d8ab0*/  LDL.LU R26, [R1+0x438] ;  /* 0x00043800011a7983 */ /* 0x000ea20000300800 */
[----:B------:R-:W2:Y:S01]  /*d8ac0*/  LDL.LU R27, [R1+0x43c] ;  /* 0x00043c00011b7983 */ /* 0x000ea20000300800 */
[----:B------:R-:W-:Y:S02]  /*d8ad0*/  IMAD.MOV.U32 R15, RZ, RZ, R16 ;  /* 0x000000ffff0f7224 */ /* 0x000fe400078e0010 */
        /* <DEDUP_REMOVED lines=12> */
[----:B------:R-:W3:Y:S02]  /*d8ba0*/  LDL.64 R234, [R1+0x38] ;  /* 0x0000380001ea7983 */ /* 0x000ee40000100a00 */
[----:B------:R-:W3:Y:S01]  /*d8bb0*/  LDL.LU R236, [R1+0x440] ;  /* 0x0004400001ec7983 */ /* 0x000ee20000300800 */
[----:B------:R-:W3:Y:S01]  /*d8bc0*/  LDL.LU R237, [R1+0x444] ;  /* 0x0004440001ed7983 */ /* 0x000ee20000300800 */
[----:B------:R-:W3:Y:S02]  /*d8bd0*/  LDL.LU R238, [R1+0x448] ;  /* 0x0004480001ee7983 */ /* 0x000ee40000300800 */
[----:B------:R-:W3:Y:S02]  /*d8be0*/  LDL.LU R239, [R1+0x44c] ;  /* 0x00044c0001ef7983 */ /* 0x000ee40000300800 */
[----:B------:R-:W4:Y:S01]  /*d8bf0*/  LDL.LU R64, [R1+0x3f0] ;  /* 0x0003f00001407983 */ /* 0x000f220000300800 */
[----:B------:R-:W4:Y:S01]  /*d8c00*/  LDL.LU R65, [R1+0x3f4] ;  /* 0x0003f40001417983 */ /* 0x000f220000300800 */
[----:B------:R-:W-:Y:S01]  /*d8c10*/  MOV R230, R245 ;  /* 0x000000f500e67202 */ /* 0x000fe20000000f00 */
[----:B------:R-:W-:-:S02]  /*d8c20*/  IMAD.MOV.U32 R231, RZ, RZ, R244 ;  /* 0x000000ffffe77224 */ /* 0x000fc400078e00f4 */
        /* <DEDUP_REMOVED lines=14> */
[----:B------:R-:W4:Y:S02]  /*d8d10*/  LDL.LU R207, [R1+0x39c] ;  /* 0x00039c0001cf7983 */ /* 0x000f240000300800 */
[----:B------:R-:W4:Y:S02]  /*d8d20*/  LDL.LU R208, [R1+0x380] ;  /* 0x0003800001d07983 */ /* 0x000f240000300800 */
[----:B------:R-:W4:Y:S01]  /*d8d30*/  LDL.LU R209, [R1+0x384] ;  /* 0x0003840001d17983 */ /* 0x000f220000300800 */
[----:B------:R-:W4:Y:S01]  /*d8d40*/  LDL.LU R210, [R1+0x388] ;  /* 0x0003880001d27983 */ /* 0x000f220000300800 */
[----:B------:R-:W4:Y:S01]  /*d8d50*/  LDL.LU R211, [R1+0x38c] ;  /* 0x00038c0001d37983 */ /* 0x000f220000300800 */
[----:B------:R-:W-:Y:S01]  /*d8d60*/  MOV R7, R247 ;  /* 0x000000f700077202 */ /* 0x000fe20000000f00 */
[----:B------:R-:W4:Y:S01]  /*d8d70*/  LDL.LU R244, [R1+0x370] ;  /* 0x0003700001f47983 */ /* 0x000f220000300800 */
[----:B------:R-:W4:Y:S01]  /*d8d80*/  LDL.LU R245, [R1+0x374] ;  /* 0x0003740001f57983 */ /* 0x000f220000300800 */
[----:B------:R-:W4:Y:S02]  /*d8d90*/  LDL.LU R246, [R1+0x378] ;  /* 0x0003780001f67983 */ /* 0x000f240000300800 */
[----:B------:R-:W4:Y:S01]  /*d8da0*/  LDL.LU R247, [R1+0x37c] ;  /* 0x00037c0001f77983 */ /* 0x000f220000300800 */
[----:B--2---:R-:W-:Y:S08]  /*d8db0*/  HMMA.1688.F32.TF32 R20, R20, R34, R220 ;  /* 0x000000221414723c */ /* 0x004ff000000810dc */
[C---:B---3--:R-:W-:Y:S08]  /*d8dc0*/  HMMA.1688.F32.TF32 R228, R240.reuse, R230, R224 ;  /* 0x000000e6f0e4723c */ /* 0x048ff000000810e0 */
[C---:B------:R-:W-:Y:S08]  /*d8dd0*/  HMMA.1688.F32.TF32 R16, R240.reuse, R234, R16 ;  /* 0x000000eaf010723c */ /* 0x040ff00000081010 */
[C---:B------:R-:W-:Y:S01]  /*d8de0*/  HMMA.1688.F32.TF32 R12, R240.reuse, R14, R236 ;  /* 0x0000000ef00c723c */ /* 0x040fe200000810ec */
[----:B------:R-:W2:Y:S01]  /*d8df0*/  LDL.LU.64 R222, [R1+0x7ba8] ;  /* 0x007ba80001de7983 */ /* 0x000ea20000300a00 */
[----:B------:R-:W3:Y:S06]  /*d8e00*/  LDL.LU.64 R220, [R1+0x7ba0] ;  /* 0x007ba00001dc7983 */ /* 0x000eec0000300a00 */
[----:B------:R-:W-:Y:S01]  /*d8e10*/  HMMA.1688.F32.TF32 R4, R240, R6, R24 ;  /* 0x00000006f004723c */ /* 0x000fe20000081018 */
[----:B------:R-:W-:Y:S01]  /*d8e20*/  STL.64 [R1+0x1fb0], R20 ;  /* 0x001fb01401007387 */ /* 0x000fe20000100a00 */
[----:B------:R1:W-:Y:S02]  /*d8e30*/  STL.64 [R1+0x1fb8], R22 ;  /* 0x001fb81601007387 */ /* 0x0003e40000100a00 */
[----:B-1----:R-:W-:-:S02]  /*d8e40*/  IMAD.MOV.U32 R22, RZ, RZ, R3 ;  /* 0x000000ffff167224 */ /* 0x002fc400078e0003 */
[----:B------:R-:W2:Y:S01]  /*d8e50*/  LDL.LU R3, [R1+0x7b98] ;  /* 0x007b980001037983 */ /* 0x000ea20000300800 */
[----:B------:R-:W2:Y:S02]  /*d8e60*/  LDL.LU.64 R226, [R1+0x7b90] ;  /* 0x007b900001e27983 */ /* 0x000ea40000300a00 */
[----:B------:R-:W2:Y:S02]  /*d8e70*/  LDL.LU.64 R224, [R1+0x7b88] ;  /* 0x007b880001e07983 */ /* 0x000ea40000300a00 */
[----:B------:R-:W-:Y:S01]  /*d8e80*/  STL.64 [R1+0x1fa0], R228 ;  /* 0x001fa0e401007387 */ /* 0x000fe20000100a00 */
[----:B------:R1:W-:Y:S01]  /*d8e90*/  STL.64 [R1+0x1fa8], R230 ;  /* 0x001fa8e601007387 */ /* 0x0003e20000100a00 */
[----:B------:R-:W-:Y:S01]  /*d8ea0*/  MOV R23, R8 ;  /* 0x0000000800177202 */ /* 0x000fe20000000f00 */
[----:B------:R-:W-:Y:S02]  /*d8eb0*/  IMAD.MOV.U32 R8, RZ, RZ, R235 ;  /* 0x000000ffff087224 */ /* 0x000fe400078e00eb */
[----:B-1----:R-:W2:Y:S01]  /*d8ec0*/  LDL.LU.64 R230, [R1+0x7b80] ;  /* 0x007b800001e67983 */ /* 0x002ea20000300a00 */
[----:B------:R-:W2:Y:S02]  /*d8ed0*/  LDL.LU.64 R228, [R1+0x7b78] ;  /* 0x007b780001e47983 */ /* 0x000ea40000300a00 */
[----:B------:R1:W-:Y:S02]  /*d8ee0*/  STL.64 [R1+0x1f90], R16 ;  /* 0x001f901001007387 */ /* 0x0003e40000100a00 */
[----:B------:R4:W-:Y:S02]  /*d8ef0*/  STL.64 [R1+0x1f98], R18 ;  /* 0x001f981201007387 */ /* 0x0009e40000100a00 */
[----:B-1----:R-:W-:Y:S01]  /*d8f00*/  IMAD.MOV.U32 R16, RZ, RZ, R234 ;  /* 0x000000ffff107224 */ /* 0x002fe200078e00ea */
[----:B----4-:R-:W4:Y:S01]  /*d8f10*/  LDL.LU.64 R18, [R1+0x7b70] ;  /* 0x007b700001127983 */ /* 0x010f220000300a00 */
[----:B------:R-:W2:Y:S02]  /*d8f20*/  LDL.LU R17, [R1+0x7b68] ;  /* 0x007b680001117983 */ /* 0x000ea40000300800 */
[----:B------:R-:W2:Y:S02]  /*d8f30*/  LDL.LU.64 R234, [R1+0x7b60] ;  /* 0x007b600001ea7983 */ /* 0x000ea40000300a00 */
[----:B------:R-:W2:Y:S01]  /*d8f40*/  LDL.LU.64 R232, [R1+0x7b58] ;  /* 0x007b580001e87983 */ /* 0x000ea20000300a00 */
[----:B------:R-:W2:Y:S01]  /*d8f50*/  LDL.LU.64 R238, [R1+0x7b50] ;  /* 0x007b500001ee7983 */ /* 0x000ea20000300a00 */
[----:B------:R-:W2:Y:S02]  /*d8f60*/  LDL.LU.64 R236, [R1+0x7b48] ;  /* 0x007b480001ec7983 */ /* 0x000ea40000300a00 */
[----:B------:R-:W-:Y:S02]  /*d8f70*/  STL.64 [R1+0x1f80], R12 ;  /* 0x001f800c01007387 */ /* 0x000fe40000100a00 */
[----:B------:R1:W-:Y:S01]  /*d8f80*/  STL.64 [R1+0x1f88], R14 ;  /* 0x001f880e01007387 */ /* 0x0003e20000100a00 */
[C---:B------:R-:W-:Y:S01]  /*d8f90*/  HMMA.1688.F32.TF32 R20, R240.reuse, R22, R248 ;  /* 0x00000016f014723c */ /* 0x040fe200000810f8 */
        /* <DEDUP_REMOVED lines=8> */
[----:B------:R-:W2:Y:S02]  /*d9020*/  LDL.LU.64 R250, [R1+0x7b10] ;  /* 0x007b100001fa7983 */ /* 0x000ea40000300a00 */
[----:B------:R-:W3:Y:S07]  /*d9030*/  LDL.LU.64 R248, [R1+0x7b08] ;  /* 0x007b080001f87983 */ /* 0x000eee0000300a00 */
[----:B------:R-:W-:Y:S01]  /*d9040*/  STL.64 [R1+0x1f60], R20 ;  /* 0x001f601401007387 */ /* 0x000fe20000100a00 */
[----:B------:R1:W-:Y:S01]  /*d9050*/  STL.64 [R1+0x1f68], R22 ;  /* 0x001f681601007387 */ /* 0x0003e20000100a00 */
[C---:B----4-:R-:W-:Y:S08]  /*d9060*/  HMMA.1688.F32.TF32 R28, R240.reuse, R18, R28 ;  /* 0x00000012f01c723c */ /* 0x050ff0000008101c */
[C---:B--2---:R-:W-:Y:S08]  /*d9070*/  HMMA.1688.F32.TF32 R56, R240.reuse, R250, R56 ;  /* 0x000000faf038723c */ /* 0x044ff00000081038 */
        /* <DEDUP_REMOVED lines=43> */
[----:B---3--:R-:W-:Y:S11]  /*d9330*/  STL.64 [R1+0x7a08], R220 ;  /* 0x007a08dc01007387 */ /* 0x008ff60000100a00 */
        /* <DEDUP_REMOVED lines=115> */
[C---:B---3--:R-:W-:Y:S08]  /*d9a70*/  HMMA.1688.F32.TF32 R28, R240.reuse, R154, R28 ;  /* 0x0000009af01c723c */ /* 0x048ff0000008101c */
        /* <DEDUP_REMOVED lines=31> */
[----:B------:R-:W-:Y:S04]  /*d9c70*/  LDS R20, [R9+0x45100] ;  /* 0x0451000009147984 */ /* 0x000fe80000000800 */
[----:B------:R-:W-:Y:S04]  /*d9c80*/  LDS R22, [R9+0x45900] ;  /* 0x0459000009167984 */ /* 0x000fe80000000800 */
[----:B------:R-:W-:Y:S04]  /*d9c90*/  LDS R21, [R252+0x45100] ;  /* 0x04510000fc157984 */ /* 0x000fe80000000800 */
[----:B------:R-:W1:Y:S01]  /*d9ca0*/  LDS R23, [R252+0x45900] ;  /* 0x04590000fc177984 */ /* 0x000e620000000800 */
[C---:B----4-:R-:W-:Y:S03]  /*d9cb0*/  HMMA.1688.F32.TF32 R12, R240.reuse, R162, R60 ;  /* 0x000000a2f00c723c */ /* 0x050fe6000008103c */
[----:B------:R-:W-:Y:S01]  /*d9cc0*/  STL.64 [R1+0x7990], R162 ;  /* 0x007990a201007387 */ /* 0x000fe20000100a00 */
[----:B------:R-:W-:Y:S11]  /*d9cd0*/  STL.64 [R1+0x7988], R160 ;  /* 0x007988a001007387 */ /* 0x000ff60000100a00 */
[----:B------:R-:W-:Y:S08]  /*d9ce0*/  @!UPT UIADD3 URZ, URZ, URZ, URZ ;  /* 0x0000003f3f3ff290 */ /* 0x000ff0000fffe03f */
        /* <DEDUP_REMOVED lines=10> */
[----:B------:R2:W-:Y:S06]  /*d9d90*/  STL.64 [R1+0x1448], R30 ;  /* 0x0014481e01007387 */ /* 0x0005ec0000100a00 */
[C---:B--2---:R-:W-:Y:S11]  /*d9da0*/  HMMA.1688.F32.TF32 R28, R240.reuse, R146, R132 ;  /* 0x00000092f01c723c */ /* 0x044ff60000081084 */
[----:B------:R-:W-:Y:S04]  /*d9db0*/  @!UPT UIADD3 URZ, URZ, URZ, URZ ;  /* 0x0000003f3f3ff290 */ /* 0x000fe8000fffe03f */
[----:B------:R-:W-:Y:S01]  /*d9dc0*/  STL.64 [R1+0x1430], R12 ;  /* 0x0014300c01007387 */ /* 0x000fe20000100a00 */
[----:B------:R2:W-:Y:S02]  /*d9dd0*/  STL.64 [R1+0x1438], R14 ;  /* 0x0014380e01007387 */ /* 0x0005e40000100a00 */
[----:B------:R-:W3:Y:S01]  /*d9de0*/  LDL.LU R60, [R1+0x750] ;  /* 0x00075000013c7983 */ /* 0x000ee20000300800 */
[C---:B--2---:R-:W-:Y:S04]  /*d9df0*/  HMMA.1688.F32.TF32 R12, R240.reuse, R142, R244 ;  /* 0x0000008ef00c723c */ /* 0x044fe800000810f4 */
[----:B------:R2:W-:Y:S01]  /*d9e00*/  STL.64 [R1+0x1410], R28 ;  /* 0x0014101c01007387 */ /* 0x0005e20000100a00 */
[----:B------:R4:W-:Y:S11]  /*d9e10*/  STL.64 [R1+0x1418], R30 ;  /* 0x0014181e01007387 */ /* 0x0009f60000100a00 */
[----:B------:R-:W-:Y:S07]  /*d9e20*/  @!UPT UIADD3 URZ, URZ, URZ, URZ ;  /* 0x0000003f3f3ff290 */ /* 0x000fee000fffe03f */
        /* <DEDUP_REMOVED lines=53> */
[----:B------:R-:W4:Y:S02]  /*da180*/  LDL.LU R224, [R1+0x7b0] ;  /* 0x0007b00001e07983 */ /* 0x000f240000300800 */
[----:B------:R-:W4:Y:S02]  /*da190*/  LDL.LU R225, [R1+0x7b4] ;  /* 0x0007b40001e17983 */ /* 0x000f240000300800 */
[----:B------:R-:W4:Y:S01]  /*da1a0*/  LDL.LU R226, [R1+0x7b8] ;  /* 0x0007b80001e27983 */ /* 0x000f220000300800 */
[----:B------:R-:W4:Y:S01]  /*da1b0*/  LDL.LU R227, [R1+0x7bc] ;  /* 0x0007bc0001e37983 */ /* 0x000f220000300800 */
        /* <DEDUP_REMOVED lines=47> */
[C---:B--2---:R-:W-:Y:S01]  /*da4b0*/  HMMA.1688.F32.TF32 R128, R240.reuse, R30, R132 ;  /* 0x0000001ef080723c */ /* 0x044fe20000081084 */
[----:B------:R-:W-:Y:S01]  /*da4c0*/  STL.64 [R1+0x7930], R30 ;  /* 0x0079301e01007387 */ /* 0x000fe20000100a00 */
[----:B---3--:R1:W-:Y:S06]  /*da4d0*/  STL.64 [R1+0x7928], R28 ;  /* 0x0079281c01007387 */ /* 0x0083ec0000100a00 */
[C---:B------:R-:W-:Y:S08]  /*da4e0*/  HMMA.1688.F32.TF32 R132, R240.reuse, R10, R140 ;  /* 0x0000000af084723c */ /* 0x040ff0000008108c */
[C---:B-1----:R-:W-:Y:S07]  /*da4f0*/  HMMA.1688.F32.TF32 R28, R240.reuse, R122, R160 ;  /* 0x0000007af01c723c */ /* 0x042fee00000810a0 */
        /* <DEDUP_REMOVED lines=33> */
[----:B------:R-:W-:Y:S05]  /*da710*/  STL.64 [R1+0x1278], R134 ;  /* 0x0012788601007387 */ /* 0x000fea0000100a00 */
        /* <DEDUP_REMOVED lines=62> */
[----:B------:R-:W4:Y:S02]  /*dab00*/  LDL.64 R142, [R1+0x48] ;  /* 0x00004800018e7983 */ /* 0x000f240000100a00 */
        /* <DEDUP_REMOVED lines=8> */
[----:B------:R-:W4:Y:S02]  /*dab90*/  LDL.64 R218, [R1+0x28] ;  /* 0x0000280001da7983 */ /* 0x000f240000100a00 */
[----:B------:R-:W4:Y:S01]  /*daba0*/  LDL.64 R226, [R1+0x18] ;  /* 0x0000180001e27983 */ /* 0x000f220000100a00 */
[----:B------:R-:W4:Y:S01]  /*dabb0*/  LDL.LU R228, [R1+0x200] ;  /* 0x0002000001e47983 */ /* 0x000f220000300800 */
[----:B------:R-:W4:Y:S02]  /*dabc0*/  LDL.LU R229, [R1+0x204] ;  /* 0x0002040001e57983 */ /* 0x000f240000300800 */
[----:B------:R-:W4:Y:S02]  /*dabd0*/  LDL.LU R230, [R1+0x208] ;  /* 0x0002080001e67983 */ /* 0x000f240000300800 */
[----:B------:R-:W4:Y:S01]  /*dabe0*/  LDL.LU R231, [R1+0x20c] ;  /* 0x00020c0001e77983 */ /* 0x000f220000300800 */
[----:B------:R-:W4:Y:S01]  /*dabf0*/  LDL.64 R234, [R1+0x8] ;  /* 0x0000080001ea7983 */ /* 0x000f220000100a00 */
[----:B-1----:R-:W4:Y:S02]  /*dac00*/  LDL.LU R12, [R1+0x1e0] ;  /* 0x0001e000010c7983 */ /* 0x002f240000300800 */
[----:B------:R-:W4:Y:S02]  /*dac10*/  LDL.LU R13, [R1+0x1e4] ;  /* 0x0001e400010d7983 */ /* 0x000f240000300800 */
[----:B---3--:R-:W3:Y:S01]  /*dac20*/  LDL.LU R14, [R1+0x1e8] ;  /* 0x0001e800010e7983 */ /* 0x008ee20000300800 */
        /* <DEDUP_REMOVED lines=28> */
[----:B--2---:R1:W-:Y:S02]  /*dadf0*/  STL.64 [R1+0x78d8], R64 ;  /* 0x0078d84001007387 */ /* 0x0043e40000100a00 */
        /* <DEDUP_REMOVED lines=10> */
[----:B------:R-:W-:Y:S01]  /*daea0*/  HMMA.1688.F32.TF32 R68, R240, R54, R68 ;  /* 0x00000036f044723c */ /* 0x000fe20000081044 */
[----:B------:R-:W4:Y:S01]  /*daeb0*/  LDL.LU.64 R56, [R1+0x7a68] ;  /* 0x007a680001387983 */ /* 0x000f220000300a00 */
[----:B------:R-:W-:Y:S01]  /*daec0*/  MOV R162, R16 ;  /* 0x0000001000a27202 */ /* 0x000fe20000000f00 */
[----:B------:R-:W-:-:S05]  /*daed0*/  IMAD.MOV.U32 R163, RZ, RZ, R8 ;  /* 0x000000ffffa37224 */ /* 0x000fca00078e0008 */
[C---:B--2---:R-:W-:Y:S11]  /*daee0*/  HMMA.1688.F32.TF32 R64, R240.reuse, R58, R64 ;  /* 0x0000003af040723c */ /* 0x044ff60000081040 */
[----:B------:R-:W-:Y:S11]  /*daef0*/  @!UPT UIADD3 URZ, URZ, URZ, URZ ;  /* 0x0000003f3f3ff290 */ /* 0x000ff6000fffe03f */
[----:B------:R-:W-:Y:S01]  /*daf00*/  @!UPT UIADD3 URZ, URZ, URZ, URZ ;  /* 0x0000003f3f3ff290 */ /* 0x000fe2000fffe03f */
[----:B------:R-:W-:Y:S01]  /*daf10*/  STL.64 [R1+0x11a0], R64 ;  /* 0x0011a04001007387 */ /* 0x000fe20000100a00 */
[----:B------:R3:W-:Y:S02]  /*daf20*/  STL.64 [R1+0x11a8], R66 ;  /* 0x0011a84201007387 */ /* 0x0007e40000100a00 */
[----:B------:R-:W-:Y:S02]  /*daf30*/  STL.64 [R1+0x1190], R68 ;  /* 0x0011904401007387 */ /* 0x000fe40000100a00 */
[----:B------:R1:W-:Y:S01]  /*daf40*/  STL.64 [R1+0x1198], R70 ;  /* 0x0011984601007387 */ /* 0x0003e20000100a00 */
[C---:B---3--:R-:W-:Y:S08]  /*daf50*/  HMMA.1688.F32.TF32 R64, R240.reuse, R50, R72 ;  /* 0x00000032f040723c */ /* 0x048ff00000081048 */
[C---:B-1----:R-:W-:Y:S08]  /*daf60*/  HMMA.1688.F32.TF32 R68, R240.reuse, R46, R76 ;  /* 0x0000002ef044723c */ /* 0x042ff0000008104c */
[C---:B------:R-:W-:Y:S07]  /*daf70*/  HMMA.1688.F32.TF32 R72, R240.reuse, R42, R80 ;  /* 0x0000002af048723c */ /* 0x040fee0000081050 */
[----:B------:R-:W-:Y:S01]  /*daf80*/  STL.64 [R1+0x1170], R64 ;  /* 0x0011704001007387 */ /* 0x000fe20000100a00 */
[----:B------:R1:W-:Y:S07]  /*daf90*/  STL.64 [R1+0x1178], R66 ;  /* 0x0011784201007387 */ /* 0x0003ee0000100a00 */
[----:B------:R-:W-:Y:S02]  /*dafa0*/  STL.64 [R1+0x1150], R68 ;  /* 0x0011504401007387 */ /* 0x000fe40000100a00 */
[----:B------:R2:W-:Y:S01]  /*dafb0*/  STL.64 [R1+0x1158], R70 ;  /* 0x0011584601007387 */ /* 0x0005e20000100a00 */
[C---:B-1----:R-:W-:Y:S08]  /*dafc0*/  HMMA.1688.F32.TF32 R64, R240.reuse, R38, R28 ;  /* 0x00000026f040723c */ /* 0x042ff0000008101c */
[----:B--2---:R-:W-:Y:S08]  /*dafd0*/  HMMA.1688.F32.TF32 R68, R240, R34, R128 ;  /* 0x00000022f044723c */ /* 0x004ff00000081080 */
[C---:B------:R-:W-:Y:S01]  /*dafe0*/  HMMA.1688.F32.TF32 R28, R20.reuse, R142, R132 ;  /* 0x0000008e141c723c */ /* 0x040fe20000081084 */
[----:B------:R-:W-:Y:S01]  /*daff0*/  STL.64 [R1+0x1120], R72 ;  /* 0x0011204801007387 */ /* 0x000fe20000100a00 */
[----:B------:R-:W-:Y:S05]  /*db000*/  STL.64 [R1+0x1128], R74 ;  /* 0x0011284a01007387 */ /* 0x000fea0000100a00 */
[----:B------:R-:W-:Y:S01]  /*db010*/  STL.64 [R1+0x10f0], R64 ;  /* 0x0010f04001007387 */ /* 0x000fe20000100a00 */
[----:B------:R-:W-:Y:S07]  /*db020*/  STL.64 [R1+0x10f8], R66 ;  /* 0x0010f84201007387 */ /* 0x000fee0000100a00 */
[----:B------:R-:W-:Y:S02]  /*db030*/  STL.64 [R1+0x1090], R68 ;  /* 0x0010904401007387 */ /* 0x000fe40000100a00 */
[----:B------:R1:W-:Y:S06]  /*db040*/  STL.64 [R1+0x1098], R70 ;  /* 0x0010984601007387 */ /* 0x0003ec0000100a00 */
[----:B------:R-:W-:Y:S01]  /*db050*/  STL.64 [R1+0x1070], R28 ;  /* 0x0010701c01007387 */ /* 0x000fe20000100a00 */
[----:B------:R2:W-:Y:S01]  /*db060*/  STL.64 [R1+0x1078], R30 ;  /* 0x0010781e01007387 */ /* 0x0005e20000100a00 */
[C---:B-1----:R-:W-:Y:S08]  /*db070*/  HMMA.1688.F32.TF32 R68, R20.reuse, R162, R156 ;  /* 0x000000a21444723c */ /* 0x042ff0000008109c */
[C---:B--2---:R-:W-:Y:S11]  /*db080*/  HMMA.1688.F32.TF32 R28, R20.reuse, R218, R164 ;  /* 0x000000da141c723c */ /* 0x044ff600000810a4 */
        /* <DEDUP_REMOVED lines=19> */
[----:B------:R-:W2:Y:S02]  /*db1c0*/  LDL.LU R140, [R1+0xd0] ;  /* 0x0000d000018c7983 */ /* 0x000ea40000300800 */
[----:B------:R-:W-:Y:S01]  /*db1d0*/  IMAD.MOV.U32 R65, RZ, RZ, R142 ;  /* 0x000000ffff417224 */ /* 0x000fe200078e008e */
[----:B------:R-:W-:-:S08]  /*db1e0*/  MOV R64, R143 ;  /* 0x0000008f00407202 */ /* 0x000fd00000000f00 */
[----:B------:R1:W-:Y:S01]  /*db1f0*/  STL.64 [R1+0xaf0], R28 ;  /* 0x000af01c01007387 */ /* 0x0003e20000100a00 */
[----:B------:R3:W-:Y:S07]  /*db200*/  STL.64 [R1+0xaf8], R30 ;  /* 0x000af81e01007387 */ /* 0x0007ee0000100a00 */
[----:B------:R3:W-:Y:S02]  /*db210*/  STL.64 [R1+0xac0], R12 ;  /* 0x000ac00c01007387 */ /* 0x0007e40000100a00 */
[----:B------:R4:W-:Y:S01]  /*db220*/  STL.64 [R1+0xac8], R14 ;  /* 0x000ac80e01007387 */ /* 0x0009e20000100a00 */
        /* <DEDUP_REMOVED lines=43> */
[----:B----4-:R-:W2:Y:S01]  /*db4e0*/  LDL.LU R14, [R1+0x1c8] ;  /* 0x0001c800010e7983 */ /* 0x010ea20000300800 */
[----:B------:R-:W2:Y:S02]  /*db4f0*/  LDL.LU R15, [R1+0x1cc] ;  /* 0x0001cc00010f7983 */ /* 0x000ea40000300800 */
[----:B------:R-:W4:Y:S02]  /*db500*/  LDL.LU R232, [R1+0x1a0] ;  /* 0x0001a00001e87983 */ /* 0x000f240000300800 */
[----:B------:R-:W-:Y:S01]  /*db510*/  IMAD.MOV.U32 R8, RZ, RZ, R234 ;  /* 0x000000ffff087224 */ /* 0x000fe200078e00ea */
[----:B------:R-:W4:Y:S01]  /*db520*/  LDL.LU R233, [R1+0x1a4] ;  /* 0x0001a40001e97983 */ /* 0x000f220000300800 */
[----:B------:R-:W-:Y:S01]  /*db530*/  MOV R16, R235 ;  /* 0x000000eb00107202 */ /* 0x000fe20000000f00 */
[----:B------:R-:W4:Y:S02]  /*db540*/  LDL.LU R234, [R1+0x1a8] ;  /* 0x0001a80001ea7983 */ /* 0x000f240000300800 */
[----:B------:R-:W4:Y:S01]  /*db550*/  LDL.LU R235, [R1+0x1ac] ;  /* 0x0001ac0001eb7983 */ /* 0x000f220000300800 */
        /* <DEDUP_REMOVED lines=135> */
[----:B---3--:R-:W-:Y:S02]  /*dbdd0*/  IMAD.MOV.U32 R76, RZ, RZ, R247 ;  /* 0x000000ffff4c7224 */ /* 0x008fe400078e00f7 */
[----:B------:R-:W3:Y:S11]  /*dbde0*/  LDL.LU R247, [R1+0x79e4] ;  /* 0x0079e40001f77983 */ /* 0x000ef60000300800 */
[----:B------:R-:W-:Y:S09]  /*dbdf0*/  @!UPT UIADD3 URZ, URZ, URZ, URZ ;  /* 0x0000003f3f3ff290 */ /* 0x000ff2000fffe03f */
[----:B------:R-:W-:Y:S02]  /*dbe00*/  STL.64 [R1+0x750], R28 ;  /* 0x0007501c01007387 */ /* 0x000fe40000100a00 */
[----:B------:R1:W-:Y:S02]  /*dbe10*/  STL.64 [R1+0x758], R30 ;  /* 0x0007581e01007387 */ /* 0x0003e40000100a00 */
[----:B--2---:R-:W-:Y:S01]  /*dbe20*/  IMAD.MOV.U32 R77, RZ, RZ, R245 ;  /* 0x000000ffff4d7224 */ /* 0x004fe200078e00f5 */
[----:B------:R-:W-:Y:S01]  /*dbe30*/  MOV R78, R246 ;  /* 0x000000f6004e7202 */ /* 0x000fe20000000f00 */
[----:B------:R-:W2:Y:S01]  /*dbe40*/  LDL.LU R245, [R1+0x79e0] ;  /* 0x0079e00001f57983 */ /* 0x000ea20000300800 */
[----:B------:R-:W2:Y:S02]  /*dbe50*/  LDL.LU R246, [R1+0x79dc] ;  /* 0x0079dc0001f67983 */ /* 0x000ea40000300800 */
[----:B------:R-:W-:Y:S02]  /*dbe60*/  IMAD.MOV.U32 R79, RZ, RZ, R244 ;  /* 0x000000ffff4f7224 */ /* 0x000fe400078e00f4 */
[----:B------:R-:W4:Y:S01]  /*dbe70*/  LDL.LU R244, [R1+0x79d8] ;  /* 0x0079d80001f47983 */ /* 0x000f220000300800 */
[----:B------:R-:W4:Y:S02]  /*dbe80*/  LDL.LU R72, [R1+0xcf0] ;  /* 0x000cf00001487983 */ /* 0x000f240000300800 */
[----:B------:R-:W4:Y:S02]  /*dbe90*/  LDL.LU R73, [R1+0xcf4] ;  /* 0x000cf40001497983 */ /* 0x000f240000300800 */
[----:B------:R-:W4:Y:S01]  /*dbea0*/  LDL.LU R74, [R1+0xcf8] ;  /* 0x000cf800014a7983 */ /* 0x000f220000300800 */
[----:B------:R-:W4:Y:S01]  /*dbeb0*/  LDL.LU R75, [R1+0xcfc] ;  /* 0x000cfc00014b7983 */ /* 0x000f220000300800 */
[----:B---3--:R-:W-:-:S02]  /*dbec0*/  IMAD.MOV.U32 R199, RZ, RZ, R247 ;  /* 0x000000ffffc77224 */ /* 0x008fc400078e00f7 */
[----:B--2---:R-:W-:Y:S02]  /*dbed0*/  IMAD.MOV.U32 R196, RZ, RZ, R246 ;  /* 0x000000ffffc47224 */ /* 0x004fe400078e00f6 */
[----:B------:R-:W-:Y:S01]  /*dbee0*/  IMAD.MOV.U32 R198, RZ, RZ, R245 ;  /* 0x000000ffffc67224 */ /* 0x000fe200078e00f5 */
[----:B------:R-:W2:Y:S01]  /*dbef0*/  LDL.LU R246, [R1+0x79d4] ;  /* 0x0079d40001f67983 */ /* 0x000ea20000300800 */
[----:B----4-:R-:W-:-:S03]  /*dbf00*/  MOV R197, R244 ;  /* 0x000000f400c57202 */ /* 0x010fc60000000f00 */
[----:B------:R-:W3:Y:S01]  /*dbf10*/  LDL.LU R244, [R1+0x79d0] ;  /* 0x0079d00001f47983 */ /* 0x000ee20000300800 */
[----:B------:R-:W4:Y:S03]  /*dbf20*/  LDL.LU R245, [R1+0x79cc] ;  /* 0x0079cc0001f57983 */ /* 0x000f260000300800 */
[----:B------:R-:W3:Y:S01]  /*dbf30*/  LDL.LU R247, [R1+0x79c8] ;  /* 0x0079c80001f77983 */ /* 0x000ee20000300800 */
[----:B------:R-:W3:Y:S02]  /*dbf40*/  LDL.LU R188, [R1+0xc60] ;  /* 0x000c600001bc7983 */ /* 0x000ee40000300800 */
[----:B------:R-:W3:Y:S02]  /*dbf50*/  LDL.LU R189, [R1+0xc64] ;  /* 0x000c640001bd7983 */ /* 0x000ee40000300800 */
[----:B------:R-:W3:Y:S01]  /*dbf60*/  LDL.LU R190, [R1+0xc68] ;  /* 0x000c680001be7983 */ /* 0x000ee20000300800 */
[----:B------:R-:W3:Y:S01]  /*dbf70*/  LDL.LU R191, [R1+0xc6c] ;  /* 0x000c6c0001bf7983 */ /* 0x000ee20000300800 */
[----:B--2---:R-:W-:-:S02]  /*dbf80*/  MOV R187, R246 ;  /* 0x000000f600bb7202 */ /* 0x004fc40000000f00 */
[----:B----4-:R-:W-:Y:S01]  /*dbf90*/  MOV R184, R245 ;  /* 0x000000f500b87202 */ /* 0x010fe20000000f00 */
[----:B---3--:R-:W-:Y:S01]  /*dbfa0*/  IMAD.MOV.U32 R185, RZ, RZ, R247 ;  /* 0x000000ffffb97224 */ /* 0x008fe200078e00f7 */
[----:B------:R-:W2:Y:S01]  /*dbfb0*/  LDL.LU R245, [R1+0x79c4] ;  /* 0x0079c40001f57983 */ /* 0x000ea20000300800 */
[----:B------:R-:W3:Y:S02]  /*dbfc0*/  LDL.LU R247, [R1+0x79c0] ;  /* 0x0079c00001f77983 */ /* 0x000ee40000300800 */
[----:B------:R-:W-:Y:S02]  /*dbfd0*/  IMAD.MOV.U32 R186, RZ, RZ, R244 ;  /* 0x000000ffffba7224 */ /* 0x000fe400078e00f4 */
[----:B------:R-:W4:Y:S01]  /*dbfe0*/  LDL.LU R244, [R1+0x79bc] ;  /* 0x0079bc0001f47983 */ /* 0x000f220000300800 */
[----:B------:R-:W4:Y:S02]  /*dbff0*/  LDL.LU R246, [R1+0x79b8] ;  /* 0x0079b80001f67983 */ /* 0x000f240000300800 */
[----:B------:R-:W4:Y:S02]  /*dc000*/  LDL.LU R180, [R1+0xc00] ;  /* 0x000c000001b47983 */ /* 0x000f240000300800 */
[----:B------:R-:W4:Y:S01]  /*dc010*/  LDL.LU R181, [R1+0xc04] ;  /* 0x000c040001b57983 */ /* 0x000f220000300800 */
[----:B------:R-:W4:Y:S01]  /*dc020*/  LDL.LU R182, [R1+0xc08] ;  /* 0x000c080001b67983 */ /* 0x000f220000300800 */
[----:B------:R-:W4:Y:S02]  /*dc030*/  LDL.LU R183, [R1+0xc0c] ;  /* 0x000c0c0001b77983 */ /* 0x000f240000300800 */
[----:B--2---:R-:W-:Y:S01]  /*dc040*/  IMAD.MOV.U32 R179, RZ, RZ, R245 ;  /* 0x000000ffffb37224 */ /* 0x004fe200078e00f5 */
[----:B---3--:R-:W-:Y:S01]  /*dc050*/  MOV R178, R247 ;  /* 0x000000f700b27202 */ /* 0x008fe20000000f00 */
[----:B----4-:R-:W-:-:S02]  /*dc060*/  IMAD.MOV.U32 R176, RZ, RZ, R244 ;  /* 0x000000ffffb07224 */ /* 0x010fc400078e00f4 */
[----:B------:R-:W-:Y:S01]  /*dc070*/  IMAD.MOV.U32 R177, RZ, RZ, R246 ;  /* 0x000000ffffb17224 */ /* 0x000fe200078e00f6 */
[----:B------:R-:W1:Y:S01]  /*dc080*/  LDL.LU R244, [R1+0x79b4] ;  /* 0x0079b40001f47983 */ /* 0x000e620000300800 */
[----:B------:R-:W2:Y:S02]  /*dc090*/  LDL.LU R246, [R1+0x79b0] ;  /* 0x0079b00001f67983 */ /* 0x000ea40000300800 */
[----:B------:R-:W3:Y:S02]  /*dc0a0*/  LDL.LU R247, [R1+0x79ac] ;  /* 0x0079ac0001f77983 */ /* 0x000ee40000300800 */
        /* <DEDUP_REMOVED lines=9> */
[----:B-1----:R-:W-:Y:S01]  /*dc140*/  IMAD.MOV.U32 R31, RZ, RZ, R244 ;  /* 0x000000ffff1f7224 */ /* 0x002fe200078e00f4 */
[----:B--2---:R-:W-:Y:S01]  /*dc150*/  MOV R29, R246 ;  /* 0x000000f6001d7202 */ /* 0x004fe20000000f00 */
[----:B------:R-:W2:Y:S01]  /*dc160*/  LDL.LU R244, [R1+0x60] ;  /* 0x0000600001f47983 */ /* 0x000ea20000300800 */
[----:B----4-:R-:W-:-:S02]  /*dc170*/  IMAD.MOV.U32 R30, RZ, RZ, R245 ;  /* 0x000000ffff1e7224 */ /* 0x010fc400078e00f5 */
[----:B------:R-:W2:Y:S02]  /*dc180*/  LDL.LU R245, [R1+0x64] ;  /* 0x0000640001f57983 */ /* 0x000ea40000300800 */
[----:B---3--:R-:W-:Y:S01]  /*dc190*/  IMAD.MOV.U32 R28, RZ, RZ, R247 ;  /* 0x000000ffff1c7224 */ /* 0x008fe200078e00f7 */
        /* <DEDUP_REMOVED lines=55> */
[----:B------:R-:W4:Y:S01]  /*dc510*/  LDL.LU.64 R160, [R1+0x7988] ;  /* 0x0079880001a07983 */ /* 0x000f220000300a00 */
        /* <DEDUP_REMOVED lines=15> */
[C---:B------:R-:W-:Y:S11]  /*dc610*/  HMMA.1688.F32.TF32 R140, R20.reuse, R146, R140 ;  /* 0x00000092148c723c */ /* 0x040ff6000008108c */
[----:B------:R-:W-:Y:S04]  /*dc620*/  @!UPT UIADD3 URZ, URZ, URZ, URZ ;  /* 0x0000003f3f3ff290 */ /* 0x000fe8000fffe03f */
[----:B------:R-:W-:Y:S01]  /*dc630*/  STL.64 [R1+0x670], R240 ;  /* 0x000670f001007387 */ /* 0x000fe20000100a00 */
[----:B------:R2:W-:Y:S02]  /*dc640*/  STL.64 [R1+0x678], R242 ;  /* 0x000678f201007387 */ /* 0x0005e40000100a00 */
[C---:B--2---:R-:W-:Y:S01]  /*dc650*/  HMMA.1688.F32.TF32 R240, R20.reuse, R150, R244 ;  /* 0x0000009614f0723c */ /* 0x044fe200000810f4 */
[----:B------:R-:W2:Y:S11]  /*dc660*/  LDL.LU R244, [R1+0xab0] ;  /* 0x000ab00001f47983 */ /* 0x000eb60000300800 */
[----:B------:R-:W-:Y:S11]  /*dc670*/  @!UPT UIADD3 URZ, URZ, URZ, URZ ;  /* 0x0000003f3f3ff290 */ /* 0x000ff6000fffe03f */
[----:B------:R-:W-:Y:S01]  /*dc680*/  STL.64 [R1+0x290], R240 ;  /* 0x000290f001007387 */ /* 0x000fe20000100a00 */
[----:B------:R-:W-:Y:S02]  /*dc690*/  STL.64 [R1+0x298], R242 ;  /* 0x000298f201007387 */ /* 0x000fe40000100a00 */
[----:B------:R-:W2:Y:S02]  /*dc6a0*/  LDL.LU R245, [R1+0xab4] ;  /* 0x000ab40001f57983 */ /* 0x000ea40000300800 */
[----:B------:R-:W2:Y:S01]  /*dc6b0*/  LDL.LU R246, [R1+0xab8] ;  /* 0x000ab80001f67983 */ /* 0x000ea20000300800 */
[----:B------:R-:W2:Y:S01]  /*dc6c0*/  LDL.LU R247, [R1+0xabc] ;  /* 0x000abc0001f77983 */ /* 0x000ea20000300800 */
[----:B------:R-:W-:Y:S02]  /*dc6d0*/  STL.64 [R1+0x660], R140 ;  /* 0x0006608c01007387 */ /* 0x000fe40000100a00 */
[----:B------:R1:W-:Y:S01]  /*dc6e0*/  STL.64 [R1+0x668], R142 ;  /* 0x0006688e01007387 */ /* 0x0003e20000100a00 */
[C---:B------:R-:W-:Y:S08]  /*dc6f0*/  HMMA.1688.F32.TF32 R132, R20.reuse, R138, R132 ;  /* 0x0000008a1484723c */ /* 0x040ff00000081084 */
[C---:B------:R-:W-:Y:S01]  /*dc700*/  HMMA.1688.F32.TF32 R172, R20.reuse, R10, R172 ;  /* 0x0000000a14ac723c */ /* 0x040fe200000810ac */
[----:B------:R-:W-:Y:S04]  /*dc710*/  LDS R240, [R2+0x45100] ;  /* 0x0451000002f07984 */ /* 0x000fe80000000800 */
[----:B------:R-:W-:Y:S04]  /*dc720*/  LDS R242, [R2+0x45900] ;  /* 0x0459000002f27984 */ /* 0x000fe80000000800 */
[----:B------:R-:W-:Y:S04]  /*dc730*/  LDS R241, [R0+0x45100] ;  /* 0x0451000000f17984 */ /* 0x000fe80000000800 */
[----:B------:R-:W2:Y:S04]  /*dc740*/  LDS R243, [R0+0x45900] ;  /* 0x0459000000f37984 */ /* 0x000ea80000000800 */
        /* <DEDUP_REMOVED lines=8> */
[----:B------:R-:W-:Y:S02]  /*dc7d0*/  STL.64 [R1+0x640], R132 ;  /* 0x0006408401007387 */ /* 0x000fe40000100a00 */
[----:B------:R1:W-:Y:S02]  /*dc7e0*/  STL.64 [R1+0x648], R134 ;  /* 0x0006488601007387 */ /* 0x0003e40000100a00 */
        /* <DEDUP_REMOVED lines=43> */
[----:B------:R-:W-:Y:S05]  /*dcaa0*/  STL.64 [R1+0x7840], R98 ;  /* 0x0078406201007387 */ /* 0x000fea0000100a00 */
[----:B------:R-:W-:Y:S01]  /*dcab0*/  STL.64 [R1+0x590], R168 ;  /* 0x000590a801007387 */ /* 0x000fe20000100a00 */
[----:B------:R-:W-:Y:S02]  /*dcac0*/  STL.64 [R1+0x598], R170 ;  /* 0x000598aa01007387 */ /* 0x000fe40000100a00 */
[----:B------:R-:W-:Y:S05]  /*dcad0*/  STL.64 [R1+0x7838], R96 ;  /* 0x0078386001007387 */ /* 0x000fea0000100a00 */
[----:B------:R-:W-:Y:S01]  /*dcae0*/  STL.64 [R1+0x580], R72 ;  /* 0x0005804801007387 */ /* 0x000fe20000100a00 */
[----:B------:R1:W-:Y:S02]  /*dcaf0*/  STL.64 [R1+0x588], R74 ;  /* 0x0005884a01007387 */ /* 0x0003e40000100a00 */
[----:B-1----:R-:W-:Y:S01]  /*dcb00*/  HMMA.1688.F32.TF32 R72, R20, R94, R80 ;  /* 0x0000005e1448723c */ /* 0x002fe20000081050 */
[----:B------:R-:W-:Y:S01]  /*dcb10*/  IMAD.MOV.U32 R199, RZ, RZ, R68 ;  /* 0x000000ffffc77224 */ /* 0x000fe200078e0044 */
[----:B------:R-:W-:Y:S11]  /*dcb20*/  MOV R198, R69 ;  /* 0x0000004500c67202 */ /* 0x000ff60000000f00 */
[----:B------:R-:W-:Y:S10]  /*dcb30*/  @!UPT UIADD3 URZ, URZ, URZ, URZ ;  /* 0x0000003f3f3ff290 */ /* 0x000ff4000fffe03f */
        /* <DEDUP_REMOVED lines=32> */
[----:B------:R-:W-:-:S02]  /*dcd40*/  IMAD.MOV.U32 R178, RZ, RZ, R65 ;  /* 0x000000ffffb27224 */ /* 0x000fc400078e0041 */
        /* <DEDUP_REMOVED lines=11> */
[----:B--2---:R-:W2:Y:S02]  /*dce00*/  LDL.LU R74, [R1+0xe48] ;  /* 0x000e4800014a7983 */ /* 0x004ea40000300800 */
[----:B------:R-:W2:Y:S01]  /*dce10*/  LDL.LU R75, [R1+0xe4c] ;  /* 0x000e4c00014b7983 */ /* 0x000ea20000300800 */
[----:B------:R-:W-:Y:S01]  /*dce20*/  STL.64 [R1+0x7830], R94 ;  /* 0x0078305e01007387 */ /* 0x000fe20000100a00 */
[----:B------:R1:W-:Y:S03]  /*dce30*/  STL.64 [R1+0x7828], R92 ;  /* 0x0078285c01007387 */ /* 0x0003e60000100a00 */
[----:B-1----:R-:W2:Y:S01]  /*dce40*/  LDL.LU R92, [R1+0xfb0] ;  /* 0x000fb000015c7983 */ /* 0x002ea20000300800 */
[----:B------:R-:W2:Y:S02]  /*dce50*/  LDL.LU R93, [R1+0xfb4] ;  /* 0x000fb400015d7983 */ /* 0x000ea40000300800 */
[----:B------:R-:W2:Y:S02]  /*dce60*/  LDL.LU R94, [R1+0xfb8] ;  /* 0x000fb800015e7983 */ /* 0x000ea40000300800 */
[----:B------:R-:W2:Y:S01]  /*dce70*/  LDL.LU R95, [R1+0xfbc] ;  /* 0x000fbc00015f7983 */ /* 0x000ea20000300800 */
[C---:B---3--:R-:W-:Y:S01]  /*dce80*/  HMMA.1688.F32.TF32 R64, R20.reuse, R90, R68 ;  /* 0x0000005a1440723c */ /* 0x048fe20000081044 */
[----:B------:R-:W3:Y:S07]  /*dce90*/  LDL.LU R68, [R1+0xe70] ;  /* 0x000e700001447983 */ /* 0x000eee0000300800 */
[C---:B----4-:R-:W-:Y:S11]  /*dcea0*/  HMMA.1688.F32.TF32 R80, R20.reuse, R86, R80 ;  /* 0x000000561450723c */ /* 0x050ff60000081050 */
[----:B------:R-:W-:Y:S04]  /*dceb0*/  @!UPT UIADD3 URZ, URZ, URZ, URZ ;  /* 0x0000003f3f3ff290 */ /* 0x000fe8000fffe03f */
[----:B------:R1:W-:Y:S01]  /*dcec0*/  STL.64 [R1+0x560], R64 ;  /* 0x0005604001007387 */ /* 0x0003e20000100a00 */
[----:B------:R4:W-:Y:S02]  /*dced0*/  STL.64 [R1+0x568], R66 ;  /* 0x0005684201007387 */ /* 0x0009e40000100a00 */
[----:B------:R-:W3:Y:S02]  /*dcee0*/  LDL.LU R69, [R1+0xe74] ;  /* 0x000e740001457983 */ /* 0x000ee40000300800 */
[----:B------:R-:W3:Y:S01]  /*dcef0*/  LDL.LU R70, [R1+0xe78] ;  /* 0x000e780001467983 */ /* 0x000ee20000300800 */
[----:B------:R-:W3:Y:S04]  /*dcf00*/  LDL.LU R71, [R1+0xe7c] ;  /* 0x000e7c0001477983 */ /* 0x000ee80000300800 */
[----:B-1----:R-:W2:Y:S01]  /*dcf10*/  LDL.LU R64, [R1+0xea0] ;  /* 0x000ea00001407983 */ /* 0x002ea20000300800 */
[----:B------:R-:W2:Y:S02]  /*dcf20*/  LDL.LU R65, [R1+0xea4] ;  /* 0x000ea40001417983 */ /* 0x000ea40000300800 */
[----:B----4-:R-:W4:Y:S02]  /*dcf30*/  LDL.LU R66, [R1+0xea8] ;  /* 0x000ea80001427983 */ /* 0x010f240000300800 */
[----:B------:R-:W4:Y:S01]  /*dcf40*/  LDL.LU R67, [R1+0xeac] ;  /* 0x000eac0001437983 */ /* 0x000f220000300800 */
[----:B------:R-:W-:Y:S01]  /*dcf50*/  STL.64 [R1+0x7820], R90 ;  /* 0x0078205a01007387 */ /* 0x000fe20000100a00 */
[----:B------:R1:W-:Y:S03]  /*dcf60*/  STL.64 [R1+0x7818], R88 ;  /* 0x0078185801007387 */ /* 0x0003e60000100a00 */
[----:B-1----:R-:W2:Y:S01]  /*dcf70*/  LDL.LU R88, [R1+0xf90] ;  /* 0x000f900001587983 */ /* 0x002ea20000300800 */
[----:B------:R-:W2:Y:S02]  /*dcf80*/  LDL.LU R89, [R1+0xf94] ;  /* 0x000f940001597983 */ /* 0x000ea40000300800 */
[----:B------:R-:W2:Y:S02]  /*dcf90*/  LDL.LU R90, [R1+0xf98] ;  /* 0x000f9800015a7983 */ /* 0x000ea40000300800 */
[----:B------:R-:W2:Y:S01]  /*dcfa0*/  LDL.LU R91, [R1+0xf9c] ;  /* 0x000f9c00015b7983 */ /* 0x000ea20000300800 */
[----:B------:R-:W-:Y:S01]  /*dcfb0*/  STL.64 [R1+0x550], R80 ;  /* 0x0005505001007387 */ /* 0x000fe20000100a00 */
[----:B------:R1:W-:Y:S03]  /*dcfc0*/  STL.64 [R1+0x558], R82 ;  /* 0x0005585201007387 */ /* 0x0003e60000100a00 */
[----:B-1----:R-:W2:Y:S01]  /*dcfd0*/  LDL.LU.64 R82, [R1+0x7920] ;  /* 0x0079200001527983 */ /* 0x002ea20000300a00 */
[----:B------:R-:W3:Y:S02]  /*dcfe0*/  LDL.LU.64 R80, [R1+0x7918] ;  /* 0x0079180001507983 */ /* 0x000ee40000300a00 */
        /* <DEDUP_REMOVED lines=54> */
[----:B-1----:R-:W2:Y:S01]  /*dd350*/  LDL.LU R68, [R1+0xed0] ;  /* 0x000ed00001447983 */ /* 0x002ea20000300800 */
[----:B------:R-:W2:Y:S02]  /*dd360*/  LDL.LU R69, [R1+0xed4] ;  /* 0x000ed40001457983 */ /* 0x000ea40000300800 */
[----:B------:R-:W2:Y:S02]  /*dd370*/  LDL.LU R70, [R1+0xed8] ;  /* 0x000ed80001467983 */ /* 0x000ea40000300800 */
[----:B------:R-:W2:Y:S01]  /*dd380*/  LDL.LU R71, [R1+0xedc] ;  /* 0x000edc0001477983 */ /* 0x000ea20000300800 */
[C---:B---3--:R-:W-:Y:S08]  /*dd390*/  HMMA.1688.F32.TF32 R72, R20.reuse, R62, R72 ;  /* 0x0000003e1448723c */ /* 0x048ff00000081048 */
        /* <DEDUP_REMOVED lines=21> */
[----:B-1----:R-:W-:Y:S08]  /*dd4f0*/  HMMA.1688.F32.TF32 R68, R20, R34, R168 ;  /* 0x000000221444723c */ /* 0x002ff000000810a8 */
        /* <DEDUP_REMOVED lines=11> */
[C---:B--2---:R-:W-:Y:S01]  /*dd5b0*/  HMMA.1688.F32.TF32 R20, R240.reuse, R198, R192 ;  /* 0x000000c6f014723c */ /* 0x044fe200000810c0 */
[----:B------:R-:W-:Y:S01]  /*dd5c0*/  STL.64 [R1+0x260], R72 ;  /* 0x0002604801007387 */ /* 0x000fe20000100a00 */
[----:B------:R1:W-:Y:S02]  /*dd5d0*/  STL.64 [R1+0x268], R74 ;  /* 0x0002684a01007387 */ /* 0x0003e40000100a00 */
[----:B------:R-:W2:Y:S11]  /*dd5e0*/  LDL.LU R184, [R1+0x1650] ;  /* 0x0016500001b87983 */ /* 0x000eb60000300800 */
[----:B------:R3:W-:Y:S01]  /*dd5f0*/  STL.64 [R1+0x250], R68 ;  /* 0x0002504401007387 */ /* 0x0007e20000100a00 */
[----:B------:R4:W-:Y:S07]  /*dd600*/  STL.64 [R1+0x258], R70 ;  /* 0x0002584601007387 */ /* 0x0009ee0000100a00 */
        /* <DEDUP_REMOVED lines=25> */
[----:B-1----:R-:W-:Y:S01]  /*dd7a0*/  MOV R74, R8 ;  /* 0x00000008004a7202 */ /* 0x002fe20000000f00 */
[----:B------:R-:W-:Y:S01]  /*dd7b0*/  IMAD.MOV.U32 R75, RZ, RZ, R16 ;  /* 0x000000ffff4b7224 */ /* 0x000fe200078e0010 */
[----:B------:R-:W2:Y:S01]  /*dd7c0*/  LDL.LU R8, [R1+0x78d4] ;  /* 0x0078d40001087983 */ /* 0x000ea20000300800 */
[----:B------:R-:W2:Y:S02]  /*dd7d0*/  LDL.LU R16, [R1+0x78d0] ;  /* 0x0078d00001107983 */ /* 0x000ea40000300800 */
        /* <DEDUP_REMOVED lines=45> */
[----:B------:R4:W-:Y:S01]  /*ddab0*/  STL.64 [R1+0x228], R22 ;  /* 0x0002281601007387 */ /* 0x0009e20000100a00 */
[----:B------:R-:W-:Y:S02]  /*ddac0*/  STL.64 [R1+0x77a0], R6 ;  /* 0x0077a00601007387 */ /* 0x000fe40000100a00 */
[----:B------:R1:W-:Y:S01]  /*ddad0*/  STL.64 [R1+0x7798], R4 ;  /* 0x0077980401007387 */ /* 0x0003e20000100a00 */
[C---:B----4-:R-:W-:Y:S08]  /*ddae0*/  HMMA.1688.F32.TF32 R20, R240.reuse, R6, R80 ;  /* 0x00000006f014723c */ /* 0x050ff00000081050 */
        /* <DEDUP_REMOVED lines=218> */
[C---:B------:R-:W-:Y:S08]  /*de890*/  HMMA.1688.F32.TF32 R208, R240.reuse, R166, R208 ;  /* 0x000000a6f0d0723c */ /* 0x040ff000000810d0 */
[C---:B---3--:R-:W-:Y:S08]  /*de8a0*/  HMMA.1688.F32.TF32 R4, R240.reuse, R138, R4 ;  /* 0x0000008af004723c */ /* 0x048ff00000081004 */
[C---:B----4-:R-:W-:Y:S11]  /*de8b0*/  HMMA.1688.F32.TF32 R204, R240.reuse, R170, R204 ;  /* 0x000000aaf0cc723c */ /* 0x050ff600000810cc */
        /* <DEDUP_REMOVED lines=13> */
[----:B------:R-:W-:Y:S07]  /*de990*/  STL.64 [R1+0x98], R214 ;  /* 0x000098d601007387 */ /* 0x000fee0000100a00 */
        /* <DEDUP_REMOVED lines=10> */
[C---:B--2---:R-:W-:Y:S08]  /*dea40*/  HMMA.1688.F32.TF32 R204, R240.reuse, R146, R16 ;  /* 0x00000092f0cc723c */ /* 0x044ff00000081010 */
[C---:B------:R-:W-:Y:S08]  /*dea50*/  HMMA.1688.F32.TF32 R16, R240.reuse, R142, R24 ;  /* 0x0000008ef010723c */ /* 0x040ff00000081018 */
[C---:B------:R-:W-:Y:S07]  /*dea60*/  HMMA.1688.F32.TF32 R24, R240.reuse, R134, R248 ;  /* 0x00000086f018723c */ /* 0x040fee00000810f8 */
[----:B------:R-:W-:Y:S01]  /*dea70*/  STL.64 [R1+0x480], R204 ;  /* 0x000480cc01007387 */ /* 0x000fe20000100a00 */
[----:B------:R-:W-:Y:S07]  /*dea80*/  STL.64 [R1+0x488], R206 ;  /* 0x000488ce01007387 */ /* 0x000fee0000100a00 */
[----:B------:R-:W-:Y:S02]  /*dea90*/  STL.64 [R1+0x470], R16 ;  /* 0x0004701001007387 */ /* 0x000fe40000100a00 */
[----:B------:R1:W-:Y:S01]  /*deaa0*/  STL.64 [R1+0x478], R18 ;  /* 0x0004781201007387 */ /* 0x0003e20000100a00 */
[----:B------:R-:W-:Y:S01]  /*deab0*/  STL.64 [R1+0x460], R4 ;  /* 0x0004600401007387 */ /* 0x000fe20000100a00 */
        /* <DEDUP_REMOVED lines=24> */
[----:B------:R2:W-:Y:S01]  /*dec40*/  STL.64 [R1+0x3e0], R16 ;  /* 0x0003e01001007387 */ /* 0x0005e20000100a00 */
[----:B------:R2:W-:Y:S07]  /*dec50*/  STL.64 [R1+0x3e8], R18 ;  /* 0x0003e81201007387 */ /* 0x0005ee0000100a00 */
[----:B------:R-:W-:Y:S02]  /*dec60*/  STL.64 [R1+0x3d0], R4 ;  /* 0x0003d00401007387 */ /* 0x000fe40000100a00 */
[----:B------:R2:W-:Y:S01]  /*dec70*/  STL.64 [R1+0x3d8], R6 ;  /* 0x0003d80601007387 */ /* 0x0005e20000100a00 */
[----:B------:R-:W3:Y:S01]  /*dec80*/  LDL.LU R97, [R1+0x1834] ;  /* 0x0018340001617983 */ /* 0x000ee20000300800 */
[----:B------:R-:W3:Y:S02]  /*dec90*/  LDL.LU R98, [R1+0x1838] ;  /* 0x0018380001627983 */ /* 0x000ee40000300800 */
[----:B------:R-:W3:Y:S02]  /*deca0*/  LDL.LU R99, [R1+0x183c] ;  /* 0x00183c0001637983 */ /* 0x000ee40000300800 */
[----:B-1----:R-:W4:Y:S01]  /*decb0*/  LDL.LU R24, [R1+0x1960] ;  /* 0x0019600001187983 */ /* 0x002f220000300800 */
[----:B------:R-:W4:Y:S01]  /*decc0*/  LDL.LU R25, [R1+0x1964] ;  /* 0x0019640001197983 */ /* 0x000f220000300800 */
[----:B--2---:R-:W4:Y:S03]  /*decd0*/  LDL.LU R26, [R1+0x1968] ;  /* 0x00196800011a7983 */ /* 0x004f260000300800 */
[----:B------:R-:W4:Y:S04]  /*dece0*/  LDL.LU R27, [R1+0x196c] ;  /* 0x00196c00011b7983 */ /* 0x000f280000300800 */
        /* <DEDUP_REMOVED lines=24> */
[----:B------:R-:W4:Y:S01]  /*dee70*/  LDL.LU.64 R6, [R1+0x48] ;  /* 0x0000480001067983 */ /* 0x000f220000300a00 */
[----:B------:R-:W2:Y:S02]  /*dee80*/  LDL.LU R248, [R1+0x1970] ;  /* 0x0019700001f87983 */ /* 0x000ea40000300800 */
[----:B------:R-:W2:Y:S02]  /*dee90*/  LDL.LU R249, [R1+0x1974] ;  /* 0x0019740001f97983 */ /* 0x000ea40000300800 */
[----:B------:R-:W2:Y:S01]  /*deea0*/  LDL.LU R250, [R1+0x1978] ;  /* 0x0019780001fa7983 */ /* 0x000ea20000300800 */
[----:B------:R-:W2:Y:S01]  /*deeb0*/  LDL.LU R251, [R1+0x197c] ;  /* 0x00197c0001fb7983 */ /* 0x000ea20000300800 */
[----:B------:R-:W2:Y:S01]  /*deec0*/  LDL.LU R68, [R1+0x18b0] ;  /* 0x0018b00001447983 */ /* 0x000ea20000300800 */
[C---:B---3--:R-:W-:Y:S11]  /*deed0*/  HMMA.1688.F32.TF32 R72, R240.reuse, R106, R96 ;  /* 0x0000006af048723c */ /* 0x048ff60000081060 */
        /* <DEDUP_REMOVED lines=73> */
[----:B------:R-:W2:Y:S02]  /*df370*/  LDL.LU.64 R88, [R1+0x7818] ;  /* 0x0078180001587983 */ /* 0x000ea40000300a00 */
[----:B------:R-:W-:Y:S02]  /*df380*/  STL.64 [R1+0x76f8], R94 ;  /* 0x0076f85e01007387 */ /* 0x000fe40000100a00 */
[----:B---3--:R1:W-:Y:S02]  /*df390*/  STL.64 [R1+0x76f0], R92 ;  /* 0x0076f05c01007387 */ /* 0x0083e40000100a00 */
[----:B-1----:R-:W3:Y:S01]  /*df3a0*/  LDL.LU R92, [R1+0x18c0] ;  /* 0x0018c000015c7983 */ /* 0x002ee20000300800 */
[----:B------:R-:W3:Y:S02]  /*df3b0*/  LDL.LU R93, [R1+0x18c4] ;  /* 0x0018c400015d7983 */ /* 0x000ee40000300800 */
[----:B------:R-:W3:Y:S02]  /*df3c0*/  LDL.LU R94, [R1+0x18c8] ;  /* 0x0018c800015e7983 */ /* 0x000ee40000300800 */
[----:B------:R-:W3:Y:S01]  /*df3d0*/  LDL.LU R95, [R1+0x18cc] ;  /* 0x0018cc00015f7983 */ /* 0x000ee20000300800 */
        /* <DEDUP_REMOVED lines=34> */
[C---:B--2---:R-:W-:Y:S01]  /*df600*/  HMMA.1688.F32.TF32 R96, R240.reuse, R66, R96 ;  /* 0x00000042f060723c */ /* 0x044fe20000081060 */
[----:B------:R-:W3:Y:S07]  /*df610*/  LDL.LU.64 R68, [R1+0x77c8] ;  /* 0x0077c80001447983 */ /* 0x000eee0000300a00 */
[C---:B---3--:R-:W-:Y:S11]  /*df620*/  HMMA.1688.F32.TF32 R92, R240.reuse, R70, R92 ;  /* 0x00000046f05c723c */ /* 0x048ff6000008105c */
[----:B------:R-:W-:Y:S11]  /*df630*/  @!UPT UIADD3 URZ, URZ, URZ, URZ ;  /* 0x0000003f3f3ff290 */ /* 0x000ff6000fffe03f */
[----:B------:R-:W-:Y:S01]  /*df640*/  @!UPT UIADD3 URZ, URZ, URZ, URZ ;  /* 0x0000003f3f3ff290 */ /* 0x000fe2000fffe03f */
        /* <DEDUP_REMOVED lines=24> */
[----:B-1----:R-:W-:Y:S08]  /*df7d0*/  HMMA.1688.F32.TF32 R96, R240, R34, R16 ;  /* 0x00000022f060723c */ /* 0x002ff00000081010 */
[----:B------:R-:W-:Y:S01]  /*df7e0*/  HMMA.1688.F32.TF32 R16, R20, R6, R24 ;  /* 0x000000061410723c */ /* 0x000fe20000081018 */
[----:B------:R1:W-:Y:S02]  /*df7f0*/  STL.64 [R1+0x2b0], R92 ;  /* 0x0002b05c01007387 */ /* 0x0003e40000100a00 */
[----:B-1----:R-:W-:Y:S01]  /*df800*/  IMAD.MOV.U32 R93, RZ, RZ, R6 ;  /* 0x000000ffff5d7224 */ /* 0x002fe200078e0006 */
[----:B------:R-:W-:-:S04]  /*df810*/  MOV R92, R7 ;  /* 0x00000007005c7202 */ /* 0x000fc80000000f00 */
[----:B------:R-:W-:Y:S01]  /*df820*/  HMMA.1688.F32.TF32 R4, R20, R246, R248 ;  /* 0x000000f61404723c */ /* 0x000fe200000810f8 */
[----:B------:R1:W-:Y:S06]  /*df830*/  STL.64 [R1+0x2b8], R94 ;  /* 0x0002b85e01007387 */ /* 0x0003ec0000100a00 */
[----:B------:R3:W-:Y:S02]  /*df840*/  STL.64 [R1+0x60], R96 ;  /* 0x0000606001007387 */ /* 0x0007e40000100a00 */
[----:B------:R4:W-:Y:S06]  /*df850*/  STL.64 [R1+0x68], R98 ;  /* 0x0000686201007387 */ /* 0x0009ec0000100a00 */
[----:B------:R-:W-:Y:S01]  /*df860*/  STL.64 [R1+0x50], R16 ;  /* 0x0000501001007387 */ /* 0x000fe20000100a00 */
        /* <DEDUP_REMOVED lines=12> */
[----:B-1----:R-:W-:Y:S01]  /*df930*/  IMAD.MOV.U32 R95, RZ, RZ, R246 ;  /* 0x000000ffff5f7224 */ /* 0x002fe200078e00f6 */
[----:B------:R-:W2:Y:S01]  /*df940*/  LDL.LU R245, [R1+0x1994] ;  /* 0x0019940001f57983 */ /* 0x000ea20000300800 */
[----:B------:R-:W-:-:S02]  /*df950*/  IMAD.MOV.U32 R94, RZ, RZ, R247 ;  /* 0x000000ffff5e7224 */ /* 0x000fc400078e00f7 */
[----:B------:R-:W2:Y:S02]  /*df960*/  LDL.LU R246, [R1+0x1998] ;  /* 0x0019980001f67983 */ /* 0x000ea40000300800 */
[----:B------:R-:W2:Y:S01]  /*df970*/  LDL.LU R247, [R1+0x199c] ;  /* 0x00199c0001f77983 */ /* 0x000ea20000300800 */
[----:B---3--:R-:W3:Y:S01]  /*df980*/  LDL.LU R96, [R1+0x1980] ;  /* 0x0019800001607983 */ /* 0x008ee20000300800 */
[----:B------:R-:W3:Y:S02]  /*df990*/  LDL.LU R97, [R1+0x1984] ;  /* 0x0019840001617983 */ /* 0x000ee40000300800 */
[----:B----4-:R-:W3:Y:S02]  /*df9a0*/  LDL.LU R98, [R1+0x1988] ;  /* 0x0019880001627983 */ /* 0x010ee40000300800 */
[----:B------:R-:W3:Y:S01]  /*df9b0*/  LDL.LU R99, [R1+0x198c] ;  /* 0x00198c0001637983 */ /* 0x000ee20000300800 */
[----:B------:R-:W3:Y:S01]  /*df9c0*/  LDL.LU.64 R18, [R1+0x28] ;  /* 0x0000280001127983 */ /* 0x000ee20000300a00 */
[----:B------:R-:W2:Y:S02]  /*df9d0*/  LDL.LU.64 R26, [R1+0x18] ;  /* 0x00001800011a7983 */ /* 0x000ea40000300a00 */
[----:B------:R-:W4:Y:S02]  /*df9e0*/  LDL.LU R4, [R1+0x19a0] ;  /* 0x0019a00001047983 */ /* 0x000f240000300800 */
[----:B------:R-:W4:Y:S01]  /*df9f0*/  LDL.LU R5, [R1+0x19a4] ;  /* 0x0019a40001057983 */ /* 0x000f220000300800 */
[----:B------:R-:W4:Y:S01]  /*dfa00*/  LDL.LU R6, [R1+0x19a8] ;  /* 0x0019a80001067983 */ /* 0x000f220000300800 */
[----:B------:R-:W4:Y:S02]  /*dfa10*/  LDL.LU R7, [R1+0x19ac] ;  /* 0x0019ac0001077983 */ /* 0x000f240000300800 */
[----:B------:R-:W4:Y:S02]  /*dfa20*/  LDL.LU.64 R250, [R1+0x8] ;  /* 0x0000080001fa7983 */ /* 0x000f240000300a00 */
        /* <DEDUP_REMOVED lines=25> */
[C---:B--2---:R-:W-:Y:S08]  /*dfbc0*/  HMMA.1688.F32.TF32 R244, R20.reuse, R26, R244 ;  /* 0x0000001a14f4723c */ /* 0x044ff000000810f4 */
[----:B----4-:R-:W-:Y:S07]  /*dfbd0*/  HMMA.1688.F32.TF32 R4, R20, R250, R4 ;  /* 0x000000fa1404723c */ /* 0x010fee0000081004 */
[----:B------:R1:W-:Y:S01]  /*dfbe0*/  STL.64 [R1+0x680], R96 ;  /* 0x0006806001007387 */ /* 0x0003e20000100a00 */
[----:B------:R-:W-:Y:S01]  /*dfbf0*/  STL.64 [R1+0x688], R98 ;  /* 0x0006886201007387 */ /* 0x000fe20000100a00 */
[----:B-1----:R-:W-:Y:S01]  /*dfc00*/  MOV R97, R18 ;  /* 0x0000001200617202 */ /* 0x002fe20000000f00 */
[----:B------:R-:W-:-:S02]  /*dfc10*/  IMAD.MOV.U32 R96, RZ, RZ, R19 ;  /* 0x000000ffff607224 */ /* 0x000fc400078e0013 */
[----:B------:R-:W2:Y:S01]  /*dfc20*/  LDL.LU.64 R18, [R1+0x77c0] ;  /* 0x0077c00001127983 */ /* 0x000ea20000300a00 */
[----:B------:R-:W3:Y:S02]  /*dfc30*/  LDL.LU.64 R16, [R1+0x77b8] ;  /* 0x0077b80001107983 */ /* 0x000ee40000300a00 */
[----:B------:R1:W-:Y:S02]  /*dfc40*/  STL.64 [R1+0x6a0], R244 ;  /* 0x0006a0f401007387 */ /* 0x0003e40000100a00 */
[----:B------:R4:W-:Y:S02]  /*dfc50*/  STL.64 [R1+0x6a8], R246 ;  /* 0x0006a8f601007387 */ /* 0x0009e40000100a00 */
[----:B-1----:R-:W-:Y:S01]  /*dfc60*/  IMAD.MOV.U32 R245, RZ, RZ, R26 ;  /* 0x000000fffff57224 */ /* 0x002fe200078e001a */
[----:B------:R-:W-:Y:S02]  /*dfc70*/  MOV R244, R27 ;  /* 0x0000001b00f47202 */ /* 0x000fe40000000f00 */
[----:B------:R-:W2:Y:S01]  /*dfc80*/  LDL.LU.64 R26, [R1+0x77b0] ;  /* 0x0077b000011a7983 */ /* 0x000ea20000300a00 */
[----:B------:R-:W2:Y:S02]  /*dfc90*/  LDL.LU.64 R24, [R1+0x77a8] ;  /* 0x0077a80001187983 */ /* 0x000ea40000300a00 */
[----:B------:R-:W-:Y:S02]  /*dfca0*/  STL.64 [R1+0x6b0], R4 ;  /* 0x0006b00401007387 */ /* 0x000fe40000100a00 */
[----:B------:R1:W-:Y:S02]  /*dfcb0*/  STL.64 [R1+0x6b8], R6 ;  /* 0x0006b80601007387 */ /* 0x0003e40000100a00 */
[----:B----4-:R-:W-:-:S02]  /*dfcc0*/  IMAD.MOV.U32 R247, RZ, RZ, R250 ;  /* 0x000000fffff77224 */ /* 0x010fc400078e00fa */
[----:B------:R-:W-:Y:S01]  /*dfcd0*/  IMAD.MOV.U32 R246, RZ, RZ, R251 ;  /* 0x000000fffff67224 */ /* 0x000fe200078e00fb */
[----:B-1----:R-:W4:Y:S01]  /*dfce0*/  LDL.LU.64 R6, [R1+0x77a0] ;  /* 0x0077a00001067983 */ /* 0x002f220000300a00 */
[----:B------:R-:W2:Y:S02]  /*dfcf0*/  LDL.LU.64 R4, [R1+0x7798] ;  /* 0x0077980001047983 */ /* 0x000ea40000300a00 */
[----:B------:R-:W2:Y:S02]  /*dfd00*/  LDL.LU.64 R250, [R1+0x7790] ;  /* 0x0077900001fa7983 */ /* 0x000ea40000300a00 */
[----:B------:R-:W3:Y:S01]  /*dfd10*/  LDL.LU.64 R248, [R1+0x7788] ;  /* 0x0077880001f87983 */ /* 0x000ee20000300a00 */
[C---:B--2---:R-:W-:Y:S01]  /*dfd20*/  HMMA.1688.F32.TF32 R240, R20.reuse, R250, R240 ;  /* 0x000000fa14f0723c */ /* 0x044fe200000810f0 */
[----:B------:R-:W-:Y:S01]  /*dfd30*/  STL.64 [R1+0x76b8], R250 ;  /* 0x0076b8fa01007387 */ /* 0x000fe20000100a00 */
[----:B---3--:R-:W-:Y:S06]  /*dfd40*/  STL.64 [R1+0x76b0], R248 ;  /* 0x0076b0f801007387 */ /* 0x008fec0000100a00 */
[C---:B----4-:R-:W-:Y:S11]  /*dfd50*/  HMMA.1688.F32.TF32 R100, R20.reuse, R6, R100 ;  /* 0x000000061464723c */ /* 0x050ff60000081064 */
        /* <DEDUP_REMOVED lines=142> */
[----:B----4-:R1:W-:Y:S02]  /*e0640*/  STL.64 [R1+0x76c0], R216 ;  /* 0x0076c0d801007387 */ /* 0x0103e40000100a00 */
[----:B-1----:R-:W4:Y:S01]  /*e0650*/  LDL.LU R216, [R1+0x1a90] ;  /* 0x001a900001d87983 */ /* 0x002f220000300800 */
        /* <DEDUP_REMOVED lines=23> */
[----:B------:R-:W-:Y:S01]  /*e07d0*/  STL.64 [R1+0x76e8], R210 ;  /* 0x0076e8d201007387 */ /* 0x000fe20000100a00 */
[C---:B----4-:R-:W-:Y:S01]  /*e07e0*/  HMMA.1688.F32.TF32 R216, R20.reuse, R202, R216 ;  /* 0x000000ca14d8723c */ /* 0x050fe200000810d8 */
[----:B------:R1:W-:Y:S07]  /*e07f0*/  STL.64 [R1+0x76e0], R208 ;  /* 0x0076e0d001007387 */ /* 0x0003ee0000100a00 */
[C---:B-1----:R-:W-:Y:S08]  /*e0800*/  HMMA.1688.F32.TF32 R208, R20.reuse, R198, R220 ;  /* 0x000000c614d0723c */ /* 0x042ff000000810dc */
[C---:B------:R-:W-:Y:S08]  /*e0810*/  HMMA.1688.F32.TF32 R12, R20.reuse, R178, R12 ;  /* 0x000000b2140c723c */ /* 0x040ff0000008100c */
[C---:B--2---:R-:W-:Y:S11]  /*e0820*/  HMMA.1688.F32.TF32 R212, R20.reuse, R206, R212 ;  /* 0x000000ce14d4723c */ /* 0x044ff600000810d4 */
[----:B------:R-:W-:Y:S11]  /*e0830*/  @!UPT UIADD3 URZ, URZ, URZ, URZ ;  /* 0x0000003f3f3ff290 */ /* 0x000ff6000fffe03f */
[----:B------:R-:W-:Y:S01]  /*e0840*/  @!UPT UIADD3 URZ, URZ, URZ, URZ ;  /* 0x0000003f3f3ff290 */ /* 0x000fe2000fffe03f */
[----:B------:R-:W-:Y:S01]  /*e0850*/  STL.64 [R1+0x800], R212 ;  /* 0x000800d401007387 */ /* 0x000fe20000100a00 */
[----:B------:R1:W-:Y:S02]  /*e0860*/  STL.64 [R1+0x808], R214 ;  /* 0x000808d601007387 */ /* 0x0003e40000100a00 */
[C---:B-1----:R-:W-:Y:S01]  /*e0870*/  HMMA.1688.F32.TF32 R212, R20.reuse, R194, R224 ;  /* 0x000000c214d4723c */ /* 0x042fe200000810e0 */
[----:B------:R-:W-:Y:S01]  /*e0880*/  STL.64 [R1+0x820], R216 ;  /* 0x000820d801007387 */ /* 0x000fe20000100a00 */
[----:B------:R1:W-:Y:S02]  /*e0890*/  STL.64 [R1+0x828], R218 ;  /* 0x000828da01007387 */ /* 0x0003e40000100a00 */
[----:B------:R-:W-:Y:S02]  /*e08a0*/  STL.64 [R1+0x830], R208 ;  /* 0x000830d001007387 */ /* 0x000fe40000100a00 */
[----:B------:R2:W-:Y:S02]  /*e08b0*/  STL.64 [R1+0x838], R210 ;  /* 0x000838d201007387 */ /* 0x0005e40000100a00 */
[C---:B-1----:R-:W-:Y:S08]  /*e08c0*/  HMMA.1688.F32.TF32 R216, R20.reuse, R190, R228 ;  /* 0x000000be14d8723c */ /* 0x042ff000000810e4 */
[C---:B--2---:R-:W-:Y:S07]  /*e08d0*/  HMMA.1688.F32.TF32 R208, R20.reuse, R186, R232 ;  /* 0x000000ba14d0723c */ /* 0x044fee00000810e8 */
[----:B------:R-:W-:Y:S01]  /*e08e0*/  STL.64 [R1+0x850], R212 ;  /* 0x000850d401007387 */ /* 0x000fe20000100a00 */
[----:B------:R1:W-:Y:S02]  /*e08f0*/  STL.64 [R1+0x858], R214 ;  /* 0x000858d601007387 */ /* 0x0003e40000100a00 */
[C---:B-1----:R-:W-:Y:S05]  /*e0900*/  HMMA.1688.F32.TF32 R212, R20.reuse, R182, R236 ;  /* 0x000000b614d4723c */ /* 0x042fea00000810ec */
[----:B------:R-:W-:Y:S01]  /*e0910*/  STL.64 [R1+0x860], R216 ;  /* 0x000860d801007387 */ /* 0x000fe20000100a00 */
[----:B------:R-:W-:Y:S07]  /*e0920*/  STL.64 [R1+0x868], R218 ;  /* 0x000868da01007387 */ /* 0x000fee0000100a00 */
[----:B------:R-:W-:Y:S02]  /*e0930*/  STL.64 [R1+0x880], R208 ;  /* 0x000880d001007387 */ /* 0x000fe40000100a00 */
[----:B------:R1:W-:Y:S02]  /*e0940*/  STL.64 [R1+0x888], R210 ;  /* 0x000888d201007387 */ /* 0x0003e40000100a00 */
[C---:B-1----:R-:W-:Y:S08]  /*e0950*/  HMMA.1688.F32.TF32 R208, R20.reuse, R174, R16 ;  /* 0x000000ae14d0723c */ /* 0x042ff00000081010 */
[C---:B------:R-:W-:Y:S01]  /*e0960*/  HMMA.1688.F32.TF32 R16, R20.reuse, R170, R24 ;  /* 0x000000aa1410723c */ /* 0x040fe20000081018 */
[----:B------:R-:W-:Y:S01]  /*e0970*/  STL.64 [R1+0x890], R212 ;  /* 0x000890d401007387 */ /* 0x000fe20000100a00 */
[----:B------:R-:W-:Y:S02]  /*e0980*/  STL.64 [R1+0x898], R214 ;  /* 0x000898d601007387 */ /* 0x000fe40000100a00 */
[----:B------:R-:W-:Y:S02]  /*e0990*/  STL.64 [R1+0x8b0], R12 ;  /* 0x0008b00c01007387 */ /* 0x000fe40000100a00 */
[----:B------:R1:W-:Y:S02]  /*e09a0*/  STL.64 [R1+0x8b8], R14 ;  /* 0x0008b80e01007387 */ /* 0x0003e40000100a00 */
[C---:B-1----:R-:W-:Y:S08]  /*e09b0*/  HMMA.1688.F32.TF32 R12, R20.reuse, R166, R4 ;  /* 0x000000a6140c723c */ /* 0x042ff00000081004 */
[C---:B------:R-:W-:Y:S01]  /*e09c0*/  HMMA.1688.F32.TF32 R4, R20.reuse, R162, R248 ;  /* 0x000000a21404723c */ /* 0x040fe200000810f8 */
[----:B------:R-:W-:Y:S01]  /*e09d0*/  STL.64 [R1+0x8c0], R208 ;  /* 0x0008c0d001007387 */ /* 0x000fe20000100a00 */
[----:B------:R-:W-:Y:S05]  /*e09e0*/  STL.64 [R1+0x8c8], R210 ;  /* 0x0008c8d201007387 */ /* 0x000fea0000100a00 */
[----:B------:R-:W-:Y:S02]  /*e09f0*/  STL.64 [R1+0x8e0], R16 ;  /* 0x0008e01001007387 */ /* 0x000fe40000100a00 */
[----:B------:R1:W-:Y:S02]  /*e0a00*/  STL.64 [R1+0x8e8], R18 ;  /* 0x0008e81201007387 */ /* 0x0003e40000100a00 */
[C---:B-1----:R-:W-:Y:S01]  /*e0a10*/  HMMA.1688.F32.TF32 R16, R20.reuse, R158, R240 ;  /* 0x0000009e1410723c */ /* 0x042fe200000810f0 */
[----:B------:R-:W-:Y:S04]  /*e0a20*/  LDS R240, [R2+0x45180] ;  /* 0x0451800002f07984 */ /* 0x000fe80000000800 */
[----:B------:R-:W-:Y:S04]  /*e0a30*/  LDS R242, [R2+0x45980] ;  /* 0x0459800002f27984 */ /* 0x000fe80000000800 */
[----:B------:R-:W-:Y:S04]  /*e0a40*/  LDS R241, [R0+0x45180] ;  /* 0x0451800000f17984 */ /* 0x000fe80000000800 */
[----:B------:R-:W-:Y:S01]  /*e0a50*/  STL.64 [R1+0x8f0], R12 ;  /* 0x0008f00c01007387 */ /* 0x000fe20000100a00 */
[----:B------:R1:W-:Y:S02]  /*e0a60*/  STL.64 [R1+0x8f8], R14 ;  /* 0x0008f80e01007387 */ /* 0x0003e40000100a00 */
[----:B------:R-:W-:Y:S02]  /*e0a70*/  STL.64 [R1+0x910], R4 ;  /* 0x0009100401007387 */ /* 0x000fe40000100a00 */
[----:B------:R2:W-:Y:S01]  /*e0a80*/  STL.64 [R1+0x918], R6 ;  /* 0x0009180601007387 */ /* 0x0005e20000100a00 */
[----:B------:R-:W4:Y:S01]  /*e0a90*/  LDS R243, [R0+0x45980] ;  /* 0x0459800000f37984 */ /* 0x000f220000000800 */
[C---:B-1----:R-:W-:Y:S08]  /*e0aa0*/  HMMA.1688.F32.TF32 R12, R20.reuse, R154, R100 ;  /* 0x0000009a140c723c */ /* 0x042ff00000081064 */
[C---:B--2---:R-:W-:Y:S01]  /*e0ab0*/  HMMA.1688.F32.TF32 R4, R20.reuse, R150, R104 ;  /* 0x000000961404723c */ /* 0x044fe20000081068 */
[----:B------:R1:W-:Y:S01]  /*e0ac0*/  STL.64 [R1+0x920], R16 ;  /* 0x0009201001007387 */ /* 0x0003e20000100a00 */
[----:B------:R2:W-:Y:S11]  /*e0ad0*/  STL.64 [R1+0x928], R18 ;  /* 0x0009281201007387 */ /* 0x0005f60000100a00 */
[----:B------:R-:W-:Y:S02]  /*e0ae0*/  @!UPT UIADD3 URZ, URZ, URZ, URZ ;  /* 0x0000003f3f3ff290 */ /* 0x000fe4000fffe03f */
        /* <DEDUP_REMOVED lines=9> */
[----:B-1----:R-:W4:Y:S02]  /*e0b80*/  LDL.LU R16, [R1+0x1bc0] ;  /* 0x001bc00001107983 */ /* 0x002f240000300800 */
[----:B------:R-:W4:Y:S02]  /*e0b90*/  LDL.LU R17, [R1+0x1bc4] ;  /* 0x001bc40001117983 */ /* 0x000f240000300800 */
[----:B--2---:R-:W4:Y:S01]  /*e0ba0*/  LDL.LU R18, [R1+0x1bc8] ;  /* 0x001bc80001127983 */ /* 0x004f220000300800 */
        /* <DEDUP_REMOVED lines=17> */
[----:B---3--:R-:W3:Y:S02]  /*e0cc0*/  LDL.LU R12, [R1+0x1bb0] ;  /* 0x001bb000010c7983 */ /* 0x008ee40000300800 */
        /* <DEDUP_REMOVED lines=21> */
[----:B------:R1:W-:Y:S01]  /*e0e20*/  STL.64 [R1+0x7600], R144 ;  /* 0x0076009001007387 */ /* 0x0003e20000100a00 */
[C---:B--2---:R-:W-:Y:S08]  /*e0e30*/  HMMA.1688.F32.TF32 R208, R20.reuse, R146, R224 ;  /* 0x0000009214d0723c */ /* 0x044ff000000810e0 */
[C---:B-1----:R-:W-:Y:S11]  /*e0e40*/  HMMA.1688.F32.TF32 R144, R20.reuse, R142, R228 ;  /* 0x0000008e1490723c */ /* 0x042ff600000810e4 */
        /* <DEDUP_REMOVED lines=8> */
[----:B------:R1:W-:Y:S01]  /*e0ed0*/  STL.64 [R1+0x75e0], R136 ;  /* 0x0075e08801007387 */ /* 0x0003e20000100a00 */
[C---:B----4-:R-:W-:Y:S08]  /*e0ee0*/  HMMA.1688.F32.TF32 R140, R20.reuse, R138, R232 ;  /* 0x0000008a148c723c */ /* 0x050ff000000810e8 */
[C---:B-1----:R-:W-:Y:S08]  /*e0ef0*/  HMMA.1688.F32.TF32 R136, R20.reuse, R134, R236 ;  /* 0x000000861488723c */ /* 0x042ff000000810ec */
[C---:B---3--:R-:W-:Y:S07]  /*e0f00*/  HMMA.1688.F32.TF32 R12, R20.reuse, R130, R12 ;  /* 0x00000082140c723c */ /* 0x048fee000008100c */
[----:B------:R-:W-:Y:S01]  /*e0f10*/  STL.64 [R1+0x9b0], R140 ;  /* 0x0009b08c01007387 */ /* 0x000fe20000100a00 */
[----:B------:R-:W-:Y:S02]  /*e0f20*/  STL.64 [R1+0x9b8], R142 ;  /* 0x0009b88e01007387 */ /* 0x000fe40000100a00 */
[----:B------:R-:W-:Y:S02]  /*e0f30*/  STL.64 [R1+0x75d8], R134 ;  /* 0x0075d88601007387 */ /* 0x000fe40000100a00 */
[----:B------:R-:W-:Y:S03]  /*e0f40*/  STL.64 [R1+0x75d0], R132 ;  /* 0x0075d08401007387 */ /* 0x000fe60000100a00 */
        /* <DEDUP_REMOVED lines=30> */
[----:B-1----:R-:W-:Y:S05]  /*e1130*/  HMMA.1688.F32.TF32 R4, R20, R114, R104 ;  /* 0x000000721404723c */ /* 0x002fea0000081068 */
[----:B------:R1:W-:Y:S01]  /*e1140*/  STL.64 [R1+0xa60], R8 ;  /* 0x000a600801007387 */ /* 0x0003e20000100a00 */
[----:B------:R2:W-:Y:S11]  /*e1150*/  STL.64 [R1+0xa68], R10 ;  /* 0x000a680a01007387 */ /* 0x0005f60000100a00 */
[----:B------:R-:W-:Y:S06]  /*e1160*/  @!UPT UIADD3 URZ, URZ, URZ, URZ ;  /* 0x0000003f3f3ff290 */ /* 0x000fec000fffe03f */
        /* <DEDUP_REMOVED lines=96> */
[----:B---3--:R-:W3:Y:S01]  /*e1770*/  LDL.LU R4, [R1+0x1d80] ;  /* 0x001d800001047983 */ /* 0x008ee20000300800 */
        /* <DEDUP_REMOVED lines=24> */
[----:B----4-:R-:W-:Y:S11]  /*e1900*/  HMMA.1688.F32.TF32 R92, R20, R98, R92 ;  /* 0x00000062145c723c */ /* 0x010ff6000008105c */
[----:B------:R-:W-:Y:S11]  /*e1910*/  @!UPT UIADD3 URZ, URZ, URZ, URZ ;  /* 0x0000003f3f3ff290 */ /* 0x000ff6000fffe03f */
[----:B------:R-:W-:Y:S01]  /*e1920*/  @!UPT UIADD3 URZ, URZ, URZ, URZ ;  /* 0x0000003f3f3ff290 */ /* 0x000fe2000fffe03f */
[----:B------:R-:W-:Y:S01]  /*e1930*/  STL.64 [R1+0xad0], R92 ;  /* 0x000ad05c01007387 */ /* 0x000fe20000100a00 */
[----:B------:R1:W-:Y:S03]  /*e1940*/  STL.64 [R1+0xad8], R94 ;  /* 0x000ad85e01007387 */ /* 0x0003e60000100a00 */
[----:B-1----:R-:W4:Y:S01]  /*e1950*/  LDL.LU.64 R94, [R1+0x76f8] ;  /* 0x0076f800015e7983 */ /* 0x002f220000300a00 */
[----:B------:R-:W4:Y:S01]  /*e1960*/  LDL.LU.64 R92, [R1+0x76f0] ;  /* 0x0076f000015c7983 */ /* 0x000f220000300a00 */
[C---:B--2---:R-:W-:Y:S08]  /*e1970*/  HMMA.1688.F32.TF32 R12, R240.reuse, R14, R236 ;  /* 0x0000000ef00c723c */ /* 0x044ff000000810ec */
[----:B---3--:R-:W-:Y:S08]  /*e1980*/  HMMA.1688.F32.TF32 R4, R240, R250, R4 ;  /* 0x000000faf004723c */ /* 0x008ff00000081004 */
[C---:B----4-:R-:W-:Y:S11]  /*e1990*/  HMMA.1688.F32.TF32 R120, R20.reuse, R94, R120 ;  /* 0x0000005e1478723c */ /* 0x050ff60000081078 */
[----:B------:R-:W-:Y:S11]  /*e19a0*/  @!UPT UIADD3 URZ, URZ, URZ, URZ ;  /* 0x0000003f3f3ff290 */ /* 0x000ff6000fffe03f */
[----:B------:R-:W-:Y:S01]  /*e19b0*/  @!UPT UIADD3 URZ, URZ, URZ, URZ ;  /* 0x0000003f3f3ff290 */ /* 0x000fe2000fffe03f */
[----:B------:R-:W-:Y:S01]  /*e19c0*/  STL.64 [R1+0xae0], R120 ;  /* 0x000ae07801007387 */ /* 0x000fe20000100a00 */
[----:B------:R1:W-:Y:S02]  /*e19d0*/  STL.64 [R1+0xae8], R122 ;  /* 0x000ae87a01007387 */ /* 0x0003e40000100a00 */
[C---:B-1----:R-:W-:Y:S08]  /*e19e0*/  HMMA.1688.F32.TF32 R120, R20.reuse, R90, R124 ;  /* 0x0000005a1478723c */ /* 0x042ff0000008107c */
[C---:B------:R-:W-:Y:S08]  /*e19f0*/  HMMA.1688.F32.TF32 R124, R20.reuse, R86, R8 ;  /* 0x00000056147c723c */ /* 0x040ff00000081008 */
[C---:B------:R-:W-:Y:S08]  /*e1a00*/  HMMA.1688.F32.TF32 R8, R20.reuse, R82, R28 ;  /* 0x000000521408723c */ /* 0x040ff0000008101c */
[C---:B------:R-:W-:Y:S01]  /*e1a10*/  HMMA.1688.F32.TF32 R28, R20.reuse, R74, R132 ;  /* 0x0000004a141c723c */ /* 0x040fe20000081084 */
[----:B------:R-:W-:Y:S01]  /*e1a20*/  STL.64 [R1+0xb00], R120 ;  /* 0x000b007801007387 */ /* 0x000fe20000100a00 */
[----:B------:R1:W-:Y:S05]  /*e1a30*/  STL.64 [R1+0xb08], R122 ;  /* 0x000b087a01007387 */ /* 0x0003ea0000100a00 */
[----:B------:R-:W-:Y:S02]  /*e1a40*/  STL.64 [R1+0xb10], R124 ;  /* 0x000b107c01007387 */ /* 0x000fe40000100a00 */
[----:B------:R-:W-:Y:S06]  /*e1a50*/  STL.64 [R1+0xb18], R126 ;  /* 0x000b187e01007387 */ /* 0x000fec0000100a00 */
[----:B------:R-:W-:Y:S01]  /*e1a60*/  STL.64 [R1+0xb30], R8 ;  /* 0x000b300801007387 */ /* 0x000fe20000100a00 */
[----:B------:R2:W-:Y:S01]  /*e1a70*/  STL.64 [R1+0xb38], R10 ;  /* 0x000b380a01007387 */ /* 0x0005e20000100a00 */
[C---:B-1----:R-:W-:Y:S08]  /*e1a80*/  HMMA.1688.F32.TF32 R120, R20.reuse, R78, R128 ;  /* 0x0000004e1478723c */ /* 0x042ff00000081080 */
[C---:B--2---:R-:W-:Y:S11]  /*e1a90*/  HMMA.1688.F32.TF32 R8, R20.reuse, R70, R136 ;  /* 0x000000461408723c */ /* 0x044ff60000081088 */
        /* <DEDUP_REMOVED lines=44> */
[C---:B-1----:R-:W-:Y:S01]  /*e1d60*/  HMMA.1688.F32.TF32 R8, R240.reuse, R26, R16 ;  /* 0x0000001af008723c */ /* 0x042fe20000081010 */
[----:B------:R-:W-:Y:S01]  /*e1d70*/  STL.64 [R1+0xe60], R12 ;  /* 0x000e600c01007387 */ /* 0x000fe20000100a00 */
[----:B------:R-:W-:Y:S02]  /*e1d80*/  STL.64 [R1+0xe68], R14 ;  /* 0x000e680e01007387 */ /* 0x000fe40000100a00 */
[----:B------:R-:W2:Y:S11]  /*e1d90*/  LDL.LU R144, [R1+0x22f0] ;  /* 0x0022f00001907983 */ /* 0x000eb60000300800 */
[----:B------:R-:W-:Y:S08]  /*e1da0*/  @!UPT UIADD3 URZ, URZ, URZ, URZ ;  /* 0x0000003f3f3ff290 */ /* 0x000ff0000fffe03f */
        /* <DEDUP_REMOVED lines=111> */
[C---:B--2---:R-:W-:Y:S08]  /*e24a0*/  HMMA.1688.F32.TF32 R212, R240.reuse, R214, R208 ;  /* 0x000000d6f0d4723c */ /* 0x044ff000000810d0 */
[C---:B------:R-:W-:Y:S01]  /*e24b0*/  HMMA.1688.F32.TF32 R248, R240.reuse, R250, R216 ;  /* 0x000000faf0f8723c */ /* 0x040fe200000810d8 */
[----:B------:R-:W2:Y:S01]  /*e24c0*/  LDL.LU.64 R210, [R1+0x76e8] ;  /* 0x0076e80001d27983 */ /* 0x000ea20000300a00 */
[----:B------:R-:W2:Y:S11]  /*e24d0*/  LDL.LU.64 R208, [R1+0x76e0] ;  /* 0x0076e00001d07983 */ /* 0x000eb60000300a00 */
[----:B------:R-:W-:Y:S02]  /*e24e0*/  @!UPT UIADD3 URZ, URZ, URZ, URZ ;  /* 0x0000003f3f3ff290 */ /* 0x000fe4000fffe03f */
[----:B------:R-:W-:Y:S01]  /*e24f0*/  STL.64 [R1+0xe30], R212 ;  /* 0x000e30d401007387 */ /* 0x000fe20000100a00 */
[----:B------:R1:W-:Y:S03]  /*e2500*/  STL.64 [R1+0xe38], R214 ;  /* 0x000e38d601007387 */ /* 0x0003e60000100a00 */
[----:B-1----:R-:W2:Y:S01]  /*e2510*/  LDL.LU.64 R214, [R1+0x76d8] ;  /* 0x0076d80001d67983 */ /* 0x002ea20000300a00 */
[----:B------:R-:W2:Y:S02]  /*e2520*/  LDL.LU.64 R212, [R1+0x76d0] ;  /* 0x0076d00001d47983 */ /* 0x000ea40000300a00 */
[----:B------:R-:W2:Y:S02]  /*e2530*/  LDL.LU.64 R218, [R1+0x76c8] ;  /* 0x0076c80001da7983 */ /* 0x000ea40000300a00 */
[----:B------:R-:W2:Y:S01]  /*e2540*/  LDL.LU.64 R216, [R1+0x76c0] ;  /* 0x0076c00001d87983 */ /* 0x000ea20000300a00 */
        /* <DEDUP_REMOVED lines=24> */
[----:B------:R-:W4:Y:S02]  /*e26d0*/  LDL.LU.64 R16, [R1+0x7680] ;  /* 0x0076800001107983 */ /* 0x000f240000300a00 */
        /* <DEDUP_REMOVED lines=59> */
[----:B------:R-:W-:Y:S02]  /*e2a90*/  STL.64 [R1+0xd68], R34 ;  /* 0x000d682201007387 */ /* 0x000fe40000100a00 */
[----:B------:R-:W-:Y:S11]  /*e2aa0*/  STL.64 [R1+0x74d8], R204 ;  /* 0x0074d8cc01007387 */ /* 0x000ff60000100a00 */
[----:B------:R-:W-:Y:S04]  /*e2ab0*/  @!UPT UIADD3 URZ, URZ, URZ, URZ ;  /* 0x0000003f3f3ff290 */ /* 0x000fe8000fffe03f */
[----:B------:R-:W-:Y:S01]  /*e2ac0*/  STL.64 [R1+0xd50], R24 ;  /* 0x000d501801007387 */ /* 0x000fe20000100a00 */
[----:B------:R1:W-:Y:S02]  /*e2ad0*/  STL.64 [R1+0xd58], R26 ;  /* 0x000d581a01007387 */ /* 0x0003e40000100a00 */
        /* <DEDUP_REMOVED lines=108> */
[----:B----4-:R-:W4:Y:S02]  /*e31a0*/  LDL.LU R10, [R1+0x2258] ;  /* 0x00225800010a7983 */ /* 0x010f240000300800 */
[----:B------:R-:W4:Y:S01]  /*e31b0*/  LDL.LU R11, [R1+0x225c] ;  /* 0x00225c00010b7983 */ /* 0x000f220000300800 */
[----:B------:R-:W4:Y:S01]  /*e31c0*/  LDL.LU R40, [R1+0x15b0] ;  /* 0x0015b00001287983 */ /* 0x000f220000300800 */
[----:B------:R-:W4:Y:S02]  /*e31d0*/  LDL.LU R41, [R1+0x15b4] ;  /* 0x0015b40001297983 */ /* 0x000f240000300800 */
[----:B------:R-:W4:Y:S02]  /*e31e0*/  LDL.LU R42, [R1+0x15b8] ;  /* 0x0015b800012a7983 */ /* 0x000f240000300800 */
[----:B------:R-:W4:Y:S01]  /*e31f0*/  LDL.LU R43, [R1+0x15bc] ;  /* 0x0015bc00012b7983 */ /* 0x000f220000300800 */
[C---:B--2---:R-:W-:Y:S08]  /*e3200*/  HMMA.1688.F32.TF32 R244, R240.reuse, R154, R244 ;  /* 0x0000009af0f4723c */ /* 0x044ff000000810f4 */
[C---:B---3--:R-:W-:Y:S08]  /*e3210*/  HMMA.1688.F32.TF32 R68, R240.reuse, R158, R68 ;  /* 0x0000009ef044723c */ /* 0x048ff00000081044 */
[----:B------:R-:W-:Y:S11]  /*e3220*/  HMMA.1688.F32.TF32 R144, R240, R150, R144 ;  /* 0x00000096f090723c */ /* 0x000ff60000081090 */
[----:B------:R-:W-:Y:S04]  /*e3230*/  @!UPT UIADD3 URZ, URZ, URZ, URZ ;  /* 0x0000003f3f3ff290 */ /* 0x000fe8000fffe03f */
[----:B------:R1:W-:Y:S01]  /*e3240*/  STL.64 [R1+0xc80], R68 ;  /* 0x000c804401007387 */ /* 0x0003e20000100a00 */
[----:B------:R2:W-:Y:S03]  /*e3250*/  STL.64 [R1+0xc88], R70 ;  /* 0x000c884601007387 */ /* 0x0005e60000100a00 */
[----:B-1----:R-:W3:Y:S01]  /*e3260*/  LDL.LU R68, [R1+0x15a0] ;  /* 0x0015a00001447983 */ /* 0x002ee20000300800 */
[----:B------:R1:W-:Y:S02]  /*e3270*/  STL.64 [R1+0xc70], R244 ;  /* 0x000c70f401007387 */ /* 0x0003e40000100a00 */
[----:B------:R4:W-:Y:S02]  /*e3280*/  STL.64 [R1+0xc78], R246 ;  /* 0x000c78f601007387 */ /* 0x0009e40000100a00 */
[----:B------:R-:W3:Y:S01]  /*e3290*/  LDL.LU R69, [R1+0x15a4] ;  /* 0x0015a40001457983 */ /* 0x000ee20000300800 */
[----:B--2---:R-:W3:Y:S01]  /*e32a0*/  LDL.LU R70, [R1+0x15a8] ;  /* 0x0015a80001467983 */ /* 0x004ee20000300800 */
[----:B------:R-:W3:Y:S03]  /*e32b0*/  LDL.LU R71, [R1+0x15ac] ;  /* 0x0015ac0001477983 */ /* 0x000ee60000300800 */
[----:B-1----:R-:W2:Y:S01]  /*e32c0*/  LDL.LU R244, [R1+0x1590] ;  /* 0x0015900001f47983 */ /* 0x002ea20000300800 */
[----:B------:R-:W-:-:S02]  /*e32d0*/  IMAD.MOV.U32 R245, RZ, RZ, R0 ;  /* 0x000000fffff57224 */ /* 0x000fc400078e0000 */
[----:B------:R-:W2:Y:S02]  /*e32e0*/  LDL.LU R0, [R1+0x7618] ;  /* 0x0076180001007983 */ /* 0x000ea40000300800 */
[----:B----4-:R-:W-:Y:S01]  /*e32f0*/  IMAD.MOV.U32 R246, RZ, RZ, R2 ;  /* 0x000000fffff67224 */ /* 0x010fe200078e0002 */
[----:B------:R-:W-:Y:S01]  /*e3300*/  MOV R247, R252 ;  /* 0x000000fc00f77202 */ /* 0x000fe20000000f00 */
[----:B------:R-:W4:Y:S01]  /*e3310*/  LDL.LU R2, [R1+0x7614] ;  /* 0x0076140001027983 */ /* 0x000f220000300800 */
[----:B------:R-:W2:Y:S02]  /*e3320*/  LDL.LU R252, [R1+0x7610] ;  /* 0x0076100001fc7983 */ /* 0x000ea40000300800 */
        /* <DEDUP_REMOVED lines=44> */
[----:B----4-:R1:W-:Y:S02]  /*e35f0*/  STL.64 [R1+0x74d0], R128 ;  /* 0x0074d08001007387 */ /* 0x0103e40000100a00 */
[----:B-1----:R-:W4:Y:S01]  /*e3600*/  LDL.LU R128, [R1+0x2220] ;  /* 0x0022200001807983 */ /* 0x002f220000300800 */
        /* <DEDUP_REMOVED lines=20> */
[----:B------:R-:W-:Y:S02]  /*e3750*/  IMAD.MOV.U32 R129, RZ, RZ, R252 ;  /* 0x000000ffff817224 */ /* 0x000fe400078e00fc */
[----:B------:R-:W-:Y:S01]  /*e3760*/  IMAD.MOV.U32 R130, RZ, RZ, R2 ;  /* 0x000000ffff827224 */ /* 0x000fe200078e0002 */
[----:B------:R-:W-:Y:S01]  /*e3770*/  MOV R131, R0 ;  /* 0x0000000000837202 */ /* 0x000fe20000000f00 */
[C---:B---3--:R-:W-:Y:S01]  /*e3780*/  HMMA.1688.F32.TF32 R132, R240.reuse, R118, R132 ;  /* 0x00000076f084723c */ /* 0x048fe20000081084 */
[----:B------:R-:W2:Y:S07]  /*e3790*/  LDL.LU.64 R120, [R1+0x7580] ;  /* 0x0075800001787983 */ /* 0x000eae0000300a00 */
[C---:B------:R-:W-:Y:S08]  /*e37a0*/  HMMA.1688.F32.TF32 R196, R240.reuse, R114, R196 ;  /* 0x00000072f0c4723c */ /* 0x040ff000000810c4 */
[C---:B------:R-:W-:Y:S08]  /*e37b0*/  HMMA.1688.F32.TF32 R24, R240.reuse, R102, R24 ;  /* 0x00000066f018723c */ /* 0x040ff00000081018 */
        /* <DEDUP_REMOVED lines=8> */
[C---:B---3--:R-:W-:Y:S01]  /*e3840*/  HMMA.1688.F32.TF32 R132, R240.reuse, R106, R204 ;  /* 0x0000006af084723c */ /* 0x048fe200000810cc */
        /* <DEDUP_REMOVED lines=11> */
[C---:B---3--:R-:W-:Y:S08]  /*e3900*/  HMMA.1688.F32.TF32 R24, R240.reuse, R90, R36 ;  /* 0x0000005af018723c */ /* 0x048ff00000081024 */
[----:B------:R-:W-:Y:S01]  /*e3910*/  HMMA.1688.F32.TF32 R20, R240, R86, R40 ;  /* 0x00000056f014723c */ /* 0x000fe20000081028 */
[----:B------:R-:W-:Y:S01]  /*e3920*/  STL.64 [R1+0xfa0], R128 ;  /* 0x000fa08001007387 */ /* 0x000fe20000100a00 */
[----:B------:R-:W-:Y:S05]  /*e3930*/  STL.64 [R1+0xfa8], R130 ;  /* 0x000fa88201007387 */ /* 0x000fea0000100a00 */
[----:B------:R-:W-:Y:S02]  /*e3940*/  STL.64 [R1+0xf90], R32 ;  /* 0x000f902001007387 */ /* 0x000fe40000100a00 */
[----:B------:R-:W-:Y:S06]  /*e3950*/  STL.64 [R1+0xf98], R34 ;  /* 0x000f982201007387 */ /* 0x000fec0000100a00 */
[----:B------:R-:W-:Y:S01]  /*e3960*/  STL.64 [R1+0xf80], R24 ;  /* 0x000f801801007387 */ /* 0x000fe20000100a00 */
[----:B------:R1:W-:Y:S08]  /*e3970*/  STL.64 [R1+0xf88], R26 ;  /* 0x000f881a01007387 */ /* 0x0003f00000100a00 */
[----:B------:R-:W-:-:S02]  /*e3980*/  IMAD.MOV.U32 R2, RZ, RZ, R21 ;  /* 0x000000ffff027224 */ /* 0x000fc400078e0015 */
[----:B------:R-:W-:Y:S01]  /*e3990*/  IMAD.MOV.U32 R0, RZ, RZ, R22 ;  /* 0x000000ffff007224 */ /* 0x000fe200078e0016 */
[----:B------:R3:W-:Y:S01]  /*e39a0*/  STL [R1+0xf70], R20 ;  /* 0x000f701401007387 */ /* 0x0007e20000100800 */
[----:B------:R-:W-:Y:S01]  /*e39b0*/  MOV R252, R23 ;  /* 0x0000001700fc7202 */ /* 0x000fe20000000f00 */
[C---:B-1----:R-:W-:Y:S08]  /*e39c0*/  HMMA.1688.F32.TF32 R24, R240.reuse, R82, R68 ;  /* 0x00000052f018723c */ /* 0x042ff00000081044 */
[----:B---3--:R-:W-:Y:S01]  /*e39d0*/  HMMA.1688.F32.TF32 R20, R240, R78, R244 ;  /* 0x0000004ef014723c */ /* 0x008fe200000810f4 */
[----:B------:R-:W-:Y:S01]  /*e39e0*/  STL [R1+0x6cc0], R252 ;  /* 0x006cc0fc01007387 */ /* 0x000fe20000100800 */
[----:B------:R1:W-:Y:S02]  /*e39f0*/  STL [R1+0x6b8c], R0 ;  /* 0x006b8c0001007387 */ /* 0x0003e40000100800 */
[----:B------:R-:W-:-:S02]  /*e3a00*/  IMAD.MOV.U32 R40, RZ, RZ, R12 ;  /* 0x000000ffff287224 */ /* 0x000fc400078e000c */
[----:B------:R-:W-:Y:S01]  /*e3a10*/  IMAD.MOV.U32 R41, RZ, RZ, R249 ;  /* 0x000000ffff297224 */ /* 0x000fe200078e00f9 */
[----:B-1----:R-:W3:Y:S01]  /*e3a20*/  LDL R0, [R1+0x3080] ;  /* 0x0030800001007983 */ /* 0x002ee20000100800 */
[----:B------:R1:W-:Y:S01]  /*e3a30*/  STL [R1+0x6b88], R2 ;  /* 0x006b880201007387 */ /* 0x0003e20000100800 */
[----:B------:R-:W-:Y:S01]  /*e3a40*/  MOV R42, R248 ;  /* 0x000000f8002a7202 */ /* 0x000fe20000000f00 */
[----:B------:R-:W-:Y:S01]  /*e3a50*/  IMAD.MOV.U32 R43, RZ, RZ, R3 ;  /* 0x000000ffff2b7224 */ /* 0x000fe200078e0003 */
[----:B-1----:R-:W4:Y:S04]  /*e3a60*/  LDL R2, [R1+0x2a64] ;  /* 0x002a640001027983 */ /* 0x002f280000100800 */
[----:B------:R-:W-:Y:S02]  /*e3a70*/  STL.64 [R1+0xf60], R24 ;  /* 0x000f601801007387 */ /* 0x000fe40000100a00 */
[----:B------:R1:W-:Y:S02]  /*e3a80*/  STL.64 [R1+0xf68], R26 ;  /* 0x000f681a01007387 */ /* 0x0003e40000100a00 */
[----:B------:R-:W2:Y:S04]  /*e3a90*/  LDL.LU R12, [R1+0x7578] ;  /* 0x00757800010c7983 */ /* 0x000ea80000300800 */
[----:B------:R-:W-:Y:S01]  /*e3aa0*/  STL.64 [R1+0xf50], R20 ;  /* 0x000f501401007387 */ /* 0x000fe20000100a00 */
[----:B------:R-:W-:Y:S02]  /*e3ab0*/  STL.64 [R1+0xf58], R22 ;  /* 0x000f581601007387 */ /* 0x000fe40000100a00 */
[----:B------:R-:W2:Y:S02]  /*e3ac0*/  LDL.LU R249, [R1+0x7574] ;  /* 0x0075740001f97983 */ /* 0x000ea40000300800 */
[----:B------:R-:W2:Y:S01]  /*e3ad0*/  LDL.LU R248, [R1+0x7570] ;  /* 0x0075700001f87983 */ /* 0x000ea20000300800 */
[----:B------:R-:W2:Y:S01]  /*e3ae0*/  LDL.LU R3, [R1+0x756c] ;  /* 0x00756c0001037983 */ /* 0x000ea20000300800 */
[----:B------:R-:W-:-:S02]  /*e3af0*/  IMAD.MOV.U32 R36, RZ, RZ, R13 ;  /* 0x000000ffff247224 */ /* 0x000fc400078e000d */
[----:B------:R-:W2:Y:S01]  /*e3b00*/  LDL.LU R13, [R1+0x7568] ;  /* 0x00756800010d7983 */ /* 0x000ea20000300800 */
[----:B------:R-:W-:Y:S02]  /*e3b10*/  MOV R37, R17 ;  /* 0x0000001100257202 */ /* 0x000fe40000000f00 */
[----:B------:R-:W2:Y:S01]  /*e3b20*/  LDL.LU R17, [R1+0x7564] ;  /* 0x0075640001117983 */ /* 0x000ea20000300800 */
[----:B------:R-:W-:Y:S02]  /*e3b30*/  IMAD.MOV.U32 R38, RZ, RZ, R208 ;  /* 0x000000ffff267224 */ /* 0x000fe400078e00d0 */
[----:B------:R-:W2:Y:S02]  /*e3b40*/  LDL.LU R208, [R1+0x7560] ;  /* 0x0075600001d07983 */ /* 0x000ea40000300800 */
[----:B------:R-:W-:Y:S02]  /*e3b50*/  IMAD.MOV.U32 R39, RZ, RZ, R209 ;  /* 0x000000ffff277224 */ /* 0x000fe400078e00d1 */
[----:B------:R-:W2:Y:S01]  /*e3b60*/  LDL.LU R209, [R1+0x755c] ;  /* 0x00755c0001d17983 */ /* 0x000ea20000300800 */
[----:B-1----:R-:W-:-:S02]  /*e3b70*/  MOV R27, R16 ;  /* 0x00000010001b7202 */ /* 0x002fc40000000f00 */
        /* <DEDUP_REMOVED lines=8> */
[----:B---3--:R-:W-:Y:S04]  /*e3c00*/  LDS R20, [R0+0x46000] ;  /* 0x0460000000147984 */ /* 0x008fe80000000800 */
[----:B------:R-:W-:Y:S04]  /*e3c10*/  LDS R22, [R0+0x46800] ;  /* 0x0468000000167984 */ /* 0x000fe80000000800 */
[----:B----4-:R-:W-:Y:S04]  /*e3c20*/  LDS R21, [R2+0x46000] ;  /* 0x0460000002157984 */ /* 0x010fe80000000800 */
[----:B------:R-:W-:Y:S01]  /*e3c30*/  LDS R23, [R2+0x46800] ;  /* 0x0468000002177984 */ /* 0x000fe20000000800 */
[----:B--2---:R-:W-:-:S02]  /*e3c40*/  IMAD.MOV.U32 R26, RZ, RZ, R12 ;  /* 0x000000ffff1a7224 */ /* 0x004fc400078e000c */
[----:B------:R-:W-:Y:S01]  /*e3c50*/  IMAD.MOV.U32 R25, RZ, RZ, R249 ;  /* 0x000000ffff197224 */ /* 0x000fe200078e00f9 */
[----:B------:R-:W-:Y:S02]  /*e3c60*/  MOV R24, R248 ;  /* 0x000000f800187202 */ /* 0x000fe40000000f00 */
[----:B------:R-:W2:Y:S01]  /*e3c70*/  LDL.LU R248, [R1+0x7558] ;  /* 0x0075580001f87983 */ /* 0x000ea20000300800 */
[----:B------:R-:W3:Y:S02]  /*e3c80*/  LDL.LU R249, [R1+0x7554] ;  /* 0x0075540001f97983 */ /* 0x000ee40000300800 */
[----:B------:R-:W4:Y:S02]  /*e3c90*/  LDL.LU R12, [R1+0x7550] ;  /* 0x00755000010c7983 */ /* 0x000f240000300800 */
[----:B------:R-:W4:Y:S02]  /*e3ca0*/  LDL.LU R16, [R1+0x754c] ;  /* 0x00754c0001107983 */ /* 0x000f240000300800 */
[----:B------:R-:W-:-:S02]  /*e3cb0*/  IMAD.MOV.U32 R200, RZ, RZ, R17 ;  /* 0x000000ffffc87224 */ /* 0x000fc400078e0011 */
[----:B------:R-:W-:Y:S01]  /*e3cc0*/  IMAD.MOV.U32 R201, RZ, RZ, R13 ;  /* 0x000000ffffc97224 */ /* 0x000fe200078e000d */
[----:B------:R-:W4:Y:S01]  /*e3cd0*/  LDL.LU R17, [R1+0x7548] ;  /* 0x0075480001117983 */ /* 0x000f220000300800 */
[----:B------:R-:W4:Y:S02]  /*e3ce0*/  LDL.LU R13, [R1+0x7544] ;  /* 0x00754400010d7983 */ /* 0x000f240000300800 */
[----:B------:R-:W4:Y:S01]  /*e3cf0*/  LDL.LU R202, [R1+0x26e8] ;  /* 0x0026e80001ca7983 */ /* 0x000f220000300800 */
[----:B------:R-:W-:Y:S02]  /*e3d00*/  MOV R203, R3 ;  /* 0x0000000300cb7202 */ /* 0x000fe40000000f00 */
[----:B------:R-:W4:Y:S01]  /*e3d10*/  LDL.LU R3, [R1+0x7540] ;  /* 0x0075400001037983 */ /* 0x000f220000300800 */
[----:B------:R-:W-:Y:S01]  /*e3d20*/  MOV R198, R209 ;  /* 0x000000d100c67202 */ /* 0x000fe20000000f00 */
[----:B------:R-:W-:Y:S02]  /*e3d30*/  IMAD.MOV.U32 R199, RZ, RZ, R208 ;  /* 0x000000ffffc77224 */ /* 0x000fe400078e00d0 */
[----:B------:R-:W-:Y:S01]  /*e3d40*/  STL [R1+0x7480], R0 ;  /* 0x0074800001007387 */ /* 0x000fe20000100800 */
[----:B------:R-:W-:Y:S01]  /*e3d50*/  STL [R1+0x7484], R2 ;  /* 0x0074840201007387 */ /* 0x000fe20000100800 */
[----:B--2---:R-:W-:-:S02]  /*e3d60*/  IMAD.MOV.U32 R197, RZ, RZ, R248 ;  /* 0x000000ffffc57224 */ /* 0x004fc400078e00f8 */
[----:B---3--:R-:W-:Y:S01]  /*e3d70*/  IMAD.MOV.U32 R196, RZ, RZ, R249 ;  /* 0x000000ffffc47224 */ /* 0x008fe200078e00f9 */
[----:B----4-:R-:W1:Y:S04]  /*e3d80*/  LDSM.16.M88.4 R204, [R3+0x80] ;  /* 0x0000800003cc783b */ /* 0x010e680000000200 */
[----:B------:R-:W2:Y:S04]  /*e3d90*/  LDSM.16.M88.4 R208, [R3+0x880] ;  /* 0x0008800003d0783b */ /* 0x000ea80000000200 */
[----:B------:R-:W3:Y:S04]  /*e3da0*/  LDSM.16.M88.4 R248, [R3+0x2080] ;  /* 0x0020800003f8783b */ /* 0x000ee80000000200 */
[----:B------:R-:W4:Y:S04]  /*e3db0*/  LDSM.16.M88.4 R132, [R3+0x1080] ;  /* 0x001080000384783b */ /* 0x000f280000000200 */
[----:B------:R-:W3:Y:S01]  /*e3dc0*/  LDSM.16.M88.4 R128, [R3+0x1880] ;  /* 0x001880000380783b */ /* 0x000ee20000000200 */
[----:B------:R-:W-:Y:S01]  /*e3dd0*/  IMAD.MOV.U32 R68, RZ, RZ, R17 ;  /* 0x000000ffff447224 */ /* 0x000fe200078e0011 */
[----:B------:R-:W-:Y:S01]  /*e3de0*/  MOV R69, R16 ;  /* 0x0000001000457202 */ /* 0x000fe20000000f00 */
[----:B------:R-:W-:-:S02]  /*e3df0*/  IMAD.MOV.U32 R70, RZ, RZ, R13 ;  /* 0x000000ffff467224 */ /* 0x000fc400078e000d */
[----:B------:R-:W-:Y:S01]  /*e3e00*/  IMAD.MOV.U32 R71, RZ, RZ, R12 ;  /* 0x000000ffff477224 */ /* 0x000fe200078e000c */
[C---:B------:R-:W-:Y:S08]  /*e3e10*/  HMMA.1688.F32.TF32 R200, R240.reuse, R66, R200 ;  /* 0x00000042f0c8723c */ /* 0x040ff000000810c8 */
[C---:B------:R-:W-:Y:S08]  /*e3e20*/  HMMA.1688.F32.TF32 R68, R240.reuse, R74, R68 ;  /* 0x0000004af044723c */ /* 0x040ff00000081044 */
[C---:B------:R-:W-:Y:S01]  /*e3e30*/  HMMA.1688.F32.TF32 R24, R240.reuse, R62, R24 ;  /* 0x0000003ef018723c */ /* 0x040fe20000081018 */
[----:B------:R-:W4:Y:S04]  /*e3e40*/  LDSM.16.M88.4 R244, [R3+0x2880] ;  /* 0x0028800003f4783b */ /* 0x000f280000000200 */
[----:B------:R-:W4:Y:S04]  /*e3e50*/  LDSM.16.M88.4 R16, [R3+0x3080] ;  /* 0x003080000310783b */ /* 0x000f280000000200 */
[----:B------:R-:W4:Y:S04]  /*e3e60*/  LDSM.16.M88.4 R8, [R3+0x3880] ;  /* 0x003880000308783b */ /* 0x000f280000000200 */
[----:B------:R-:W4:Y:S04]  /*e3e70*/  LDSM.16.M88.4 R12, [R3+0x4080] ;  /* 0x00408000030c783b */ /* 0x000f280000000200 */
[----:B------:R-:W-:Y:S04]  /*e3e80*/  LDSM.16.M88.4 R4, [R3+0x4880] ;  /* 0x004880000304783b */ /* 0x000fe80000000200 */
[----:B-1----:R-:W-:Y:S01]  /*e3e90*/  STL.64 [R1+0x30], R204 ;  /* 0x000030cc01007387 */ /* 0x002fe20000100a00 */
[----:B------:R-:W-:Y:S02]  /*e3ea0*/  STL.64 [R1+0x38], R206 ;  /* 0x000038ce01007387 */ /* 0x000fe40000100a00 */
[----:B--2---:R-:W-:Y:S02]  /*e3eb0*/  STL.64 [R1+0x20], R208 ;  /* 0x000020d001007387 */ /* 0x004fe40000100a00 */
[----:B------:R-:W-:Y:S01]  /*e3ec0*/  STL.64 [R1+0x28], R210 ;  /* 0x000028d201007387 */ /* 0x000fe20000100a00 */
[----:B---3--:R-:W-:Y:S01]  /*e3ed0*/  STL [R1+0x6f28], R250 ;  /* 0x006f28fa01007387 */ /* 0x008fe20000100800 */
[----:B----4-:R-:W-:Y:S03]  /*e3ee0*/  STL.64 [R1+0x10], R132 ;  /* 0x0000108401007387 */ /* 0x010fe60000100a00 */
[----:B------:R-:W-:Y:S01]  /*e3ef0*/  STL.64 [R1+0x18], R134 ;  /* 0x0000188601007387 */ /* 0x000fe20000100a00 */
[----:B------:R-:W-:Y:S03]  /*e3f00*/  STL [R1+0x6cc4], R251 ;  /* 0x006cc4fb01007387 */ /* 0x000fe60000100800 */
[----:B------:R-:W-:Y:S01]  /*e3f10*/  STL.64 [R1], R128 ;  /* 0x0000008001007387 */ /* 0x000fe20000100a00 */
[----:B------:R-:W-:Y:S02]  /*e3f20*/  STL.64 [R1+0x8], R130 ;  /* 0x0000088201007387 */ /* 0x000fe40000100a00 */
[----:B------:R-:W-:Y:S02]  /*e3f30*/  STL.64 [R1+0xf40], R68 ;  /* 0x000f404401007387 */ /* 0x000fe40000100a00 */
[----:B------:R1:W-:Y:S02]  /*e3f40*/  STL.64 [R1+0xf48], R70 ;  /* 0x000f484601007387 */ /* 0x0003e40000100a00 */
[----:B-1----:R-:W2:Y:S01]  /*e3f50*/  LDL.LU.64 R70, [R1+0x7538] ;  /* 0x0075380001467983 */ /* 0x002ea20000300a00 */
[----:B------:R-:W4:Y:S01]  /*e3f60*/  LDL.LU.64 R68, [R1+0x7530] ;  /* 0x0075300001447983 */ /* 0x000f220000300a00 */
[C---:B--2---:R-:W-:Y:S11]  /*e3f70*/  HMMA.1688.F32.TF32 R196, R240.reuse, R70, R196 ;  /* 0x00000046f0c4723c */ /* 0x044ff600000810c4 */
[----:B------:R-:W-:Y:S11]  /*e3f80*/  @!UPT UIADD3 URZ, URZ, URZ, URZ ;  /* 0x0000003f3f3ff290 */ /* 0x000ff6000fffe03f */
[----:B------:R-:W-:Y:S01]  /*e3f90*/  @!UPT UIADD3 URZ, URZ, URZ, URZ ;  /* 0x0000003f3f3ff290 */ /* 0x000fe2000fffe03f */
[----:B------:R-:W-:Y:S01]  /*e3fa0*/  STL.64 [R1+0xf30], R196 ;  /* 0x000f30c401007387 */ /* 0x000fe20000100a00 */
[----:B------:R1:W-:Y:S02]  /*e3fb0*/  STL.64 [R1+0xf38], R198 ;  /* 0x000f38c601007387 */ /* 0x0003e40000100a00 */
[----:B------:R-:W-:Y:S02]  /*e3fc0*/  STL.64 [R1+0xf20], R200 ;  /* 0x000f20c801007387 */ /* 0x000fe40000100a00 */
[----:B------:R-:W-:Y:S01]  /*e3fd0*/  STL.64 [R1+0xf28], R202 ;  /* 0x000f28ca01007387 */ /* 0x000fe20000100a00 */
[----:B------:R-:W-:Y:S01]  /*e3fe0*/  STL.64 [R1+0xf10], R24 ;  /* 0x000f101801007387 */ /* 0x000fe20000100a00 */
[----:B------:R2:W-:Y:S01]  /*e3ff0*/  STL.64 [R1+0xf18], R26 ;  /* 0x000f181a01007387 */ /* 0x0005e20000100a00 */
[C---:B-1----:R-:W-:Y:S08]  /*e4000*/  HMMA.1688.F32.TF32 R196, R240.reuse, R58, R32 ;  /* 0x0000003af0c4723c */ /* 0x042ff00000081020 */
[C---:B------:R-:W-:Y:S08]  /*e4010*/  HMMA.1688.F32.TF32 R32, R240.reuse, R54, R36 ;  /* 0x00000036f020723c */ /* 0x040ff00000081024 */
[C---:B--2---:R-:W-:Y:S07]  /*e4020*/  HMMA.1688.F32.TF32 R24, R240.reuse, R50, R40 ;  /* 0x00000032f018723c */ /* 0x044fee0000081028 */
[----:B------:R1:W-:Y:S01]  /*e4030*/  STL.64 [R1+0xf00], R196 ;  /* 0x000f00c401007387 */ /* 0x0003e20000100a00 */
[----:B------:R2:W-:Y:S07]  /*e4040*/  STL.64 [R1+0xf08], R198 ;  /* 0x000f08c601007387 */ /* 0x0005ee0000100a00 */
[----:B------:R4:W-:Y:S02]  /*e4050*/  STL.64 [R1+0xef0], R32 ;  /* 0x000ef02001007387 */ /* 0x0009e40000100a00 */
[----:B------:R4:W-:Y:S06]  /*e4060*/  STL.64 [R1+0xef8], R34 ;  /* 0x000ef82201007387 */ /* 0x0009ec0000100a00 */
[----:B------:R4:W-:Y:S01]  /*e4070*/  STL.64 [R1+0xee0], R24 ;  /* 0x000ee01801007387 */ /* 0x0009e20000100a00 */
[----:B------:R4:W-:Y:S02]  /*e4080*/  STL.64 [R1+0xee8], R26 ;  /* 0x000ee81a01007387 */ /* 0x0009e40000100a00 */
[----:B------:R-:W3:Y:S02]  /*e4090*/  LDL.LU R217, [R1+0x752c] ;  /* 0x00752c0001d97983 */ /* 0x000ee40000300800 */
        /* <DEDUP_REMOVED lines=58> */
[----:B---3--:R-:W-:Y:S02]  /*e4440*/  HMMA.1688.F32.TF32 R240, R240, R34, R196 ;  /* 0x00000022f0f0723c */ /* 0x008fe400000810c4 */
[----:B------:R-:W3:Y:S11]  /*e4450*/  LDL.LU.64 R196, [R1+0x74e8] ;  /* 0x0074e80001c47983 */ /* 0x000ef60000300a00 */
[----:B------:R-:W-:Y:S10]  /*e4460*/  @!UPT UIADD3 URZ, URZ, URZ, URZ ;  /* 0x0000003f3f3ff290 */ /* 0x000ff4000fffe03f */
[----:B------:R1:W-:Y:S01]  /*e4470*/  STL.64 [R1+0xbf0], R240 ;  /* 0x000bf0f001007387 */ /* 0x0003e20000100a00 */
[----:B------:R2:W-:Y:S03]  /*e4480*/  STL.64 [R1+0xbf8], R242 ;  /* 0x000bf8f201007387 */ /* 0x0005e60000100a00 */
[----:B-1----:R-:W3:Y:S01]  /*e4490*/  LDL.LU R240, [R1+0x2630] ;  /* 0x0026300001f07983 */ /* 0x002ee20000300800 */
[----:B------:R-:W3:Y:S02]  /*e44a0*/  LDL.LU R241, [R1+0x2634] ;  /* 0x0026340001f17983 */ /* 0x000ee40000300800 */
[----:B--2---:R-:W3:Y:S02]  /*e44b0*/  LDL.LU R242, [R1+0x2638] ;  /* 0x0026380001f27983 */ /* 0x004ee40000300800 */
[----:B------:R-:W3:Y:S01]  /*e44c0*/  LDL.LU R243, [R1+0x263c] ;  /* 0x00263c0001f37983 */ /* 0x000ee20000300800 */
[C---:B------:R-:W-:Y:S01]  /*e44d0*/  HMMA.1688.F32.TF32 R200, R20.reuse, R204, R200 ;  /* 0x000000cc14c8723c */ /* 0x040fe200000810c8 */
[----:B------:R-:W-:Y:S01]  /*e44e0*/  IMAD.MOV.U32 R2, RZ, RZ, R209 ;  /* 0x000000ffff027224 */ /* 0x000fe200078e00d1 */
[----:B------:R-:W-:Y:S01]  /*e44f0*/  MOV R250, R205 ;  /* 0x000000cd00fa7202 */ /* 0x000fe20000000f00 */
[----:B------:R-:W-:Y:S11]  /*e4500*/  IMAD.MOV.U32 R0, RZ, RZ, R204 ;  /* 0x000000ffff007224 */ /* 0x000ff600078e00cc */
[----:B------:R-:W-:Y:S09]  /*e4510*/  @!UPT UIADD3 URZ, URZ, URZ, URZ ;  /* 0x0000003f3f3ff290 */ /* 0x000ff2000fffe03f */
[----:B------:R1:W-:Y:S01]  /*e4520*/  STL.64 [R1+0xea0], R200 ;  /* 0x000ea0c801007387 */ /* 0x0003e20000100a00 */
[----:B------:R-:W-:Y:S03]  /*e4530*/  STL.64 [R1+0xea8], R202 ;  /* 0x000ea8ca01007387 */ /* 0x000fe60000100a00 */
[----:B-1----:R-:W2:Y:S01]  /*e4540*/  LDL.LU.64 R200, [R1+0x74e0] ;  /* 0x0074e00001c87983 */ /* 0x002ea20000300a00 */
[----:B------:R-:W2:Y:S02]  /*e4550*/  LDL.LU.64 R204, [R1+0x74d8] ;  /* 0x0074d80001cc7983 */ /* 0x000ea40000300a00 */
[----:B------:R1:W-:Y:S02]  /*e4560*/  STL [R1+0x748c], R250 ;  /* 0x00748cfa01007387 */ /* 0x0003e40000100800 */
[----:B------:R4:W-:Y:S01]  /*e4570*/  STL [R1+0x7488], R0 ;  /* 0x0074880001007387 */ /* 0x0009e20000100800 */
[----:B------:R4:W-:Y:S01]  /*e4580*/  STL [R1+0x7490], R2 ;  /* 0x0074900201007387 */ /* 0x0009e20000100800 */
[----:B-1----:R-:W-:Y:S01]  /*e4590*/  IMAD.MOV.U32 R250, RZ, RZ, R132 ;  /* 0x000000fffffa7224 */ /* 0x002fe200078e0084 */
[----:B----4-:R-:W-:Y:S01]  /*e45a0*/  MOV R0, R133 ;  /* 0x0000008500007202 */ /* 0x010fe20000000f00 */
[----:B------:R-:W-:Y:S01]  /*e45b0*/  IMAD.MOV.U32 R2, RZ, RZ, R129 ;  /* 0x000000ffff027224 */ /* 0x000fe200078e0081 */
[C---:B---3--:R-:W-:Y:S08]  /*e45c0*/  HMMA.1688.F32.TF32 R240, R20.reuse, R208, R240 ;  /* 0x000000d014f0723c */ /* 0x048ff000000810f0 */
[C---:B------:R-:W-:Y:S08]  /*e45d0*/  HMMA.1688.F32.TF32 R208, R20.reuse, R132, R212 ;  /* 0x0000008414d0723c */ /* 0x040ff000000810d4 */
[C---:B------:R-:W-:Y:S01]  /*e45e0*/  HMMA.1688.F32.TF32 R132, R20.reuse, R248, R220 ;  /* 0x000000f81484723c */ /* 0x040fe200000810dc */
[----:B------:R-:W-:Y:S04]  /*e45f0*/  LDSM.16.M88.4 R220, [R3+0x7080] ;  /* 0x0070800003dc783b */ /* 0x000fe80000000200 */
[----:B------:R-:W-:Y:S04]  /*e4600*/  LDSM.16.M88.4 R212, [R3+0x8080] ;  /* 0x0080800003d4783b */ /* 0x000fe80000000200 */
[----:B------:R-:W-:Y:S01]  /*e4610*/  STL.64 [R1+0x1040], R240 ;  /* 0x001040f001007387 */ /* 0x000fe20000100a00 */
[----:B------:R-:W-:Y:S05]  /*e4620*/  STL.64 [R1+0x1048], R242 ;  /* 0x001048f201007387 */ /* 0x000fea0000100a00 */
[----:B------:R-:W-:Y:S02]  /*e4630*/  STL.64 [R1+0x1060], R208 ;  /* 0x001060d001007387 */ /* 0x000fe40000100a00 */
[----:B------:R1:W-:Y:S02]  /*e4640*/  STL.64 [R1+0x1068], R210 ;  /* 0x001068d201007387 */ /* 0x0003e40000100a00 */
[C---:B-1----:R-:W-:Y:S08]  /*e4650*/  HMMA.1688.F32.TF32 R208, R20.reuse, R128, R216 ;  /* 0x0000008014d0723c */ /* 0x042ff000000810d8 */
[C---:B------:R-:W-:Y:S01]  /*e4660*/  HMMA.1688.F32.TF32 R128, R20.reuse, R244, R224 ;  /* 0x000000f41480723c */ /* 0x040fe200000810e0 */
[----:B------:R-:W-:Y:S04]  /*e4670*/  LDSM.16.M88.4 R224, [R3+0x6880] ;  /* 0x0068800003e0783b */ /* 0x000fe80000000200 */
[----:B------:R-:W-:Y:S10]  /*e4680*/  LDSM.16.M88.4 R216, [R3+0x7880] ;  /* 0x0078800003d8783b */ /* 0x000ff40000000200 */
        /* <DEDUP_REMOVED lines=8> */
[----:B------:R-:W-:Y:S01]  /*e4710*/  LDSM.16.M88.4 R208, [R3+0x8880] ;  /* 0x0088800003d0783b */ /* 0x000fe20000000200 */
[----:B-1----:R-:W-:Y:S03]  /*e4720*/  HMMA.1688.F32.TF32 R128, R20, R16, R228 ;  /* 0x000000101480723c */ /* 0x002fe600000810e4 */
[----:B------:R-:W-:Y:S01]  /*e4730*/  STL.64 [R1+0x7398], R18 ;  /* 0x0073981201007387 */ /* 0x000fe20000100a00 */
[----:B------:R1:W-:Y:S02]  /*e4740*/  STL.64 [R1+0x7390], R16 ;  /* 0x0073901001007387 */ /* 0x0003e40000100a00 */
[----:B------:R-:W-:-:S02]  /*e4750*/  IMAD.MOV.U32 R132, RZ, RZ, R141 ;  /* 0x000000ffff847224 */ /* 0x000fc400078e008d */
[----:B------:R-:W-:Y:S01]  /*e4760*/  IMAD.MOV.U32 R133, RZ, RZ, R140 ;  /* 0x000000ffff857224 */ /* 0x000fe200078e008c */
[----:B------:R-:W-:Y:S01]  /*e4770*/  MOV R134, R137 ;  /* 0x0000008900867202 */ /* 0x000fe20000000f00 */
[----:B------:R-:W-:Y:S01]  /*e4780*/  IMAD.MOV.U32 R135, RZ, RZ, R136 ;  /* 0x000000ffff877224 */ /* 0x000fe200078e0088 */
[----:B------:R-:W-:Y:S01]  /*e4790*/  LDSM.16.M88.4 R228, [R3+0x6080] ;  /* 0x0060800003e4783b */ /* 0x000fe20000000200 */
[----:B--2---:R-:W-:Y:S01]  /*e47a0*/  IMAD.MOV.U32 R240, RZ, RZ, R205 ;  /* 0x000000fffff07224 */ /* 0x004fe200078e00cd */
[----:B------:R-:W-:Y:S01]  /*e47b0*/  MOV R241, R204 ;  /* 0x000000cc00f17202 */ /* 0x000fe20000000f00 */
[----:B------:R-:W-:Y:S01]  /*e47c0*/  IMAD.MOV.U32 R242, RZ, RZ, R201 ;  /* 0x000000fffff27224 */ /* 0x000fe200078e00c9 */
[----:B------:R-:W-:Y:S01]  /*e47d0*/  LDSM.16.M88.4 R204, [R3+0x9080] ;  /* 0x0090800003cc783b */ /* 0x000fe20000000200 */
[----:B------:R-:W-:Y:S02]  /*e47e0*/  IMAD.MOV.U32 R243, RZ, RZ, R200 ;  /* 0x000000fffff37224 */ /* 0x000fe400078e00c8 */
[----:B------:R-:W-:Y:S01]  /*e47f0*/  LDSM.16.M88.4 R200, [R3+0x9880] ;  /* 0x0098800003c8783b */ /* 0x000fe20000000200 */
[----:B-1----:R-:W-:Y:S01]  /*e4800*/  HMMA.1688.F32.TF32 R16, R20, R8, R232 ;  /* 0x000000081410723c */ /* 0x002fe200000810e8 */
[----:B------:R-:W1:Y:S01]  /*e4810*/  LDSM.16.M88.4 R232, [R3+0x5880] ;  /* 0x0058800003e8783b */ /* 0x000e620000000200 */
[----:B------:R-:W-:Y:S01]  /*e4820*/  MOV R244, R197 ;  /* 0x000000c500f47202 */ /* 0x000fe20000000f00 */
[----:B------:R-:W-:-:S02]  /*e4830*/  IMAD.MOV.U32 R245, RZ, RZ, R196 ;  /* 0x000000fffff57224 */ /* 0x000fc400078e00c4 */
[----:B------:R-:W-:Y:S01]  /*e4840*/  IMAD.MOV.U32 R246, RZ, RZ, R193 ;  /* 0x000000fffff67224 */ /* 0x000fe200078e00c1 */
[----:B------:R-:W-:Y:S01]  /*e4850*/  LDSM.16.M88.4 R196, [R3+0xa080] ;  /* 0x00a0800003c4783b */ /* 0x000fe20000000200 */
[----:B------:R-:W-:Y:S01]  /*e4860*/  MOV R247, R192 ;  /* 0x000000c000f77202 */ /* 0x000fe20000000f00 */
[----:B------:R-:W-:Y:S02]  /*e4870*/  IMAD.MOV.U32 R122, RZ, RZ, R89 ;  /* 0x000000ffff7a7224 */ /* 0x000fe400078e0059 */
[----:B------:R-:W-:Y:S01]  /*e4880*/  IMAD.MOV.U32 R123, RZ, RZ, R88 ;  /* 0x000000ffff7b7224 */ /* 0x000fe200078e0058 */
[----:B------:R-:W-:Y:S01]  /*e4890*/  STL.64 [R1+0x10c0], R128 ;  /* 0x0010c08001007387 */ /* 0x000fe20000100a00 */
[----:B------:R-:W-:Y:S02]  /*e48a0*/  STL.64 [R1+0x10c8], R130 ;  /* 0x0010c88201007387 */ /* 0x000fe40000100a00 */
[----:B------:R-:W-:Y:S02]  /*e48b0*/  STL.64 [R1+0x73a8], R10 ;  /* 0x0073a80a01007387 */ /* 0x000fe40000100a00 */
[----:B------:R2:W-:Y:S01]  /*e48c0*/  STL.64 [R1+0x73a0], R8 ;  /* 0x0073a00801007387 */ /* 0x0005e20000100a00 */
[----:B------:R-:W-:Y:S01]  /*e48d0*/  MOV R114, R85 ;  /* 0x0000005500727202 */ /* 0x000fe20000000f00 */
[----:B------:R-:W-:-:S02]  /*e48e0*/  IMAD.MOV.U32 R115, RZ, RZ, R84 ;  /* 0x000000ffff737224 */ /* 0x000fc400078e0054 */
[----:B------:R-:W-:Y:S01]  /*e48f0*/  IMAD.MOV.U32 R102, RZ, RZ, R81 ;  /* 0x000000ffff667224 */ /* 0x000fe200078e0051 */
[----:B------:R-:W-:Y:S01]  /*e4900*/  MOV R103, R80 ;  /* 0x0000005000677202 */ /* 0x000fe20000000f00 */
[----:B------:R-:W-:Y:S01]  /*e4910*/  LDSM.16.M88.4 R192, [R3+0xa880] ;  /* 0x00a8800003c0783b */ /* 0x000fe20000000200 */
[----:B------:R-:W-:Y:S01]  /*e4920*/  IMAD.MOV.U32 R98, RZ, RZ, R125 ;  /* 0x000000ffff627224 */ /* 0x000fe200078e007d */
[----:B------:R-:W-:Y:S01]  /*e4930*/  MOV R99, R124 ;  /* 0x0000007c00637202 */ /* 0x000fe20000000f00 */
[----:B------:R-:W-:Y:S02]  /*e4940*/  IMAD.MOV.U32 R106, RZ, RZ, R117 ;  /* 0x000000ffff6a7224 */ /* 0x000fe400078e0075 */
[----:B------:R-:W-:Y:S01]  /*e4950*/  IMAD.MOV.U32 R107, RZ, RZ, R116 ;  /* 0x000000ffff6b7224 */ /* 0x000fe200078e0074 */
[----:B------:R-:W-:Y:S01]  /*e4960*/  MOV R110, R73 ;  /* 0x00000049006e7202 */ /* 0x000fe20000000f00 */
[----:B------:R-:W-:Y:S01]  /*e4970*/  IMAD.MOV.U32 R111, RZ, RZ, R72 ;  /* 0x000000ffff6f7224 */ /* 0x000fe200078e0048 */
[----:B--2---:R-:W-:Y:S01]  /*e4980*/  HMMA.1688.F32.TF32 R8, R20, R12, R236 ;  /* 0x0000000c1408723c */ /* 0x004fe200000810ec */
[----:B------:R-:W2:Y:S04]  /*e4990*/  LDSM.16.M88.4 R236, [R3+0x5080] ;  /* 0x0050800003ec783b */ /* 0x000ea80000000200 */
        /* <DEDUP_REMOVED lines=9> */
[----:B------:R-:W-:Y:S02]  /*e4a30*/  IMAD.MOV.U32 R118, RZ, RZ, R65 ;  /* 0x000000ffff767224 */ /* 0x000fe400078e0041 */
[----:B------:R-:W-:Y:S01]  /*e4a40*/  IMAD.MOV.U32 R119, RZ, RZ, R64 ;  /* 0x000000ffff777224 */ /* 0x000fe200078e0040 */
[----:B------:R-:W-:Y:S04]  /*e4a50*/  LDSM.16.M88.4 R140, [R3+0x11080] ;  /* 0x01108000038c783b */ /* 0x000fe80000000200 */
[----:B------:R-:W-:Y:S01]  /*e4a60*/  LDSM.16.M88.4 R136, [R3+0x11880] ;  /* 0x011880000388783b */ /* 0x000fe20000000200 */
[----:B-1----:R-:W-:Y:S01]  /*e4a70*/  HMMA.1688.F32.TF32 R132, R20, R232, R132 ;  /* 0x000000e81484723c */ /* 0x002fe20000081084 */
[----:B---3--:R-:W-:Y:S01]  /*e4a80*/  MOV R12, R173 ;  /* 0x000000ad000c7202 */ /* 0x008fe20000000f00 */
[----:B------:R-:W-:-:S02]  /*e4a90*/  IMAD.MOV.U32 R13, RZ, RZ, R172 ;  /* 0x000000ffff0d7224 */ /* 0x000fc400078e00ac */
[----:B------:R-:W-:Y:S01]  /*e4aa0*/  IMAD.MOV.U32 R14, RZ, RZ, R169 ;  /* 0x000000ffff0e7224 */ /* 0x000fe200078e00a9 */
[----:B------:R-:W-:Y:S01]  /*e4ab0*/  MOV R15, R168 ;  /* 0x000000a8000f7202 */ /* 0x000fe20000000f00 */
[----:B------:R-:W-:Y:S01]  /*e4ac0*/  IMAD.MOV.U32 R16, RZ, RZ, R189 ;  /* 0x000000ffff107224 */ /* 0x000fe200078e00bd */
[----:B------:R-:W-:Y:S01]  /*e4ad0*/  STL.64 [R1+0x10e0], R8 ;  /* 0x0010e00801007387 */ /* 0x000fe20000100a00 */
[----:B------:R1:W-:Y:S02]  /*e4ae0*/  STL.64 [R1+0x10e8], R10 ;  /* 0x0010e80a01007387 */ /* 0x0003e40000100a00 */
[----:B------:R-:W-:Y:S01]  /*e4af0*/  IMAD.MOV.U32 R17, RZ, RZ, R188 ;  /* 0x000000ffff117224 */ /* 0x000fe200078e00bc */
[----:B------:R-:W-:Y:S01]  /*e4b00*/  MOV R18, R185 ;  /* 0x000000b900127202 */ /* 0x000fe20000000f00 */
[----:B------:R-:W-:Y:S01]  /*e4b10*/  IMAD.MOV.U32 R19, RZ, RZ, R184 ;  /* 0x000000ffff137224 */ /* 0x000fe200078e00b8 */
[----:B------:R-:W3:Y:S04]  /*e4b20*/  LDSM.16.M88.4 R188, [R3+0xb080] ;  /* 0x00b0800003bc783b */ /* 0x000ee80000000200 */
[----:B------:R-:W4:Y:S04]  /*e4b30*/  LDSM.16.M88.4 R184, [R3+0xb880] ;  /* 0x00b8800003b8783b */ /* 0x000f280000000200 */
[----:B------:R-:W-:Y:S04]  /*e4b40*/  LDSM.16.M88.4 R172, [R3+0xd080] ;  /* 0x00d0800003ac783b */ /* 0x000fe80000000200 */
[----:B------:R-:W-:Y:S01]  /*e4b50*/  LDSM.16.M88.4 R168, [R3+0xd880] ;  /* 0x00d8800003a8783b */ /* 0x000fe20000000200 */
[----:B------:R-:W-:Y:S01]  /*e4b60*/  IMAD.MOV.U32 R116, RZ, RZ, R69 ;  /* 0x000000ffff747224 */ /* 0x000fe200078e0045 */
[----:B------:R-:W-:-:S02]  /*e4b70*/  MOV R117, R68 ;  /* 0x0000004400757202 */ /* 0x000fc40000000f00 */
[----:B------:R-:W-:Y:S01]  /*e4b80*/  LDSM.16.M88.4 R144, [R3+0x10880] ;  /* 0x010880000390783b */ /* 0x000fe20000000200 */
[----:B------:R-:W-:Y:S01]  /*e4b90*/  MOV R124, R61 ;  /* 0x0000003d007c7202 */ /* 0x000fe20000000f00 */
[C---:B-1----:R-:W-:Y:S08]  /*e4ba0*/  HMMA.1688.F32.TF32 R8, R20.reuse, R4, R24 ;  /* 0x000000041408723c */ /* 0x042ff00000081018 */
[----:B--2---:R-:W-:Y:S01]  /*e4bb0*/  HMMA.1688.F32.TF32 R128, R20, R236, R128 ;  /* 0x000000ec1480723c */ /* 0x004fe20000081080 */
[----:B------:R-:W-:-:S02]  /*e4bc0*/  IMAD.MOV.U32 R125, RZ, RZ, R60 ;  /* 0x000000ffff7d7224 */ /* 0x000fc400078e003c */
[----:B------:R-:W-:Y:S01]  /*e4bd0*/  IMAD.MOV.U32 R126, RZ, RZ, R57 ;  /* 0x000000ffff7e7224 */ /* 0x000fe200078e0039 */
[----:B------:R-:W-:Y:S01]  /*e4be0*/  MOV R127, R56 ;  /* 0x00000038007f7202 */ /* 0x000fe20000000f00 */
[----:B------:R-:W-:Y:S04]  /*e4bf0*/  LDSM.16.M88.4 R60, [R3+0x1e080] ;  /* 0x01e08000033c783b */ /* 0x000fe80000000200 */
[----:B------:R-:W-:Y:S04]  /*e4c00*/  LDSM.16.M88.4 R56, [R3+0x1d880] ;  /* 0x01d880000338783b */ /* 0x000fe80000000200 */
[----:B------:R-:W-:Y:S04]  /*e4c10*/  LDSM.16.M88.4 R64, [R3+0x1e880] ;  /* 0x01e880000340783b */ /* 0x000fe80000000200 */
[----:B------:R-:W-:Y:S04]  /*e4c20*/  LDSM.16.M88.4 R68, [R3+0x1f080] ;  /* 0x01f080000344783b */ /* 0x000fe80000000200 */
[----:B------:R-:W-:Y:S04]  /*e4c30*/  LDSM.16.M88.4 R72, [R3+0x1f880] ;  /* 0x01f880000348783b */ /* 0x000fe80000000200 */
[----:B------:R-:W-:Y:S01]  /*e4c40*/  STL.64 [R1+0x1100], R8 ;  /* 0x0011000801007387 */ /* 0x000fe20000100a00 */
[----:B------:R-:W-:Y:S02]  /*e4c50*/  STL.64 [R1+0x1108], R10 ;  /* 0x0011080a01007387 */ /* 0x000fe40000100a00 */
[----:B------:R-:W-:Y:S02]  /*e4c60*/  STL.64 [R1+0x73c8], R6 ;  /* 0x0073c80601007387 */ /* 0x000fe40000100a00 */
[----:B------:R-:W-:Y:S01]  /*e4c70*/  STL.64 [R1+0x73c0], R4 ;  /* 0x0073c00401007387 */ /* 0x000fe20000100a00 */
[----:B------:R-:W2:Y:S04]  /*e4c80*/  LDL R251, [R1+0x2a68] ;  /* 0x002a680001fb7983 */ /* 0x000ea80000100800 */
[----:B------:R-:W2:Y:S01]  /*e4c90*/  LDL R252, [R1+0x2a6c] ;  /* 0x002a6c0001fc7983 */ /* 0x000ea20000100800 */
[----:B------:R1:W-:Y:S02]  /*e4ca0*/  STL.64 [R1+0x1110], R128 ;  /* 0x0011108001007387 */ /* 0x0003e40000100a00 */
[----:B------:R-:W-:Y:S01]  /*e4cb0*/  STL.64 [R1+0x1118], R130 ;  /* 0x0011188201007387 */ /* 0x000fe20000100a00 */
[----:B-1----:R-:W2:Y:S01]  /*e4cc0*/  LDL.LU.64 R128, [R1+0x74d0] ;  /* 0x0074d00001807983 */ /* 0x002ea20000300a00 */
[----:B------:R-:W-:Y:S02]  /*e4cd0*/  STL.64 [R1+0x73d8], R238 ;  /* 0x0073d8ee01007387 */ /* 0x000fe40000100a00 */
[----:B------:R1:W-:Y:S02]  /*e4ce0*/  STL.64 [R1+0x73d0], R236 ;  /* 0x0073d0ec01007387 */ /* 0x0003e40000100a00 */
[----:B-1----:R-:W2:Y:S01]  /*e4cf0*/  LDL.LU R236, [R1+0x29b0] ;  /* 0x0029b00001ec7983 */ /* 0x002ea20000300800 */
[----:B------:R-:W2:Y:S02]  /*e4d00*/  LDL.LU R237, [R1+0x29b4] ;  /* 0x0029b40001ed7983 */ /* 0x000ea40000300800 */
[----:B------:R-:W2:Y:S02]  /*e4d10*/  LDL.LU R238, [R1+0x29b8] ;  /* 0x0029b80001ee7983 */ /* 0x000ea40000300800 */
[----:B------:R-:W2:Y:S01]  /*e4d20*/  LDL.LU R239, [R1+0x29bc] ;  /* 0x0029bc0001ef7983 */ /* 0x000ea20000300800 */
[----:B------:R1:W-:Y:S01]  /*e4d30*/  STL.64 [R1+0x1130], R132 ;  /* 0x0011308401007387 */ /* 0x0003e20000100a00 */
[----:B------:R-:W-:Y:S03]  /*e4d40*/  STL.64 [R1+0x1138], R134 ;  /* 0x0011388601007387 */ /* 0x000fe60000100a00 */
[----:B-1----:R-:W2:Y:S01]  /*e4d50*/  LDL.LU.64 R132, [R1+0x74c8] ;  /* 0x0074c80001847983 */ /* 0x002ea20000300a00 */
[----:B------:R-:W-:Y:S02]  /*e4d60*/  STL.64 [R1+0x73e8], R234 ;  /* 0x0073e8ea01007387 */ /* 0x000fe40000100a00 */
[----:B------:R1:W-:Y:S02]  /*e4d70*/  STL.64 [R1+0x73e0], R232 ;  /* 0x0073e0e801007387 */ /* 0x0003e40000100a00 */
[----:B-1----:R-:W2:Y:S01]  /*e4d80*/  LDL.LU R232, [R1+0x29c0] ;  /* 0x0029c00001e87983 */ /* 0x002ea20000300800 */
[----:B------:R-:W2:Y:S02]  /*e4d90*/  LDL.LU R233, [R1+0x29c4] ;  /* 0x0029c40001e97983 */ /* 0x000ea40000300800 */
[----:B------:R-:W2:Y:S02]  /*e4da0*/  LDL.LU R234, [R1+0x29c8] ;  /* 0x0029c80001ea7983 */ /* 0x000ea40000300800 */
[----:B------:R-:W2:Y:S02]  /*e4db0*/  LDL.LU R235, [R1+0x29cc] ;  /* 0x0029cc0001eb7983 */ /* 0x000ea40000300800 */
[----:B------:R-:W-:Y:S01]  /*e4dc0*/  IMAD.MOV.U32 R24, RZ, RZ, R157 ;  /* 0x000000ffff187224 */ /* 0x000fe200078e009d */
[----:B------:R-:W-:Y:S01]  /*e4dd0*/  MOV R25, R156 ;  /* 0x0000009c00197202 */ /* 0x000fe20000000f00 */
[----:B------:R-:W-:-:S02]  /*e4de0*/  IMAD.MOV.U32 R26, RZ, RZ, R153 ;  /* 0x000000ffff1a7224 */ /* 0x000fc400078e0099 */
[----:B------:R-:W-:Y:S02]  /*e4df0*/  IMAD.MOV.U32 R27, RZ, RZ, R152 ;  /* 0x000000ffff1b7224 */ /* 0x000fe400078e0098 */
[----:B------:R-:W-:Y:S02]  /*e4e00*/  IMAD.MOV.U32 R4, RZ, RZ, R165 ;  /* 0x000000ffff047224 */ /* 0x000fe400078e00a5 */
[----:B------:R-:W-:Y:S01]  /*e4e10*/  IMAD.MOV.U32 R5, RZ, RZ, R164 ;  /* 0x000000ffff057224 */ /* 0x000fe200078e00a4 */
[----:B------:R-:W-:Y:S01]  /*e4e20*/  MOV R6, R161 ;  /* 0x000000a100067202 */ /* 0x000fe20000000f00 */
[----:B------:R-:W-:Y:S02]  /*e4e30*/  IMAD.MOV.U32 R7, RZ, RZ, R160 ;  /* 0x000000ffff077224 */ /* 0x000fe400078e00a0 */
[----:B------:R-:W-:Y:S01]  /*e4e40*/  IMAD.MOV.U32 R8, RZ, RZ, R181 ;  /* 0x000000ffff087224 */ /* 0x000fe200078e00b5 */
[----:B------:R-:W-:Y:S01]  /*e4e50*/  MOV R9, R180 ;  /* 0x000000b400097202 */ /* 0x000fe20000000f00 */
[C---:B------:R-:W-:Y:S08]  /*e4e60*/  HMMA.1688.F32.TF32 R24, R20.reuse, R228, R24 ;  /* 0x000000e41418723c */ /* 0x040ff00000081018 */
[----:B------:R-:W-:Y:S01]  /*e4e70*/  HMMA.1688.F32.TF32 R4, R20, R216, R4 ;  /* 0x000000d81404723c */ /* 0x000fe20000081004 */
[----:B------:R-:W-:-:S02]  /*e4e80*/  IMAD.MOV.U32 R10, RZ, RZ, R177 ;  /* 0x000000ffff0a7224 */ /* 0x000fc400078e00b1 */
[----:B------:R-:W-:Y:S02]  /*e4e90*/  IMAD.MOV.U32 R11, RZ, RZ, R176 ;  /* 0x000000ffff0b7224 */ /* 0x000fe400078e00b0 */
[----:B------:R-:W-:Y:S01]  /*e4ea0*/  IMAD.MOV.U32 R130, RZ, RZ, R76 ;  /* 0x000000ffff827224 */ /* 0x000fe200078e004c */
[----:B------:R-:W-:Y:S01]  /*e4eb0*/  MOV R131, R77 ;  /* 0x0000004d00837202 */ /* 0x000fe20000000f00 */
[----:B------:R-:W1:Y:S04]  /*e4ec0*/  LDSM.16.M88.4 R180, [R3+0xc080] ;  /* 0x00c0800003b4783b */ /* 0x000e680000000200 */
[----:B------:R-:W1:Y:S04]  /*e4ed0*/  LDSM.16.M88.4 R176, [R3+0xc880] ;  /* 0x00c8800003b0783b */ /* 0x000e680000000200 */
[----:B------:R-:W1:Y:S04]  /*e4ee0*/  LDSM.16.M88.4 R164, [R3+0xe080] ;  /* 0x00e0800003a4783b */ /* 0x000e680000000200 */
[----:B------:R-:W1:Y:S04]  /*e4ef0*/  LDSM.16.M88.4 R160, [R3+0xe880] ;  /* 0x00e8800003a0783b */ /* 0x000e680000000200 */
[----:B------:R-:W1:Y:S04]  /*e4f00*/  LDSM.16.M88.4 R156, [R3+0xf080] ;  /* 0x00f08000039c783b */ /* 0x000e680000000200 */
[----:B------:R-:W1:Y:S04]  /*e4f10*/  LDSM.16.M88.4 R152, [R3+0xf880] ;  /* 0x00f880000398783b */ /* 0x000e680000000200 */
[----:B------:R3:W-:Y:S01]  /*e4f20*/  STL.64 [R1+0x1140], R24 ;  /* 0x0011401801007387 */ /* 0x0007e20000100a00 */
[----:B------:R-:W-:Y:S03]  /*e4f30*/  STL.64 [R1+0x1148], R26 ;  /* 0x0011481a01007387 */ /* 0x000fe60000100a00 */
[----:B---3--:R-:W3:Y:S01]  /*e4f40*/  LDL.LU.64 R24, [R1+0x74c0] ;  /* 0x0074c00001187983 */ /* 0x008ee20000300a00 */
[----:B------:R-:W-:Y:S02]  /*e4f50*/  STL.64 [R1+0x73f8], R230 ;  /* 0x0073f8e601007387 */ /* 0x000fe40000100a00 */
[----:B------:R2:W-:Y:S02]  /*e4f60*/  STL.64 [R1+0x73f0], R228 ;  /* 0x0073f0e401007387 */ /* 0x0005e40000100a00 */
        /* <DEDUP_REMOVED lines=40> */
[----:B------:R-:W-:Y:S01]  /*e51f0*/  MOV R94, R133 ;  /* 0x00000085005e7202 */ /* 0x000fe20000000f00 */
[----:B------:R-:W-:Y:S01]  /*e5200*/  IMAD.MOV.U32 R95, RZ, RZ, R132 ;  /* 0x000000ffff5f7224 */ /* 0x000fe200078e0084 */
[----:B------:R-:W-:Y:S01]  /*e5210*/  MOV R134, R49 ;  /* 0x0000003100867202 */ /* 0x000fe20000000f00 */
        /* <DEDUP_REMOVED lines=8> */
[----:B------:R-:W-:Y:S01]  /*e52a0*/  IMAD.MOV.U32 R247, RZ, RZ, R40 ;  /* 0x000000fffff77224 */ /* 0x000fe200078e0028 */
[----:B------:R-:W-:Y:S04]  /*e52b0*/  LDS R240, [R251+0x46000] ;  /* 0x04600000fbf07984 */ /* 0x000fe80000000800 */
[----:B------:R-:W-:Y:S04]  /*e52c0*/  LDS R242, [R251+0x46800] ;  /* 0x04680000fbf27984 */ /* 0x000fe80000000800 */
[----:B------:R-:W-:Y:S04]  /*e52d0*/  LDS R241, [R252+0x46000] ;  /* 0x04600000fcf17984 */ /* 0x000fe80000000800 */
[----:B------:R-:W-:Y:S04]  /*e52e0*/  LDS R243, [R252+0x46800] ;  /* 0x04680000fcf37984 */ /* 0x000fe80000000800 */
[----:B------:R-:W-:Y:S01]  /*e52f0*/  STL.64 [R1+0x12a0], R4 ;  /* 0x0012a00401007387 */ /* 0x000fe20000100a00 */
[----:B------:R1:W-:Y:S02]  /*e5300*/  STL.64 [R1+0x12a8], R6 ;  /* 0x0012a80601007387 */ /* 0x0003e40000100a00 */
[----:B------:R-:W2:Y:S02]  /*e5310*/  LDL.LU R76, [R1+0x74b8] ;  /* 0x0074b800014c7983 */ /* 0x000ea40000300800 */
[----:B------:R-:W3:Y:S01]  /*e5320*/  LDL.LU R77, [R1+0x74b4] ;  /* 0x0074b400014d7983 */ /* 0x000ee20000300800 */
        /* <DEDUP_REMOVED lines=8> */
[----:B------:R-:W-:Y:S04]  /*e53b0*/  LDSM.16.M88.4 R32, [R3+0x1a880] ;  /* 0x01a880000320783b */ /* 0x000fe80000000200 */
[----:B------:R-:W-:Y:S04]  /*e53c0*/  LDSM.16.M88.4 R36, [R3+0x1b080] ;  /* 0x01b080000324783b */ /* 0x000fe80000000200 */
[----:B------:R-:W-:Y:S04]  /*e53d0*/  LDSM.16.M88.4 R40, [R3+0x1b880] ;  /* 0x01b880000328783b */ /* 0x000fe80000000200 */
[----:B------:R-:W-:Y:S04]  /*e53e0*/  LDSM.16.M88.4 R44, [R3+0x1c080] ;  /* 0x01c08000032c783b */ /* 0x000fe80000000200 */
[----:B------:R-:W-:Y:S04]  /*e53f0*/  LDSM.16.M88.4 R48, [R3+0x1c880] ;  /* 0x01c880000330783b */ /* 0x000fe80000000200 */
[----:B------:R-:W-:Y:S01]  /*e5400*/  LDSM.16.M88.4 R52, [R3+0x1d080] ;  /* 0x01d080000334783b */ /* 0x000fe20000000200 */
[----:B--2---:R-:W-:-:S02]  /*e5410*/  IMAD.MOV.U32 R91, RZ, RZ, R76 ;  /* 0x000000ffff5b7224 */ /* 0x004fc400078e004c */
[----:B---3--:R-:W-:Y:S02]  /*e5420*/  IMAD.MOV.U32 R90, RZ, RZ, R77 ;  /* 0x000000ffff5a7224 */ /* 0x008fe400078e004d */
[----:B------:R-:W1:Y:S01]  /*e5430*/  LDL.LU R77, [R1+0x7498] ;  /* 0x00749800014d7983 */ /* 0x000e620000300800 */
[----:B------:R-:W1:Y:S02]  /*e5440*/  LDL.LU R76, [R1+0x7494] ;  /* 0x00749400014c7983 */ /* 0x000e640000300800 */
[----:B------:R-:W2:Y:S02]  /*e5450*/  LDL.LU R86, [R1+0x1308] ;  /* 0x0013080001567983 */ /* 0x000ea40000300800 */
[----:B------:R-:W2:Y:S01]  /*e5460*/  LDL.LU R87, [R1+0x130c] ;  /* 0x00130c0001577983 */ /* 0x000ea20000300800 */
[----:B------:R-:W4:Y:S01]  /*e5470*/  LDL.LU R82, [R1+0x12e8] ;  /* 0x0012e80001527983 */ /* 0x000f220000300800 */
[----:B------:R-:W4:Y:S02]  /*e5480*/  LDL.LU R83, [R1+0x12ec] ;  /* 0x0012ec0001537983 */ /* 0x000f240000300800 */
[----:B------:R-:W1:Y:S02]  /*e5490*/  LDL.LU R78, [R1+0x2948] ;  /* 0x00294800014e7983 */ /* 0x000e640000300800 */
[----:B------:R-:W1:Y:S01]  /*e54a0*/  LDL.LU R79, [R1+0x294c] ;  /* 0x00294c00014f7983 */ /* 0x000e620000300800 */
[----:B------:R-:W-:Y:S01]  /*e54b0*/  STL.64 [R1+0x7478], R198 ;  /* 0x007478c601007387 */ /* 0x000fe20000100a00 */
[----:B------:R-:W-:Y:S01]  /*e54c0*/  STL.64 [R1+0x7470], R196 ;  /* 0x007470c401007387 */ /* 0x000fe20000100a00 */
[C---:B-1----:R-:W-:Y:S08]  /*e54d0*/  HMMA.1688.F32.TF32 R4, R20.reuse, R192, R76 ;  /* 0x000000c01404723c */ /* 0x042ff0000008104c */
[C---:B----4-:R-:W-:Y:S08]  /*e54e0*/  HMMA.1688.F32.TF32 R12, R20.reuse, R188, R80 ;  /* 0x000000bc140c723c */ /* 0x050ff00000081050 */
[C---:B--2---:R-:W-:Y:S01]  /*e54f0*/  HMMA.1688.F32.TF32 R8, R20.reuse, R184, R84 ;  /* 0x000000b81408723c */ /* 0x044fe20000081054 */
[----:B------:R-:W-:Y:S04]  /*e5500*/  LDSM.16.M88.4 R76, [R3+0x13880] ;  /* 0x01388000034c783b */ /* 0x000fe80000000200 */
[----:B------:R-:W-:Y:S04]  /*e5510*/  LDSM.16.M88.4 R80, [R3+0x14080] ;  /* 0x014080000350783b */ /* 0x000fe80000000200 */
[----:B------:R-:W-:Y:S04]  /*e5520*/  LDSM.16.M88.4 R84, [R3+0x19080] ;  /* 0x019080000354783b */ /* 0x000fe80000000200 */
[----:B------:R-:W-:Y:S01]  /*e5530*/  STL.64 [R1+0x12c0], R4 ;  /* 0x0012c00401007387 */ /* 0x000fe20000100a00 */
[----:B------:R1:W-:Y:S02]  /*e5540*/  STL.64 [R1+0x12c8], R6 ;  /* 0x0012c80601007387 */ /* 0x0003e40000100a00 */
[C---:B-1----:R-:W-:Y:S01]  /*e5550*/  HMMA.1688.F32.TF32 R4, R20.reuse, R180, R88 ;  /* 0x000000b41404723c */ /* 0x042fe20000081058 */
[----:B------:R-:W-:Y:S01]  /*e5560*/  STL.64 [R1+0x12e0], R12 ;  /* 0x0012e00c01007387 */ /* 0x000fe20000100a00 */
[----:B------:R-:W-:Y:S02]  /*e5570*/  STL.64 [R1+0x12e8], R14 ;  /* 0x0012e80e01007387 */ /* 0x000fe40000100a00 */
[----:B------:R-:W-:Y:S03]  /*e5580*/  STL.64 [R1+0x7378], R182 ;  /* 0x007378b601007387 */ /* 0x000fe60000100a00 */
[----:B------:R-:W-:Y:S01]  /*e5590*/  STL.64 [R1+0x1300], R8 ;  /* 0x0013000801007387 */ /* 0x000fe20000100a00 */
[----:B------:R-:W-:Y:S01]  /*e55a0*/  STL.64 [R1+0x1308], R10 ;  /* 0x0013080a01007387 */ /* 0x000fe20000100a00 */
[----:B------:R-:W-:Y:S03]  /*e55b0*/  STL.64 [R1+0x7370], R180 ;  /* 0x007370b401007387 */ /* 0x000fe60000100a00 */
[----:B------:R-:W-:Y:S11]  /*e55c0*/  LDSM.16.M88.4 R88, [R3+0x18880] ;  /* 0x018880000358783b */ /* 0x000ff60000000200 */
[----:B------:R-:W-:Y:S01]  /*e55d0*/  STL.64 [R1+0x1320], R4 ;  /* 0x0013200401007387 */ /* 0x000fe20000100a00 */
[----:B------:R1:W-:Y:S02]  /*e55e0*/  STL.64 [R1+0x1328], R6 ;  /* 0x0013280601007387 */ /* 0x0003e40000100a00 */
[C---:B-1----:R-:W-:Y:S01]  /*e55f0*/  HMMA.1688.F32.TF32 R4, R20.reuse, R176, R92 ;  /* 0x000000b01404723c */ /* 0x042fe2000008105c */
[----:B------:R-:W-:Y:S01]  /*e5600*/  STL.64 [R1+0x7368], R178 ;  /* 0x007368b201007387 */ /* 0x000fe20000100a00 */
[----:B------:R-:W-:Y:S06]  /*e5610*/  STL.64 [R1+0x7360], R176 ;  /* 0x007360b001007387 */ /* 0x000fec0000100a00 */
[C---:B------:R-:W-:Y:S01]  /*e5620*/  HMMA.1688.F32.TF32 R8, R20.reuse, R172, R96 ;  /* 0x000000ac1408723c */ /* 0x040fe20000081060 */
[----:B------:R-:W-:Y:S01]  /*e5630*/  LDSM.16.M88.4 R96, [R3+0x17880] ;  /* 0x017880000360783b */ /* 0x000fe20000000200 */
[----:B------:R-:W-:Y:S11]  /*e5640*/  LDSM.16.M88.4 R92, [R3+0x18080] ;  /* 0x01808000035c783b */ /* 0x000ff60000000200 */
[----:B------:R-:W-:Y:S02]  /*e5650*/  @!UPT UIADD3 URZ, URZ, URZ, URZ ;  /* 0x0000003f3f3ff290 */ /* 0x000fe4000fffe03f */
[----:B------:R-:W-:Y:S01]  /*e5660*/  STL.64 [R1+0x1340], R4 ;  /* 0x0013400401007387 */ /* 0x000fe20000100a00 */
[----:B------:R1:W-:Y:S02]  /*e5670*/  STL.64 [R1+0x1348], R6 ;  /* 0x0013480601007387 */ /* 0x0003e40000100a00 */
[C---:B-1----:R-:W-:Y:S01]  /*e5680*/  HMMA.1688.F32.TF32 R4, R20.reuse, R168, R100 ;  /* 0x000000a81404723c */ /* 0x042fe20000081064 */
[----:B------:R-:W-:Y:S04]  /*e5690*/  STL.64 [R1+0x7358], R170 ;  /* 0x007358aa01007387 */ /* 0x000fe80000100a00 */
[----:B------:R-:W-:Y:S02]  /*e56a0*/  STL.64 [R1+0x1360], R8 ;  /* 0x0013600801007387 */ /* 0x000fe40000100a00 */
[----:B------:R-:W-:Y:S02]  /*e56b0*/  STL.64 [R1+0x1368], R10 ;  /* 0x0013680a01007387 */ /* 0x000fe40000100a00 */
[----:B------:R-:W-:Y:S01]  /*e56c0*/  STL.64 [R1+0x7350], R168 ;  /* 0x007350a801007387 */ /* 0x000fe20000100a00 */
[----:B------:R-:W-:Y:S11]  /*e56d0*/  LDSM.16.M88.4 R100, [R3+0x17080] ;  /* 0x017080000364783b */ /* 0x000ff60000000200 */
[----:B------:R-:W-:Y:S02]  /*e56e0*/  @!UPT UIADD3 URZ, URZ, URZ, URZ ;  /* 0x0000003f3f3ff290 */ /* 0x000fe4000fffe03f */
        /* <DEDUP_REMOVED lines=30> */
[----:B------:R-:W-:Y:S01]  /*e58d0*/  STL.64 [R1+0x7318], R150 ;  /* 0x0073189601007387 */ /* 0x000fe20000100a00 */
[----:B------:R-:W-:Y:S03]  /*e58e0*/  STL.64 [R1+0x7310], R148 ;  /* 0x0073109401007387 */ /* 0x000fe60000100a00 */
[----:B------:R-:W-:Y:S11]  /*e58f0*/  LDSM.16.M88.4 R120, [R3+0x14880] ;  /* 0x014880000378783b */ /* 0x000ff60000000200 */
[----:B------:R-:W-:Y:S07]  /*e5900*/  @!UPT UIADD3 URZ, URZ, URZ, URZ ;  /* 0x0000003f3f3ff290 */ /* 0x000fee000fffe03f */
[----:B------:R-:W-:Y:S01]  /*e5910*/  STL.64 [R1+0x15a0], R4 ;  /* 0x0015a00401007387 */ /* 0x000fe20000100a00 */
[----:B------:R1:W-:Y:S02]  /*e5920*/  STL.64 [R1+0x15a8], R6 ;  /* 0x0015a80601007387 */ /* 0x0003e40000100a00 */
[C---:B-1----:R-:W-:Y:S01]  /*e5930*/  HMMA.1688.F32.TF32 R4, R20.reuse, R140, R128 ;  /* 0x0000008c1404723c */ /* 0x042fe20000081080 */
[----:B------:R-:W-:Y:S01]  /*e5940*/  STL.64 [R1+0x7308], R142 ;  /* 0x0073088e01007387 */ /* 0x000fe20000100a00 */
[----:B------:R-:W-:Y:S02]  /*e5950*/  STL.64 [R1+0x15b0], R8 ;  /* 0x0015b00801007387 */ /* 0x000fe40000100a00 */
[----:B------:R-:W-:Y:S02]  /*e5960*/  STL.64 [R1+0x15b8], R10 ;  /* 0x0015b80a01007387 */ /* 0x000fe40000100a00 */
[----:B------:R-:W-:Y:S01]  /*e5970*/  STL.64 [R1+0x7300], R140 ;  /* 0x0073008c01007387 */ /* 0x000fe20000100a00 */
[----:B------:R-:W-:Y:S11]  /*e5980*/  LDSM.16.M88.4 R128, [R3+0x12880] ;  /* 0x012880000380783b */ /* 0x000ff60000000200 */
[----:B------:R-:W-:Y:S05]  /*e5990*/  @!UPT UIADD3 URZ, URZ, URZ, URZ ;  /* 0x0000003f3f3ff290 */ /* 0x000fea000fffe03f */
[----:B------:R-:W-:Y:S01]  /*e59a0*/  STL.64 [R1+0x15c0], R4 ;  /* 0x0015c00401007387 */ /* 0x000fe20000100a00 */
[----:B------:R1:W-:Y:S02]  /*e59b0*/  STL.64 [R1+0x15c8], R6 ;  /* 0x0015c80601007387 */ /* 0x0003e40000100a00 */
[C---:B-1----:R-:W-:Y:S01]  /*e59c0*/  HMMA.1688.F32.TF32 R4, R20.reuse, R136, R132 ;  /* 0x000000881404723c */ /* 0x042fe20000081084 */
[----:B------:R-:W1:Y:S01]  /*e59d0*/  LDSM.16.M88.4 R132, [R3+0x12080] ;  /* 0x012080000384783b */ /* 0x000e620000000200 */
[----:B------:R-:W-:Y:S02]  /*e59e0*/  IMAD.MOV.U32 R8, RZ, RZ, R29 ;  /* 0x000000ffff087224 */ /* 0x000fe400078e001d */
[----:B------:R-:W-:Y:S01]  /*e59f0*/  IMAD.MOV.U32 R9, RZ, RZ, R28 ;  /* 0x000000ffff097224 */ /* 0x000fe200078e001c */
[----:B------:R-:W-:Y:S01]  /*e5a00*/  MOV R10, R25 ;  /* 0x00000019000a7202 */ /* 0x000fe20000000f00 */
[----:B------:R-:W-:Y:S01]  /*e5a10*/  IMAD.MOV.U32 R11, RZ, RZ, R24 ;  /* 0x000000ffff0b7224 */ /* 0x000fe200078e0018 */
[----:B------:R-:W-:Y:S04]  /*e5a20*/  LDSM.16.M88.4 R28, [R3+0x1a080] ;  /* 0x01a08000031c783b */ /* 0x000fe80000000200 */
[----:B------:R-:W2:Y:S11]  /*e5a30*/  LDSM.16.M88.4 R24, [R3+0x19880] ;  /* 0x019880000318783b */ /* 0x000eb60000000200 */
        /* <DEDUP_REMOVED lines=139> */
[C---:B----4-:R-:W-:Y:S08]  /*e62f0*/  HMMA.1688.F32.TF32 R76, R20.reuse, R24, R4 ;  /* 0x00000018144c723c */ /* 0x050ff00000081004 */
[C---:B------:R-:W-:Y:S05]  /*e6300*/  HMMA.1688.F32.TF32 R4, R20.reuse, R28, R12 ;  /* 0x0000001c1404723c */ /* 0x040fea000008100c */
[----:B------:R-:W-:Y:S01]  /*e6310*/  STL.64 [R1+0x16b0], R92 ;  /* 0x0016b05c01007387 */ /* 0x000fe20000100a00 */
[----:B------:R-:W-:Y:S02]  /*e6320*/  STL.64 [R1+0x16b8], R94 ;  /* 0x0016b85e01007387 */ /* 0x000fe40000100a00 */
[----:B------:R-:W-:Y:S02]  /*e6330*/  STL.64 [R1+0x16c0], R80 ;  /* 0x0016c05001007387 */ /* 0x000fe40000100a00 */
[----:B------:R-:W-:Y:S01]  /*e6340*/  STL.64 [R1+0x16c8], R82 ;  /* 0x0016c85201007387 */ /* 0x000fe20000100a00 */
[C---:B------:R-:W-:Y:S08]  /*e6350*/  HMMA.1688.F32.TF32 R12, R20.reuse, R32, R8 ;  /* 0x00000020140c723c */ /* 0x040ff00000081008 */
[C---:B------:R-:W-:Y:S01]  /*e6360*/  HMMA.1688.F32.TF32 R8, R20.reuse, R36, R16 ;  /* 0x000000241408723c */ /* 0x040fe20000081010 */
[----:B------:R-:W-:Y:S01]  /*e6370*/  STL.64 [R1+0x16d0], R76 ;  /* 0x0016d04c01007387 */ /* 0x000fe20000100a00 */
[----:B------:R-:W-:Y:S02]  /*e6380*/  STL.64 [R1+0x16d8], R78 ;  /* 0x0016d84e01007387 */ /* 0x000fe40000100a00 */
[----:B------:R-:W-:Y:S02]  /*e6390*/  STL.64 [R1+0x16e0], R4 ;  /* 0x0016e00401007387 */ /* 0x000fe40000100a00 */
[----:B------:R1:W-:Y:S02]  /*e63a0*/  STL.64 [R1+0x16e8], R6 ;  /* 0x0016e80601007387 */ /* 0x0003e40000100a00 */
[----:B-1----:R-:W-:Y:S07]  /*e63b0*/  HMMA.1688.F32.TF32 R4, R20, R40, R244 ;  /* 0x000000281404723c */ /* 0x002fee00000810f4 */
[----:B------:R-:W-:Y:S01]  /*e63c0*/  STL.64 [R1+0x16f0], R12 ;  /* 0x0016f00c01007387 */ /* 0x000fe20000100a00 */
[----:B------:R-:W-:Y:S02]  /*e63d0*/  STL.64 [R1+0x16f8], R14 ;  /* 0x0016f80e01007387 */ /* 0x000fe40000100a00 */
[----:B------:R-:W2:Y:S05]  /*e63e0*/  LDL.LU R176, [R1+0x2a70] ;  /* 0x002a700001b07983 */ /* 0x000eaa0000300800 */
[----:B------:R1:W-:Y:S01]  /*e63f0*/  STL.64 [R1+0x1700], R8 ;  /* 0x0017000801007387 */ /* 0x0003e20000100a00 */
[----:B------:R-:W-:Y:S07]  /*e6400*/  STL.64 [R1+0x1708], R10 ;  /* 0x0017080a01007387 */ /* 0x000fee0000100a00 */
[----:B------:R3:W-:Y:S01]  /*e6410*/  STL.64 [R1+0x1710], R4 ;  /* 0x0017100401007387 */ /* 0x0007e20000100a00 */
        /* <DEDUP_REMOVED lines=56> */
[----:B------:R-:W2:Y:S02]  /*e67a0*/  LDL R244, [R1] ;  /* 0x0000000001f47983 */ /* 0x000ea40000100800 */
[----:B------:R-:W-:-:S02]  /*e67b0*/  IMAD.MOV.U32 R245, RZ, RZ, R2 ;  /* 0x000000fffff57224 */ /* 0x000fc400078e0002 */
[----:B------:R-:W2:Y:S01]  /*e67c0*/  LDL.LU R2, [R1+0x7490] ;  /* 0x0074900001027983 */ /* 0x000ea20000300800 */
[----:B------:R-:W4:Y:S02]  /*e67d0*/  LDL.LU R16, [R1+0x2b90] ;  /* 0x002b900001107983 */ /* 0x000f240000300800 */
[----:B------:R-:W4:Y:S02]  /*e67e0*/  LDL.LU R17, [R1+0x2b94] ;  /* 0x002b940001117983 */ /* 0x000f240000300800 */
[----:B------:R-:W4:Y:S01]  /*e67f0*/  LDL.LU R18, [R1+0x2b98] ;  /* 0x002b980001127983 */ /* 0x000f220000300800 */
[----:B------:R-:W4:Y:S01]  /*e6800*/  LDL.LU R19, [R1+0x2b9c] ;  /* 0x002b9c0001137983 */ /* 0x000f220000300800 */
[----:B-1----:R-:W-:Y:S02]  /*e6810*/  MOV R8, R250 ;  /* 0x000000fa00087202 */ /* 0x002fe40000000f00 */
[----:B------:R-:W4:Y:S02]  /*e6820*/  LDL.LU R250, [R1+0x748c] ;  /* 0x00748c0001fa7983 */ /* 0x000f240000300800 */
[----:B------:R-:W-:-:S02]  /*e6830*/  IMAD.MOV.U32 R9, RZ, RZ, R0 ;  /* 0x000000ffff097224 */ /* 0x000fc400078e0000 */
[----:B------:R-:W4:Y:S01]  /*e6840*/  LDL.LU R0, [R1+0x7488] ;  /* 0x0074880001007983 */ /* 0x000f220000300800 */
[----:B---3--:R-:W3:Y:S02]  /*e6850*/  LDL R4, [R1+0x20] ;  /* 0x0000200001047983 */ /* 0x008ee40000100800 */
[----:B--2---:R-:W-:Y:S02]  /*e6860*/  IMAD.MOV.U32 R5, RZ, RZ, R2 ;  /* 0x000000ffff057224 */ /* 0x004fe400078e0002 */
[----:B------:R-:W2:Y:S01]  /*e6870*/  LDL.LU R2, [R1+0x7484] ;  /* 0x0074840001027983 */ /* 0x000ea20000300800 */
[----:B------:R-:W3:Y:S02]  /*e6880*/  LDL.LU R236, [R1+0x2bb0] ;  /* 0x002bb00001ec7983 */ /* 0x000ee40000300800 */
[----:B------:R-:W3:Y:S02]  /*e6890*/  LDL.LU R237, [R1+0x2bb4] ;  /* 0x002bb40001ed7983 */ /* 0x000ee40000300800 */
[----:B------:R-:W3:Y:S01]  /*e68a0*/  LDL.LU R238, [R1+0x2bb8] ;  /* 0x002bb80001ee7983 */ /* 0x000ee20000300800 */
[----:B------:R-:W3:Y:S01]  /*e68b0*/  LDL.LU R239, [R1+0x2bbc] ;  /* 0x002bbc0001ef7983 */ /* 0x000ee20000300800 */
[----:B----4-:R-:W-:-:S03]  /*e68c0*/  MOV R232, R0 ;  /* 0x0000000000e87202 */ /* 0x010fc60000000f00 */
        /* <DEDUP_REMOVED lines=58> */
[----:B------:R-:W-:Y:S08]  /*e6c70*/  HMMA.1688.F32.TF32 R244, R240, R244, R16 ;  /* 0x000000f4f0f4723c */ /* 0x000ff00000081010 */
[C---:B--2---:R-:W-:Y:S08]  /*e6c80*/  HMMA.1688.F32.TF32 R200, R20.reuse, R48, R200 ;  /* 0x0000003014c8723c */ /* 0x044ff000000810c8 */
[C---:B---3--:R-:W-:Y:S08]  /*e6c90*/  HMMA.1688.F32.TF32 R196, R20.reuse, R44, R196 ;  /* 0x0000002c14c4723c */ /* 0x048ff000000810c4 */
[C---:B------:R-:W-:Y:S08]  /*e6ca0*/  HMMA.1688.F32.TF32 R204, R20.reuse, R52, R204 ;  /* 0x0000003414cc723c */ /* 0x040ff000000810cc */
[C---:B------:R-:W-:Y:S08]  /*e6cb0*/  HMMA.1688.F32.TF32 R208, R20.reuse, R56, R208 ;  /* 0x0000003814d0723c */ /* 0x040ff000000810d0 */
[C---:B------:R-:W-:Y:S08]  /*e6cc0*/  HMMA.1688.F32.TF32 R212, R20.reuse, R60, R212 ;  /* 0x0000003c14d4723c */ /* 0x040ff000000810d4 */
[C---:B------:R-:W-:Y:S08]  /*e6cd0*/  HMMA.1688.F32.TF32 R216, R20.reuse, R64, R216 ;  /* 0x0000004014d8723c */ /* 0x040ff000000810d8 */
[C---:B------:R-:W-:Y:S08]  /*e6ce0*/  HMMA.1688.F32.TF32 R220, R20.reuse, R68, R220 ;  /* 0x0000004414dc723c */ /* 0x040ff000000810dc */
[----:B------:R-:W-:Y:S01]  /*e6cf0*/  HMMA.1688.F32.TF32 R20, R20, R72, R224 ;  /* 0x000000481414723c */ /* 0x000fe200000810e0 */
[----:B------:R-:W-:Y:S01]  /*e6d00*/  STL.64 [R1+0x1720], R196 ;  /* 0x001720c401007387 */ /* 0x000fe20000100a00 */
[----:B------:R1:W-:Y:S03]  /*e6d10*/  STL.64 [R1+0x1728], R198 ;  /* 0x001728c601007387 */ /* 0x0003e60000100a00 */
[----:B-1----:R-:W2:Y:S01]  /*e6d20*/  LDL.LU.64 R198, [R1+0x7478] ;  /* 0x0074780001c67983 */ /* 0x002ea20000300a00 */
[----:B------:R-:W3:Y:S02]  /*e6d30*/  LDL.LU.64 R196, [R1+0x7470] ;  /* 0x0074700001c47983 */ /* 0x000ee40000300a00 */
[----:B------:R-:W-:Y:S02]  /*e6d40*/  STL.64 [R1+0x1730], R200 ;  /* 0x001730c801007387 */ /* 0x000fe40000100a00 */
[----:B------:R1:W-:Y:S01]  /*e6d50*/  STL.64 [R1+0x1738], R202 ;  /* 0x001738ca01007387 */ /* 0x0003e20000100a00 */
[C---:B----4-:R-:W-:Y:S01]  /*e6d60*/  HMMA.1688.F32.TF32 R232, R240.reuse, R232, R228 ;  /* 0x000000e8f0e8723c */ /* 0x050fe200000810e4 */
[----:B-1----:R-:W4:Y:S01]  /*e6d70*/  LDL.LU.64 R202, [R1+0x7468] ;  /* 0x0074680001ca7983 */ /* 0x002f220000300a00 */
[----:B------:R-:W2:Y:S02]  /*e6d80*/  LDL.LU.64 R200, [R1+0x7460] ;  /* 0x0074600001c87983 */ /* 0x000ea40000300a00 */
[----:B------:R-:W-:Y:S02]  /*e6d90*/  STL.64 [R1+0x1740], R204 ;  /* 0x001740cc01007387 */ /* 0x000fe40000100a00 */
[----:B------:R1:W-:Y:S02]  /*e6da0*/  STL.64 [R1+0x1748], R206 ;  /* 0x001748ce01007387 */ /* 0x0003e40000100a00 */
[----:B-1----:R-:W2:Y:S01]  /*e6db0*/  LDL.LU.64 R206, [R1+0x7458] ;  /* 0x0074580001ce7983 */ /* 0x002ea20000300a00 */
[----:B------:R-:W2:Y:S02]  /*e6dc0*/  LDL.LU.64 R204, [R1+0x7450] ;  /* 0x0074500001cc7983 */ /* 0x000ea40000300a00 */
[----:B------:R-:W-:Y:S02]  /*e6dd0*/  STL.64 [R1+0x1750], R208 ;  /* 0x001750d001007387 */ /* 0x000fe40000100a00 */
[----:B------:R1:W-:Y:S01]  /*e6de0*/  STL.64 [R1+0x1758], R210 ;  /* 0x001758d201007387 */ /* 0x0003e20000100a00 */
[C---:B------:R-:W-:Y:S01]  /*e6df0*/  HMMA.1688.F32.TF32 R4, R240.reuse, R4, R236 ;  /* 0x00000004f004723c */ /* 0x040fe200000810ec */
[----:B-1----:R-:W2:Y:S01]  /*e6e00*/  LDL.LU.64 R210, [R1+0x7448] ;  /* 0x0074480001d27983 */ /* 0x002ea20000300a00 */
[----:B------:R-:W2:Y:S02]  /*e6e10*/  LDL.LU.64 R208, [R1+0x7440] ;  /* 0x0074400001d07983 */ /* 0x000ea40000300a00 */
[----:B------:R-:W-:Y:S02]  /*e6e20*/  STL.64 [R1+0x1760], R212 ;  /* 0x001760d401007387 */ /* 0x000fe40000100a00 */
[----:B------:R1:W-:Y:S02]  /*e6e30*/  STL.64 [R1+0x1768], R214 ;  /* 0x001768d601007387 */ /* 0x0003e40000100a00 */
[C---:B------:R-:W-:Y:S01]  /*e6e40*/  HMMA.1688.F32.TF32 R8, R240.reuse, R8, R12 ;  /* 0x00000008f008723c */ /* 0x040fe2000008100c */
        /* <DEDUP_REMOVED lines=18> */
[----:B------:R-:W3:Y:S01]  /*e6f70*/  LDL.LU.64 R230, [R1+0x73f8] ;  /* 0x0073f80001e67983 */ /* 0x000ee20000300a00 */
        /* <DEDUP_REMOVED lines=22> */
[----:B------:R-:W3:Y:S01]  /*e70e0*/  LDL.LU.64 R244, [R1+0x7380] ;  /* 0x0073800001f47983 */ /* 0x000ee20000300a00 */
[C---:B--2---:R-:W-:Y:S11]  /*e70f0*/  HMMA.1688.F32.TF32 R20, R240.reuse, R248, R20 ;  /* 0x000000f8f014723c */ /* 0x044ff60000081014 */
[----:B------:R-:W-:Y:S11]  /*e7100*/  @!UPT UIADD3 URZ, URZ, URZ, URZ ;  /* 0x0000003f3f3ff290 */ /* 0x000ff6000fffe03f */
[----:B------:R-:W-:Y:S01]  /*e7110*/  @!UPT UIADD3 URZ, URZ, URZ, URZ ;  /* 0x0000003f3f3ff290 */ /* 0x000fe2000fffe03f */
[----:B------:R-:W-:Y:S01]  /*e7120*/  STL.64 [R1+0x2b90], R20 ;  /* 0x002b901401007387 */ /* 0x000fe20000100a00 */
[----:B------:R3:W-:Y:S02]  /*e7130*/  STL.64 [R1+0x2b98], R22 ;  /* 0x002b981601007387 */ /* 0x0007e40000100a00 */
[C---:B---3--:R-:W-:Y:S08]  /*e7140*/  HMMA.1688.F32.TF32 R20, R240.reuse, R244, R92 ;  /* 0x000000f4f014723c */ /* 0x048ff0000008105c */
        /* <DEDUP_REMOVED lines=14> */
[C---:B------:R-:W-:Y:S05]  /*e7230*/  HMMA.1688.F32.TF32 R80, R240.reuse, R232, R124 ;  /* 0x000000e8f050723c */ /* 0x040fea000008107c */
[----:B------:R-:W-:Y:S01]  /*e7240*/  STL.64 [R1+0x2b40], R92 ;  /* 0x002b405c01007387 */ /* 0x000fe20000100a00 */
[----:B------:R-:W-:Y:S02]  /*e7250*/  STL.64 [R1+0x2b48], R94 ;  /* 0x002b485e01007387 */ /* 0x000fe40000100a00 */
        /* <DEDUP_REMOVED lines=57> */
[----:B----4-:R-:W4:Y:S02]  /*e75f0*/  LDL.LU R20, [R1+0x2860] ;  /* 0x0028600001147983 */ /* 0x010f240000300800 */
        /* <DEDUP_REMOVED lines=60> */
[----:B-1----:R1:W5:Y:S01]  /*e79c0*/  LDL.LU.64 R182, [R1+0x7378] ;  /* 0x0073780001b67983 */ /* 0x0023620000300a00 */
[----:B------:R-:W2:Y:S02]  /*e79d0*/  LDL.LU.64 R180, [R1+0x7370] ;  /* 0x0073700001b47983 */ /* 0x000ea40000300a00 */
[C---:B--2---:R-:W-:Y:S11]  /*e79e0*/  HMMA.1688.F32.TF32 R176, R240.reuse, R180, R176 ;  /* 0x000000b4f0b0723c */ /* 0x044ff600000810b0 */
[----:B------:R-:W-:Y:S11]  /*e79f0*/  @!UPT UIADD3 URZ, URZ, URZ, URZ ;  /* 0x0000003f3f3ff290 */ /* 0x000ff6000fffe03f */
[----:B------:R-:W-:Y:S01]  /*e7a00*/  @!UPT UIADD3 URZ, URZ, URZ, URZ ;  /* 0x0000003f3f3ff290 */ /* 0x000fe2000fffe03f */
[----:B------:R-:W-:Y:S01]  /*e7a10*/  STL.64 [R1+0x2a40], R176 ;  /* 0x002a40b001007387 */ /* 0x000fe20000100a00 */
[----:B------:R2:W-:Y:S03]  /*e7a20*/  STL.64 [R1+0x2a48], R178 ;  /* 0x002a48b201007387 */ /* 0x0005e60000100a00 */
[----:B--2---:R1:W5:Y:S01]  /*e7a30*/  LDL.LU.64 R178, [R1+0x7368] ;  /* 0x0073680001b27983 */ /* 0x0043620000300a00 */
[----:B------:R-:W2:Y:S01]  /*e7a40*/  LDL.LU.64 R176, [R1+0x7360] ;  /* 0x0073600001b07983 */ /* 0x000ea20000300a00 */
[C---:B---3--:R-:W-:Y:S08]  /*e7a50*/  HMMA.1688.F32.TF32 R168, R240.reuse, R172, R168 ;  /* 0x000000acf0a8723c */ /* 0x048ff000000810a8 */
[C---:B--2---:R-:W-:Y:S11]  /*e7a60*/  HMMA.1688.F32.TF32 R100, R240.reuse, R176, R100 ;  /* 0x000000b0f064723c */ /* 0x044ff60000081064 */
[----:B------:R-:W-:Y:S11]  /*e7a70*/  @!UPT UIADD3 URZ, URZ, URZ, URZ ;  /* 0x0000003f3f3ff290 */ /* 0x000ff6000fffe03f */
[----:B------:R-:W-:Y:S01]  /*e7a80*/  @!UPT UIADD3 URZ, URZ, URZ, URZ ;  /* 0x0000003f3f3ff290 */ /* 0x000fe2000fffe03f */
[----:B------:R2:W-:Y:S01]  /*e7a90*/  STL.64 [R1+0x2a30], R100 ;  /* 0x002a306401007387 */ /* 0x0005e20000100a00 */
[----:B------:R3:W-:Y:S03]  /*e7aa0*/  STL.64 [R1+0x2a38], R102 ;  /* 0x002a386601007387 */ /* 0x0007e60000100a00 */
[----:B--2---:R-:W2:Y:S01]  /*e7ab0*/  LDL.LU R100, [R1+0x27c0] ;  /* 0x0027c00001647983 */ /* 0x004ea20000300800 */
[----:B------:R-:W2:Y:S02]  /*e7ac0*/  LDL.LU R101, [R1+0x27c4] ;  /* 0x0027c40001657983 */ /* 0x000ea40000300800 */
[----:B---3--:R-:W2:Y:S02]  /*e7ad0*/  LDL.LU R102, [R1+0x27c8] ;  /* 0x0027c80001667983 */ /* 0x008ea40000300800 */
[----:B------:R-:W2:Y:S01]  /*e7ae0*/  LDL.LU R103, [R1+0x27cc] ;  /* 0x0027cc0001677983 */ /* 0x000ea20000300800 */
[----:B------:R-:W-:Y:S01]  /*e7af0*/  STL.64 [R1+0x2a20], R168 ;  /* 0x002a20a801007387 */ /* 0x000fe20000100a00 */
[----:B------:R3:W-:Y:S03]  /*e7b00*/  STL.64 [R1+0x2a28], R170 ;  /* 0x002a28aa01007387 */ /* 0x0007e60000100a00 */
[----:B---3--:R1:W5:Y:S01]  /*e7b10*/  LDL.LU.64 R170, [R1+0x7358] ;  /* 0x0073580001aa7983 */ /* 0x0083620000300a00 */
[----:B------:R-:W3:Y:S02]  /*e7b20*/  LDL.LU.64 R168, [R1+0x7350] ;  /* 0x0073500001a87983 */ /* 0x000ee40000300a00 */
[C---:B---3--:R-:W-:Y:S11]  /*e7b30*/  HMMA.1688.F32.TF32 R164, R240.reuse, R168, R164 ;  /* 0x000000a8f0a4723c */ /* 0x048ff600000810a4 */
[----:B------:R-:W-:Y:S11]  /*e7b40*/  @!UPT UIADD3 URZ, URZ, URZ, URZ ;  /* 0x0000003f3f3ff290 */ /* 0x000ff6000fffe03f */
[----:B------:R-:W-:Y:S01]  /*e7b50*/  @!UPT UIADD3 URZ, URZ, URZ, URZ ;  /* 0x0000003f3f3ff290 */ /* 0x000fe2000fffe03f */
[----:B------:R-:W-:Y:S01]  /*e7b60*/  STL.64 [R1+0x2a10], R164 ;  /* 0x002a10a401007387 */ /* 0x000fe20000100a00 */
[----:B------:R3:W-:Y:S03]  /*e7b70*/  STL.64 [R1+0x2a18], R166 ;  /* 0x002a18a601007387 */ /* 0x0007e60000100a00 */
[----:B---3--:R1:W5:Y:S01]  /*e7b80*/  LDL.LU.64 R166, [R1+0x7348] ;  /* 0x0073480001a67983 */ /* 0x0083620000300a00 */
[----:B------:R-:W3:Y:S01]  /*e7b90*/  LDL.LU.64 R164, [R1+0x7340] ;  /* 0x0073400001a47983 */ /* 0x000ee20000300a00 */
[C---:B------:R-:W-:Y:S08]  /*e7ba0*/  HMMA.1688.F32.TF32 R156, R240.reuse, R160, R156 ;  /* 0x000000a0f09c723c */ /* 0x040ff0000008109c */
[C---:B---3--:R-:W-:Y:S11]  /*e7bb0*/  HMMA.1688.F32.TF32 R96, R240.reuse, R164, R96 ;  /* 0x000000a4f060723c */ /* 0x048ff60000081060 */
[----:B------:R-:W-:Y:S11]  /*e7bc0*/  @!UPT UIADD3 URZ, URZ, URZ, URZ ;  /* 0x0000003f3f3ff290 */ /* 0x000ff6000fffe03f */
[----:B------:R-:W-:Y:S01]  /*e7bd0*/  @!UPT UIADD3 URZ, URZ, URZ, URZ ;  /* 0x0000003f3f3ff290 */ /* 0x000fe2000fffe03f */
[----:B------:R3:W-:Y:S01]  /*e7be0*/  STL.64 [R1+0x2a00], R96 ;  /* 0x002a006001007387 */ /* 0x0007e20000100a00 */
[----:B------:R1:W-:Y:S03]  /*e7bf0*/  STL.64 [R1+0x2a08], R98 ;  /* 0x002a086201007387 */ /* 0x0003e60000100a00 */
[----:B---3--:R-:W3:Y:S01]  /*e7c00*/  LDL.LU R96, [R1+0x27b0] ;  /* 0x0027b00001607983 */ /* 0x008ee20000300800 */
[----:B------:R-:W3:Y:S02]  /*e7c10*/  LDL.LU R97, [R1+0x27b4] ;  /* 0x0027b40001617983 */ /* 0x000ee40000300800 */
[----:B-1----:R-:W3:Y:S02]  /*e7c20*/  LDL.LU R98, [R1+0x27b8] ;  /* 0x0027b80001627983 */ /* 0x002ee40000300800 */
[----:B------:R-:W3:Y:S01]  /*e7c30*/  LDL.LU R99, [R1+0x27bc] ;  /* 0x0027bc0001637983 */ /* 0x000ee20000300800 */
        /* <DEDUP_REMOVED lines=10> */
[----:B------:R-:W2:Y:S02]  /*e7ce0*/  LDL.LU.64 R152, [R1+0x7320] ;  /* 0x0073200001987983 */ /* 0x000ea40000300a00 */
[C---:B--2---:R-:W-:Y:S11]  /*e7cf0*/  HMMA.1688.F32.TF32 R148, R240.reuse, R152, R148 ;  /* 0x00000098f094723c */ /* 0x044ff60000081094 */
[----:B------:R-:W-:Y:S11]  /*e7d00*/  @!UPT UIADD3 URZ, URZ, URZ, URZ ;  /* 0x0000003f3f3ff290 */ /* 0x000ff6000fffe03f */
[----:B------:R-:W-:Y:S01]  /*e7d10*/  @!UPT UIADD3 URZ, URZ, URZ, URZ ;  /* 0x0000003f3f3ff290 */ /* 0x000fe2000fffe03f */
[----:B------:R-:W-:Y:S01]  /*e7d20*/  STL.64 [R1+0x29d0], R148 ;  /* 0x0029d09401007387 */ /* 0x000fe20000100a00 */
[----:B------:R2:W-:Y:S03]  /*e7d30*/  STL.64 [R1+0x29d8], R150 ;  /* 0x0029d89601007387 */ /* 0x0005e60000100a00 */
[----:B--2---:R-:W2:Y:S01]  /*e7d40*/  LDL.LU.64 R150, [R1+0x7318] ;  /* 0x0073180001967983 */ /* 0x004ea20000300a00 */
[----:B------:R-:W4:Y:S01]  /*e7d50*/  LDL.LU.64 R148, [R1+0x7310] ;  /* 0x0073100001947983 */ /* 0x000f220000300a00 */
[C---:B------:R-:W-:Y:S08]  /*e7d60*/  HMMA.1688.F32.TF32 R140, R240.reuse, R144, R140 ;  /* 0x00000090f08c723c */ /* 0x040ff0000008108c */
[C---:B----4-:R-:W-:Y:S11]  /*e7d70*/  HMMA.1688.F32.TF32 R20, R240.reuse, R148, R20 ;  /* 0x00000094f014723c */ /* 0x050ff60000081014 */
[----:B------:R-:W-:Y:S11]  /*e7d80*/  @!UPT UIADD3 URZ, URZ, URZ, URZ ;  /* 0x0000003f3f3ff290 */ /* 0x000ff6000fffe03f */
[----:B------:R-:W-:Y:S01]  /*e7d90*/  @!UPT UIADD3 URZ, URZ, URZ, URZ ;  /* 0x0000003f3f3ff290 */ /* 0x000fe2000fffe03f */
[----:B------:R-:W-:Y:S01]  /*e7da0*/  STL.64 [R1+0x29c0], R20 ;  /* 0x0029c01401007387 */ /* 0x000fe20000100a00 */
[----:B------:R-:W-:Y:S02]  /*e7db0*/  STL.64 [R1+0x29c8], R22 ;  /* 0x0029c81601007387 */ /* 0x000fe40000100a00 */
[----:B------:R-:W-:Y:S02]  /*e7dc0*/  STL.64 [R1+0x2db0], R140 ;  /* 0x002db08c01007387 */ /* 0x000fe40000100a00 */
[----:B------:R4:W-:Y:S01]  /*e7dd0*/  STL.64 [R1+0x2db8], R142 ;  /* 0x002db88e01007387 */ /* 0x0009e20000100a00 */
[----:B------:R-:W-:Y:S04]  /*e7de0*/  LDS R20, [R0+0x46080] ;  /* 0x0460800000147984 */ /* 0x000fe80000000800 */
[----:B------:R-:W-:Y:S04]  /*e7df0*/  LDS R22, [R0+0x46880] ;  /* 0x0468800000167984 */ /* 0x000fe80000000800 */
[----:B------:R-:W-:Y:S04]  /*e7e00*/  LDS R21, [R2+0x46080] ;  /* 0x0460800002157984 */ /* 0x000fe80000000800 */
[----:B------:R-:W1:Y:S04]  /*e7e10*/  LDS R23, [R2+0x46880] ;  /* 0x0468800002177984 */ /* 0x000e680000000800 */
[----:B----4-:R-:W4:Y:S01]  /*e7e20*/  LDL.LU.64 R142, [R1+0x7308] ;  /* 0x00730800018e7983 */ /* 0x010f220000300a00 */
[----:B------:R-:W2:Y:S02]  /*e7e30*/  LDL.LU.64 R140, [R1+0x7300] ;  /* 0x00730000018c7983 */ /* 0x000ea40000300a00 */
[C---:B--2---:R-:W-:Y:S11]  /*e7e40*/  HMMA.1688.F32.TF32 R136, R240.reuse, R140, R136 ;  /* 0x0000008cf088723c */ /* 0x044ff60000081088 */
[----:B------:R-:W-:Y:S11]  /*e7e50*/  @!UPT UIADD3 URZ, URZ, URZ, URZ ;  /* 0x0000003f3f3ff290 */ /* 0x000ff6000fffe03f */
[----:B------:R-:W-:Y:S01]  /*e7e60*/  @!UPT UIADD3 URZ, URZ, URZ, URZ ;  /* 0x0000003f3f3ff290 */ /* 0x000fe2000fffe03f */
[----:B------:R-:W-:Y:S01]  /*e7e70*/  STL.64 [R1+0x2da0], R136 ;  /* 0x002da08801007387 */ /* 0x000fe20000100a00 */
[----:B------:R2:W-:Y:S03]  /*e7e80*/  STL.64 [R1+0x2da8], R138 ;  /* 0x002da88a01007387 */ /* 0x0005e60000100a00 */
[----:B--2---:R-:W2:Y:S01]  /*e7e90*/  LDL.LU.64 R138, [R1+0x72f8] ;  /* 0x0072f800018a7983 */ /* 0x004ea20000300a00 */
        /* <DEDUP_REMOVED lines=40> */
[----:B------:R2:W-:Y:S02]  /*e8120*/  STL.64 [R1+0x2d48], R94 ;  /* 0x002d485e01007387 */ /* 0x0005e40000100a00 */
[C---:B--2---:R-:W-:Y:S01]  /*e8130*/  HMMA.1688.F32.TF32 R92, R240.reuse, R120, R104 ;  /* 0x00000078f05c723c */ /* 0x044fe20000081068 */
        /* <DEDUP_REMOVED lines=9> */
[----:B------:R-:W-:Y:S02]  /*e81d0*/  STL.64 [R1+0x7250], R120 ;  /* 0x0072507801007387 */ /* 0x000fe40000100a00 */
[----:B------:R-:W4:Y:S11]  /*e81e0*/  LDL.LU R100, [R1+0x2790] ;  /* 0x0027900001647983 */ /* 0x000f360000300800 */
[----:B------:R-:W-:Y:S06]  /*e81f0*/  @!UPT UIADD3 URZ, URZ, URZ, URZ ;  /* 0x0000003f3f3ff290 */ /* 0x000fec000fffe03f */
[----:B------:R-:W-:Y:S01]  /*e8200*/  STL.64 [R1+0x2d20], R92 ;  /* 0x002d205c01007387 */ /* 0x000fe20000100a00 */
[----:B------:R3:W-:Y:S02]  /*e8210*/  STL.64 [R1+0x2d28], R94 ;  /* 0x002d285e01007387 */ /* 0x0007e40000100a00 */
[----:B------:R-:W4:Y:S02]  /*e8220*/  LDL.LU R101, [R1+0x2794] ;  /* 0x0027940001657983 */ /* 0x000f240000300800 */
[----:B------:R-:W4:Y:S01]  /*e8230*/  LDL.LU R102, [R1+0x2798] ;  /* 0x0027980001667983 */ /* 0x000f220000300800 */
[----:B------:R-:W4:Y:S01]  /*e8240*/  LDL.LU R103, [R1+0x279c] ;  /* 0x00279c0001677983 */ /* 0x000f220000300800 */
[C---:B---3--:R-:W-:Y:S03]  /*e8250*/  HMMA.1688.F32.TF32 R92, R240.reuse, R112, R96 ;  /* 0x00000070f05c723c */ /* 0x048fe60000081060 */
[----:B------:R-:W-:Y:S01]  /*e8260*/  STL.64 [R1+0x7248], R118 ;  /* 0x0072487601007387 */ /* 0x000fe20000100a00 */
[----:B------:R1:W-:Y:S02]  /*e8270*/  STL.64 [R1+0x7240], R116 ;  /* 0x0072407401007387 */ /* 0x0003e40000100a00 */
[----:B------:R-:W3:Y:S11]  /*e8280*/  LDL.LU R96, [R1+0x2780] ;  /* 0x0027800001607983 */ /* 0x000ef60000300800 */
[----:B------:R-:W-:Y:S06]  /*e8290*/  @!UPT UIADD3 URZ, URZ, URZ, URZ ;  /* 0x0000003f3f3ff290 */ /* 0x000fec000fffe03f */
[----:B------:R1:W-:Y:S01]  /*e82a0*/  STL.64 [R1+0x2d10], R92 ;  /* 0x002d105c01007387 */ /* 0x0003e20000100a00 */
[----:B------:R1:W-:Y:S02]  /*e82b0*/  STL.64 [R1+0x2d18], R94 ;  /* 0x002d185e01007387 */ /* 0x0003e40000100a00 */
[----:B------:R-:W3:Y:S02]  /*e82c0*/  LDL.LU R97, [R1+0x2784] ;  /* 0x0027840001617983 */ /* 0x000ee40000300800 */
[----:B------:R-:W3:Y:S01]  /*e82d0*/  LDL.LU R98, [R1+0x2788] ;  /* 0x0027880001627983 */ /* 0x000ee20000300800 */
[----:B------:R-:W3:Y:S01]  /*e82e0*/  LDL.LU R99, [R1+0x278c] ;  /* 0x00278c0001637983 */ /* 0x000ee20000300800 */
[----:B-1----:R-:W3:Y:S03]  /*e82f0*/  LDL.LU R116, [R1+0x2710] ;  /* 0x0027100001747983 */ /* 0x002ee60000300800 */
[----:B------:R-:W3:Y:S01]  /*e8300*/  LDL.LU R117, [R1+0x2714] ;  /* 0x0027140001757983 */ /* 0x000ee20000300800 */
[----:B------:R-:W3:Y:S03]  /*e8310*/  LDL.LU R118, [R1+0x2718] ;  /* 0x0027180001767983 */ /* 0x000ee60000300800 */
[----:B------:R-:W3:Y:S04]  /*e8320*/  LDL.LU R119, [R1+0x271c] ;  /* 0x00271c0001777983 */ /* 0x000ee80000300800 */
        /* <DEDUP_REMOVED lines=65> */
[----:B------:R-:W2:Y:S02]  /*e8740*/  LDL.LU R99, [R1+0x276c] ;  /* 0x00276c0001637983 */ /* 0x000ea40000300800 */
[C---:B--2---:R-:W-:Y:S01]  /*e8750*/  HMMA.1688.F32.TF32 R96, R240.reuse, R92, R96 ;  /* 0x0000005cf060723c */ /* 0x044fe20000081060 */
[----:B------:R-:W-:Y:S01]  /*e8760*/  STL.64 [R1+0x71e8], R94 ;  /* 0x0071e85e01007387 */ /* 0x000fe20000100a00 */
[----:B------:R4:W-:Y:S06]  /*e8770*/  STL.64 [R1+0x71e0], R92 ;  /* 0x0071e05c01007387 */ /* 0x0009ec0000100a00 */
        /* <DEDUP_REMOVED lines=82> */
[----:B------:R-:W-:Y:S01]  /*e8ca0*/  STL.64 [R1+0x7188], R38 ;  /* 0x0071882601007387 */ /* 0x000fe20000100a00 */
[----:B------:R-:W-:Y:S01]  /*e8cb0*/  STL.64 [R1+0x7180], R36 ;  /* 0x0071802401007387 */ /* 0x000fe20000100a00 */
[----:B------:R-:W-:Y:S02]  /*e8cc0*/  STL.64 [R1+0x7178], R42 ;  /* 0x0071782a01007387 */ /* 0x000fe40000100a00 */
[----:B------:R-:W-:Y:S01]  /*e8cd0*/  STL.64 [R1+0x7170], R40 ;  /* 0x0071702801007387 */ /* 0x000fe20000100a00 */
[C---:B--2---:R-:W-:Y:S08]  /*e8ce0*/  HMMA.1688.F32.TF32 R32, R240.reuse, R40, R32 ;  /* 0x00000028f020723c */ /* 0x044ff00000081020 */
[C---:B----4-:R-:W-:Y:S08]  /*e8cf0*/  HMMA.1688.F32.TF32 R28, R240.reuse, R44, R28 ;  /* 0x0000002cf01c723c */ /* 0x050ff0000008101c */
        /* <DEDUP_REMOVED lines=43> */
[----:B------:R-:W-:Y:S06]  /*e8fb0*/  STL.64 [R1+0x70f0], R72 ;  /* 0x0070f04801007387 */ /* 0x000fec0000100a00 */
[C---:B------:R-:W-:Y:S01]  /*e8fc0*/  HMMA.1688.F32.TF32 R28, R20.reuse, R120, R116 ;  /* 0x00000078141c723c */ /* 0x040fe20000081074 */
[----:B------:R-:W-:Y:S01]  /*e8fd0*/  IMAD.MOV.U32 R250, RZ, RZ, R112 ;  /* 0x000000fffffa7224 */ /* 0x000fe200078e0070 */
[----:B------:R-:W-:Y:S01]  /*e8fe0*/  MOV R3, R113 ;  /* 0x0000007100037202 */ /* 0x000fe20000000f00 */
[----:B------:R-:W-:Y:S04]  /*e8ff0*/  LDS R240, [R251+0x46080] ;  /* 0x04608000fbf07984 */ /* 0x000fe80000000800 */
[----:B------:R-:W-:Y:S04]  /*e9000*/  LDS R242, [R251+0x46880] ;  /* 0x04688000fbf27984 */ /* 0x000fe80000000800 */
[----:B------:R-:W-:Y:S04]  /*e9010*/  LDS R241, [R252+0x46080] ;  /* 0x04608000fcf17984 */ /* 0x000fe80000000800 */
[----:B------:R-:W1:Y:S04]  /*e9020*/  LDS R243, [R252+0x46880] ;  /* 0x04688000fcf37984 */ /* 0x000e680000000800 */
[----:B------:R-:W-:Y:S01]  /*e9030*/  STL.64 [R1+0x29b0], R24 ;  /* 0x0029b01801007387 */ /* 0x000fe20000100a00 */
[----:B------:R2:W-:Y:S02]  /*e9040*/  STL.64 [R1+0x29b8], R26 ;  /* 0x0029b81a01007387 */ /* 0x0005e40000100a00 */
[----:B--2---:R-:W-:Y:S11]  /*e9050*/  HMMA.1688.F32.TF32 R24, R20, R112, R108 ;  /* 0x000000701418723c */ /* 0x004ff6000008106c */
[----:B------:R-:W-:Y:S11]  /*e9060*/  @!UPT UIADD3 URZ, URZ, URZ, URZ ;  /* 0x0000003f3f3ff290 */ /* 0x000ff6000fffe03f */
[----:B------:R-:W-:Y:S01]  /*e9070*/  @!UPT UIADD3 URZ, URZ, URZ, URZ ;  /* 0x0000003f3f3ff290 */ /* 0x000fe2000fffe03f */
[----:B------:R-:W-:Y:S01]  /*e9080*/  STL.64 [R1+0x1780], R24 ;  /* 0x0017801801007387 */ /* 0x000fe20000100a00 */
[----:B------:R-:W-:Y:S02]  /*e9090*/  STL.64 [R1+0x1788], R26 ;  /* 0x0017881a01007387 */ /* 0x000fe40000100a00 */
        /* <DEDUP_REMOVED lines=43> */
[----:B--2---:R-:W2:Y:S02]  /*e9350*/  LDL.LU R28, [R1+0x2190] ;  /* 0x00219000011c7983 */ /* 0x004ea40000300800 */
[----:B------:R-:W2:Y:S02]  /*e9360*/  LDL.LU R29, [R1+0x2194] ;  /* 0x00219400011d7983 */ /* 0x000ea40000300800 */
[----:B---3--:R-:W2:Y:S01]  /*e9370*/  LDL.LU R30, [R1+0x2198] ;  /* 0x00219800011e7983 */ /* 0x008ea20000300800 */
[----:B------:R-:W2:Y:S01]  /*e9380*/  LDL.LU R31, [R1+0x219c] ;  /* 0x00219c00011f7983 */ /* 0x000ea20000300800 */
[----:B------:R-:W2:Y:S02]  /*e9390*/  LDL.64 R56, [R1] ;  /* 0x0000000001387983 */ /* 0x000ea40000100a00 */
        /* <DEDUP_REMOVED lines=26> */
[----:B------:R-:W3:Y:S01]  /*e9540*/  LDL.LU R120, [R1+0x2090] ;  /* 0x0020900001787983 */ /* 0x000ee20000300800 */
[----:B------:R-:W3:Y:S02]  /*e9550*/  LDL.LU R121, [R1+0x2094] ;  /* 0x0020940001797983 */ /* 0x000ee40000300800 */
[----:B------:R-:W3:Y:S02]  /*e9560*/  LDL.LU R122, [R1+0x2098] ;  /* 0x00209800017a7983 */ /* 0x000ee40000300800 */
[----:B------:R-:W3:Y:S01]  /*e9570*/  LDL.LU R123, [R1+0x209c] ;  /* 0x00209c00017b7983 */ /* 0x000ee20000300800 */
[----:B----4-:R-:W-:Y:S01]  /*e9580*/  HMMA.1688.F32.TF32 R64, R20, R60, R64 ;  /* 0x0000003c1440723c */ /* 0x010fe20000081040 */
[----:B------:R-:W-:Y:S01]  /*e9590*/  MOV R27, R60 ;  /* 0x0000003c001b7202 */ /* 0x000fe20000000f00 */
[----:B------:R-:W-:-:S06]  /*e95a0*/  IMAD.MOV.U32 R26, RZ, RZ, R61 ;  /* 0x000000ffff1a7224 */ /* 0x000fcc00078e003d */
[C---:B--2---:R-:W-:Y:S08]  /*e95b0*/  HMMA.1688.F32.TF32 R60, R20.reuse, R56, R28 ;  /* 0x00000038143c723c */ /* 0x044ff0000008101c */
[C---:B---3--:R-:W-:Y:S08]  /*e95c0*/  HMMA.1688.F32.TF32 R52, R20.reuse, R248, R52 ;  /* 0x000000f81434723c */ /* 0x048ff00000081034 */
[C---:B------:R-:W-:Y:S08]  /*e95d0*/  HMMA.1688.F32.TF32 R48, R20.reuse, R244, R48 ;  /* 0x000000f41430723c */ /* 0x040ff00000081030 */
[C---:B------:R-:W-:Y:S01]  /*e95e0*/  HMMA.1688.F32.TF32 R44, R20.reuse, R16, R44 ;  /* 0x00000010142c723c */ /* 0x040fe2000008102c */
[----:B------:R-:W-:Y:S01]  /*e95f0*/  STL.64 [R1+0x17c0], R64 ;  /* 0x0017c04001007387 */ /* 0x000fe20000100a00 */
[----:B------:R-:W-:Y:S02]  /*e9600*/  STL.64 [R1+0x17c8], R66 ;  /* 0x0017c84201007387 */ /* 0x000fe40000100a00 */
[----:B------:R-:W-:Y:S02]  /*e9610*/  STL.64 [R1+0x17d0], R60 ;  /* 0x0017d03c01007387 */ /* 0x000fe40000100a00 */
[----:B------:R-:W-:Y:S01]  /*e9620*/  STL.64 [R1+0x17d8], R62 ;  /* 0x0017d83e01007387 */ /* 0x000fe20000100a00 */
[----:B------:R-:W-:Y:S04]  /*e9630*/  STL.64 [R1+0x70d8], R246 ;  /* 0x0070d8f601007387 */ /* 0x000fe80000100a00 */
[----:B------:R-:W-:Y:S01]  /*e9640*/  STL.64 [R1+0x17e0], R52 ;  /* 0x0017e03401007387 */ /* 0x000fe20000100a00 */
[----:B------:R-:W-:Y:S02]  /*e9650*/  STL.64 [R1+0x17e8], R54 ;  /* 0x0017e83601007387 */ /* 0x000fe40000100a00 */
[----:B------:R-:W-:Y:S01]  /*e9660*/  STL.64 [R1+0x70d0], R244 ;  /* 0x0070d0f401007387 */ /* 0x000fe20000100a00 */
        /* <DEDUP_REMOVED lines=8> */
[C---:B--2---:R-:W-:Y:S08]  /*e96f0*/  HMMA.1688.F32.TF32 R16, R20.reuse, R8, R40 ;  /* 0x000000081410723c */ /* 0x044ff00000081028 */
[C---:B---3--:R-:W-:Y:S11]  /*e9700*/  HMMA.1688.F32.TF32 R8, R20.reuse, R12, R36 ;  /* 0x0000000c1408723c */ /* 0x048ff60000081024 */
[----:B------:R-:W-:Y:S04]  /*e9710*/  @!UPT UIADD3 URZ, URZ, URZ, URZ ;  /* 0x0000003f3f3ff290 */ /* 0x000fe8000fffe03f */
[----:B------:R-:W-:Y:S01]  /*e9720*/  STL.64 [R1+0x1810], R16 ;  /* 0x0018101001007387 */ /* 0x000fe20000100a00 */
[----:B------:R-:W-:Y:S02]  /*e9730*/  STL.64 [R1+0x1818], R18 ;  /* 0x0018181201007387 */ /* 0x000fe40000100a00 */
[----:B------:R-:W-:Y:S02]  /*e9740*/  STL.64 [R1+0x70b8], R14 ;  /* 0x0070b80e01007387 */ /* 0x000fe40000100a00 */
[----:B------:R-:W-:Y:S03]  /*e9750*/  STL.64 [R1+0x70b0], R12 ;  /* 0x0070b00c01007387 */ /* 0x000fe60000100a00 */
[----:B------:R-:W-:Y:S01]  /*e9760*/  STL.64 [R1+0x1820], R8 ;  /* 0x0018200801007387 */ /* 0x000fe20000100a00 */
[----:B------:R2:W-:Y:S02]  /*e9770*/  STL.64 [R1+0x1828], R10 ;  /* 0x0018280a01007387 */ /* 0x0005e40000100a00 */
[C---:B--2---:R-:W-:Y:S08]  /*e9780*/  HMMA.1688.F32.TF32 R8, R20.reuse, R4, R32 ;  /* 0x000000041408723c */ /* 0x044ff00000081020 */
[C---:B------:R-:W-:Y:S08]  /*e9790*/  HMMA.1688.F32.TF32 R16, R20.reuse, R236, R84 ;  /* 0x000000ec1410723c */ /* 0x040ff00000081054 */
[C---:B------:R-:W-:Y:S07]  /*e97a0*/  HMMA.1688.F32.TF32 R12, R20.reuse, R232, R88 ;  /* 0x000000e8140c723c */ /* 0x040fee0000081058 */
[----:B------:R-:W-:Y:S01]  /*e97b0*/  STL.64 [R1+0x1830], R8 ;  /* 0x0018300801007387 */ /* 0x000fe20000100a00 */
[----:B------:R2:W-:Y:S02]  /*e97c0*/  STL.64 [R1+0x1838], R10 ;  /* 0x0018380a01007387 */ /* 0x0005e40000100a00 */
[C---:B--2---:R-:W-:Y:S05]  /*e97d0*/  HMMA.1688.F32.TF32 R8, R20.reuse, R228, R92 ;  /* 0x000000e41408723c */ /* 0x044fea000008105c */
        /* <DEDUP_REMOVED lines=26> */
[----:B------:R-:W3:Y:S01]  /*e9980*/  LDL.LU R116, [R1+0x2500] ;  /* 0x0025000001747983 */ /* 0x000ee20000300800 */
[----:B--2---:R-:W-:Y:S11]  /*e9990*/  HMMA.1688.F32.TF32 R8, R20, R200, R120 ;  /* 0x000000c81408723c */ /* 0x004ff60000081078 */
[----:B------:R-:W-:Y:S11]  /*e99a0*/  @!UPT UIADD3 URZ, URZ, URZ, URZ ;  /* 0x0000003f3f3ff290 */ /* 0x000ff6000fffe03f */
[----:B------:R-:W-:Y:S01]  /*e99b0*/  @!UPT UIADD3 URZ, URZ, URZ, URZ ;  /* 0x0000003f3f3ff290 */ /* 0x000fe2000fffe03f */
[----:B------:R-:W-:Y:S01]  /*e99c0*/  STL.64 [R1+0x18d0], R8 ;  /* 0x0018d00801007387 */ /* 0x000fe20000100a00 */
[----:B------:R2:W-:Y:S02]  /*e99d0*/  STL.64 [R1+0x18d8], R10 ;  /* 0x0018d80a01007387 */ /* 0x0005e40000100a00 */
[----:B------:R-:W3:Y:S02]  /*e99e0*/  LDL.LU R117, [R1+0x2504] ;  /* 0x0025040001757983 */ /* 0x000ee40000300800 */
[----:B------:R-:W3:Y:S01]  /*e99f0*/  LDL.LU R118, [R1+0x2508] ;  /* 0x0025080001767983 */ /* 0x000ee20000300800 */
[----:B------:R-:W3:Y:S01]  /*e9a00*/  LDL.LU R119, [R1+0x250c] ;  /* 0x00250c0001777983 */ /* 0x000ee20000300800 */
        /* <DEDUP_REMOVED lines=35> */
[----:B------:R-:W-:Y:S01]  /*e9c40*/  IMAD.MOV.U32 R29, RZ, RZ, R56 ;  /* 0x000000ffff1d7224 */ /* 0x000fe200078e0038 */
[----:B------:R-:W2:Y:S01]  /*e9c50*/  LDL.LU R51, [R1+0x203c] ;  /* 0x00203c0001337983 */ /* 0x000ea20000300800 */
[----:B------:R-:W-:Y:S01]  /*e9c60*/  MOV R28, R57 ;  /* 0x00000039001c7202 */ /* 0x000fe20000000f00 */
        /* <DEDUP_REMOVED lines=43> */
[----:B------:R-:W-:Y:S02]  /*e9f20*/  STL.64 [R1+0x7080], R196 ;  /* 0x007080c401007387 */ /* 0x000fe40000100a00 */
[----:B------:R-:W-:-:S02]  /*e9f30*/  IMAD.MOV.U32 R205, RZ, RZ, R28 ;  /* 0x000000ffffcd7224 */ /* 0x000fc400078e001c */
[----:B------:R-:W-:Y:S01]  /*e9f40*/  IMAD.MOV.U32 R204, RZ, RZ, R29 ;  /* 0x000000ffffcc7224 */ /* 0x000fe200078e001d */
[C---:B--2---:R-:W-:Y:S08]  /*e9f50*/  HMMA.1688.F32.TF32 R8, R20.reuse, R196, R68 ;  /* 0x000000c41408723c */ /* 0x044ff00000081044 */
[C---:B---3--:R-:W-:Y:S11]  /*e9f60*/  HMMA.1688.F32.TF32 R12, R20.reuse, R188, R60 ;  /* 0x000000bc140c723c */ /* 0x048ff6000008103c */
[----:B------:R-:W-:Y:S04]  /*e9f70*/  @!UPT UIADD3 URZ, URZ, URZ, URZ ;  /* 0x0000003f3f3ff290 */ /* 0x000fe8000fffe03f */
[----:B------:R-:W-:Y:S01]  /*e9f80*/  STL.64 [R1+0x18e0], R8 ;  /* 0x0018e00801007387 */ /* 0x000fe20000100a00 */
[----:B------:R2:W-:Y:S02]  /*e9f90*/  STL.64 [R1+0x18e8], R10 ;  /* 0x0018e80a01007387 */ /* 0x0005e40000100a00 */
[C---:B--2---:R-:W-:Y:S01]  /*e9fa0*/  HMMA.1688.F32.TF32 R8, R20.reuse, R192, R64 ;  /* 0x000000c01408723c */ /* 0x044fe20000081040 */
[----:B------:R-:W-:Y:S01]  /*e9fb0*/  STL.64 [R1+0x7078], R194 ;  /* 0x007078c201007387 */ /* 0x000fe20000100a00 */
[----:B------:R-:W-:Y:S06]  /*e9fc0*/  STL.64 [R1+0x7070], R192 ;  /* 0x007070c001007387 */ /* 0x000fec0000100a00 */
[C---:B----4-:R-:W-:Y:S11]  /*e9fd0*/  HMMA.1688.F32.TF32 R16, R20.reuse, R180, R52 ;  /* 0x000000b41410723c */ /* 0x050ff60000081034 */
[----:B------:R-:W-:Y:S04]  /*e9fe0*/  @!UPT UIADD3 URZ, URZ, URZ, URZ ;  /* 0x0000003f3f3ff290 */ /* 0x000fe8000fffe03f */
[----:B------:R-:W-:Y:S01]  /*e9ff0*/  STL.64 [R1+0x18f0], R8 ;  /* 0x0018f00801007387 */ /* 0x000fe20000100a00 */
[----:B------:R2:W-:Y:S02]  /*ea000*/  STL.64 [R1+0x18f8], R10 ;  /* 0x0018f80a01007387 */ /* 0x0005e40000100a00 */
[----:B------:R-:W-:Y:S02]  /*ea010*/  STL.64 [R1+0x1900], R12 ;  /* 0x0019000c01007387 */ /* 0x000fe40000100a00 */
[----:B------:R3:W-:Y:S01]  /*ea020*/  STL.64 [R1+0x1908], R14 ;  /* 0x0019080e01007387 */ /* 0x0007e20000100a00 */
[C---:B--2---:R-:W-:Y:S08]  /*ea030*/  HMMA.1688.F32.TF32 R8, R20.reuse, R184, R56 ;  /* 0x000000b81408723c */ /* 0x044ff00000081038 */
[C---:B---3--:R-:W-:Y:S11]  /*ea040*/  HMMA.1688.F32.TF32 R12, R20.reuse, R176, R48 ;  /* 0x000000b0140c723c */ /* 0x048ff60000081030 */
[----:B------:R-:W-:Y:S04]  /*ea050*/  @!UPT UIADD3 URZ, URZ, URZ, URZ ;  /* 0x0000003f3f3ff290 */ /* 0x000fe8000fffe03f */
[----:B------:R-:W-:Y:S01]  /*ea060*/  STL.64 [R1+0x1910], R8 ;  /* 0x0019100801007387 */ /* 0x000fe20000100a00 */
[----:B------:R2:W-:Y:S02]  /*ea070*/  STL.64 [R1+0x1918], R10 ;  /* 0x0019180a01007387 */ /* 0x0005e40000100a00 */
[----:B------:R-:W-:Y:S02]  /*ea080*/  STL.64 [R1+0x1920], R16 ;  /* 0x0019201001007387 */ /* 0x000fe40000100a00 */
[----:B------:R3:W-:Y:S03]  /*ea090*/  STL.64 [R1+0x1928], R18 ;  /* 0x0019281201007387 */ /* 0x0007e60000100a00 */
[----:B------:R-:W-:Y:S01]  /*ea0a0*/  STL.64 [R1+0x1930], R12 ;  /* 0x0019300c01007387 */ /* 0x000fe20000100a00 */
[----:B------:R4:W-:Y:S01]  /*ea0b0*/  STL.64 [R1+0x1938], R14 ;  /* 0x0019380e01007387 */ /* 0x0009e20000100a00 */
[C---:B--2---:R-:W-:Y:S08]  /*ea0c0*/  HMMA.1688.F32.TF32 R8, R20.reuse, R172, R44 ;  /* 0x000000ac1408723c */ /* 0x044ff0000008102c */
        /* <DEDUP_REMOVED lines=32> */
[----:B------:R-:W-:Y:S01]  /*ea2d0*/  STL.64 [R1+0x19e8], R18 ;  /* 0x0019e81201007387 */ /* 0x000fe20000100a00 */
[----:B------:R-:W-:Y:S05]  /*ea2e0*/  STL.64 [R1+0x7068], R126 ;  /* 0x0070687e01007387 */ /* 0x000fea0000100a00 */
[----:B------:R-:W-:Y:S02]  /*ea2f0*/  STL.64 [R1+0x19f0], R12 ;  /* 0x0019f00c01007387 */ /* 0x000fe40000100a00 */
[----:B------:R3:W-:Y:S01]  /*ea300*/  STL.64 [R1+0x19f8], R14 ;  /* 0x0019f80e01007387 */ /* 0x0007e20000100a00 */
[C---:B--2---:R-:W-:Y:S08]  /*ea310*/  HMMA.1688.F32.TF32 R8, R20.reuse, R124, R116 ;  /* 0x0000007c1408723c */ /* 0x044ff00000081074 */
[----:B---3--:R-:W-:Y:S01]  /*ea320*/  HMMA.1688.F32.TF32 R12, R20, R76, R120 ;  /* 0x0000004c140c723c */ /* 0x008fe20000081078 */
[----:B------:R-:W-:Y:S11]  /*ea330*/  STL.64 [R1+0x7060], R124 ;  /* 0x0070607c01007387 */ /* 0x000ff60000100a00 */
[----:B------:R-:W-:Y:S03]  /*ea340*/  @!UPT UIADD3 URZ, URZ, URZ, URZ ;  /* 0x0000003f3f3ff290 */ /* 0x000fe6000fffe03f */
[----:B------:R2:W-:Y:S01]  /*ea350*/  STL.64 [R1+0x1a00], R8 ;  /* 0x001a000801007387 */ /* 0x0005e20000100a00 */
[----:B------:R3:W-:Y:S03]  /*ea360*/  STL.64 [R1+0x1a08], R10 ;  /* 0x001a080a01007387 */ /* 0x0007e60000100a00 */
[----:B--2---:R-:W2:Y:S04]  /*ea370*/  LDL.LU R8, [R1+0x1f50] ;  /* 0x001f500001087983 */ /* 0x004ea80000300800 */
        /* <DEDUP_REMOVED lines=13> */
[----:B----4-:R-:W4:Y:S02]  /*ea450*/  LDL.LU R12, [R1+0x1f60] ;  /* 0x001f6000010c7983 */ /* 0x010f240000300800 */
[----:B------:R-:W4:Y:S01]  /*ea460*/  LDL.LU R13, [R1+0x1f64] ;  /* 0x001f6400010d7983 */ /* 0x000f220000300800 */
[----:B-1----:R-:W4:Y:S01]  /*ea470*/  LDL.LU R14, [R1+0x1f68] ;  /* 0x001f6800010e7983 */ /* 0x002f220000300800 */
        /* <DEDUP_REMOVED lines=277> */
[----:B------:R3:W-:Y:S02]  /*eb5d0*/  STL.64 [R1+0x1b88], R22 ;  /* 0x001b881601007387 */ /* 0x0007e40000100a00 */
[----:B-1----:R-:W-:Y:S02]  /*eb5e0*/  IMAD.MOV.U32 R20, RZ, RZ, R250 ;  /* 0x000000ffff147224 */ /* 0x002fe400078e00fa */
[----:B------:R-:W-:-:S07]  /*eb5f0*/  IMAD.MOV.U32 R21, RZ, RZ, R3 ;  /* 0x000000ffff157224 */ /* 0x000fce00078e0003 */
[C---:B---3--:R-:W-:Y:S01]  /*eb600*/  HMMA.1688.F32.TF32 R20, R240.reuse, R20, R244 ;  /* 0x00000014f014723c */ /* 0x048fe200000810f4 */
[----:B------:R-:W2:Y:S01]  /*eb610*/  LDL.LU.64 R246, [R1+0x70d8] ;  /* 0x0070d80001f67983 */ /* 0x000ea20000300a00 */
[----:B------:R-:W2:Y:S06]  /*eb620*/  LDL.LU.64 R244, [R1+0x70d0] ;  /* 0x0070d00001f47983 */ /* 0x000eac0000300a00 */
[C---:B------:R-:W-:Y:S08]  /*eb630*/  HMMA.1688.F32.TF32 R124, R240.reuse, R124, R76 ;  /* 0x0000007cf07c723c */ /* 0x040ff0000008104c */
[C---:B------:R-:W-:Y:S08]  /*eb640*/  HMMA.1688.F32.TF32 R76, R240.reuse, R196, R192 ;  /* 0x000000c4f04c723c */ /* 0x040ff000000810c0 */
[C---:B----4-:R-:W-:Y:S01]  /*eb650*/  HMMA.1688.F32.TF32 R12, R240.reuse, R248, R12 ;  /* 0x000000f8f00c723c */ /* 0x050fe2000008100c */
[----:B------:R-:W-:Y:S01]  /*eb660*/  STL.64 [R1+0x2750], R20 ;  /* 0x0027501401007387 */ /* 0x000fe20000100a00 */
[----:B------:R1:W-:Y:S06]  /*eb670*/  STL.64 [R1+0x2758], R22 ;  /* 0x0027581601007387 */ /* 0x0003ec0000100a00 */
[C---:B-1----:R-:W-:Y:S01]  /*eb680*/  HMMA.1688.F32.TF32 R20, R240.reuse, R204, R200 ;  /* 0x000000ccf014723c */ /* 0x042fe200000810c8 */
[----:B------:R-:W-:Y:S01]  /*eb690*/  STL.64 [R1+0x2740], R124 ;  /* 0x0027407c01007387 */ /* 0x000fe20000100a00 */
[----:B------:R-:W-:Y:S05]  /*eb6a0*/  STL.64 [R1+0x2748], R126 ;  /* 0x0027487e01007387 */ /* 0x000fea0000100a00 */
[----:B------:R1:W-:Y:S02]  /*eb6b0*/  STL.64 [R1+0x2730], R76 ;  /* 0x0027304c01007387 */ /* 0x0003e40000100a00 */
[----:B------:R4:W-:Y:S11]  /*eb6c0*/  STL.64 [R1+0x2738], R78 ;  /* 0x0027384e01007387 */ /* 0x0009f60000100a00 */
[----:B------:R-:W-:Y:S03]  /*eb6d0*/  @!UPT UIADD3 URZ, URZ, URZ, URZ ;  /* 0x0000003f3f3ff290 */ /* 0x000fe6000fffe03f */
[----:B------:R-:W-:Y:S01]  /*eb6e0*/  STL.64 [R1+0x2720], R20 ;  /* 0x0027201401007387 */ /* 0x000fe20000100a00 */
[----:B------:R-:W-:Y:S02]  /*eb6f0*/  STL.64 [R1+0x2728], R22 ;  /* 0x0027281601007387 */ /* 0x000fe40000100a00 */
[----:B------:R-:W2:Y:S02]  /*eb700*/  LDL.LU R200, [R1+0x1eb0] ;  /* 0x001eb00001c87983 */ /* 0x000ea40000300800 */
[----:B------:R-:W-:Y:S01]  /*eb710*/  STL.64 [R1+0x2710], R12 ;  /* 0x0027100c01007387 */ /* 0x000fe20000100a00 */
[----:B------:R-:W-:Y:S01]  /*eb720*/  STL.64 [R1+0x2718], R14 ;  /* 0x0027180e01007387 */ /* 0x000fe20000100a00 */
        /* <DEDUP_REMOVED lines=8> */
[----:B-1----:R-:W3:Y:S02]  /*eb7b0*/  LDL.LU R76, [R1+0x1ef0] ;  /* 0x001ef000014c7983 */ /* 0x002ee40000300800 */
[----:B------:R-:W3:Y:S02]  /*eb7c0*/  LDL.LU R77, [R1+0x1ef4] ;  /* 0x001ef400014d7983 */ /* 0x000ee40000300800 */
[----:B----4-:R-:W3:Y:S01]  /*eb7d0*/  LDL.LU R78, [R1+0x1ef8] ;  /* 0x001ef800014e7983 */ /* 0x010ee20000300800 */
[----:B------:R-:W3:Y:S04]  /*eb7e0*/  LDL.LU R79, [R1+0x1efc] ;  /* 0x001efc00014f7983 */ /* 0x000ee80000300800 */
[----:B--2---:R-:W2:Y:S01]  /*eb7f0*/  LDL.LU R8, [R1+0x1f40] ;  /* 0x001f400001087983 */ /* 0x004ea20000300800 */
[----:B------:R-:W2:Y:S02]  /*eb800*/  LDL.LU R9, [R1+0x1f44] ;  /* 0x001f440001097983 */ /* 0x000ea40000300800 */
[----:B------:R-:W2:Y:S02]  /*eb810*/  LDL.LU R10, [R1+0x1f48] ;  /* 0x001f4800010a7983 */ /* 0x000ea40000300800 */
[----:B------:R-:W2:Y:S01]  /*eb820*/  LDL.LU R11, [R1+0x1f4c] ;  /* 0x001f4c00010b7983 */ /* 0x000ea20000300800 */
[----:B------:R-:W4:Y:S01]  /*eb830*/  LDL.LU R12, [R1+0x1f30] ;  /* 0x001f3000010c7983 */ /* 0x000f220000300800 */
        /* <DEDUP_REMOVED lines=51> */
[C---:B---3--:R-:W-:Y:S01]  /*ebb70*/  HMMA.1688.F32.TF32 R8, R240.reuse, R12, R16 ;  /* 0x0000000cf008723c */ /* 0x048fe20000081010 */
[----:B----4-:R-:W-:Y:S01]  /*ebb80*/  STL.64 [R1+0x7008], R14 ;  /* 0x0070080e01007387 */ /* 0x010fe20000100a00 */
        /* <DEDUP_REMOVED lines=176> */
[C---:B-1----:R-:W-:Y:S01]  /*ec690*/  HMMA.1688.F32.TF32 R208, R240.reuse, R176, R224 ;  /* 0x000000b0f0d0723c */ /* 0x042fe200000810e0 */
[----:B------:R-:W-:Y:S01]  /*ec6a0*/  STL.64 [R1+0x25e0], R216 ;  /* 0x0025e0d801007387 */ /* 0x000fe20000100a00 */
[----:B------:R1:W-:Y:S03]  /*ec6b0*/  STL.64 [R1+0x25e8], R218 ;  /* 0x0025e8da01007387 */ /* 0x0003e60000100a00 */
[----:B------:R-:W-:Y:S02]  /*ec6c0*/  STL.64 [R1+0x25d0], R212 ;  /* 0x0025d0d401007387 */ /* 0x000fe40000100a00 */
[----:B------:R2:W-:Y:S01]  /*ec6d0*/  STL.64 [R1+0x25d8], R214 ;  /* 0x0025d8d601007387 */ /* 0x0005e20000100a00 */
        /* <DEDUP_REMOVED lines=8> */
[----:B------:R-:W-:Y:S08]  /*ec760*/  STL.64 [R1+0x2318], R214 ;  /* 0x002318d601007387 */ /* 0x000ff00000100a00 */
[----:B------:R-:W-:Y:S01]  /*ec770*/  STL.64 [R1+0x2300], R208 ;  /* 0x002300d001007387 */ /* 0x000fe20000100a00 */
[----:B------:R-:W-:Y:S02]  /*ec780*/  STL.64 [R1+0x2308], R210 ;  /* 0x002308d201007387 */ /* 0x000fe40000100a00 */
[----:B------:R-:W-:Y:S02]  /*ec790*/  STL.64 [R1+0x22f0], R4 ;  /* 0x0022f00401007387 */ /* 0x000fe40000100a00 */
[----:B------:R4:W-:Y:S02]  /*ec7a0*/  STL.64 [R1+0x22f8], R6 ;  /* 0x0022f80601007387 */ /* 0x0009e40000100a00 */
[C---:B----4-:R-:W-:Y:S01]  /*ec7b0*/  HMMA.1688.F32.TF32 R4, R240.reuse, R148, R20 ;  /* 0x00000094f004723c */ /* 0x050fe20000081014 */
[----:B------:R-:W-:Y:S01]  /*ec7c0*/  STL.64 [R1+0x22e0], R12 ;  /* 0x0022e00c01007387 */ /* 0x000fe20000100a00 */
[----:B------:R-:W-:Y:S02]  /*ec7d0*/  STL.64 [R1+0x22e8], R14 ;  /* 0x0022e80e01007387 */ /* 0x000fe40000100a00 */
        /* <DEDUP_REMOVED lines=8> */
[----:B------:R1:W-:Y:S04]  /*ec860*/  STL.64 [R1+0x1fb8], R6 ;  /* 0x001fb80601007387 */ /* 0x0003e80000100a00 */
[C---:B-1----:R-:W-:Y:S01]  /*ec870*/  HMMA.1688.F32.TF32 R4, R240.reuse, R140, R244 ;  /* 0x0000008cf004723c */ /* 0x042fe200000810f4 */
[----:B------:R-:W-:Y:S11]  /*ec880*/  STL.64 [R1+0x6f78], R142 ;  /* 0x006f788e01007387 */ /* 0x000ff60000100a00 */
[----:B------:R-:W-:Y:S03]  /*ec890*/  @!UPT UIADD3 URZ, URZ, URZ, URZ ;  /* 0x0000003f3f3ff290 */ /* 0x000fe6000fffe03f */
[----:B------:R-:W-:Y:S02]  /*ec8a0*/  STL.64 [R1+0x2950], R8 ;  /* 0x0029500801007387 */ /* 0x000fe40000100a00 */
[----:B------:R-:W-:Y:S02]  /*ec8b0*/  STL.64 [R1+0x2958], R10 ;  /* 0x0029580a01007387 */ /* 0x000fe40000100a00 */
[----:B------:R-:W-:Y:S04]  /*ec8c0*/  STL.64 [R1+0x6f70], R140 ;  /* 0x006f708c01007387 */ /* 0x000fe80000100a00 */
        /* <DEDUP_REMOVED lines=92> */
[----:B-1----:R1:W5:Y:S01]  /*ece90*/  LDL.LU.64 R126, [R1+0x7068] ;  /* 0x00706800017e7983 */ /* 0x0023620000300a00 */
[----:B------:R-:W3:Y:S02]  /*ecea0*/  LDL.LU.64 R124, [R1+0x7060] ;  /* 0x00706000017c7983 */ /* 0x000ee40000300a00 */
[----:B------:R-:W-:Y:S02]  /*eceb0*/  STL.64 [R1+0x6f48], R130 ;  /* 0x006f488201007387 */ /* 0x000fe40000100a00 */
[----:B------:R2:W-:Y:S02]  /*ecec0*/  STL.64 [R1+0x6f40], R128 ;  /* 0x006f408001007387 */ /* 0x0005e40000100a00 */
[----:B--2---:R-:W2:Y:S01]  /*eced0*/  LDL.LU R128, [R1+0x1380] ;  /* 0x0013800001807983 */ /* 0x004ea20000300800 */
        /* <DEDUP_REMOVED lines=8> */
[----:B---3--:R1:W5:Y:S01]  /*ecf60*/  LDL.LU.64 R78, [R1+0x7058] ;  /* 0x00705800014e7983 */ /* 0x0083620000300a00 */
        /* <DEDUP_REMOVED lines=8> */
[C---:B--2---:R-:W-:Y:S08]  /*ecff0*/  HMMA.1688.F32.TF32 R128, R240.reuse, R120, R136 ;  /* 0x00000078f080723c */ /* 0x044ff00000081088 */
[C---:B------:R-:W-:Y:S01]  /*ed000*/  HMMA.1688.F32.TF32 R136, R240.reuse, R116, R140 ;  /* 0x00000074f088723c */ /* 0x040fe2000008108c */
[----:B------:R-:W-:Y:S01]  /*ed010*/  STL.64 [R1+0x28e0], R132 ;  /* 0x0028e08401007387 */ /* 0x000fe20000100a00 */
[----:B------:R2:W-:Y:S06]  /*ed020*/  STL.64 [R1+0x28e8], R134 ;  /* 0x0028e88601007387 */ /* 0x0005ec0000100a00 */
[C---:B--2---:R-:W-:Y:S07]  /*ed030*/  HMMA.1688.F32.TF32 R132, R240.reuse, R112, R208 ;  /* 0x00000070f084723c */ /* 0x044fee00000810d0 */
        /* <DEDUP_REMOVED lines=56> */
[----:B------:R-:W-:Y:S02]  /*ed3c0*/  STL.64 [R1+0x27d8], R6 ;  /* 0x0027d80601007387 */ /* 0x000fe40000100a00 */
[----:B------:R-:W3:Y:S02]  /*ed3d0*/  LDL.LU R17, [R1+0x1034] ;  /* 0x0010340001117983 */ /* 0x000ee40000300800 */
[----:B------:R-:W3:Y:S01]  /*ed3e0*/  LDL.LU R18, [R1+0x1038] ;  /* 0x0010380001127983 */ /* 0x000ee20000300800 */
        /* <DEDUP_REMOVED lines=37> */
[----:B--2---:R-:W2:Y:S02]  /*ed640*/  LDL.64 R4, [R1+0x30] ;  /* 0x0000300001047983 */ /* 0x004ea40000100a00 */
[----:B------:R-:W2:Y:S02]  /*ed650*/  LDL.LU R12, [R1+0x1050] ;  /* 0x00105000010c7983 */ /* 0x000ea40000300800 */
[----:B------:R-:W2:Y:S01]  /*ed660*/  LDL.LU R13, [R1+0x1054] ;  /* 0x00105400010d7983 */ /* 0x000ea20000300800 */
[----:B------:R-:W2:Y:S01]  /*ed670*/  LDL.LU R14, [R1+0x1058] ;  /* 0x00105800010e7983 */ /* 0x000ea20000300800 */
[----:B------:R-:W2:Y:S02]  /*ed680*/  LDL.LU R15, [R1+0x105c] ;  /* 0x00105c00010f7983 */ /* 0x000ea40000300800 */
[----:B------:R-:W2:Y:S02]  /*ed690*/  LDL.64 R8, [R1+0x20] ;  /* 0x0000200001087983 */ /* 0x000ea40000100a00 */
[----:B------:R-:W2:Y:S01]  /*ed6a0*/  LDL.64 R244, [R1+0x10] ;  /* 0x0000100001f47983 */ /* 0x000ea20000100a00 */
[----:B------:R-:W-:Y:S01]  /*ed6b0*/  STL.64 [R1+0x6ee0], R42 ;  /* 0x006ee02a01007387 */ /* 0x000fe20000100a00 */
[----:B------:R-:W-:Y:S02]  /*ed6c0*/  STL.64 [R1+0x6ed8], R40 ;  /* 0x006ed82801007387 */ /* 0x000fe40000100a00 */
[----:B------:R-:W-:Y:S02]  /*ed6d0*/  STL.64 [R1+0x6ed0], R46 ;  /* 0x006ed02e01007387 */ /* 0x000fe40000100a00 */
[----:B------:R-:W-:Y:S01]  /*ed6e0*/  STL.64 [R1+0x6ec8], R44 ;  /* 0x006ec82c01007387 */ /* 0x000fe20000100a00 */
[C---:B---3--:R-:W-:Y:S11]  /*ed6f0*/  HMMA.1688.F32.TF32 R24, R240.reuse, R44, R140 ;  /* 0x0000002cf018723c */ /* 0x048ff6000008108c */
        /* <DEDUP_REMOVED lines=40> */
[----:B---3--:R-:W-:Y:S01]  /*ed980*/  HMMA.1688.F32.TF32 R24, R240, R72, R232 ;  /* 0x00000048f018723c */ /* 0x008fe200000810e8 */
[----:B------:R-:W-:Y:S01]  /*ed990*/  STL.64 [R1+0x6e60], R74 ;  /* 0x006e604a01007387 */ /* 0x000fe20000100a00 */
[----:B------:R-:W-:Y:S01]  /*ed9a0*/  STL.64 [R1+0x6e58], R72 ;  /* 0x006e584801007387 */ /* 0x000fe20000100a00 */
[----:B--2---:R-:W-:Y:S01]  /*ed9b0*/  MOV R250, R4 ;  /* 0x0000000400fa7202 */ /* 0x004fe20000000f00 */
[----:B------:R-:W-:Y:S11]  /*ed9c0*/  IMAD.MOV.U32 R3, RZ, RZ, R5 ;  /* 0x000000ffff037224 */ /* 0x000ff600078e0005 */
[----:B------:R-:W-:Y:S08]  /*ed9d0*/  @!UPT UIADD3 URZ, URZ, URZ, URZ ;  /* 0x0000003f3f3ff290 */ /* 0x000ff0000fffe03f */
        /* <DEDUP_REMOVED lines=26> */
[----:B------:R-:W4:Y:S02]  /*edb80*/  LDL R84, [R1+0x6f0] ;  /* 0x0006f00001547983 */ /* 0x000f240000100800 */
[----:B------:R-:W4:Y:S01]  /*edb90*/  LDL R85, [R1+0x6f4] ;  /* 0x0006f40001557983 */ /* 0x000f220000100800 */
[----:B------:R-:W4:Y:S04]  /*edba0*/  LDL R86, [R1+0x6f8] ;  /* 0x0006f80001567983 */ /* 0x000f280000100800 */
        /* <DEDUP_REMOVED lines=8> */
[----:B------:R-:W4:Y:S01]  /*edc30*/  LDL R43, [R1+0x78c] ;  /* 0x00078c00012b7983 */ /* 0x000f220000100800 */
[----:B------:R-:W4:Y:S02]  /*edc40*/  LDL.LU R44, [R1+0x7b0] ;  /* 0x0007b000012c7983 */ /* 0x000f240000300800 */
[----:B------:R-:W4:Y:S02]  /*edc50*/  LDL.LU R45, [R1+0x7b4] ;  /* 0x0007b400012d7983 */ /* 0x000f240000300800 */
[----:B------:R-:W4:Y:S01]  /*edc60*/  LDL.LU R46, [R1+0x7b8] ;  /* 0x0007b800012e7983 */ /* 0x000f220000300800 */
[----:B------:R-:W4:Y:S01]  /*edc70*/  LDL.LU R47, [R1+0x7bc] ;  /* 0x0007bc00012f7983 */ /* 0x000f220000300800 */
[----:B------:R-:W4:Y:S02]  /*edc80*/  LDL R52, [R1+0x810] ;  /* 0x0008100001347983 */ /* 0x000f240000100800 */
[----:B------:R-:W4:Y:S02]  /*edc90*/  LDL R53, [R1+0x814] ;  /* 0x0008140001357983 */ /* 0x000f240000100800 */
        /* <DEDUP_REMOVED lines=42> */
[----:B--2---:R-:W2:Y:S02]  /*edf40*/  LDL.LU R4, [R1+0xa90] ;  /* 0x000a900001047983 */ /* 0x004ea40000300800 */
[----:B------:R-:W2:Y:S02]  /*edf50*/  LDL.LU R5, [R1+0xa94] ;  /* 0x000a940001057983 */ /* 0x000ea40000300800 */
[----:B---3--:R-:W2:Y:S02]  /*edf60*/  LDL.LU R6, [R1+0xa98] ;  /* 0x000a980001067983 */ /* 0x008ea40000300800 */
[----:B------:R-:W-:Y:S01]  /*edf70*/  IMAD.MOV.U32 R25, RZ, RZ, R8 ;  /* 0x000000ffff197224 */ /* 0x000fe200078e0008 */
[----:B------:R-:W2:Y:S01]  /*edf80*/  LDL.LU R7, [R1+0xa9c] ;  /* 0x000a9c0001077983 */ /* 0x000ea20000300800 */
[----:B------:R-:W-:Y:S01]  /*edf90*/  MOV R24, R9 ;  /* 0x0000000900187202 */ /* 0x000fe20000000f00 */
        /* <DEDUP_REMOVED lines=13> */
[----:B------:R-:W2:Y:S02]  /*ee070*/  LDL.64 R208, [R1] ;  /* 0x0000000001d07983 */ /* 0x000ea40000100a00 */
[----:B------:R-:W-:Y:S01]  /*ee080*/  IMAD.MOV.U32 R26, RZ, RZ, R245 ;  /* 0x000000ffff1a7224 */ /* 0x000fe200078e00f5 */
        /* <DEDUP_REMOVED lines=20> */
[----:B------:R-:W4:Y:S04]  /*ee1d0*/  LDL R48, [R1+0x7e0] ;  /* 0x0007e00001307983 */ /* 0x000f280000100800 */
[----:B------:R-:W4:Y:S01]  /*ee1e0*/  LDL R49, [R1+0x7e4] ;  /* 0x0007e40001317983 */ /* 0x000f220000100800 */
[----:B------:R-:W4:Y:S02]  /*ee1f0*/  LDL.LU R50, [R1+0x7e8] ;  /* 0x0007e80001327983 */ /* 0x000f240000300800 */
[----:B------:R-:W4:Y:S02]  /*ee200*/  LDL.LU R51, [R1+0x7ec] ;  /* 0x0007ec0001337983 */ /* 0x000f240000300800 */
[----:B------:R-:W4:Y:S01]  /*ee210*/  LDL R32, [R1+0x720] ;  /* 0x0007200001207983 */ /* 0x000f220000100800 */
[----:B------:R-:W4:Y:S04]  /*ee220*/  LDL R33, [R1+0x724] ;  /* 0x0007240001217983 */ /* 0x000f280000100800 */
[----:B------:R-:W4:Y:S04]  /*ee230*/  LDL R34, [R1+0x728] ;  /* 0x0007280001227983 */ /* 0x000f280000100800 */
[----:B------:R-:W4:Y:S01]  /*ee240*/  LDL R35, [R1+0x72c] ;  /* 0x00072c0001237983 */ /* 0x000f220000100800 */
[----:B------:R-:W4:Y:S02]  /*ee250*/  LDL.LU R136, [R1+0x670] ;  /* 0x0006700001887983 */ /* 0x000f240000300800 */
[----:B------:R-:W4:Y:S02]  /*ee260*/  LDL.LU R137, [R1+0x674] ;  /* 0x0006740001897983 */ /* 0x000f240000300800 */
[----:B------:R-:W4:Y:S01]  /*ee270*/  LDL.LU R138, [R1+0x678] ;  /* 0x00067800018a7983 */ /* 0x000f220000300800 */
[----:B------:R-:W4:Y:S01]  /*ee280*/  LDL.LU R139, [R1+0x67c] ;  /* 0x00067c00018b7983 */ /* 0x000f220000300800 */
[C---:B--2---:R-:W-:Y:S08]  /*ee290*/  HMMA.1688.F32.TF32 R28, R20.reuse, R208, R28 ;  /* 0x000000d0141c723c */ /* 0x044ff0000008101c */
[C---:B---3--:R-:W-:Y:S11]  /*ee2a0*/  HMMA.1688.F32.TF32 R244, R20.reuse, R248, R244 ;  /* 0x000000f814f4723c */ /* 0x048ff600000810f4 */
[----:B------:R-:W-:Y:S04]  /*ee2b0*/  @!UPT UIADD3 URZ, URZ, URZ, URZ ;  /* 0x0000003f3f3ff290 */ /* 0x000fe8000fffe03f */
[----:B------:R2:W-:Y:S01]  /*ee2c0*/  STL.64 [R1+0x1550], R28 ;  /* 0x0015501c01007387 */ /* 0x0005e20000100a00 */
[----:B------:R-:W-:Y:S02]  /*ee2d0*/  STL.64 [R1+0x1558], R30 ;  /* 0x0015581e01007387 */ /* 0x000fe40000100a00 */
[----:B------:R-:W3:Y:S01]  /*ee2e0*/  LDL.LU.64 R210, [R1+0x7048] ;  /* 0x0070480001d27983 */ /* 0x000ee20000300a00 */
[----:B--2---:R-:W-:Y:S01]  /*ee2f0*/  MOV R29, R208 ;  /* 0x000000d0001d7202 */ /* 0x004fe20000000f00 */
[----:B------:R-:W-:Y:S02]  /*ee300*/  IMAD.MOV.U32 R28, RZ, RZ, R209 ;  /* 0x000000ffff1c7224 */ /* 0x000fe400078e00d1 */
[----:B------:R-:W2:Y:S01]  /*ee310*/  LDL.LU.64 R208, [R1+0x7040] ;  /* 0x0070400001d07983 */ /* 0x000ea20000300a00 */
        /* <DEDUP_REMOVED lines=93> */
[----:B------:R1:W-:Y:S06]  /*ee8f0*/  STL.64 [R1+0x1488], R74 ;  /* 0x0014884a01007387 */ /* 0x0003ec0000100a00 */
[C---:B-1----:R-:W-:Y:S08]  /*ee900*/  HMMA.1688.F32.TF32 R72, R20.reuse, R200, R64 ;  /* 0x000000c81448723c */ /* 0x042ff00000081040 */
[C---:B------:R-:W-:Y:S08]  /*ee910*/  HMMA.1688.F32.TF32 R64, R20.reuse, R192, R56 ;  /* 0x000000c01440723c */ /* 0x040ff00000081038 */
[C---:B------:R-:W-:Y:S08]  /*ee920*/  HMMA.1688.F32.TF32 R56, R20.reuse, R184, R48 ;  /* 0x000000b81438723c */ /* 0x040ff00000081030 */
[C---:B------:R-:W-:Y:S08]  /*ee930*/  HMMA.1688.F32.TF32 R48, R20.reuse, R176, R40 ;  /* 0x000000b01430723c */ /* 0x040ff00000081028 */
[C---:B------:R-:W-:Y:S08]  /*ee940*/  HMMA.1688.F32.TF32 R40, R20.reuse, R168, R32 ;  /* 0x000000a81428723c */ /* 0x040ff00000081020 */
[C---:B------:R-:W-:Y:S01]  /*ee950*/  HMMA.1688.F32.TF32 R36, R20.reuse, R164, R84 ;  /* 0x000000a41424723c */ /* 0x040fe20000081054 */
[----:B------:R-:W-:Y:S07]  /*ee960*/  STL.64 [R1+0x1470], R240 ;  /* 0x001470f001007387 */ /* 0x000fee0000100a00 */
[C---:B------:R-:W-:Y:S01]  /*ee970*/  HMMA.1688.F32.TF32 R32, R20.reuse, R160, R128 ;  /* 0x000000a01420723c */ /* 0x040fe20000081080 */
[----:B------:R-:W-:Y:S02]  /*ee980*/  STL.64 [R1+0x1478], R242 ;  /* 0x001478f201007387 */ /* 0x000fe40000100a00 */
[----:B------:R-:W-:Y:S01]  /*ee990*/  LDS R240, [R251+0x46100] ;  /* 0x04610000fbf07984 */ /* 0x000fe20000000800 */
        /* <DEDUP_REMOVED lines=25> */
[C---:B--2---:R-:W-:Y:S08]  /*eeb30*/  HMMA.1688.F32.TF32 R40, R20.reuse, R156, R132 ;  /* 0x0000009c1428723c */ /* 0x044ff00000081084 */
[C---:B-1----:R-:W-:Y:S08]  /*eeb40*/  HMMA.1688.F32.TF32 R36, R20.reuse, R152, R136 ;  /* 0x000000981424723c */ /* 0x042ff00000081088 */
[C---:B------:R-:W-:Y:S07]  /*eeb50*/  HMMA.1688.F32.TF32 R32, R20.reuse, R148, R140 ;  /* 0x000000941420723c */ /* 0x040fee000008108c */
        /* <DEDUP_REMOVED lines=24> */
[----:B------:R-:W3:Y:S04]  /*eece0*/  LDL R70, [R1+0x618] ;  /* 0x0006180001467983 */ /* 0x000ee80000100800 */
[----:B------:R-:W3:Y:S01]  /*eecf0*/  LDL R71, [R1+0x61c] ;  /* 0x00061c0001477983 */ /* 0x000ee20000100800 */
        /* <DEDUP_REMOVED lines=34> */
[----:B--2---:R-:W2:Y:S01]  /*eef20*/  LDL.LU R42, [R1+0x5a8] ;  /* 0x0005a800012a7983 */ /* 0x004ea20000300800 */
[----:B------:R-:W2:Y:S01]  /*eef30*/  LDL.LU R43, [R1+0x5ac] ;  /* 0x0005ac00012b7983 */ /* 0x000ea20000300800 */
[----:B------:R-:W2:Y:S02]  /*eef40*/  LDL.LU R36, [R1+0x590] ;  /* 0x0005900001247983 */ /* 0x000ea40000300800 */
[----:B------:R-:W2:Y:S02]  /*eef50*/  LDL.LU R37, [R1+0x594] ;  /* 0x0005940001257983 */ /* 0x000ea40000300800 */
[----:B------:R-:W2:Y:S01]  /*eef60*/  LDL R38, [R1+0x598] ;  /* 0x0005980001267983 */ /* 0x000ea20000100800 */
[----:B------:R-:W2:Y:S01]  /*eef70*/  LDL R39, [R1+0x59c] ;  /* 0x00059c0001277983 */ /* 0x000ea20000100800 */
[----:B------:R-:W2:Y:S02]  /*eef80*/  LDL.LU R32, [R1+0x580] ;  /* 0x0005800001207983 */ /* 0x000ea40000300800 */
[----:B------:R-:W2:Y:S02]  /*eef90*/  LDL.LU R33, [R1+0x584] ;  /* 0x0005840001217983 */ /* 0x000ea40000300800 */
[----:B------:R-:W2:Y:S01]  /*eefa0*/  LDL.LU R34, [R1+0x588] ;  /* 0x0005880001227983 */ /* 0x000ea20000300800 */
[----:B------:R-:W2:Y:S01]  /*eefb0*/  LDL.LU R35, [R1+0x58c] ;  /* 0x00058c0001237983 */ /* 0x000ea20000300800 */
[C---:B---3--:R-:W-:Y:S11]  /*eefc0*/  HMMA.1688.F32.TF32 R140, R20.reuse, R144, R140 ;  /* 0x00000090148c723c */ /* 0x048ff6000008108c */
[----:B------:R-:W-:Y:S11]  /*eefd0*/  @!UPT UIADD3 URZ, URZ, URZ, URZ ;  /* 0x0000003f3f3ff290 */ /* 0x000ff6000fffe03f */
[----:B------:R-:W-:Y:S01]  /*eefe0*/  @!UPT UIADD3 URZ, URZ, URZ, URZ ;  /* 0x0000003f3f3ff290 */ /* 0x000fe2000fffe03f */
[----:B------:R-:W-:Y:S01]  /*eeff0*/  STL.64 [R1+0x1310], R140 ;  /* 0x0013108c01007387 */ /* 0x000fe20000100a00 */
[----:B------:R1:W-:Y:S03]  /*ef000*/  STL.64 [R1+0x1318], R142 ;  /* 0x0013188e01007387 */ /* 0x0003e60000100a00 */
[----:B-1----:R1:W5:Y:S01]  /*ef010*/  LDL.LU.64 R142, [R1+0x6f78] ;  /* 0x006f7800018e7983 */ /* 0x0023620000300a00 */
[----:B------:R-:W3:Y:S02]  /*ef020*/  LDL.LU.64 R140, [R1+0x6f70] ;  /* 0x006f7000018c7983 */ /* 0x000ee40000300a00 */
[C---:B---3--:R-:W-:Y:S11]  /*ef030*/  HMMA.1688.F32.TF32 R136, R20.reuse, R140, R136 ;  /* 0x0000008c1488723c */ /* 0x048ff60000081088 */
[----:B------:R-:W-:Y:S11]  /*ef040*/  @!UPT UIADD3 URZ, URZ, URZ, URZ ;  /* 0x0000003f3f3ff290 */ /* 0x000ff6000fffe03f */
[----:B------:R-:W-:Y:S01]  /*ef050*/  @!UPT UIADD3 URZ, URZ, URZ, URZ ;  /* 0x0000003f3f3ff290 */ /* 0x000fe2000fffe03f */
[----:B------:R-:W-:Y:S01]  /*ef060*/  STL.64 [R1+0x12f0], R136 ;  /* 0x0012f08801007387 */ /* 0x000fe20000100a00 */
[----:B------:R3:W-:Y:S03]  /*ef070*/  STL.64 [R1+0x12f8], R138 ;  /* 0x0012f88a01007387 */ /* 0x0007e60000100a00 */
[----:B---3--:R-:W3:Y:S01]  /*ef080*/  LDL.LU.64 R138, [R1+0x6f68] ;  /* 0x006f6800018a7983 */ /* 0x008ee20000300a00 */
[----:B------:R-:W4:Y:S02]  /*ef090*/  LDL.LU.64 R136, [R1+0x6f60] ;  /* 0x006f600001887983 */ /* 0x000f240000300a00 */
[C---:B----4-:R-:W-:Y:S11]  /*ef0a0*/  HMMA.1688.F32.TF32 R132, R20.reuse, R136, R132 ;  /* 0x000000881484723c */ /* 0x050ff60000081084 */
[----:B------:R-:W-:Y:S11]  /*ef0b0*/  @!UPT UIADD3 URZ, URZ, URZ, URZ ;  /* 0x0000003f3f3ff290 */ /* 0x000ff6000fffe03f */
[----:B------:R-:W-:Y:S01]  /*ef0c0*/  @!UPT UIADD3 URZ, URZ, URZ, URZ ;  /* 0x0000003f3f3ff290 */ /* 0x000fe2000fffe03f */
[----:B------:R-:W-:Y:S01]  /*ef0d0*/  STL.64 [R1+0x12d0], R132 ;  /* 0x0012d08401007387 */ /* 0x000fe20000100a00 */
[----:B------:R4:W-:Y:S03]  /*ef0e0*/  STL.64 [R1+0x12d8], R134 ;  /* 0x0012d88601007387 */ /* 0x0009e60000100a00 */
[----:B----4-:R1:W5:Y:S01]  /*ef0f0*/  LDL.LU.64 R134, [R1+0x6f58] ;  /* 0x006f580001867983 */ /* 0x0103620000300a00 */
[----:B------:R-:W4:Y:S02]  /*ef100*/  LDL.LU.64 R132, [R1+0x6f50] ;  /* 0x006f500001847983 */ /* 0x000f240000300a00 */
[C---:B----4-:R-:W-:Y:S11]  /*ef110*/  HMMA.1688.F32.TF32 R128, R20.reuse, R132, R128 ;  /* 0x000000841480723c */ /* 0x050ff60000081080 */
[----:B------:R-:W-:Y:S11]  /*ef120*/  @!UPT UIADD3 URZ, URZ, URZ, URZ ;  /* 0x0000003f3f3ff290 */ /* 0x000ff6000fffe03f */
[----:B------:R-:W-:Y:S01]  /*ef130*/  @!UPT UIADD3 URZ, URZ, URZ, URZ ;  /* 0x0000003f3f3ff290 */ /* 0x000fe2000fffe03f */
[----:B------:R-:W-:Y:S01]  /*ef140*/  STL.64 [R1+0x12b0], R128 ;  /* 0x0012b08001007387 */ /* 0x000fe20000100a00 */
[----:B------:R4:W-:Y:S03]  /*ef150*/  STL.64 [R1+0x12b8], R130 ;  /* 0x0012b88201007387 */ /* 0x0009e60000100a00 */
[----:B----4-:R1:W5:Y:S01]  /*ef160*/  LDL.LU.64 R130, [R1+0x6f48] ;  /* 0x006f480001827983 */ /* 0x0103620000300a00 */
[----:B------:R-:W4:Y:S01]  /*ef170*/  LDL.LU.64 R128, [R1+0x6f40] ;  /* 0x006f400001807983 */ /* 0x000f220000300a00 */
        /* <DEDUP_REMOVED lines=8> */
[C---:B------:R-:W-:Y:S08]  /*ef200*/  HMMA.1688.F32.TF32 R36, R20.reuse, R100, R36 ;  /* 0x000000641424723c */ /* 0x040ff00000081024 */
[C---:B------:R-:W-:Y:S08]  /*ef210*/  HMMA.1688.F32.TF32 R32, R20.reuse, R96, R32 ;  /* 0x000000601420723c */ /* 0x040ff00000081020 */
        /* <DEDUP_REMOVED lines=39> */
[----:B--2---:R-:W2:Y:S01]  /*ef490*/  LDL.LU R116, [R1+0x230] ;  /* 0x0002300001747983 */ /* 0x004ea20000300800 */
        /* <DEDUP_REMOVED lines=52> */
[----:B------:R-:W-:Y:S01]  /*ef7e0*/  IMAD.MOV.U32 R97, RZ, RZ, R24 ;  /* 0x000000ffff617224 */ /* 0x000fe200078e0018 */
[----:B------:R-:W-:Y:S01]  /*ef7f0*/  MOV R96, R25 ;  /* 0x0000001900607202 */ /* 0x000fe20000000f00 */
[----:B------:R-:W3:Y:S02]  /*ef800*/  LDL.LU R24, [R1+0x550] ;  /* 0x0005500001187983 */ /* 0x000ee40000300800 */
[----:B------:R-:W-:Y:S01]  /*ef810*/  IMAD.MOV.U32 R105, RZ, RZ, R26 ;  /* 0x000000ffff697224 */ /* 0x000fe200078e001a */
[----:B------:R-:W3:Y:S01]  /*ef820*/  LDL.LU R25, [R1+0x554] ;  /* 0x0005540001197983 */ /* 0x000ee20000300800 */
[----:B------:R-:W-:-:S02]  /*ef830*/  IMAD.MOV.U32 R104, RZ, RZ, R27 ;  /* 0x000000ffff687224 */ /* 0x000fc400078e001b */
[----:B------:R-:W3:Y:S02]  /*ef840*/  LDL.LU R26, [R1+0x558] ;  /* 0x00055800011a7983 */ /* 0x000ee40000300800 */
[----:B------:R-:W3:Y:S01]  /*ef850*/  LDL.LU R27, [R1+0x55c] ;  /* 0x00055c00011b7983 */ /* 0x000ee20000300800 */
[----:B------:R-:W3:Y:S01]  /*ef860*/  LDL.LU R40, [R1+0x510] ;  /* 0x0005100001287983 */ /* 0x000ee20000300800 */
[----:B------:R-:W3:Y:S02]  /*ef870*/  LDL.LU R41, [R1+0x514] ;  /* 0x0005140001297983 */ /* 0x000ee40000300800 */
[----:B------:R-:W3:Y:S01]  /*ef880*/  LDL.LU R42, [R1+0x518] ;  /* 0x00051800012a7983 */ /* 0x000ee20000300800 */
[----:B------:R-:W-:Y:S01]  /*ef890*/  MOV R113, R28 ;  /* 0x0000001c00717202 */ /* 0x000fe20000000f00 */
[----:B------:R-:W3:Y:S01]  /*ef8a0*/  LDL.LU R43, [R1+0x51c] ;  /* 0x00051c00012b7983 */ /* 0x000ee20000300800 */
[----:B------:R-:W-:Y:S02]  /*ef8b0*/  IMAD.MOV.U32 R112, RZ, RZ, R29 ;  /* 0x000000ffff707224 */ /* 0x000fe400078e001d */
[----:B------:R-:W3:Y:S02]  /*ef8c0*/  LDL.LU R28, [R1+0x540] ;  /* 0x00054000011c7983 */ /* 0x000ee40000300800 */
[----:B------:R-:W3:Y:S01]  /*ef8d0*/  LDL.LU R29, [R1+0x544] ;  /* 0x00054400011d7983 */ /* 0x000ee20000300800 */
[----:B------:R-:W3:Y:S01]  /*ef8e0*/  LDL.LU R30, [R1+0x548] ;  /* 0x00054800011e7983 */ /* 0x000ee20000300800 */
[----:B------:R-:W3:Y:S02]  /*ef8f0*/  LDL.LU R31, [R1+0x54c] ;  /* 0x00054c00011f7983 */ /* 0x000ee40000300800 */
[----:B----4-:R-:W4:Y:S02]  /*ef900*/  LDL.LU R32, [R1+0x530] ;  /* 0x0005300001207983 */ /* 0x010f240000300800 */
[----:B------:R-:W4:Y:S01]  /*ef910*/  LDL.LU R33, [R1+0x534] ;  /* 0x0005340001217983 */ /* 0x000f220000300800 */
[----:B-1----:R-:W4:Y:S01]  /*ef920*/  LDL.LU R34, [R1+0x538] ;  /* 0x0005380001227983 */ /* 0x002f220000300800 */
        /* <DEDUP_REMOVED lines=24> */
[----:B-1----:R-:W-:-:S02]  /*efab0*/  IMAD.MOV.U32 R88, RZ, RZ, R250 ;  /* 0x000000ffff587224 */ /* 0x002fc400078e00fa */
        /* <DEDUP_REMOVED lines=32> */
[----:B-1----:R1:W5:Y:S01]  /*efcc0*/  LDL.LU.64 R34, [R1+0x6f00] ;  /* 0x006f000001227983 */ /* 0x0023620000300a00 */
        /* <DEDUP_REMOVED lines=70> */
[----:B------:R-:W2:Y:S01]  /*f0130*/  LDL.LU.64 R72, [R1+0x6e58] ;  /* 0x006e580001487983 */ /* 0x000ea20000300a00 */
[----:B------:R-:W-:Y:S01]  /*f0140*/  MOV R89, R3 ;  /* 0x0000000300597202 */ /* 0x000fe20000000f00 */
[----:B--2---:R-:W-:Y:S08]  /*f0150*/  HMMA.1688.F32.TF32 R20, R20, R72, R24 ;  /* 0x000000481414723c */ /* 0x004ff00000081018 */
[C---:B------:R-:W-:Y:S08]  /*f0160*/  HMMA.1688.F32.TF32 R24, R240.reuse, R88, R84 ;  /* 0x00000058f018723c */ /* 0x040ff00000081054 */
[C---:B------:R-:W-:Y:S07]  /*f0170*/  HMMA.1688.F32.TF32 R84, R240.reuse, R104, R100 ;  /* 0x00000068f054723c */ /* 0x040fee0000081064 */
[----:B------:R-:W-:Y:S01]  /*f0180*/  STL.64 [R1+0x490], R20 ;  /* 0x0004901401007387 */ /* 0x000fe20000100a00 */
[----:B------:R2:W-:Y:S02]  /*f0190*/  STL.64 [R1+0x498], R22 ;  /* 0x0004981601007387 */ /* 0x0005e40000100a00 */
[C---:B--2---:R-:W-:Y:S05]  /*f01a0*/  HMMA.1688.F32.TF32 R20, R240.reuse, R96, R92 ;  /* 0x00000060f014723c */ /* 0x044fea000008105c */
[----:B------:R-:W-:Y:S01]  /*f01b0*/  STL.64 [R1+0x1d80], R24 ;  /* 0x001d801801007387 */ /* 0x000fe20000100a00 */
[----:B------:R2:W-:Y:S02]  /*f01c0*/  STL.64 [R1+0x1d88], R26 ;  /* 0x001d881a01007387 */ /* 0x0005e40000100a00 */
[C---:B--2---:R-:W-:Y:S11]  /*f01d0*/  HMMA.1688.F32.TF32 R24, R240.reuse, R112, R108 ;  /* 0x00000070f018723c */ /* 0x044ff6000008106c */
[----:B------:R-:W-:Y:S04]  /*f01e0*/  @!UPT UIADD3 URZ, URZ, URZ, URZ ;  /* 0x0000003f3f3ff290 */ /* 0x000fe8000fffe03f */
[----:B------:R-:W-:Y:S01]  /*f01f0*/  STL.64 [R1+0x1d70], R20 ;  /* 0x001d701401007387 */ /* 0x000fe20000100a00 */
[----:B------:R2:W-:Y:S02]  /*f0200*/  STL.64 [R1+0x1d78], R22 ;  /* 0x001d781601007387 */ /* 0x0005e40000100a00 */
[C---:B--2---:R-:W-:Y:S01]  /*f0210*/  HMMA.1688.F32.TF32 R20, R240.reuse, R248, R116 ;  /* 0x000000f8f014723c */ /* 0x044fe20000081074 */
        /* <DEDUP_REMOVED lines=32> */
[----:B-1----:R-:W2:Y:S01]  /*f0420*/  LDL.LU R22, [R1+0x218] ;  /* 0x0002180001167983 */ /* 0x002ea20000300800 */
[----:B------:R-:W2:Y:S01]  /*f0430*/  LDL.LU R23, [R1+0x21c] ;  /* 0x00021c0001177983 */ /* 0x000ea20000300800 */
        /* <DEDUP_REMOVED lines=31> */
[----:B------:R3:W-:Y:S01]  /*f0630*/  STL.64 [R1+0x6d38], R16 ;  /* 0x006d381001007387 */ /* 0x0007e20000100a00 */
[C---:B--2---:R-:W-:Y:S08]  /*f0640*/  HMMA.1688.F32.TF32 R20, R240.reuse, R16, R20 ;  /* 0x00000010f014723c */ /* 0x044ff00000081014 */
[C---:B---3--:R-:W-:Y:S11]  /*f0650*/  HMMA.1688.F32.TF32 R16, R240.reuse, R8, R24 ;  /* 0x00000008f010723c */ /* 0x048ff60000081018 */
[----:B------:R-:W-:Y:S04]  /*f0660*/  @!UPT UIADD3 URZ, URZ, URZ, URZ ;  /* 0x0000003f3f3ff290 */ /* 0x000fe8000fffe03f */
        /* <DEDUP_REMOVED lines=8> */
[----:B------:R-:W-:Y:S11]  /*f06f0*/  STL.64 [R1+0x6d18], R12 ;  /* 0x006d180c01007387 */ /* 0x000ff60000100a00 */
[----:B------:R-:W-:Y:S06]  /*f0700*/  @!UPT UIADD3 URZ, URZ, URZ, URZ ;  /* 0x0000003f3f3ff290 */ /* 0x000fec000fffe03f */
        /* <DEDUP_REMOVED lines=141> */
[----:B------:R4:W-:Y:S02]  /*f0fe0*/  STL.64 [R1+0x1c68], R210 ;  /* 0x001c68d201007387 */ /* 0x0009e40000100a00 */
[----:B------:R-:W-:Y:S02]  /*f0ff0*/  STL.64 [R1+0x6cd0], R202 ;  /* 0x006cd0ca01007387 */ /* 0x000fe40000100a00 */
[----:B------:R-:W-:Y:S03]  /*f1000*/  STL.64 [R1+0x6cc8], R200 ;  /* 0x006cc8c801007387 */ /* 0x000fe60000100a00 */
[----:B------:R-:W-:Y:S01]  /*f1010*/  STL.64 [R1+0x1c50], R204 ;  /* 0x001c50cc01007387 */ /* 0x000fe20000100a00 */
[----:B------:R1:W-:Y:S01]  /*f1020*/  STL.64 [R1+0x1c58], R206 ;  /* 0x001c58ce01007387 */ /* 0x0003e20000100a00 */
[C---:B----4-:R-:W-:Y:S08]  /*f1030*/  HMMA.1688.F32.TF32 R208, R240.reuse, R196, R232 ;  /* 0x000000c4f0d0723c */ /* 0x050ff000000810e8 */
[C---:B-1----:R-:W-:Y:S08]  /*f1040*/  HMMA.1688.F32.TF32 R204, R240.reuse, R192, R236 ;  /* 0x000000c0f0cc723c */ /* 0x042ff000000810ec */
[C---:B---3--:R-:W-:Y:S08]  /*f1050*/  HMMA.1688.F32.TF32 R200, R240.reuse, R188, R4 ;  /* 0x000000bcf0c8723c */ /* 0x048ff00000081004 */
        /* <DEDUP_REMOVED lines=13> */
[----:B------:R1:W-:Y:S07]  /*f1130*/  STL.64 [R1+0x1c08], R14 ;  /* 0x001c080e01007387 */ /* 0x0003ee0000100a00 */
[----:B------:R-:W-:Y:S02]  /*f1140*/  STL.64 [R1+0x1bf0], R8 ;  /* 0x001bf00801007387 */ /* 0x000fe40000100a00 */
[----:B------:R2:W-:Y:S01]  /*f1150*/  STL.64 [R1+0x1bf8], R10 ;  /* 0x001bf80a01007387 */ /* 0x0005e20000100a00 */
[C---:B-1----:R-:W-:Y:S08]  /*f1160*/  HMMA.1688.F32.TF32 R12, R240.reuse, R168, R248 ;  /* 0x000000a8f00c723c */ /* 0x042ff000000810f8 */
[C---:B--2---:R-:W-:Y:S01]  /*f1170*/  HMMA.1688.F32.TF32 R8, R240.reuse, R164, R20 ;  /* 0x000000a4f008723c */ /* 0x044fe20000081014 */
[----:B------:R-:W-:Y:S04]  /*f1180*/  LDS R20, [R0+0x46180] ;  /* 0x0461800000147984 */ /* 0x000fe80000000800 */
[----:B------:R-:W-:Y:S04]  /*f1190*/  LDS R22, [R0+0x46980] ;  /* 0x0469800000167984 */ /* 0x000fe80000000800 */
[----:B------:R-:W-:Y:S04]  /*f11a0*/  LDS R21, [R2+0x46180] ;  /* 0x0461800002157984 */ /* 0x000fe80000000800 */
[----:B------:R-:W1:Y:S04]  /*f11b0*/  LDS R23, [R2+0x46980] ;  /* 0x0469800002177984 */ /* 0x000e680000000800 */
[----:B------:R-:W-:Y:S01]  /*f11c0*/  STL.64 [R1+0x1be0], R4 ;  /* 0x001be00401007387 */ /* 0x000fe20000100a00 */
[----:B------:R2:W-:Y:S02]  /*f11d0*/  STL.64 [R1+0x1be8], R6 ;  /* 0x001be80601007387 */ /* 0x0005e40000100a00 */
[C---:B--2---:R-:W-:Y:S01]  /*f11e0*/  HMMA.1688.F32.TF32 R4, R240.reuse, R160, R24 ;  /* 0x000000a0f004723c */ /* 0x044fe20000081018 */
[----:B------:R-:W-:Y:S01]  /*f11f0*/  STL.64 [R1+0x1bd0], R12 ;  /* 0x001bd00c01007387 */ /* 0x000fe20000100a00 */
[----:B------:R2:W-:Y:S02]  /*f1200*/  STL.64 [R1+0x1bd8], R14 ;  /* 0x001bd80e01007387 */ /* 0x0005e40000100a00 */
[----:B------:R-:W-:Y:S02]  /*f1210*/  STL.64 [R1+0x1bc0], R8 ;  /* 0x001bc00801007387 */ /* 0x000fe40000100a00 */
[----:B------:R3:W-:Y:S02]  /*f1220*/  STL.64 [R1+0x1bc8], R10 ;  /* 0x001bc80a01007387 */ /* 0x0007e40000100a00 */
[C---:B--2---:R-:W-:Y:S08]  /*f1230*/  HMMA.1688.F32.TF32 R12, R240.reuse, R156, R84 ;  /* 0x0000009cf00c723c */ /* 0x044ff00000081054 */
[C---:B---3--:R-:W-:Y:S07]  /*f1240*/  HMMA.1688.F32.TF32 R8, R240.reuse, R152, R88 ;  /* 0x00000098f008723c */ /* 0x048fee0000081058 */
[----:B------:R-:W-:Y:S01]  /*f1250*/  STL.64 [R1+0x1bb0], R4 ;  /* 0x001bb00401007387 */ /* 0x000fe20000100a00 */
[----:B------:R2:W-:Y:S02]  /*f1260*/  STL.64 [R1+0x1bb8], R6 ;  /* 0x001bb80601007387 */ /* 0x0005e40000100a00 */
[C---:B--2---:R-:W-:Y:S05]  /*f1270*/  HMMA.1688.F32.TF32 R4, R240.reuse, R148, R92 ;  /* 0x00000094f004723c */ /* 0x044fea000008105c */
[----:B------:R-:W-:Y:S01]  /*f1280*/  STL.64 [R1+0x1f90], R12 ;  /* 0x001f900c01007387 */ /* 0x000fe20000100a00 */
[----:B------:R-:W-:Y:S07]  /*f1290*/  STL.64 [R1+0x1f98], R14 ;  /* 0x001f980e01007387 */ /* 0x000fee0000100a00 */
[----:B------:R-:W-:Y:S02]  /*f12a0*/  STL.64 [R1+0x1f80], R8 ;  /* 0x001f800801007387 */ /* 0x000fe40000100a00 */
[----:B------:R-:W-:Y:S08]  /*f12b0*/  STL.64 [R1+0x1f88], R10 ;  /* 0x001f880a01007387 */ /* 0x000ff00000100a00 */
        /* <DEDUP_REMOVED lines=19> */
[----:B------:R-:W1:Y:S05]  /*f13f0*/  LDL.LU R244, [R1+0x50] ;  /* 0x0000500001f47983 */ /* 0x000e6a0000300800 */
[----:B------:R2:W-:Y:S01]  /*f1400*/  STL.64 [R1+0x1f10], R8 ;  /* 0x001f100801007387 */ /* 0x0005e20000100a00 */
[----:B------:R3:W-:Y:S07]  /*f1410*/  STL.64 [R1+0x1f18], R10 ;  /* 0x001f180a01007387 */ /* 0x0007ee0000100a00 */
[----:B------:R4:W-:Y:S01]  /*f1420*/  STL.64 [R1+0x1f00], R4 ;  /* 0x001f000401007387 */ /* 0x0009e20000100a00 */
[----:B------:R4:W-:Y:S02]  /*f1430*/  STL.64 [R1+0x1f08], R6 ;  /* 0x001f080601007387 */ /* 0x0009e40000100a00 */
[----:B------:R-:W1:Y:S02]  /*f1440*/  LDL.LU R245, [R1+0x54] ;  /* 0x0000540001f57983 */ /* 0x000e640000300800 */
[----:B------:R-:W1:Y:S01]  /*f1450*/  LDL.LU R246, [R1+0x58] ;  /* 0x0000580001f67983 */ /* 0x000e620000300800 */
[----:B------:R-:W1:Y:S01]  /*f1460*/  LDL.LU R247, [R1+0x5c] ;  /* 0x00005c0001f77983 */ /* 0x000e620000300800 */
[----:B--2---:R-:W2:Y:S02]  /*f1470*/  LDL.LU R8, [R1+0x2b0] ;  /* 0x0002b00001087983 */ /* 0x004ea40000300800 */
[----:B------:R-:W2:Y:S02]  /*f1480*/  LDL.LU R9, [R1+0x2b4] ;  /* 0x0002b40001097983 */ /* 0x000ea40000300800 */
[----:B---3--:R-:W2:Y:S01]  /*f1490*/  LDL.LU R10, [R1+0x2b8] ;  /* 0x0002b800010a7983 */ /* 0x008ea20000300800 */
[----:B------:R-:W2:Y:S01]  /*f14a0*/  LDL.LU R11, [R1+0x2bc] ;  /* 0x0002bc00010b7983 */ /* 0x000ea20000300800 */
        /* <DEDUP_REMOVED lines=88> */
[----:B------:R-:W3:Y:S01]  /*f1a30*/  LDL.LU.64 R248, [R1+0x30] ;  /* 0x0000300001f87983 */ /* 0x000ee20000300a00 */
[C---:B--2---:R-:W-:Y:S11]  /*f1a40*/  HMMA.1688.F32.TF32 R120, R240.reuse, R80, R120 ;  /* 0x00000050f078723c */ /* 0x044ff60000081078 */
[----:B------:R-:W-:Y:S11]  /*f1a50*/  @!UPT UIADD3 URZ, URZ, URZ, URZ ;  /* 0x0000003f3f3ff290 */ /* 0x000ff6000fffe03f */
[----:B------:R-:W-:Y:S01]  /*f1a60*/  @!UPT UIADD3 URZ, URZ, URZ, URZ ;  /* 0x0000003f3f3ff290 */ /* 0x000fe2000fffe03f */
[----:B------:R-:W-:Y:S01]  /*f1a70*/  STL.64 [R1+0x1ef0], R120 ;  /* 0x001ef07801007387 */ /* 0x000fe20000100a00 */
[----:B------:R2:W-:Y:S03]  /*f1a80*/  STL.64 [R1+0x1ef8], R122 ;  /* 0x001ef87a01007387 */ /* 0x0005e60000100a00 */
[----:B--2---:R2:W5:Y:S01]  /*f1a90*/  LDL.LU.64 R122, [R1+0x6e50] ;  /* 0x006e5000017a7983 */ /* 0x0045620000300a00 */
[----:B------:R-:W3:Y:S02]  /*f1aa0*/  LDL.LU.64 R120, [R1+0x6e48] ;  /* 0x006e480001787983 */ /* 0x000ee40000300a00 */
[C---:B---3--:R-:W-:Y:S11]  /*f1ab0*/  HMMA.1688.F32.TF32 R116, R240.reuse, R120, R116 ;  /* 0x00000078f074723c */ /* 0x048ff60000081074 */
[----:B------:R-:W-:Y:S11]  /*f1ac0*/  @!UPT UIADD3 URZ, URZ, URZ, URZ ;  /* 0x0000003f3f3ff290 */ /* 0x000ff6000fffe03f */
[----:B------:R-:W-:Y:S01]  /*f1ad0*/  @!UPT UIADD3 URZ, URZ, URZ, URZ ;  /* 0x0000003f3f3ff290 */ /* 0x000fe2000fffe03f */
        /* <DEDUP_REMOVED lines=23> */
[----:B---3--:R-:W3:Y:S01]  /*f1c50*/  LDL.LU.64 R106, [R1+0x6e10] ;  /* 0x006e1000016a7983 */ /* 0x008ee20000300a00 */
        /* <DEDUP_REMOVED lines=42> */
[----:B------:R-:W3:Y:S02]  /*f1f00*/  LDL.LU.64 R24, [R1+0x6da8] ;  /* 0x006da80001187983 */ /* 0x000ee40000300a00 */
[----:B------:R-:W-:Y:S02]  /*f1f10*/  STL.64 [R1+0x6cb8], R86 ;  /* 0x006cb85601007387 */ /* 0x000fe40000100a00 */
[----:B------:R1:W-:Y:S02]  /*f1f20*/  STL.64 [R1+0x6cb0], R84 ;  /* 0x006cb05401007387 */ /* 0x0003e40000100a00 */
[----:B-1----:R-:W4:Y:S01]  /*f1f30*/  LDL.LU R84, [R1+0x360] ;  /* 0x0003600001547983 */ /* 0x002f220000300800 */
[----:B------:R-:W4:Y:S02]  /*f1f40*/  LDL.LU R85, [R1+0x364] ;  /* 0x0003640001557983 */ /* 0x000f240000300800 */
[----:B------:R-:W4:Y:S02]  /*f1f50*/  LDL.LU R86, [R1+0x368] ;  /* 0x0003680001567983 */ /* 0x000f240000300800 */
[----:B------:R-:W4:Y:S02]  /*f1f60*/  LDL.LU R87, [R1+0x36c] ;  /* 0x00036c0001577983 */ /* 0x000f240000300800 */
[----:B------:R-:W-:Y:S01]  /*f1f70*/  IMAD.MOV.U32 R3, RZ, RZ, R249 ;  /* 0x000000ffff037224 */ /* 0x000fe200078e00f9 */
[----:B--2---:R-:W-:Y:S01]  /*f1f80*/  STL.64 [R1+0x6ca8], R26 ;  /* 0x006ca81a01007387 */ /* 0x004fe20000100a00 */
[----:B---3--:R1:W-:Y:S01]  /*f1f90*/  STL.64 [R1+0x6ca0], R24 ;  /* 0x006ca01801007387 */ /* 0x0083e20000100a00 */
[C---:B----4-:R-:W-:Y:S08]  /*f1fa0*/  HMMA.1688.F32.TF32 R84, R240.reuse, R24, R84 ;  /* 0x00000018f054723c */ /* 0x050ff00000081054 */
        /* <DEDUP_REMOVED lines=28> */
[----:B------:R-:W-:Y:S06]  /*f2170*/  STL.64 [R1+0x1dd8], R86 ;  /* 0x001dd85601007387 */ /* 0x000fec0000100a00 */
[C---:B------:R-:W-:Y:S08]  /*f2180*/  HMMA.1688.F32.TF32 R12, R240.reuse, R68, R8 ;  /* 0x00000044f00c723c */ /* 0x040ff00000081008 */
[----:B------:R-:W-:Y:S01]  /*f2190*/  HMMA.1688.F32.TF32 R8, R240, R72, R16 ;  /* 0x00000048f008723c */ /* 0x000fe20000081010 */
[----:B------:R-:W-:Y:S01]  /*f21a0*/  STL.64 [R1+0x1dc0], R28 ;  /* 0x001dc01c01007387 */ /* 0x000fe20000100a00 */
[----:B------:R-:W-:Y:S02]  /*f21b0*/  STL.64 [R1+0x1dc8], R30 ;  /* 0x001dc81e01007387 */ /* 0x000fe40000100a00 */
[----:B------:R-:W-:Y:S02]  /*f21c0*/  STL.64 [R1+0x1db0], R24 ;  /* 0x001db01801007387 */ /* 0x000fe40000100a00 */
[----:B------:R-:W-:Y:S01]  /*f21d0*/  STL.64 [R1+0x1db8], R26 ;  /* 0x001db81a01007387 */ /* 0x000fe20000100a00 */
[----:B------:R-:W-:Y:S01]  /*f21e0*/  STL.64 [R1+0x1da0], R4 ;  /* 0x001da00401007387 */ /* 0x000fe20000100a00 */
[----:B------:R1:W-:Y:S02]  /*f21f0*/  STL.64 [R1+0x1da8], R6 ;  /* 0x001da80601007387 */ /* 0x0003e40000100a00 */
[----:B-1----:R-:W-:Y:S05]  /*f2200*/  HMMA.1688.F32.TF32 R4, R20, R248, R244 ;  /* 0x000000f81404723c */ /* 0x002fea00000810f4 */
[----:B------:R1:W-:Y:S01]  /*f2210*/  STL.64 [R1+0x1d90], R12 ;  /* 0x001d900c01007387 */ /* 0x0003e20000100a00 */
[----:B------:R2:W-:Y:S07]  /*f2220*/  STL.64 [R1+0x1d98], R14 ;  /* 0x001d980e01007387 */ /* 0x0005ee0000100a00 */
[----:B------:R-:W-:Y:S02]  /*f2230*/  STL.64 [R1+0x1ba0], R8 ;  /* 0x001ba00801007387 */ /* 0x000fe40000100a00 */
[----:B------:R-:W-:Y:S08]  /*f2240*/  STL.64 [R1+0x1ba8], R10 ;  /* 0x001ba80a01007387 */ /* 0x000ff00000100a00 */
[----:B------:R3:W-:Y:S01]  /*f2250*/  STL.64 [R1+0x250], R4 ;  /* 0x0002500401007387 */ /* 0x0007e20000100a00 */
[----:B------:R3:W-:Y:S02]  /*f2260*/  STL.64 [R1+0x258], R6 ;  /* 0x0002580601007387 */ /* 0x0007e40000100a00 */
[----:B------:R-:W4:Y:S02]  /*f2270*/  LDL R204, [R1+0x770] ;  /* 0x0007700001cc7983 */ /* 0x000f240000100800 */
[----:B------:R-:W4:Y:S01]  /*f2280*/  LDL R205, [R1+0x774] ;  /* 0x0007740001cd7983 */ /* 0x000f220000100800 */
[----:B------:R-:W4:Y:S04]  /*f2290*/  LDL R206, [R1+0x778] ;  /* 0x0007780001ce7983 */ /* 0x000f280000100800 */
[----:B------:R-:W4:Y:S04]  /*f22a0*/  LDL R207, [R1+0x77c] ;  /* 0x00077c0001cf7983 */ /* 0x000f280000100800 */
[----:B-1----:R-:W4:Y:S04]  /*f22b0*/  LDL R12, [R1+0x700] ;  /* 0x00070000010c7983 */ /* 0x002f280000100800 */
[----:B------:R-:W4:Y:S04]  /*f22c0*/  LDL R13, [R1+0x704] ;  /* 0x00070400010d7983 */ /* 0x000f280000100800 */
[----:B--2---:R-:W4:Y:S04]  /*f22d0*/  LDL R14, [R1+0x708] ;  /* 0x00070800010e7983 */ /* 0x004f280000100800 */
[----:B------:R-:W4:Y:S04]  /*f22e0*/  LDL R15, [R1+0x70c] ;  /* 0x00070c00010f7983 */ /* 0x000f280000100800 */
[----:B---3--:R-:W2:Y:S04]  /*f22f0*/  LDL R4, [R1+0x710] ;  /* 0x0007100001047983 */ /* 0x008ea80000100800 */
[----:B------:R-:W2:Y:S04]  /*f2300*/  LDL R5, [R1+0x714] ;  /* 0x0007140001057983 */ /* 0x000ea80000100800 */
[----:B------:R-:W2:Y:S04]  /*f2310*/  LDL R6, [R1+0x718] ;  /* 0x0007180001067983 */ /* 0x000ea80000100800 */
[----:B------:R-:W2:Y:S04]  /*f2320*/  LDL R7, [R1+0x71c] ;  /* 0x00071c0001077983 */ /* 0x000ea80000100800 */
[----:B------:R-:W3:Y:S04]  /*f2330*/  LDL R8, [R1+0x6e0] ;  /* 0x0006e00001087983 */ /* 0x000ee80000100800 */
[----:B------:R-:W3:Y:S04]  /*f2340*/  LDL R9, [R1+0x6e4] ;  /* 0x0006e40001097983 */ /* 0x000ee80000100800 */
[----:B------:R-:W3:Y:S04]  /*f2350*/  LDL R10, [R1+0x6e8] ;  /* 0x0006e800010a7983 */ /* 0x000ee80000100800 */
[----:B------:R-:W3:Y:S01]  /*f2360*/  LDL R11, [R1+0x6ec] ;  /* 0x0006ec00010b7983 */ /* 0x000ee20000100800 */
        /* <DEDUP_REMOVED lines=12> */
[----:B------:R-:W2:Y:S02]  /*f2430*/  LDL.LU.64 R228, [R1+0x20] ;  /* 0x0000200001e47983 */ /* 0x000ea40000300a00 */
[----:B------:R-:W3:Y:S02]  /*f2440*/  LDL.LU.64 R232, [R1+0x10] ;  /* 0x0000100001e87983 */ /* 0x000ee40000300a00 */
[----:B------:R-:W4:Y:S01]  /*f2450*/  LDL.LU R236, [R1+0x6a0] ;  /* 0x0006a00001ec7983 */ /* 0x000f220000300800 */
[----:B------:R-:W4:Y:S01]  /*f2460*/  LDL.LU R237, [R1+0x6a4] ;  /* 0x0006a40001ed7983 */ /* 0x000f220000300800 */
[----:B------:R-:W4:Y:S02]  /*f2470*/  LDL.LU R238, [R1+0x6a8] ;  /* 0x0006a80001ee7983 */ /* 0x000f240000300800 */
[----:B------:R-:W-:-:S02]  /*f2480*/  IMAD.MOV.U32 R24, RZ, RZ, R248 ;  /* 0x000000ffff187224 */ /* 0x000fc400078e00f8 */
[----:B------:R-:W4:Y:S01]  /*f2490*/  LDL.LU R239, [R1+0x6ac] ;  /* 0x0006ac0001ef7983 */ /* 0x000f220000300800 */
[----:B------:R-:W4:Y:S01]  /*f24a0*/  LDL.LU.64 R248, [R1] ;  /* 0x0000000001f87983 */ /* 0x000f220000300a00 */
[----:B------:R-:W4:Y:S02]  /*f24b0*/  LDL.LU R16, [R1+0x6d0] ;  /* 0x0006d00001107983 */ /* 0x000f240000300800 */
[----:B------:R-:W4:Y:S02]  /*f24c0*/  LDL.LU R17, [R1+0x6d4] ;  /* 0x0006d40001117983 */ /* 0x000f240000300800 */
[----:B------:R-:W4:Y:S01]  /*f24d0*/  LDL.LU R18, [R1+0x6d8] ;  /* 0x0006d80001127983 */ /* 0x000f220000300800 */
[----:B------:R-:W4:Y:S01]  /*f24e0*/  LDL.LU R19, [R1+0x6dc] ;  /* 0x0006dc0001137983 */ /* 0x000f220000300800 */
[----:B------:R-:W4:Y:S02]  /*f24f0*/  LDL R240, [R1+0x730] ;  /* 0x0007300001f07983 */ /* 0x000f240000100800 */
        /* <DEDUP_REMOVED lines=20> */
[C---:B---3--:R-:W-:Y:S08]  /*f2640*/  HMMA.1688.F32.TF32 R28, R20.reuse, R232, R28 ;  /* 0x000000e8141c723c */ /* 0x048ff0000008101c */
[----:B----4-:R-:W-:Y:S01]  /*f2650*/  HMMA.1688.F32.TF32 R236, R20, R248, R236 ;  /* 0x000000f814ec723c */ /* 0x010fe200000810ec */
[----:B------:R-:W-:Y:S01]  /*f2660*/  MOV R26, R228 ;  /* 0x000000e4001a7202 */ /* 0x000fe20000000f00 */
[----:B------:R-:W-:Y:S01]  /*f2670*/  IMAD.MOV.U32 R25, RZ, RZ, R229 ;  /* 0x000000ffff197224 */ /* 0x000fe200078e00e5 */
[----:B------:R-:W-:-:S04]  /*f2680*/  MOV R27, R233 ;  /* 0x000000e9001b7202 */ /* 0x000fc80000000f00 */
        /* <DEDUP_REMOVED lines=10> */
[----:B------:R-:W2:Y:S01]  /*f2730*/  LDL.LU.64 R232, [R1+0x6d78] ;  /* 0x006d780001e87983 */ /* 0x000ea20000300a00 */
[----:B------:R-:W-:Y:S02]  /*f2740*/  STL.64 [R1+0x220], R236 ;  /* 0x000220ec01007387 */ /* 0x000fe40000100a00 */
[----:B------:R1:W-:Y:S02]  /*f2750*/  STL.64 [R1+0x228], R238 ;  /* 0x000228ee01007387 */ /* 0x0003e40000100a00 */
[----:B------:R-:W-:Y:S02]  /*f2760*/  IMAD.MOV.U32 R30, RZ, RZ, R248 ;  /* 0x000000ffff1e7224 */ /* 0x000fe400078e00f8 */
[----:B------:R-:W-:Y:S01]  /*f2770*/  IMAD.MOV.U32 R29, RZ, RZ, R249 ;  /* 0x000000ffff1d7224 */ /* 0x000fe200078e00f9 */
[----:B-1----:R-:W2:Y:S01]  /*f2780*/  LDL.LU.64 R238, [R1+0x6d70] ;  /* 0x006d700001ee7983 */ /* 0x002ea20000300a00 */
[----:B------:R-:W2:Y:S02]  /*f2790*/  LDL.LU.64 R236, [R1+0x6d68] ;  /* 0x006d680001ec7983 */ /* 0x000ea40000300a00 */
[----:B------:R-:W2:Y:S02]  /*f27a0*/  LDL.LU.64 R250, [R1+0x6d60] ;  /* 0x006d600001fa7983 */ /* 0x000ea40000300a00 */
[----:B------:R-:W2:Y:S02]  /*f27b0*/  LDL.LU.64 R248, [R1+0x6d58] ;  /* 0x006d580001f87983 */ /* 0x000ea40000300a00 */
        /* <DEDUP_REMOVED lines=35> */
[----:B------:R-:W-:Y:S02]  /*f29f0*/  STL.64 [R1+0x6c88], R14 ;  /* 0x006c880e01007387 */ /* 0x000fe40000100a00 */
[----:B------:R2:W-:Y:S02]  /*f2a00*/  STL.64 [R1+0x6c80], R12 ;  /* 0x006c800c01007387 */ /* 0x0005e40000100a00 */
[C---:B--2---:R-:W-:Y:S01]  /*f2a10*/  HMMA.1688.F32.TF32 R12, R20.reuse, R4, R240 ;  /* 0x00000004140c723c */ /* 0x044fe200000810f0 */
[----:B------:R-:W-:Y:S01]  /*f2a20*/  STL.64 [R1+0x6c78], R6 ;  /* 0x006c780601007387 */ /* 0x000fe20000100a00 */
[----:B------:R2:W-:Y:S06]  /*f2a30*/  STL.64 [R1+0x6c70], R4 ;  /* 0x006c700401007387 */ /* 0x0005ec0000100a00 */
        /* <DEDUP_REMOVED lines=15> */
[----:B----4-:R-:W-:Y:S01]  /*f2b30*/  STL.64 [R1+0x6c48], R230 ;  /* 0x006c48e601007387 */ /* 0x010fe20000100a00 */
        /* <DEDUP_REMOVED lines=17> */
[----:B------:R-:W3:Y:S01]  /*f2c50*/  LDL R86, [R1+0x948] ;  /* 0x0009480001567983 */ /* 0x000ee20000100800 */
[----:B------:R-:W3:Y:S01]  /*f2c60*/  LDL R87, [R1+0x94c] ;  /* 0x00094c0001577983 */ /* 0x000ee20000100800 */
[----:B------:R-:W3:Y:S02]  /*f2c70*/  LDL.LU R240, [R1+0x920] ;  /* 0x0009200001f07983 */ /* 0x000ee40000300800 */
[----:B------:R-:W3:Y:S02]  /*f2c80*/  LDL.LU R241, [R1+0x924] ;  /* 0x0009240001f17983 */ /* 0x000ee40000300800 */
[----:B------:R-:W3:Y:S01]  /*f2c90*/  LDL.LU R242, [R1+0x928] ;  /* 0x0009280001f27983 */ /* 0x000ee20000300800 */
[----:B------:R-:W3:Y:S04]  /*f2ca0*/  LDL.LU R243, [R1+0x92c] ;  /* 0x00092c0001f37983 */ /* 0x000ee80000300800 */
[----:B--2---:R-:W2:Y:S01]  /*f2cb0*/  LDL.LU R4, [R1+0x8f0] ;  /* 0x0008f00001047983 */ /* 0x004ea20000300800 */
        /* <DEDUP_REMOVED lines=23> */
[----:B------:R-:W3:Y:S01]  /*f2e30*/  LDL R204, [R1+0x7f0] ;  /* 0x0007f00001cc7983 */ /* 0x000ee20000100800 */
        /* <DEDUP_REMOVED lines=15> */
[----:B------:R-:W-:Y:S01]  /*f2f30*/  STL.64 [R1+0x6c28], R222 ;  /* 0x006c28de01007387 */ /* 0x000fe20000100a00 */
[----:B------:R1:W-:Y:S04]  /*f2f40*/  STL.64 [R1+0x6c20], R220 ;  /* 0x006c20dc01007387 */ /* 0x0003e80000100a00 */
        /* <DEDUP_REMOVED lines=39> */
[----:B-1----:R-:W3:Y:S04]  /*f31c0*/  LDL R208, [R1+0x830] ;  /* 0x0008300001d07983 */ /* 0x002ee80000100800 */
[----:B------:R-:W3:Y:S01]  /*f31d0*/  LDL R209, [R1+0x834] ;  /* 0x0008340001d17983 */ /* 0x000ee20000100800 */
        /* <DEDUP_REMOVED lines=11> */
[----:B-1----:R-:W2:Y:S04]  /*f3290*/  LDL R204, [R1+0x820] ;  /* 0x0008200001cc7983 */ /* 0x002ea80000100800 */
[----:B------:R-:W2:Y:S01]  /*f32a0*/  LDL R205, [R1+0x824] ;  /* 0x0008240001cd7983 */ /* 0x000ea20000100800 */
[----:B------:R-:W2:Y:S02]  /*f32b0*/  LDL.LU R206, [R1+0x828] ;  /* 0x0008280001ce7983 */ /* 0x000ea40000300800 */
[----:B------:R-:W2:Y:S01]  /*f32c0*/  LDL.LU R207, [R1+0x82c] ;  /* 0x00082c0001cf7983 */ /* 0x000ea20000300800 */
[C---:B------:R-:W-:Y:S08]  /*f32d0*/  HMMA.1688.F32.TF32 R4, R20.reuse, R164, R4 ;  /* 0x000000a41404723c */ /* 0x040ff00000081004 */
        /* <DEDUP_REMOVED lines=27> */
[C---:B----4-:R-:W-:Y:S07]  /*f3490*/  HMMA.1688.F32.TF32 R196, R20.reuse, R168, R236 ;  /* 0x000000a814c4723c */ /* 0x050fee00000810ec */
        /* <DEDUP_REMOVED lines=10> */
[C---:B-1----:R-:W-:Y:S07]  /*f3540*/  HMMA.1688.F32.TF32 R4, R20.reuse, R152, R84 ;  /* 0x000000981404723c */ /* 0x042fee0000081054 */
[----:B------:R1:W-:Y:S01]  /*f3550*/  STL.64 [R1+0x80], R192 ;  /* 0x000080c001007387 */ /* 0x0003e20000100a00 */
[----:B------:R2:W-:Y:S02]  /*f3560*/  STL.64 [R1+0x88], R194 ;  /* 0x000088c201007387 */ /* 0x0005e40000100a00 */
[----:B------:R-:W3:Y:S05]  /*f3570*/  LDL.LU R236, [R1+0xaa0] ;  /* 0x000aa00001ec7983 */ /* 0x000eea0000300800 */
[----:B------:R-:W-:Y:S01]  /*f3580*/  STL.64 [R1+0x70], R12 ;  /* 0x0000700c01007387 */ /* 0x000fe20000100a00 */
[----:B------:R-:W-:Y:S07]  /*f3590*/  STL.64 [R1+0x78], R14 ;  /* 0x0000780e01007387 */ /* 0x000fee0000100a00 */
        /* <DEDUP_REMOVED lines=62> */
[----:B------:R-:W4:Y:S02]  /*f3980*/  LDL.LU R85, [R1+0xae4] ;  /* 0x000ae40001557983 */ /* 0x000f240000300800 */
[----:B------:R-:W4:Y:S01]  /*f3990*/  LDL.LU R86, [R1+0xae8] ;  /* 0x000ae80001567983 */ /* 0x000f220000300800 */
[----:B------:R-:W4:Y:S01]  /*f39a0*/  LDL.LU R87, [R1+0xaec] ;  /* 0x000aec0001577983 */ /* 0x000f220000300800 */
[----:B------:R-:W-:Y:S02]  /*f39b0*/  STL.64 [R1+0x6ba8], R150 ;  /* 0x006ba89601007387 */ /* 0x000fe40000100a00 */
[----:B------:R1:W-:Y:S01]  /*f39c0*/  STL.64 [R1+0x6ba0], R148 ;  /* 0x006ba09401007387 */ /* 0x0003e20000100a00 */
[C---:B---3--:R-:W-:Y:S11]  /*f39d0*/  HMMA.1688.F32.TF32 R240, R20.reuse, R148, R240 ;  /* 0x0000009414f0723c */ /* 0x048ff600000810f0 */
[----:B------:R-:W-:Y:S11]  /*f39e0*/  @!UPT UIADD3 URZ, URZ, URZ, URZ ;  /* 0x0000003f3f3ff290 */ /* 0x000ff6000fffe03f */
[----:B------:R-:W-:Y:S01]  /*f39f0*/  @!UPT UIADD3 URZ, URZ, URZ, URZ ;  /* 0x0000003f3f3ff290 */ /* 0x000fe2000fffe03f */
[----:B------:R-:W-:Y:S01]  /*f3a00*/  STL.64 [R1+0x50], R240 ;  /* 0x000050f001007387 */ /* 0x000fe20000100a00 */
[----:B------:R-:W-:Y:S02]  /*f3a10*/  STL.64 [R1+0x58], R242 ;  /* 0x000058f201007387 */ /* 0x000fe40000100a00 */
[----:B-1----:R-:W3:Y:S02]  /*f3a20*/  LDL.LU R148, [R1+0x980] ;  /* 0x0009800001947983 */ /* 0x002ee40000300800 */
[----:B------:R-:W3:Y:S01]  /*f3a30*/  LDL.LU R149, [R1+0x984] ;  /* 0x0009840001957983 */ /* 0x000ee20000300800 */
[----:B------:R-:W3:Y:S01]  /*f3a40*/  LDL.LU R150, [R1+0x988] ;  /* 0x0009880001967983 */ /* 0x000ee20000300800 */
[----:B------:R-:W3:Y:S01]  /*f3a50*/  LDL.LU R151, [R1+0x98c] ;  /* 0x00098c0001977983 */ /* 0x000ee20000300800 */
[C---:B--2---:R-:W-:Y:S02]  /*f3a60*/  HMMA.1688.F32.TF32 R192, R20.reuse, R140, R192 ;  /* 0x0000008c14c0723c */ /* 0x044fe400000810c0 */
[----:B------:R-:W-:Y:S04]  /*f3a70*/  LDS R240, [R251+0x46180] ;  /* 0x04618000fbf07984 */ /* 0x000fe80000000800 */
[----:B------:R1:W-:Y:S04]  /*f3a80*/  LDS R242, [R251+0x46980] ;  /* 0x04698000fbf27984 */ /* 0x0003e80000000800 */
[----:B------:R-:W-:Y:S04]  /*f3a90*/  LDS R241, [R252+0x46180] ;  /* 0x04618000fcf17984 */ /* 0x000fe80000000800 */
[----:B------:R2:W3:Y:S04]  /*f3aa0*/  LDS R243, [R252+0x46980] ;  /* 0x04698000fcf37984 */ /* 0x0004e80000000800 */
[----:B-1----:R1:W5:Y:S01]  /*f3ab0*/  LDL.LU R251, [R1+0x6cc4] ;  /* 0x006cc40001fb7983 */ /* 0x0023620000300800 */
[----:B--2---:R-:W2:Y:S01]  /*f3ac0*/  LDL.LU R252, [R1+0x6cc0] ;  /* 0x006cc00001fc7983 */ /* 0x004ea20000300800 */
[C---:B----4-:R-:W-:Y:S08]  /*f3ad0*/  HMMA.1688.F32.TF32 R4, R20.reuse, R100, R4 ;  /* 0x000000641404723c */ /* 0x050ff00000081004 */
[C---:B---3--:R-:W-:Y:S11]  /*f3ae0*/  HMMA.1688.F32.TF32 R148, R20.reuse, R144, R148 ;  /* 0x000000901494723c */ /* 0x048ff60000081094 */
        /* <DEDUP_REMOVED lines=8> */
[C---:B---3--:R-:W-:Y:S08]  /*f3b70*/  HMMA.1688.F32.TF32 R148, R20.reuse, R136, R196 ;  /* 0x000000881494723c */ /* 0x048ff000000810c4 */
[C---:B----4-:R-:W-:Y:S08]  /*f3b80*/  HMMA.1688.F32.TF32 R136, R20.reuse, R132, R200 ;  /* 0x000000841488723c */ /* 0x050ff000000810c8 */
[C---:B------:R-:W-:Y:S07]  /*f3b90*/  HMMA.1688.F32.TF32 R192, R20.reuse, R128, R204 ;  /* 0x0000008014c0723c */ /* 0x040fee00000810cc */
[----:B------:R-:W-:Y:S01]  /*f3ba0*/  STL.64 [R1+0x410], R148 ;  /* 0x0004109401007387 */ /* 0x000fe20000100a00 */
[----:B------:R3:W-:Y:S07]  /*f3bb0*/  STL.64 [R1+0x418], R150 ;  /* 0x0004189601007387 */ /* 0x0007ee0000100a00 */
[----:B------:R-:W-:Y:S02]  /*f3bc0*/  STL.64 [R1+0x400], R136 ;  /* 0x0004008801007387 */ /* 0x000fe40000100a00 */
[----:B------:R4:W-:Y:S01]  /*f3bd0*/  STL.64 [R1+0x408], R138 ;  /* 0x0004088a01007387 */ /* 0x0009e20000100a00 */
[C---:B---3--:R-:W-:Y:S08]  /*f3be0*/  HMMA.1688.F32.TF32 R148, R20.reuse, R124, R208 ;  /* 0x0000007c1494723c */ /* 0x048ff000000810d0 */
[C---:B----4-:R-:W-:Y:S01]  /*f3bf0*/  HMMA.1688.F32.TF32 R136, R20.reuse, R76, R212 ;  /* 0x0000004c1488723c */ /* 0x050fe200000810d4 */
[----:B------:R-:W-:Y:S01]  /*f3c00*/  STL.64 [R1+0x3f0], R192 ;  /* 0x0003f0c001007387 */ /* 0x000fe20000100a00 */
[----:B------:R3:W-:Y:S06]  /*f3c10*/  STL.64 [R1+0x3f8], R194 ;  /* 0x0003f8c201007387 */ /* 0x0007ec0000100a00 */
[C---:B---3--:R-:W-:Y:S07]  /*f3c20*/  HMMA.1688.F32.TF32 R192, R20.reuse, R80, R216 ;  /* 0x0000005014c0723c */ /* 0x048fee00000810d8 */
        /* <DEDUP_REMOVED lines=16> */
[----:B------:R-:W-:Y:S02]  /*f3d30*/  STL.64 [R1+0x398], R194 ;  /* 0x000398c201007387 */ /* 0x000fe40000100a00 */
[----:B------:R-:W-:Y:S11]  /*f3d40*/  STL.64 [R1+0x6b78], R106 ;  /* 0x006b786a01007387 */ /* 0x000ff60000100a00 */
[----:B------:R-:W-:Y:S01]  /*f3d50*/  STL.64 [R1+0x380], R148 ;  /* 0x0003809401007387 */ /* 0x000fe20000100a00 */
[----:B------:R-:W-:Y:S02]  /*f3d60*/  STL.64 [R1+0x388], R150 ;  /* 0x0003889601007387 */ /* 0x000fe40000100a00 */
[----:B------:R-:W-:Y:S05]  /*f3d70*/  STL.64 [R1+0x6b70], R104 ;  /* 0x006b706801007387 */ /* 0x000fea0000100a00 */
[----:B------:R-:W-:Y:S01]  /*f3d80*/  STL.64 [R1+0x370], R136 ;  /* 0x0003708801007387 */ /* 0x000fe20000100a00 */
[----:B------:R-:W-:Y:S01]  /*f3d90*/  STL.64 [R1+0x378], R138 ;  /* 0x0003788a01007387 */ /* 0x000fe20000100a00 */
[----:B------:R-:W-:Y:S02]  /*f3da0*/  STL.64 [R1+0x6b68], R102 ;  /* 0x006b686601007387 */ /* 0x000fe40000100a00 */
[----:B------:R-:W-:Y:S02]  /*f3db0*/  STL.64 [R1+0x6b60], R100 ;  /* 0x006b606401007387 */ /* 0x000fe40000100a00 */
[----:B------:R-:W-:Y:S01]  /*f3dc0*/  STL.64 [R1+0x360], R4 ;  /* 0x0003600401007387 */ /* 0x000fe20000100a00 */
[----:B------:R3:W-:Y:S02]  /*f3dd0*/  STL.64 [R1+0x368], R6 ;  /* 0x0003680601007387 */ /* 0x0007e40000100a00 */
[C---:B---3--:R-:W-:Y:S02]  /*f3de0*/  HMMA.1688.F32.TF32 R4, R20.reuse, R96, R12 ;  /* 0x000000601404723c */ /* 0x048fe4000008100c */
[----:B------:R-:W-:Y:S01]  /*f3df0*/  STL.64 [R1+0x6b58], R98 ;  /* 0x006b586201007387 */ /* 0x000fe20000100a00 */
[----:B------:R-:W-:Y:S11]  /*f3e00*/  STL.64 [R1+0x6b50], R96 ;  /* 0x006b506001007387 */ /* 0x000ff60000100a00 */
[----:B------:R-:W-:Y:S09]  /*f3e10*/  @!UPT UIADD3 URZ, URZ, URZ, URZ ;  /* 0x0000003f3f3ff290 */ /* 0x000ff2000fffe03f */
[----:B------:R-:W-:Y:S01]  /*f3e20*/  STL.64 [R1+0x350], R4 ;  /* 0x0003500401007387 */ /* 0x000fe20000100a00 */
[----:B------:R3:W-:Y:S02]  /*f3e30*/  STL.64 [R1+0x358], R6 ;  /* 0x0003580601007387 */ /* 0x0007e40000100a00 */
[----:B------:R-:W4:Y:S01]  /*f3e40*/  LDL.LU R12, [R1+0xe00] ;  /* 0x000e0000010c7983 */ /* 0x000f220000300800 */
[----:B---3--:R-:W-:Y:S11]  /*f3e50*/  HMMA.1688.F32.TF32 R4, R20, R92, R84 ;  /* 0x0000005c1404723c */ /* 0x008ff60000081054 */
        /* <DEDUP_REMOVED lines=52> */
[----:B------:R-:W-:-:S02]  /*f41a0*/  IMAD.MOV.U32 R217, RZ, RZ, R25 ;  /* 0x000000ffffd97224 */ /* 0x000fc400078e0019 */
[----:B------:R-:W4:Y:S02]  /*f41b0*/  LDL.LU R24, [R1+0xb10] ;  /* 0x000b100001187983 */ /* 0x000f240000300800 */
[----:B------:R-:W-:Y:S01]  /*f41c0*/  IMAD.MOV.U32 R216, RZ, RZ, R26 ;  /* 0x000000ffffd87224 */ /* 0x000fe200078e001a */
[----:B------:R-:W4:Y:S01]  /*f41d0*/  LDL.LU R25, [R1+0xb14] ;  /* 0x000b140001197983 */ /* 0x000f220000300800 */
[----:B------:R-:W-:Y:S01]  /*f41e0*/  MOV R225, R27 ;  /* 0x0000001b00e17202 */ /* 0x000fe20000000f00 */
        /* <DEDUP_REMOVED lines=21> */
[----:B---3--:R-:W3:Y:S01]  /*f4340*/  LDL.LU R4, [R1+0xe10] ;  /* 0x000e100001047983 */ /* 0x008ee20000300800 */
[----:B------:R-:W3:Y:S01]  /*f4350*/  LDL.LU R5, [R1+0xe14] ;  /* 0x000e140001057983 */ /* 0x000ee20000300800 */
[----:B-1----:R-:W3:Y:S02]  /*f4360*/  LDL.LU R6, [R1+0xe18] ;  /* 0x000e180001067983 */ /* 0x002ee40000300800 */
        /* <DEDUP_REMOVED lines=40> */
[----:B----4-:R-:W-:Y:S02]  /*f45f0*/  STL.64 [R1+0x6b18], R26 ;  /* 0x006b181a01007387 */ /* 0x010fe40000100a00 */
[----:B------:R4:W-:Y:S02]  /*f4600*/  STL.64 [R1+0x6b10], R24 ;  /* 0x006b101801007387 */ /* 0x0009e40000100a00 */
[----:B----4-:R-:W3:Y:S01]  /*f4610*/  LDL.LU R24, [R1+0xb40] ;  /* 0x000b400001187983 */ /* 0x010ee20000300800 */
[----:B------:R-:W3:Y:S02]  /*f4620*/  LDL.LU R25, [R1+0xb44] ;  /* 0x000b440001197983 */ /* 0x000ee40000300800 */
[----:B------:R-:W3:Y:S02]  /*f4630*/  LDL.LU R26, [R1+0xb48] ;  /* 0x000b4800011a7983 */ /* 0x000ee40000300800 */
[----:B------:R-:W3:Y:S02]  /*f4640*/  LDL.LU R27, [R1+0xb4c] ;  /* 0x000b4c00011b7983 */ /* 0x000ee40000300800 */
[----:B------:R-:W-:Y:S01]  /*f4650*/  IMAD.MOV.U32 R209, RZ, RZ, R3 ;  /* 0x000000ffffd17224 */ /* 0x000fe200078e0003 */
[C---:B---3--:R-:W-:Y:S11]  /*f4660*/  HMMA.1688.F32.TF32 R24, R20.reuse, R28, R24 ;  /* 0x0000001c1418723c */ /* 0x048ff60000081018 */
[----:B------:R-:W-:Y:S11]  /*f4670*/  @!UPT UIADD3 URZ, URZ, URZ, URZ ;  /* 0x0000003f3f3ff290 */ /* 0x000ff6000fffe03f */
[----:B------:R-:W-:Y:S01]  /*f4680*/  @!UPT UIADD3 URZ, URZ, URZ, URZ ;  /* 0x0000003f3f3ff290 */ /* 0x000fe2000fffe03f */
[----:B------:R-:W-:Y:S01]  /*f4690*/  STL.64 [R1+0x300], R24 ;  /* 0x0003001801007387 */ /* 0x000fe20000100a00 */
[----:B------:R2:W-:Y:S02]  /*f46a0*/  STL.64 [R1+0x308], R26 ;  /* 0x0003081a01007387 */ /* 0x0005e40000100a00 */
[C---:B--2---:R-:W-:Y:S08]  /*f46b0*/  HMMA.1688.F32.TF32 R24, R20.reuse, R32, R84 ;  /* 0x000000201418723c */ /* 0x044ff00000081054 */
[C---:B------:R-:W-:Y:S11]  /*f46c0*/  HMMA.1688.F32.TF32 R84, R20.reuse, R36, R88 ;  /* 0x000000241454723c */ /* 0x040ff60000081058 */
[----:B------:R-:W-:Y:S04]  /*f46d0*/  @!UPT UIADD3 URZ, URZ, URZ, URZ ;  /* 0x0000003f3f3ff290 */ /* 0x000fe8000fffe03f */
        /* <DEDUP_REMOVED lines=24> */
[----:B---3--:R-:W-:Y:S08]  /*f4860*/  HMMA.1688.F32.TF32 R84, R20, R72, R200 ;  /* 0x000000481454723c */ /* 0x008ff000000810c8 */
[C---:B------:R-:W-:Y:S01]  /*f4870*/  HMMA.1688.F32.TF32 R20, R240.reuse, R216, R212 ;  /* 0x000000d8f014723c */ /* 0x040fe200000810d4 */
[----:B------:R-:W-:Y:S01]  /*f4880*/  STL.64 [R1+0x270], R24 ;  /* 0x0002701801007387 */ /* 0x000fe20000100a00 */
[----:B------:R2:W-:Y:S06]  /*f4890*/  STL.64 [R1+0x278], R26 ;  /* 0x0002781a01007387 */ /* 0x0005ec0000100a00 */
[C---:B--2---:R-:W-:Y:S01]  /*f48a0*/  HMMA.1688.F32.TF32 R24, R240.reuse, R208, R204 ;  /* 0x000000d0f018723c */ /* 0x044fe200000810cc */
[----:B------:R-:W-:Y:S01]  /*f48b0*/  STL.64 [R1+0x260], R88 ;  /* 0x0002605801007387 */ /* 0x000fe20000100a00 */
[----:B------:R-:W-:Y:S05]  /*f48c0*/  STL.64 [R1+0x268], R90 ;  /* 0x0002685a01007387 */ /* 0x000fea0000100a00 */
[----:B------:R-:W-:Y:S02]  /*f48d0*/  STL.64 [R1+0x40], R84 ;  /* 0x0000405401007387 */ /* 0x000fe40000100a00 */
[----:B------:R2:W-:Y:S02]  /*f48e0*/  STL.64 [R1+0x48], R86 ;  /* 0x0000485601007387 */ /* 0x0005e40000100a00 */
[C---:B--2---:R-:W-:Y:S11]  /*f48f0*/  HMMA.1688.F32.TF32 R84, R240.reuse, R224, R220 ;  /* 0x000000e0f054723c */ /* 0x044ff600000810dc */
[----:B------:R-:W-:Y:S01]  /*f4900*/  @!UPT UIADD3 URZ, URZ, URZ, URZ ;  /* 0x0000003f3f3ff290 */ /* 0x000fe2000fffe03f */
[----:B------:R-:W-:Y:S01]  /*f4910*/  STL.64 [R1+0x480], R24 ;  /* 0x0004801801007387 */ /* 0x000fe20000100a00 */
[----:B------:R2:W-:Y:S02]  /*f4920*/  STL.64 [R1+0x488], R26 ;  /* 0x0004881a01007387 */ /* 0x0005e40000100a00 */
[----:B------:R-:W-:Y:S02]  /*f4930*/  STL.64 [R1+0x4d0], R20 ;  /* 0x0004d01401007387 */ /* 0x000fe40000100a00 */
[----:B------:R3:W-:Y:S01]  /*f4940*/  STL.64 [R1+0x4d8], R22 ;  /* 0x0004d81601007387 */ /* 0x0007e20000100a00 */
[C---:B--2---:R-:W-:Y:S08]  /*f4950*/  HMMA.1688.F32.TF32 R24, R240.reuse, R232, R228 ;  /* 0x000000e8f018723c */ /* 0x044ff000000810e4 */
[C---:B---3--:R-:W-:Y:S01]  /*f4960*/  HMMA.1688.F32.TF32 R20, R240.reuse, R248, R236 ;  /* 0x000000f8f014723c */ /* 0x048fe200000810ec */
[----:B------:R-:W-:Y:S01]  /*f4970*/  STL.64 [R1+0x500], R84 ;  /* 0x0005005401007387 */ /* 0x000fe20000100a00 */
[----:B------:R-:W-:Y:S11]  /*f4980*/  STL.64 [R1+0x508], R86 ;  /* 0x0005085601007387 */ /* 0x000ff60000100a00 */
[----:B------:R-:W-:Y:S02]  /*f4990*/  @!UPT UIADD3 URZ, URZ, URZ, URZ ;  /* 0x0000003f3f3ff290 */ /* 0x000fe4000fffe03f */
[----:B------:R-:W-:Y:S01]  /*f49a0*/  STL.64 [R1+0x570], R24 ;  /* 0x0005701801007387 */ /* 0x000fe20000100a00 */
[----:B------:R-:W-:Y:S08]  /*f49b0*/  STL.64 [R1+0x578], R26 ;  /* 0x0005781a01007387 */ /* 0x000ff00000100a00 */
[----:B------:R-:W-:Y:S02]  /*f49c0*/  IMAD.MOV.U32 R249, RZ, RZ, R22 ;  /* 0x000000fffff97224 */ /* 0x000fe400078e0016 */
[----:B------:R2:W-:Y:S01]  /*f49d0*/  STL.64 [R1+0x590], R20 ;  /* 0x0005901401007387 */ /* 0x0005e20000100a00 */
[----:B------:R-:W-:Y:S01]  /*f49e0*/  MOV R248, R23 ;  /* 0x0000001700f87202 */ /* 0x000fe20000000f00 */
[----:B------:R-:W3:Y:S01]  /*f49f0*/  LDL.LU R104, [R1+0xca0] ;  /* 0x000ca00001687983 */ /* 0x000ee20000300800 */
[C---:B--2---:R-:W-:Y:S08]  /*f4a00*/  HMMA.1688.F32.TF32 R20, R240.reuse, R244, R4 ;  /* 0x000000f4f014723c */ /* 0x044ff00000081004 */
[C---:B------:R-:W-:Y:S11]  /*f4a10*/  HMMA.1688.F32.TF32 R4, R240.reuse, R16, R12 ;  /* 0x00000010f004723c */ /* 0x040ff6000008100c */
[----:B------:R-:W-:Y:S04]  /*f4a20*/  @!UPT UIADD3 URZ, URZ, URZ, URZ ;  /* 0x0000003f3f3ff290 */ /* 0x000fe8000fffe03f */
[----:B------:R-:W-:Y:S01]  /*f4a30*/  STL.64 [R1+0x5a0], R20 ;  /* 0x0005a01401007387 */ /* 0x000fe20000100a00 */
[----:B------:R-:W-:Y:S07]  /*f4a40*/  STL.64 [R1+0x5a8], R22 ;  /* 0x0005a81601007387 */ /* 0x000fee0000100a00 */
        /* <DEDUP_REMOVED lines=57> */
[----:B--2---:R-:W2:Y:S01]  /*f4de0*/  LDL.LU R4, [R1+0xde0] ;  /* 0x000de00001047983 */ /* 0x004ea20000300800 */
        /* <DEDUP_REMOVED lines=43> */
[----:B------:R4:W-:Y:S03]  /*f50a0*/  STL.64 [R1+0x5c8], R14 ;  /* 0x0005c80e01007387 */ /* 0x0009e60000100a00 */
[----:B----4-:R1:W5:Y:S01]  /*f50b0*/  LDL.LU.64 R14, [R1+0x6c88] ;  /* 0x006c8800010e7983 */ /* 0x0103620000300a00 */
        /* <DEDUP_REMOVED lines=18> */
[----:B------:R2:W-:Y:S01]  /*f51e0*/  STL.64 [R1+0x610], R232 ;  /* 0x000610e801007387 */ /* 0x0005e20000100a00 */
[----:B------:R-:W-:Y:S02]  /*f51f0*/  IMAD.MOV.U32 R245, RZ, RZ, R234 ;  /* 0x000000fffff57224 */ /* 0x000fe400078e00ea */
[----:B------:R-:W-:Y:S02]  /*f5200*/  IMAD.MOV.U32 R244, RZ, RZ, R235 ;  /* 0x000000fffff47224 */ /* 0x000fe400078e00eb */
[----:B------:R1:W5:Y:S04]  /*f5210*/  LDL.LU.64 R234, [R1+0x6c58] ;  /* 0x006c580001ea7983 */ /* 0x0003680000300a00 */
[----:B--2---:R-:W2:Y:S02]  /*f5220*/  LDL.LU.64 R232, [R1+0x6c50] ;  /* 0x006c500001e87983 */ /* 0x004ea40000300a00 */
        /* <DEDUP_REMOVED lines=10> */
[----:B------:R2:W-:Y:S01]  /*f52d0*/  STL.64 [R1+0x940], R224 ;  /* 0x000940e001007387 */ /* 0x0005e20000100a00 */
[----:B------:R-:W-:Y:S01]  /*f52e0*/  MOV R237, R226 ;  /* 0x000000e200ed7202 */ /* 0x000fe20000000f00 */
        /* <DEDUP_REMOVED lines=81> */
[----:B--2---:R-:W-:Y:S07]  /*f5800*/  HMMA.1688.F32.TF32 R20, R240, R160, R136 ;  /* 0x000000a0f014723c */ /* 0x004fee0000081088 */
[----:B------:R-:W-:Y:S01]  /*f5810*/  STL.64 [R1+0x850], R84 ;  /* 0x0008505401007387 */ /* 0x000fe20000100a00 */
[----:B------:R-:W-:Y:S07]  /*f5820*/  STL.64 [R1+0x858], R86 ;  /* 0x0008585601007387 */ /* 0x000fee0000100a00 */
[----:B------:R-:W-:Y:S02]  /*f5830*/  STL.64 [R1+0x840], R24 ;  /* 0x0008401801007387 */ /* 0x000fe40000100a00 */
[----:B------:R-:W-:Y:S06]  /*f5840*/  STL.64 [R1+0x848], R26 ;  /* 0x0008481a01007387 */ /* 0x000fec0000100a00 */
[----:B------:R2:W-:Y:S01]  /*f5850*/  STL.64 [R1+0x838], R22 ;  /* 0x0008381601007387 */ /* 0x0005e20000100a00 */
[----:B------:R-:W-:Y:S01]  /*f5860*/  IMAD.MOV.U32 R208, RZ, RZ, R20 ;  /* 0x000000ffffd07224 */ /* 0x000fe200078e0014 */
[----:B------:R-:W-:Y:S01]  /*f5870*/  MOV R209, R21 ;  /* 0x0000001500d17202 */ /* 0x000fe20000000f00 */
[----:B------:R-:W-:-:S02]  /*f5880*/  IMAD.MOV.U32 R205, RZ, RZ, R23 ;  /* 0x000000ffffcd7224 */ /* 0x000fc400078e0017 */
[C---:B--2---:R-:W-:Y:S11]  /*f5890*/  HMMA.1688.F32.TF32 R20, R240.reuse, R156, R148 ;  /* 0x0000009cf014723c */ /* 0x044ff60000081094 */
[----:B------:R-:W-:Y:S11]  /*f58a0*/  @!UPT UIADD3 URZ, URZ, URZ, URZ ;  /* 0x0000003f3f3ff290 */ /* 0x000ff6000fffe03f */
[----:B------:R-:W-:Y:S01]  /*f58b0*/  @!UPT UIADD3 URZ, URZ, URZ, URZ ;  /* 0x0000003f3f3ff290 */ /* 0x000fe2000fffe03f */
[----:B------:R2:W-:Y:S01]  /*f58c0*/  STL.64 [R1+0x828], R22 ;  /* 0x0008281601007387 */ /* 0x0005e20000100a00 */
        /* <DEDUP_REMOVED lines=25> */
[----:B------:R-:W-:Y:S01]  /*f5a60*/  MOV R213, R21 ;  /* 0x0000001500d57202 */ /* 0x000fe20000000f00 */
[----:B------:R-:W3:Y:S02]  /*f5a70*/  LDL.LU R20, [R1+0xc30] ;  /* 0x000c300001147983 */ /* 0x000ee40000300800 */
        /* <DEDUP_REMOVED lines=15> */
[C---:B----4-:R-:W-:Y:S11]  /*f5b70*/  HMMA.1688.F32.TF32 R148, R240.reuse, R152, R148 ;  /* 0x00000098f094723c */ /* 0x050ff60000081094 */
[----:B------:R-:W-:Y:S11]  /*f5b80*/  @!UPT UIADD3 URZ, URZ, URZ, URZ ;  /* 0x0000003f3f3ff290 */ /* 0x000ff6000fffe03f */
[----:B------:R-:W-:Y:S01]  /*f5b90*/  @!UPT UIADD3 URZ, URZ, URZ, URZ ;  /* 0x0000003f3f3ff290 */ /* 0x000fe2000fffe03f */
[----:B------:R4:W-:Y:S01]  /*f5ba0*/  STL.64 [R1+0x818], R150 ;  /* 0x0008189601007387 */ /* 0x0009e20000100a00 */
[----:B------:R-:W-:Y:S02]  /*f5bb0*/  IMAD.MOV.U32 R216, RZ, RZ, R148 ;  /* 0x000000ffffd87224 */ /* 0x000fe400078e0094 */
[----:B------:R-:W-:Y:S01]  /*f5bc0*/  IMAD.MOV.U32 R217, RZ, RZ, R149 ;  /* 0x000000ffffd97224 */ /* 0x000fe200078e0095 */
[----:B----4-:R1:W5:Y:S01]  /*f5bd0*/  LDL.LU.64 R150, [R1+0x6ba8] ;  /* 0x006ba80001967983 */ /* 0x0103620000300a00 */
[----:B------:R-:W4:Y:S01]  /*f5be0*/  LDL.LU.64 R148, [R1+0x6ba0] ;  /* 0x006ba00001947983 */ /* 0x000f220000300a00 */
[C---:B---3--:R-:W-:Y:S08]  /*f5bf0*/  HMMA.1688.F32.TF32 R100, R240.reuse, R144, R100 ;  /* 0x00000090f064723c */ /* 0x048ff00000081064 */
[----:B------:R-:W-:Y:S11]  /*f5c00*/  HMMA.1688.F32.TF32 R136, R240, R140, R136 ;  /* 0x0000008cf088723c */ /* 0x000ff60000081088 */
[----:B------:R-:W-:Y:S05]  /*f5c10*/  @!UPT UIADD3 URZ, URZ, URZ, URZ ;  /* 0x0000003f3f3ff290 */ /* 0x000fea000fffe03f */
[----:B------:R-:W-:Y:S01]  /*f5c20*/  IMAD.MOV.U32 R224, RZ, RZ, R100 ;  /* 0x000000ffffe07224 */ /* 0x000fe200078e0064 */
[----:B------:R-:W-:-:S07]  /*f5c30*/  MOV R225, R101 ;  /* 0x0000006500e17202 */ /* 0x000fce0000000f00 */
[----:B------:R-:W-:Y:S02]  /*f5c40*/  IMAD.MOV.U32 R228, RZ, RZ, R136 ;  /* 0x000000ffffe47224 */ /* 0x000fe400078e0088 */
[----:B------:R-:W-:Y:S01]  /*f5c50*/  IMAD.MOV.U32 R229, RZ, RZ, R137 ;  /* 0x000000ffffe57224 */ /* 0x000fe200078e0089 */
[C---:B----4-:R-:W-:Y:S11]  /*f5c60*/  HMMA.1688.F32.TF32 R104, R240.reuse, R148, R104 ;  /* 0x00000094f068723c */ /* 0x050ff60000081068 */
[----:B------:R-:W-:Y:S11]  /*f5c70*/  @!UPT UIADD3 URZ, URZ, URZ, URZ ;  /* 0x0000003f3f3ff290 */ /* 0x000ff6000fffe03f */
[----:B------:R-:W-:Y:S01]  /*f5c80*/  @!UPT UIADD3 URZ, URZ, URZ, URZ ;  /* 0x0000003f3f3ff290 */ /* 0x000fe2000fffe03f */
[----:B------:R3:W-:Y:S01]  /*f5c90*/  STL.64 [R1+0x808], R106 ;  /* 0x0008086a01007387 */ /* 0x0007e20000100a00 */
[----:B------:R-:W-:Y:S01]  /*f5ca0*/  MOV R220, R104 ;  /* 0x0000006800dc7202 */ /* 0x000fe20000000f00 */
[----:B------:R-:W-:Y:S02]  /*f5cb0*/  IMAD.MOV.U32 R221, RZ, RZ, R105 ;  /* 0x000000ffffdd7224 */ /* 0x000fe400078e0069 */
[----:B------:R-:W4:Y:S01]  /*f5cc0*/  LDL.LU R104, [R1+0x1000] ;  /* 0x0010000001687983 */ /* 0x000f220000300800 */
[----:B------:R-:W4:Y:S04]  /*f5cd0*/  LDL.LU R105, [R1+0x1004] ;  /* 0x0010040001697983 */ /* 0x000f280000300800 */
[----:B---3--:R-:W4:Y:S01]  /*f5ce0*/  LDL.LU R106, [R1+0x1008] ;  /* 0x00100800016a7983 */ /* 0x008f220000300800 */
[----:B------:R-:W4:Y:S02]  /*f5cf0*/  LDL.LU R107, [R1+0x100c] ;  /* 0x00100c00016b7983 */ /* 0x000f240000300800 */
[----:B------:R3:W-:Y:S02]  /*f5d00*/  STL.64 [R1+0x7f8], R102 ;  /* 0x0007f86601007387 */ /* 0x0007e40000100a00 */
[----:B------:R-:W2:Y:S01]  /*f5d10*/  LDL.LU R100, [R1+0xff0] ;  /* 0x000ff00001647983 */ /* 0x000ea20000300800 */
[----:B------:R-:W2:Y:S04]  /*f5d20*/  LDL.LU R101, [R1+0xff4] ;  /* 0x000ff40001657983 */ /* 0x000ea80000300800 */
[----:B---3--:R-:W3:Y:S01]  /*f5d30*/  LDL.LU R102, [R1+0xff8] ;  /* 0x000ff80001667983 */ /* 0x008ee20000300800 */
[----:B------:R-:W3:Y:S02]  /*f5d40*/  LDL.LU R103, [R1+0xffc] ;  /* 0x000ffc0001677983 */ /* 0x000ee40000300800 */
[----:B------:R1:W-:Y:S02]  /*f5d50*/  STL.64 [R1+0x7e8], R138 ;  /* 0x0007e88a01007387 */ /* 0x0003e40000100a00 */
[----:B-1----:R1:W5:Y:S01]  /*f5d60*/  LDL.LU.64 R138, [R1+0x6b98] ;  /* 0x006b9800018a7983 */ /* 0x0023620000300a00 */
[----:B------:R-:W2:Y:S01]  /*f5d70*/  LDL.LU.64 R136, [R1+0x6b90] ;  /* 0x006b900001887983 */ /* 0x000ea20000300a00 */
[C---:B------:R-:W-:Y:S08]  /*f5d80*/  HMMA.1688.F32.TF32 R84, R240.reuse, R128, R84 ;  /* 0x00000080f054723c */ /* 0x040ff00000081054 */
[C---:B--2---:R-:W-:Y:S11]  /*f5d90*/  HMMA.1688.F32.TF32 R20, R240.reuse, R136, R20 ;  /* 0x00000088f014723c */ /* 0x044ff60000081014 */
[----:B------:R-:W-:Y:S11]  /*f5da0*/  @!UPT UIADD3 URZ, URZ, URZ, URZ ;  /* 0x0000003f3f3ff290 */ /* 0x000ff6000fffe03f */
[----:B------:R-:W-:Y:S01]  /*f5db0*/  @!UPT UIADD3 URZ, URZ, URZ, URZ ;  /* 0x0000003f3f3ff290 */ /* 0x000fe2000fffe03f */
[----:B------:R2:W-:Y:S01]  /*f5dc0*/  STL.64 [R1+0x7d8], R22 ;  /* 0x0007d81601007387 */ /* 0x0005e20000100a00 */
[----:B------:R-:W-:Y:S01]  /*f5dd0*/  MOV R232, R20 ;  /* 0x0000001400e87202 */ /* 0x000fe20000000f00 */
[----:B------:R-:W-:Y:S02]  /*f5de0*/  IMAD.MOV.U32 R233, RZ, RZ, R21 ;  /* 0x000000ffffe97224 */ /* 0x000fe400078e0015 */
[C---:B--2---:R-:W-:Y:S08]  /*f5df0*/  HMMA.1688.F32.TF32 R20, R240.reuse, R132, R24 ;  /* 0x00000084f014723c */ /* 0x044ff00000081018 */
[C---:B------:R-:W-:Y:S11]  /*f5e00*/  HMMA.1688.F32.TF32 R24, R240.reuse, R124, R88 ;  /* 0x0000007cf018723c */ /* 0x040ff60000081058 */
[----:B------:R-:W-:Y:S04]  /*f5e10*/  @!UPT UIADD3 URZ, URZ, URZ, URZ ;  /* 0x0000003f3f3ff290 */ /* 0x000fe8000fffe03f */
[----:B------:R-:W-:Y:S01]  /*f5e20*/  STL.64 [R1+0x7c0], R20 ;  /* 0x0007c01401007387 */ /* 0x000fe20000100a00 */
[----:B------:R-:W-:Y:S02]  /*f5e30*/  STL.64 [R1+0x7c8], R22 ;  /* 0x0007c81601007387 */ /* 0x000fe40000100a00 */
[----:B------:R-:W-:Y:S02]  /*f5e40*/  STL.64 [R1+0x7b0], R84 ;  /* 0x0007b05401007387 */ /* 0x000fe40000100a00 */
[----:B------:R2:W-:Y:S03]  /*f5e50*/  STL.64 [R1+0x7b8], R86 ;  /* 0x0007b85601007387 */ /* 0x0005e60000100a00 */
[----:B------:R-:W-:Y:S01]  /*f5e60*/  STL.64 [R1+0x7a0], R24 ;  /* 0x0007a01801007387 */ /* 0x000fe20000100a00 */
[----:B------:R1:W-:Y:S03]  /*f5e70*/  STL.64 [R1+0x7a8], R26 ;  /* 0x0007a81a01007387 */ /* 0x0003e60000100a00 */
[----:B------:R-:W3:Y:S04]  /*f5e80*/  LDS R20, [R0+0x47000] ;  /* 0x0470000000147984 */ /* 0x000ee80000000800 */
[----:B------:R1:W3:Y:S04]  /*f5e90*/  LDS R22, [R0+0x47800] ;  /* 0x0478000000167984 */ /* 0x0002e80000000800 */
[----:B------:R-:W3:Y:S04]  /*f5ea0*/  LDS R21, [R2+0x47000] ;  /* 0x0470000002157984 */ /* 0x000ee80000000800 */
[----:B------:R1:W3:Y:S01]  /*f5eb0*/  LDS R23, [R2+0x47800] ;  /* 0x0478000002177984 */ /* 0x0002e20000000800 */
[C---:B--2---:R-:W-:Y:S08]  /*f5ec0*/  HMMA.1688.F32.TF32 R84, R240.reuse, R76, R92 ;  /* 0x0000004cf054723c */ /* 0x044ff0000008105c */
[----:B-1----:R-:W-:Y:S01]  /*f5ed0*/  HMMA.1688.F32.TF32 R24, R240, R80, R96 ;  /* 0x00000050f018723c */ /* 0x002fe20000081060 */
[----:B------:R-:W2:Y:S01]  /*f5ee0*/  LDL.LU R0, [R1+0x6b8c] ;  /* 0x006b8c0001007983 */ /* 0x000ea20000300800 */
[----:B------:R-:W2:Y:S11]  /*f5ef0*/  LDL.LU R2, [R1+0x6b88] ;  /* 0x006b880001027983 */ /* 0x000eb60000300800 */
[----:B------:R-:W-:Y:S02]  /*f5f00*/  @!UPT UIADD3 URZ, URZ, URZ, URZ ;  /* 0x0000003f3f3ff290 */ /* 0x000fe4000fffe03f */
[----:B------:R-:W-:Y:S01]  /*f5f10*/  STL.64 [R1+0x790], R84 ;  /* 0x0007905401007387 */ /* 0x000fe20000100a00 */
[----:B------:R4:W-:Y:S08]  /*f5f20*/  STL.64 [R1+0x798], R86 ;  /* 0x0007985601007387 */ /* 0x0009f00000100a00 */
[----:B------:R-:W-:Y:S01]  /*f5f30*/  IMAD.MOV.U32 R129, RZ, RZ, R24 ;  /* 0x000000ffff817224 */ /* 0x000fe200078e0018 */
[----:B------:R-:W-:Y:S01]  /*f5f40*/  MOV R128, R25 ;  /* 0x0000001900807202 */ /* 0x000fe20000000f00 */
[----:B------:R-:W2:Y:S01]  /*f5f50*/  LDL.LU R24, [R1+0xfe0] ;  /* 0x000fe00001187983 */ /* 0x000ea20000300800 */
[----:B------:R-:W-:-:S02]  /*f5f60*/  IMAD.MOV.U32 R125, RZ, RZ, R26 ;  /* 0x000000ffff7d7224 */ /* 0x000fc400078e001a */
[----:B------:R-:W2:Y:S02]  /*f5f70*/  LDL.LU R25, [R1+0xfe4] ;  /* 0x000fe40001197983 */ /* 0x000ea40000300800 */
[----:B------:R-:W-:Y:S01]  /*f5f80*/  IMAD.MOV.U32 R124, RZ, RZ, R27 ;  /* 0x000000ffff7c7224 */ /* 0x000fe200078e001b */
[----:B------:R-:W2:Y:S01]  /*f5f90*/  LDL.LU R26, [R1+0xfe8] ;  /* 0x000fe800011a7983 */ /* 0x000ea20000300800 */
[----:B------:R-:W2:Y:S01]  /*f5fa0*/  LDL.LU R27, [R1+0xfec] ;  /* 0x000fec00011b7983 */ /* 0x000ea20000300800 */
[C---:B----4-:R-:W-:Y:S02]  /*f5fb0*/  HMMA.1688.F32.TF32 R84, R240.reuse, R120, R104 ;  /* 0x00000078f054723c */ /* 0x050fe40000081068 */
[----:B------:R-:W4:Y:S01]  /*f5fc0*/  LDL.LU R104, [R1+0xfd0] ;  /* 0x000fd00001687983 */ /* 0x000f220000300800 */
[----:B------:R-:W4:Y:S02]  /*f5fd0*/  LDL.LU R105, [R1+0xfd4] ;  /* 0x000fd40001697983 */ /* 0x000f240000300800 */
[----:B------:R-:W4:Y:S02]  /*f5fe0*/  LDL.LU R106, [R1+0xfd8] ;  /* 0x000fd800016a7983 */ /* 0x000f240000300800 */
[----:B------:R-:W4:Y:S11]  /*f5ff0*/  LDL.LU R107, [R1+0xfdc] ;  /* 0x000fdc00016b7983 */ /* 0x000f360000300800 */
[----:B------:R-:W-:Y:S06]  /*f6000*/  @!UPT UIADD3 URZ, URZ, URZ, URZ ;  /* 0x0000003f3f3ff290 */ /* 0x000fec000fffe03f */
[----:B------:R-:W-:Y:S01]  /*f6010*/  MOV R137, R84 ;  /* 0x0000005400897202 */ /* 0x000fe20000000f00 */
[----:B------:R-:W-:Y:S02]  /*f6020*/  IMAD.MOV.U32 R136, RZ, RZ, R85 ;  /* 0x000000ffff887224 */ /* 0x000fe400078e0055 */
[----:B------:R-:W-:Y:S01]  /*f6030*/  IMAD.MOV.U32 R133, RZ, RZ, R86 ;  /* 0x000000ffff857224 */ /* 0x000fe200078e0056 */
[----:B------:R-:W-:Y:S02]  /*f6040*/  MOV R132, R87 ;  /* 0x0000005700847202 */ /* 0x000fe40000000f00 */
[----:B---3--:R-:W-:Y:S01]  /*f6050*/  HMMA.1688.F32.TF32 R84, R240, R116, R100 ;  /* 0x00000074f054723c */ /* 0x008fe20000081064 */
        /* <DEDUP_REMOVED lines=16> */
[----:B------:R-:W-:-:S02]  /*f6160*/  IMAD.MOV.U32 R121, RZ, RZ, R84 ;  /* 0x000000ffff797224 */ /* 0x000fc400078e0054 */
[----:B------:R-:W-:Y:S01]  /*f6170*/  IMAD.MOV.U32 R120, RZ, RZ, R85 ;  /* 0x000000ffff787224 */ /* 0x000fe200078e0055 */
[----:B------:R-:W3:Y:S01]  /*f6180*/  LDL.LU R84, [R1+0xf80] ;  /* 0x000f800001547983 */ /* 0x000ee20000300800 */
[----:B------:R-:W-:Y:S01]  /*f6190*/  MOV R117, R86 ;  /* 0x0000005600757202 */ /* 0x000fe20000000f00 */
[----:B------:R-:W3:Y:S02]  /*f61a0*/  LDL.LU R85, [R1+0xf84] ;  /* 0x000f840001557983 */ /* 0x000ee40000300800 */
[----:B------:R-:W-:Y:S01]  /*f61b0*/  IMAD.MOV.U32 R116, RZ, RZ, R87 ;  /* 0x000000ffff747224 */ /* 0x000fe200078e0057 */
[----:B------:R-:W3:Y:S01]  /*f61c0*/  LDL.LU R86, [R1+0xf88] ;  /* 0x000f880001567983 */ /* 0x000ee20000300800 */
[----:B------:R-:W3:Y:S01]  /*f61d0*/  LDL.LU R87, [R1+0xf8c] ;  /* 0x000f8c0001577983 */ /* 0x000ee20000300800 */
[C---:B--2---:R-:W-:Y:S08]  /*f61e0*/  HMMA.1688.F32.TF32 R24, R240.reuse, R112, R24 ;  /* 0x00000070f018723c */ /* 0x044ff00000081018 */
[----:B----4-:R-:W-:Y:S11]  /*f61f0*/  HMMA.1688.F32.TF32 R104, R240, R108, R104 ;  /* 0x0000006cf068723c */ /* 0x010ff60000081068 */
[----:B------:R-:W-:Y:S05]  /*f6200*/  @!UPT UIADD3 URZ, URZ, URZ, URZ ;  /* 0x0000003f3f3ff290 */ /* 0x000fea000fffe03f */
[----:B------:R-:W-:Y:S01]  /*f6210*/  IMAD.MOV.U32 R141, RZ, RZ, R24 ;  /* 0x000000ffff8d7224 */ /* 0x000fe200078e0018 */
[----:B------:R-:W-:Y:S01]  /*f6220*/  MOV R140, R25 ;  /* 0x00000019008c7202 */ /* 0x000fe20000000f00 */
[----:B------:R-:W-:Y:S01]  /*f6230*/  IMAD.MOV.U32 R113, RZ, RZ, R26 ;  /* 0x000000ffff717224 */ /* 0x000fe200078e001a */
[----:B------:R-:W2:Y:S01]  /*f6240*/  LDL.LU R24, [R1+0xf70] ;  /* 0x000f700001187983 */ /* 0x000ea20000300800 */
[----:B------:R-:W-:Y:S02]  /*f6250*/  MOV R25, R2 ;  /* 0x0000000200197202 */ /* 0x000fe40000000f00 */
[----:B------:R1:W5:Y:S02]  /*f6260*/  LDL.LU R2, [R1+0x6b84] ;  /* 0x006b840001027983 */ /* 0x0003640000300800 */
[----:B------:R-:W-:Y:S02]  /*f6270*/  IMAD.MOV.U32 R26, RZ, RZ, R0 ;  /* 0x000000ffff1a7224 */ /* 0x000fe400078e0000 */
[----:B------:R1:W5:Y:S01]  /*f6280*/  LDL.LU R0, [R1+0x6b80] ;  /* 0x006b800001007983 */ /* 0x0003620000300800 */
[----:B------:R-:W-:Y:S01]  /*f6290*/  IMAD.MOV.U32 R109, RZ, RZ, R106 ;  /* 0x000000ffff6d7224 */ /* 0x000fe200078e006a */
[----:B------:R-:W-:-:S02]  /*f62a0*/  MOV R108, R107 ;  /* 0x0000006b006c7202 */ /* 0x000fc40000000f00 */
[----:B------:R-:W-:Y:S01]  /*f62b0*/  MOV R145, R104 ;  /* 0x0000006800917202 */ /* 0x000fe20000000f00 */
[----:B------:R-:W-:Y:S01]  /*f62c0*/  IMAD.MOV.U32 R144, RZ, RZ, R105 ;  /* 0x000000ffff907224 */ /* 0x000fe200078e0069 */
[----:B------:R1:W5:Y:S01]  /*f62d0*/  LDL.LU.64 R106, [R1+0x6b78] ;  /* 0x006b7800016a7983 */ /* 0x0003620000300a00 */
[----:B------:R-:W3:Y:S02]  /*f62e0*/  LDL.LU.64 R104, [R1+0x6b70] ;  /* 0x006b700001687983 */ /* 0x000ee40000300a00 */
[C---:B---3--:R-:W-:Y:S11]  /*f62f0*/  HMMA.1688.F32.TF32 R100, R240.reuse, R104, R100 ;  /* 0x00000068f064723c */ /* 0x048ff60000081064 */
[----:B------:R-:W-:Y:S11]  /*f6300*/  @!UPT UIADD3 URZ, URZ, URZ, URZ ;  /* 0x0000003f3f3ff290 */ /* 0x000ff6000fffe03f */
[----:B------:R-:W-:Y:S02]  /*f6310*/  @!UPT UIADD3 URZ, URZ, URZ, URZ ;  /* 0x0000003f3f3ff290 */ /* 0x000fe4000fffe03f */
[----:B------:R-:W-:Y:S01]  /*f6320*/  MOV R149, R102 ;  /* 0x0000006600957202 */ /* 0x000fe20000000f00 */
[----:B------:R-:W-:Y:S02]  /*f6330*/  IMAD.MOV.U32 R148, RZ, RZ, R103 ;  /* 0x000000ffff947224 */ /* 0x000fe400078e0067 */
[----:B------:R-:W-:Y:S02]  /*f6340*/  IMAD.MOV.U32 R153, RZ, RZ, R100 ;  /* 0x000000ffff997224 */ /* 0x000fe400078e0064 */
[----:B------:R-:W-:Y:S01]  /*f6350*/  IMAD.MOV.U32 R152, RZ, RZ, R101 ;  /* 0x000000ffff987224 */ /* 0x000fe200078e0065 */
[----:B------:R1:W5:Y:S01]  /*f6360*/  LDL.LU.64 R102, [R1+0x6b68] ;  /* 0x006b680001667983 */ /* 0x0003620000300a00 */
[----:B------:R-:W3:Y:S02]  /*f6370*/  LDL.LU.64 R100, [R1+0x6b60] ;  /* 0x006b600001647983 */ /* 0x000ee40000300a00 */
[C---:B---3--:R-:W-:Y:S11]  /*f6380*/  HMMA.1688.F32.TF32 R96, R240.reuse, R100, R96 ;  /* 0x00000064f060723c */ /* 0x048ff60000081060 */
[----:B------:R-:W-:Y:S11]  /*f6390*/  @!UPT UIADD3 URZ, URZ, URZ, URZ ;  /* 0x0000003f3f3ff290 */ /* 0x000ff6000fffe03f */
[----:B------:R-:W-:Y:S02]  /*f63a0*/  @!UPT UIADD3 URZ, URZ, URZ, URZ ;  /* 0x0000003f3f3ff290 */ /* 0x000fe4000fffe03f */
[----:B------:R-:W-:Y:S02]  /*f63b0*/  IMAD.MOV.U32 R101, RZ, RZ, R98 ;  /* 0x000000ffff657224 */ /* 0x000fe400078e0062 */
[----:B------:R-:W-:Y:S02]  /*f63c0*/  IMAD.MOV.U32 R100, RZ, RZ, R99 ;  /* 0x000000ffff647224 */ /* 0x000fe400078e0063 */
[----:B------:R-:W-:Y:S01]  /*f63d0*/  IMAD.MOV.U32 R105, RZ, RZ, R96 ;  /* 0x000000ffff697224 */ /* 0x000fe200078e0060 */
[----:B------:R-:W-:Y:S01]  /*f63e0*/  MOV R104, R97 ;  /* 0x0000006100687202 */ /* 0x000fe20000000f00 */
[----:B------:R1:W5:Y:S01]  /*f63f0*/  LDL.LU.64 R98, [R1+0x6b58] ;  /* 0x006b580001627983 */ /* 0x0003620000300a00 */
[----:B------:R-:W3:Y:S02]  /*f6400*/  LDL.LU.64 R96, [R1+0x6b50] ;  /* 0x006b500001607983 */ /* 0x000ee40000300a00 */
[C---:B---3--:R-:W-:Y:S11]  /*f6410*/  HMMA.1688.F32.TF32 R92, R240.reuse, R96, R92 ;  /* 0x00000060f05c723c */ /* 0x048ff6000008105c */
[----:B------:R-:W-:Y:S11]  /*f6420*/  @!UPT UIADD3 URZ, URZ, URZ, URZ ;  /* 0x0000003f3f3ff290 */ /* 0x000ff6000fffe03f */
[----:B------:R-:W-:Y:S02]  /*f6430*/  @!UPT UIADD3 URZ, URZ, URZ, URZ ;  /* 0x0000003f3f3ff290 */ /* 0x000fe4000fffe03f */
[----:B------:R-:W-:Y:S01]  /*f6440*/  IMAD.MOV.U32 R97, RZ, RZ, R94 ;  /* 0x000000ffff617224 */ /* 0x000fe200078e005e */
[----:B------:R-:W-:Y:S02]  /*f6450*/  MOV R96, R95 ;  /* 0x0000005f00607202 */ /* 0x000fe40000000f00 */
        /* <DEDUP_REMOVED lines=13> */
[----:B---3--:R-:W-:Y:S11]  /*f6530*/  HMMA.1688.F32.TF32 R84, R240, R88, R84 ;  /* 0x00000058f054723c */ /* 0x008ff60000081054 */
[----:B------:R-:W-:Y:S11]  /*f6540*/  @!UPT UIADD3 URZ, URZ, URZ, URZ ;  /* 0x0000003f3f3ff290 */ /* 0x000ff6000fffe03f */
[----:B------:R-:W-:Y:S02]  /*f6550*/  @!UPT UIADD3 URZ, URZ, URZ, URZ ;  /* 0x0000003f3f3ff290 */ /* 0x000fe4000fffe03f */
[----:B------:R-:W-:Y:S02]  /*f6560*/  IMAD.MOV.U32 R168, RZ, RZ, R86 ;  /* 0x000000ffffa87224 */ /* 0x000fe400078e0056 */
[----:B------:R-:W-:Y:S02]  /*f6570*/  IMAD.MOV.U32 R165, RZ, RZ, R87 ;  /* 0x000000ffffa57224 */ /* 0x000fe400078e0057 */
[----:B------:R-:W-:Y:S01]  /*f6580*/  IMAD.MOV.U32 R172, RZ, RZ, R84 ;  /* 0x000000ffffac7224 */ /* 0x000fe200078e0054 */
[----:B------:R-:W-:Y:S01]  /*f6590*/  MOV R169, R85 ;  /* 0x0000005500a97202 */ /* 0x000fe20000000f00 */
[----:B------:R1:W5:Y:S01]  /*f65a0*/  LDL.LU.64 R86, [R1+0x6b28] ;  /* 0x006b280001567983 */ /* 0x0003620000300a00 */
[----:B------:R-:W2:Y:S02]  /*f65b0*/  LDL.LU.64 R84, [R1+0x6b20] ;  /* 0x006b200001547983 */ /* 0x000ea40000300a00 */
[----:B------:R-:W-:Y:S02]  /*f65c0*/  IMAD.MOV.U32 R112, RZ, RZ, R27 ;  /* 0x000000ffff707224 */ /* 0x000fe400078e001b */
[----:B------:R-:W-:-:S07]  /*f65d0*/  IMAD.MOV.U32 R27, RZ, RZ, R252 ;  /* 0x000000ffff1b7224 */ /* 0x000fce00078e00fc */
[----:B--2---:R-:W-:Y:S11]  /*f65e0*/  HMMA.1688.F32.TF32 R24, R240, R84, R24 ;  /* 0x00000054f018723c */ /* 0x004ff60000081018 */
[----:B------:R-:W-:Y:S11]  /*f65f0*/  @!UPT UIADD3 URZ, URZ, URZ, URZ ;  /* 0x0000003f3f3ff290 */ /* 0x000ff6000fffe03f */
[----:B------:R-:W-:Y:S02]  /*f6600*/  @!UPT UIADD3 URZ, URZ, URZ, URZ ;  /* 0x0000003f3f3ff290 */ /* 0x000fe4000fffe03f */
[----:B------:R-:W-:Y:S01]  /*f6610*/  IMAD.MOV.U32 R88, RZ, RZ, R26 ;  /* 0x000000ffff587224 */ /* 0x000fe200078e001a */
[----:B------:R-:W-:Y:S02]  /*f6620*/  MOV R85, R27 ;  /* 0x0000001b00557202 */ /* 0x000fe40000000f00 */
[----:B------:R-:W-:Y:S01]  /*f6630*/  MOV R92, R24 ;  /* 0x00000018005c7202 */ /* 0x000fe20000000f00 */
[----:B------:R-:W-:Y:S01]  /*f6640*/  IMAD.MOV.U32 R89, RZ, RZ, R25 ;  /* 0x000000ffff597224 */ /* 0x000fe200078e0019 */
[----:B------:R1:W5:Y:S01]  /*f6650*/  LDL.LU.64 R26, [R1+0x6b18] ;  /* 0x006b1800011a7983 */ /* 0x0003620000300a00 */
[----:B------:R1:W5:Y:S01]  /*f6660*/  LDL.LU.64 R24, [R1+0x6b10] ;  /* 0x006b100001187983 */ /* 0x0003620000300a00 */
[----:B------:R-:W-:-:S05]  /*f6670*/  MOV R252, c[0x0][0x18c] ;  /* 0x0000630000fc7a02 */ /* 0x000fca0000000f00 */
[----:B------:R-:W-:-:S04]  /*f6680*/  IMAD.SHL.U32 R252, R252, 0x40, RZ ;  /* 0x00000040fcfc7824 */ /* 0x000fc800078e00ff */
[----:B------:R-:W-:Y:S02]  /*f6690*/  IMAD.SHL.U32 R252, R252, 0x4, RZ ;  /* 0x00000004fcfc7824 */ /* 0x000fe400078e00ff */
[----:B-1---5:R-:W-:Y:S04]  /*f66a0*/  STL.64 [R1+0x73d8], R154 ;  /* 0x0073d89a01007387 */ /* 0x022fe80000100a00 */
[----:B------:R1:W-:Y:S04]  /*f66b0*/  STL.64 [R1+0x73d0], R152 ;  /* 0x0073d09801007387 */ /* 0x0003e80000100a00 */
[----:B-1----:R-:W2:Y:S04]  /*f66c0*/  LDL.LU R152, [R1+0xf60] ;  /* 0x000f600001987983 */ /* 0x002ea80000300800 */
[----:B------:R-:W2:Y:S04]  /*f66d0*/  LDL.LU R153, [R1+0xf64] ;  /* 0x000f640001997983 */ /* 0x000ea80000300800 */
[----:B------:R-:W2:Y:S04]  /*f66e0*/  LDL.LU R154, [R1+0xf68] ;  /* 0x000f6800019a7983 */ /* 0x000ea80000300800 */
[----:B------:R-:W2:Y:S02]  /*f66f0*/  LDL.LU R155, [R1+0xf6c] ;  /* 0x000f6c00019b7983 */ /* 0x000ea40000300800 */
[C---:B--2---:R-:W-:Y:S11]  /*f6700*/  HMMA.1688.F32.TF32 R152, R240.reuse, R24, R152 ;  /* 0x00000018f098723c */ /* 0x044ff60000081098 */
[----:B------:R-:W-:Y:S11]  /*f6710*/  @!UPT UIADD3 URZ, URZ, URZ, URZ ;  /* 0x0000003f3f3ff290 */ /* 0x000ff6000fffe03f */
[----:B------:R-:W-:Y:S01]  /*f6720*/  @!UPT UIADD3 URZ, URZ, URZ, URZ ;  /* 0x0000003f3f3ff290 */ /* 0x000fe2000fffe03f */
[----:B------:R-:W-:Y:S04]  /*f6730*/  STL.64 [R1+0x6d0], R152 ;  /* 0x0006d09801007387 */ /* 0x000fe80000100a00 */
[----:B------:R1:W-:Y:S04]  /*f6740*/  STL.64 [R1+0x6d8], R154 ;  /* 0x0006d89a01007387 */ /* 0x0003e80000100a00 */
[----:B-1----:R-:W2:Y:S04]  /*f6750*/  LDL.LU.64 R154, [R1+0x73d8] ;  /* 0x0073d800019a7983 */ /* 0x002ea80000300a00 */
[----:B------:R-:W3:Y:S04]  /*f6760*/  LDL.LU.64 R152, [R1+0x73d0] ;  /* 0x0073d00001987983 */ /* 0x000ee80000300a00 */
[----:B------:R-:W4:Y:S04]  /*f6770*/  LDL.LU R4, [R1+0x6d0] ;  /* 0x0006d00001047983 */ /* 0x000f280000300800 */
[----:B------:R-:W4:Y:S04]  /*f6780*/  LDL.LU R5, [R1+0x6d4] ;  /* 0x0006d40001057983 */ /* 0x000f280000300800 */
[----:B------:R-:W2:Y:S04]  /*f6790*/  LDL.LU R176, [R1+0x6d8] ;  /* 0x0006d80001b07983 */ /* 0x000ea80000300800 */
[----:B------:R-:W2:Y:S04]  /*f67a0*/  LDL.LU R173, [R1+0x6dc] ;  /* 0x0006dc0001ad7983 */ /* 0x000ea80000300800 */
[----:B------:R-:W-:Y:S04]  /*f67b0*/  STL.64 [R1+0x73c8], R150 ;  /* 0x0073c89601007387 */ /* 0x000fe80000100a00 */
[----:B------:R-:W-:Y:S04]  /*f67c0*/  STL.64 [R1+0x73c0], R148 ;  /* 0x0073c09401007387 */ /* 0x000fe80000100a00 */
        /* <DEDUP_REMOVED lines=24> */
[----:B-1----:R-:W3:Y:S04]  /*f6950*/  LDL.LU R132, [R1+0xf50] ;  /* 0x000f500001847983 */ /* 0x002ee80000300800 */
[----:B------:R-:W3:Y:S04]  /*f6960*/  LDL.LU R133, [R1+0xf54] ;  /* 0x000f540001857983 */ /* 0x000ee80000300800 */
[----:B------:R-:W3:Y:S04]  /*f6970*/  LDL.LU R134, [R1+0xf58] ;  /* 0x000f580001867983 */ /* 0x000ee80000300800 */
[----:B------:R-:W3:Y:S04]  /*f6980*/  LDL.LU R135, [R1+0xf5c] ;  /* 0x000f5c0001877983 */ /* 0x000ee80000300800 */
        /* <DEDUP_REMOVED lines=16> */
[----:B------:R-:W-:Y:S04]  /*f6a90*/  STL [R1+0x72ec], R112 ;  /* 0x0072ec7001007387 */ /* 0x000fe80000100800 */
[----:B------:R-:W-:Y:S04]  /*f6aa0*/  STL [R1+0x72e8], R121 ;  /* 0x0072e87901007387 */ /* 0x000fe80000100800 */
[----:B------:R-:W-:Y:S04]  /*f6ab0*/  STL [R1+0x7128], R120 ;  /* 0x0071287801007387 */ /* 0x000fe80000100800 */
[----:B------:R-:W-:Y:S04]  /*f6ac0*/  STL [R1+0x7110], R117 ;  /* 0x0071107501007387 */ /* 0x000fe80000100800 */
[----:B------:R-:W-:Y:S04]  /*f6ad0*/  STL [R1+0x6f04], R116 ;  /* 0x006f047401007387 */ /* 0x000fe80000100800 */
[----:B------:R-:W-:Y:S04]  /*f6ae0*/  STL [R1+0x6f00], R0 ;  /* 0x006f000001007387 */ /* 0x000fe80000100800 */
[----:B------:R-:W-:Y:S04]  /*f6af0*/  STL [R1+0x6ce8], R2 ;  /* 0x006ce80201007387 */ /* 0x000fe80000100800 */
[----:B------:R-:W-:Y:S01]  /*f6b00*/  STL.64 [R1+0x7358], R86 ;  /* 0x0073585601007387 */ /* 0x000fe20000100a00 */
[C---:B--2---:R-:W-:Y:S11]  /*f6b10*/  HMMA.1688.F32.TF32 R88, R240.reuse, R32, R136 ;  /* 0x00000020f058723c */ /* 0x044ff60000081088 */
[----:B------:R-:W-:Y:S11]  /*f6b20*/  @!UPT UIADD3 URZ, URZ, URZ, URZ ;  /* 0x0000003f3f3ff290 */ /* 0x000ff6000fffe03f */
[----:B------:R-:W-:Y:S02]  /*f6b30*/  @!UPT UIADD3 URZ, URZ, URZ, URZ ;  /* 0x0000003f3f3ff290 */ /* 0x000fe4000fffe03f */
[----:B------:R-:W-:Y:S01]  /*f6b40*/  IMAD.MOV.U32 R84, RZ, RZ, R88 ;  /* 0x000000ffff547224 */ /* 0x000fe200078e0058 */
[----:B------:R-:W-:Y:S01]  /*f6b50*/  MOV R81, R89 ;  /* 0x0000005900517202 */ /* 0x000fe20000000f00 */
[----:B------:R-:W-:Y:S02]  /*f6b60*/  IMAD.MOV.U32 R80, RZ, RZ, R90 ;  /* 0x000000ffff507224 */ /* 0x000fe400078e005a */
[----:B------:R-:W-:Y:S01]  /*f6b70*/  IMAD.MOV.U32 R77, RZ, RZ, R91 ;  /* 0x000000ffff4d7224 */ /* 0x000fe200078e005b */
[----:B------:R1:W-:Y:S01]  /*f6b80*/  STL.64 [R1+0x7350], R84 ;  /* 0x0073505401007387 */ /* 0x0003e20000100a00 */
[C---:B------:R-:W-:Y:S03]  /*f6b90*/  HMMA.1688.F32.TF32 R88, R240.reuse, R36, R148 ;  /* 0x00000024f058723c */ /* 0x040fe60000081094 */
[----:B------:R-:W2:Y:S04]  /*f6ba0*/  LDL.LU R148, [R1+0xf00] ;  /* 0x000f000001947983 */ /* 0x000ea80000300800 */
[----:B------:R-:W2:Y:S01]  /*f6bb0*/  LDL.LU R149, [R1+0xf04] ;  /* 0x000f040001957983 */ /* 0x000ea20000300800 */
[C---:B---3--:R-:W-:Y:S03]  /*f6bc0*/  HMMA.1688.F32.TF32 R132, R240.reuse, R28, R132 ;  /* 0x0000001cf084723c */ /* 0x048fe60000081084 */
[----:B------:R-:W2:Y:S04]  /*f6bd0*/  LDL.LU R150, [R1+0xf08] ;  /* 0x000f080001967983 */ /* 0x000ea80000300800 */
[----:B------:R-:W2:Y:S04]  /*f6be0*/  LDL.LU R151, [R1+0xf0c] ;  /* 0x000f0c0001977983 */ /* 0x000ea80000300800 */
[----:B------:R-:W3:Y:S04]  /*f6bf0*/  LDL.LU R108, [R1+0xef0] ;  /* 0x000ef000016c7983 */ /* 0x000ee80000300800 */
[----:B------:R-:W3:Y:S01]  /*f6c00*/  LDL.LU R109, [R1+0xef4] ;  /* 0x000ef400016d7983 */ /* 0x000ee20000300800 */
[----:B-1----:R-:W-:Y:S01]  /*f6c10*/  HMMA.1688.F32.TF32 R84, R240, R40, R140 ;  /* 0x00000028f054723c */ /* 0x002fe2000008108c */
[----:B------:R-:W-:Y:S01]  /*f6c20*/  IMAD.MOV.U32 R188, RZ, RZ, R90 ;  /* 0x000000ffffbc7224 */ /* 0x000fe200078e005a */
[----:B------:R-:W-:Y:S01]  /*f6c30*/  MOV R185, R91 ;  /* 0x0000005b00b97202 */ /* 0x000fe20000000f00 */
[----:B------:R-:W3:Y:S01]  /*f6c40*/  LDL.LU R110, [R1+0xef8] ;  /* 0x000ef800016e7983 */ /* 0x000ee20000300800 */
[----:B------:R-:W-:Y:S01]  /*f6c50*/  MOV R192, R88 ;  /* 0x0000005800c07202 */ /* 0x000fe20000000f00 */
[----:B------:R-:W-:-:S02]  /*f6c60*/  IMAD.MOV.U32 R189, RZ, RZ, R89 ;  /* 0x000000ffffbd7224 */ /* 0x000fc400078e0059 */
[----:B------:R-:W3:Y:S01]  /*f6c70*/  LDL.LU R111, [R1+0xefc] ;  /* 0x000efc00016f7983 */ /* 0x000ee20000300800 */
[----:B------:R-:W-:Y:S01]  /*f6c80*/  IMAD.MOV.U32 R184, RZ, RZ, R132 ;  /* 0x000000ffffb87224 */ /* 0x000fe200078e0084 */
[----:B------:R-:W-:Y:S01]  /*f6c90*/  MOV R180, R134 ;  /* 0x0000008600b47202 */ /* 0x000fe20000000f00 */
[----:B------:R-:W-:Y:S01]  /*f6ca0*/  IMAD.MOV.U32 R181, RZ, RZ, R133 ;  /* 0x000000ffffb57224 */ /* 0x000fe200078e0085 */
[----:B------:R-:W3:Y:S01]  /*f6cb0*/  LDL.LU R124, [R1+0xee0] ;  /* 0x000ee000017c7983 */ /* 0x000ee20000300800 */
[----:B------:R-:W-:-:S03]  /*f6cc0*/  IMAD.MOV.U32 R177, RZ, RZ, R135 ;  /* 0x000000ffffb17224 */ /* 0x000fc600078e0087 */
        /* <DEDUP_REMOVED lines=16> */
[----:B------:R-:W-:Y:S01]  /*f6dd0*/  IMAD.MOV.U32 R197, RZ, RZ, R85 ;  /* 0x000000ffffc57224 */ /* 0x000fe200078e0055 */
[----:B------:R-:W-:Y:S01]  /*f6de0*/  MOV R196, R86 ;  /* 0x0000005600c47202 */ /* 0x000fe20000000f00 */
[----:B------:R-:W-:Y:S01]  /*f6df0*/  IMAD.MOV.U32 R193, RZ, RZ, R87 ;  /* 0x000000ffffc17224 */ /* 0x000fe200078e0057 */
[----:B------:R-:W4:Y:S01]  /*f6e00*/  LDL.LU R140, [R1+0xbf0] ;  /* 0x000bf000018c7983 */ /* 0x000f220000300800 */
[----:B------:R-:W-:Y:S03]  /*f6e10*/  HMMA.1688.F32.TF32 R84, R240, R44, R144 ;  /* 0x0000002cf054723c */ /* 0x000fe60000081090 */
        /* <DEDUP_REMOVED lines=8> */
[----:B------:R-:W-:Y:S01]  /*f6ea0*/  IMAD.MOV.U32 R44, RZ, RZ, R86 ;  /* 0x000000ffff2c7224 */ /* 0x000fe200078e0056 */
[----:B------:R-:W4:Y:S01]  /*f6eb0*/  LDL.LU R147, [R1+0xeac] ;  /* 0x000eac0001937983 */ /* 0x000f220000300800 */
[----:B------:R-:W-:-:S02]  /*f6ec0*/  IMAD.MOV.U32 R41, RZ, RZ, R87 ;  /* 0x000000ffff297224 */ /* 0x000fc400078e0057 */
[C---:B--2---:R-:W-:Y:S01]  /*f6ed0*/  HMMA.1688.F32.TF32 R84, R240.reuse, R48, R148 ;  /* 0x00000030f054723c */ /* 0x044fe20000081094 */
[----:B------:R-:W2:Y:S11]  /*f6ee0*/  LDL.64 R150, [R1+0x38] ;  /* 0x0000380001967983 */ /* 0x000eb60000100a00 */
[----:B------:R-:W-:Y:S11]  /*f6ef0*/  @!UPT UIADD3 URZ, URZ, URZ, URZ ;  /* 0x0000003f3f3ff290 */ /* 0x000ff6000fffe03f */
[----:B------:R-:W-:Y:S01]  /*f6f00*/  @!UPT UIADD3 URZ, URZ, URZ, URZ ;  /* 0x0000003f3f3ff290 */ /* 0x000fe2000fffe03f */
        /* <DEDUP_REMOVED lines=32> */
[----:B------:R-:W-:Y:S01]  /*f7110*/  HMMA.1688.F32.TF32 R84, R240, R68, R136 ;  /* 0x00000044f054723c */ /* 0x000fe20000081088 */
[----:B------:R-:W-:Y:S11]  /*f7120*/  STL.64 [R1+0x72e0], R66 ;  /* 0x0072e04201007387 */ /* 0x000ff60000100a00 */
[----:B------:R-:W-:Y:S11]  /*f7130*/  @!UPT UIADD3 URZ, URZ, URZ, URZ ;  /* 0x0000003f3f3ff290 */ /* 0x000ff6000fffe03f */
[----:B------:R-:W-:Y:S01]  /*f7140*/  @!UPT UIADD3 URZ, URZ, URZ, URZ ;  /* 0x0000003f3f3ff290 */ /* 0x000fe2000fffe03f */
[----:B------:R-:W-:Y:S01]  /*f7150*/  IMAD.MOV.U32 R65, RZ, RZ, R84 ;  /* 0x000000ffff417224 */ /* 0x000fe200078e0054 */
[----:B------:R-:W-:-:S05]  /*f7160*/  MOV R64, R85 ;  /* 0x0000005500407202 */ /* 0x000fca0000000f00 */
[----:B------:R2:W-:Y:S04]  /*f7170*/  STL.64 [R1+0x72d8], R64 ;  /* 0x0072d84001007387 */ /* 0x0005e80000100a00 */
[----:B------:R1:W-:Y:S01]  /*f7180*/  STL.64 [R1+0x72c0], R74 ;  /* 0x0072c04a01007387 */ /* 0x0003e20000100a00 */
[----:B------:R-:W-:Y:S02]  /*f7190*/  IMAD.MOV.U32 R61, RZ, RZ, R86 ;  /* 0x000000ffff3d7224 */ /* 0x000fe400078e0056 */
[----:B------:R-:W-:Y:S02]  /*f71a0*/  IMAD.MOV.U32 R60, RZ, RZ, R87 ;  /* 0x000000ffff3c7224 */ /* 0x000fe400078e0057 */
[----:B------:R-:W-:Y:S11]  /*f71b0*/  HMMA.1688.F32.TF32 R84, R240, R72, R140 ;  /* 0x00000048f054723c */ /* 0x000ff6000008108c */
[----:B------:R-:W-:Y:S11]  /*f71c0*/  @!UPT UIADD3 URZ, URZ, URZ, URZ ;  /* 0x0000003f3f3ff290 */ /* 0x000ff6000fffe03f */
[----:B------:R-:W-:Y:S02]  /*f71d0*/  @!UPT UIADD3 URZ, URZ, URZ, URZ ;  /* 0x0000003f3f3ff290 */ /* 0x000fe4000fffe03f */
[----:B------:R-:W-:Y:S01]  /*f71e0*/  MOV R28, R84 ;  /* 0x00000054001c7202 */ /* 0x000fe20000000f00 */
[----:B------:R-:W-:Y:S01]  /*f71f0*/  IMAD.MOV.U32 R25, RZ, RZ, R85 ;  /* 0x000000ffff197224 */ /* 0x000fe200078e0055 */
[----:B------:R-:W-:Y:S01]  /*f7200*/  MOV R3, R87 ;  /* 0x0000005700037202 */ /* 0x000fe20000000f00 */
[----:B------:R-:W-:Y:S01]  /*f7210*/  IMAD.MOV.U32 R24, RZ, RZ, R86 ;  /* 0x000000ffff187224 */ /* 0x000fe200078e0056 */
[----:B--2---:R-:W-:Y:S11]  /*f7220*/  HMMA.1688.F32.TF32 R64, R20, R150, R144 ;  /* 0x000000961440723c */ /* 0x004ff60000081090 */
[----:B------:R-:W-:Y:S11]  /*f7230*/  @!UPT UIADD3 URZ, URZ, URZ, URZ ;  /* 0x0000003f3f3ff290 */ /* 0x000ff6000fffe03f */
[----:B------:R-:W-:Y:S01]  /*f7240*/  @!UPT UIADD3 URZ, URZ, URZ, URZ ;  /* 0x0000003f3f3ff290 */ /* 0x000fe2000fffe03f */
[----:B------:R-:W-:Y:S04]  /*f7250*/  STL.64 [R1+0x9a0], R64 ;  /* 0x0009a04001007387 */ /* 0x000fe80000100a00 */
        /* <DEDUP_REMOVED lines=31> */
[----:B-1----:R-:W3:Y:S04]  /*f7450*/  LDL.64 R74, [R1+0x28] ;  /* 0x00002800014a7983 */ /* 0x002ee80000100a00 */
[----:B--2---:R-:W2:Y:S04]  /*f7460*/  LDL.64 R66, [R1+0x18] ;  /* 0x0000180001427983 */ /* 0x004ea80000100a00 */
[----:B------:R-:W4:Y:S04]  /*f7470*/  LDL.LU R84, [R1+0x1080] ;  /* 0x0010800001547983 */ /* 0x000f280000300800 */
[----:B------:R-:W4:Y:S04]  /*f7480*/  LDL.LU R85, [R1+0x1084] ;  /* 0x0010840001557983 */ /* 0x000f280000300800 */
[----:B------:R-:W4:Y:S04]  /*f7490*/  LDL.LU R86, [R1+0x1088] ;  /* 0x0010880001567983 */ /* 0x000f280000300800 */
[----:B------:R-:W4:Y:S04]  /*f74a0*/  LDL.LU R87, [R1+0x108c] ;  /* 0x00108c0001577983 */ /* 0x000f280000300800 */
[----:B------:R-:W4:Y:S04]  /*f74b0*/  LDL.64 R90, [R1+0x8] ;  /* 0x00000800015a7983 */ /* 0x000f280000100a00 */
        /* <DEDUP_REMOVED lines=24> */
[----:B---3--:R-:W-:Y:S01]  /*f7640*/  HMMA.1688.F32.TF32 R148, R20, R74, R148 ;  /* 0x0000004a1494723c */ /* 0x008fe20000081094 */
[----:B------:R-:W-:Y:S01]  /*f7650*/  MOV R2, R74 ;  /* 0x0000004a00027202 */ /* 0x000fe20000000f00 */
[----:B------:R-:W-:-:S02]  /*f7660*/  IMAD.MOV.U32 R0, RZ, RZ, R75 ;  /* 0x000000ffff007224 */ /* 0x000fc400078e004b */
[----:B--2---:R-:W-:Y:S01]  /*f7670*/  IMAD.MOV.U32 R69, RZ, RZ, R66 ;  /* 0x000000ffff457224 */ /* 0x004fe200078e0042 */
[----:B------:R-:W-:-:S03]  /*f7680*/  MOV R68, R67 ;  /* 0x0000004300447202 */ /* 0x000fc60000000f00 */
[C---:B------:R-:W-:Y:S08]  /*f7690*/  HMMA.1688.F32.TF32 R72, R20.reuse, R66, R240 ;  /* 0x000000421448723c */ /* 0x040ff000000810f0 */
[C---:B----4-:R-:W-:Y:S07]  /*f76a0*/  HMMA.1688.F32.TF32 R64, R20.reuse, R90, R84 ;  /* 0x0000005a1440723c */ /* 0x050fee0000081054 */
[----:B------:R-:W-:Y:S04]  /*f76b0*/  STL.64 [R1+0x990], R148 ;  /* 0x0009909401007387 */ /* 0x000fe80000100a00 */
[----:B------:R1:W-:Y:S04]  /*f76c0*/  STL.64 [R1+0x998], R150 ;  /* 0x0009989601007387 */ /* 0x0003e80000100a00 */
[----:B-1----:R-:W2:Y:S04]  /*f76d0*/  LDL.LU.64 R150, [R1+0x73c8] ;  /* 0x0073c80001967983 */ /* 0x002ea80000300a00 */
[----:B------:R-:W3:Y:S04]  /*f76e0*/  LDL.LU.64 R148, [R1+0x73c0] ;  /* 0x0073c00001947983 */ /* 0x000ee80000300a00 */
[----:B------:R-:W-:Y:S04]  /*f76f0*/  STL.64 [R1+0x980], R72 ;  /* 0x0009804801007387 */ /* 0x000fe80000100a00 */
[----:B------:R-:W-:Y:S04]  /*f7700*/  STL.64 [R1+0x988], R74 ;  /* 0x0009884a01007387 */ /* 0x000fe80000100a00 */
[----:B------:R-:W-:Y:S04]  /*f7710*/  STL.64 [R1+0x72d0], R70 ;  /* 0x0072d04601007387 */ /* 0x000fe80000100a00 */
[----:B------:R-:W-:Y:S04]  /*f7720*/  STL.64 [R1+0x72c8], R68 ;  /* 0x0072c84401007387 */ /* 0x000fe80000100a00 */
[----:B------:R-:W-:Y:S04]  /*f7730*/  STL.64 [R1+0x970], R64 ;  /* 0x0009704001007387 */ /* 0x000fe80000100a00 */
[----:B------:R1:W-:Y:S04]  /*f7740*/  STL.64 [R1+0x978], R66 ;  /* 0x0009784201007387 */ /* 0x0003e80000100a00 */
[----:B------:R-:W4:Y:S01]  /*f7750*/  LDL.LU R120, [R1+0x3080] ;  /* 0x0030800001787983 */ /* 0x000f220000300800 */
[C---:B-1----:R-:W-:Y:S03]  /*f7760*/  HMMA.1688.F32.TF32 R64, R20.reuse, R250, R92 ;  /* 0x000000fa1440723c */ /* 0x042fe6000008105c */
[----:B------:R-:W-:Y:S04]  /*f7770*/  STL.64 [R1+0x7288], R250 ;  /* 0x007288fa01007387 */ /* 0x000fe80000100a00 */
[----:B------:R-:W-:Y:S11]  /*f7780*/  STL.64 [R1+0x7280], R248 ;  /* 0x007280f801007387 */ /* 0x000ff60000100a00 */
[----:B------:R-:W-:Y:S05]  /*f7790*/  @!UPT UIADD3 URZ, URZ, URZ, URZ ;  /* 0x0000003f3f3ff290 */ /* 0x000fea000fffe03f */
[----:B------:R-:W-:Y:S04]  /*f77a0*/  STL.64 [R1+0xa60], R64 ;  /* 0x000a604001007387 */ /* 0x000fe80000100a00 */
[----:B------:R1:W-:Y:S04]  /*f77b0*/  STL.64 [R1+0xa68], R66 ;  /* 0x000a684201007387 */ /* 0x0003e80000100a00 */
[----:B------:R-:W2:Y:S01]  /*f77c0*/  LDL.LU R117, [R1+0x2a64] ;  /* 0x002a640001757983 */ /* 0x000ea20000300800 */
[C---:B-1----:R-:W-:Y:S03]  /*f77d0*/  HMMA.1688.F32.TF32 R64, R20.reuse, R246, R96 ;  /* 0x000000f61440723c */ /* 0x042fe60000081060 */
[----:B------:R-:W-:Y:S04]  /*f77e0*/  STL.64 [R1+0x7298], R246 ;  /* 0x007298f601007387 */ /* 0x000fe80000100a00 */
[----:B------:R-:W-:Y:S11]  /*f77f0*/  STL.64 [R1+0x7290], R244 ;  /* 0x007290f401007387 */ /* 0x000ff60000100a00 */
[----:B------:R-:W-:Y:S05]  /*f7800*/  @!UPT UIADD3 URZ, URZ, URZ, URZ ;  /* 0x0000003f3f3ff290 */ /* 0x000fea000fffe03f */
[----:B------:R-:W-:Y:S04]  /*f7810*/  STL.64 [R1+0xa50], R64 ;  /* 0x000a504001007387 */ /* 0x000fe80000100a00 */
[----:B------:R1:W-:Y:S02]  /*f7820*/  STL.64 [R1+0xa58], R66 ;  /* 0x000a584201007387 */ /* 0x0003e40000100a00 */
[C---:B-1----:R-:W-:Y:S02]  /*f7830*/  HMMA.1688.F32.TF32 R64, R20.reuse, R18, R100 ;  /* 0x000000121440723c */ /* 0x042fe40000081064 */
[----:B------:R-:W-:Y:S04]  /*f7840*/  STL.64 [R1+0x72a8], R18 ;  /* 0x0072a81201007387 */ /* 0x000fe80000100a00 */
[----:B------:R1:W-:Y:S02]  /*f7850*/  STL.64 [R1+0x72a0], R16 ;  /* 0x0072a01001007387 */ /* 0x0003e40000100a00 */
[C---:B-1----:R-:W-:Y:S11]  /*f7860*/  HMMA.1688.F32.TF32 R16, R20.reuse, R10, R104 ;  /* 0x0000000a1410723c */ /* 0x042ff60000081068 */
[----:B------:R-:W-:Y:S04]  /*f7870*/  @!UPT UIADD3 URZ, URZ, URZ, URZ ;  /* 0x0000003f3f3ff290 */ /* 0x000fe8000fffe03f */
[----:B------:R-:W-:Y:S04]  /*f7880*/  STL.64 [R1+0xa40], R64 ;  /* 0x000a404001007387 */ /* 0x000fe80000100a00 */
[----:B------:R-:W-:Y:S04]  /*f7890*/  STL.64 [R1+0xa48], R66 ;  /* 0x000a484201007387 */ /* 0x000fe80000100a00 */
        /* <DEDUP_REMOVED lines=13> */
[----:B------:R1:W-:Y:S02]  /*f7970*/  STL.64 [R1+0xae8], R18 ;  /* 0x000ae81201007387 */ /* 0x0003e40000100a00 */
[C---:B-1----:R-:W-:Y:S07]  /*f7980*/  HMMA.1688.F32.TF32 R64, R20.reuse, R230, R136 ;  /* 0x000000e61440723c */ /* 0x042fee0000081088 */
[----:B------:R-:W-:Y:S01]  /*f7990*/  STL.64 [R1+0xad0], R8 ;  /* 0x000ad00801007387 */ /* 0x000fe20000100a00 */
[C---:B------:R-:W-:Y:S03]  /*f79a0*/  HMMA.1688.F32.TF32 R16, R20.reuse, R226, R140 ;  /* 0x000000e21410723c */ /* 0x040fe6000008108c */
[----:B------:R1:W-:Y:S05]  /*f79b0*/  STL.64 [R1+0xad8], R10 ;  /* 0x000ad80a01007387 */ /* 0x0003ea0000100a00 */
[----:B-1----:R-:W-:Y:S07]  /*f79c0*/  HMMA.1688.F32.TF32 R8, R20, R222, R144 ;  /* 0x000000de1408723c */ /* 0x002fee0000081090 */
[----:B------:R1:W-:Y:S04]  /*f79d0*/  STL.64 [R1+0xb10], R64 ;  /* 0x000b104001007387 */ /* 0x0003e80000100a00 */
[----:B------:R1:W-:Y:S04]  /*f79e0*/  STL.64 [R1+0xb18], R66 ;  /* 0x000b184201007387 */ /* 0x0003e80000100a00 */
[----:B------:R-:W2:Y:S04]  /*f79f0*/  LDL.LU R100, [R1+0x15c0] ;  /* 0x0015c00001647983 */ /* 0x000ea80000300800 */
[----:B------:R-:W-:Y:S04]  /*f7a00*/  STL.64 [R1+0xb20], R16 ;  /* 0x000b201001007387 */ /* 0x000fe80000100a00 */
[----:B------:R-:W-:Y:S04]  /*f7a10*/  STL.64 [R1+0xb28], R18 ;  /* 0x000b281201007387 */ /* 0x000fe80000100a00 */
        /* <DEDUP_REMOVED lines=88> */
[----:B------:R1:W-:Y:S04]  /*f7fa0*/  STL.64 [R1+0x7270], R220 ;  /* 0x007270dc01007387 */ /* 0x0003e80000100a00 */
[----:B-1----:R-:W4:Y:S04]  /*f7fb0*/  LDL.LU R220, [R1+0x12c0] ;  /* 0x0012c00001dc7983 */ /* 0x002f280000300800 */
[----:B------:R-:W4:Y:S04]  /*f7fc0*/  LDL.LU R221, [R1+0x12c4] ;  /* 0x0012c40001dd7983 */ /* 0x000f280000300800 */
[----:B------:R-:W4:Y:S04]  /*f7fd0*/  LDL.LU R222, [R1+0x12c8] ;  /* 0x0012c80001de7983 */ /* 0x000f280000300800 */
[----:B------:R-:W4:Y:S01]  /*f7fe0*/  LDL.LU R223, [R1+0x12cc] ;  /* 0x0012cc0001df7983 */ /* 0x000f220000300800 */
[C---:B--2---:R-:W-:Y:S08]  /*f7ff0*/  HMMA.1688.F32.TF32 R140, R20.reuse, R214, R140 ;  /* 0x000000d6148c723c */ /* 0x044ff0000008108c */
[C---:B---3--:R-:W-:Y:S08]  /*f8000*/  HMMA.1688.F32.TF32 R144, R20.reuse, R218, R144 ;  /* 0x000000da1490723c */ /* 0x048ff00000081090 */
[C---:B------:R-:W-:Y:S11]  /*f8010*/  HMMA.1688.F32.TF32 R136, R20.reuse, R210, R136 ;  /* 0x000000d21488723c */ /* 0x040ff60000081088 */
[----:B------:R-:W-:Y:S04]  /*f8020*/  @!UPT UIADD3 URZ, URZ, URZ, URZ ;  /* 0x0000003f3f3ff290 */ /* 0x000fe8000fffe03f */
[----:B------:R-:W-:Y:S04]  /*f8030*/  STL.64 [R1+0xb40], R144 ;  /* 0x000b409001007387 */ /* 0x000fe80000100a00 */
[----:B------:R1:W-:Y:S04]  /*f8040*/  STL.64 [R1+0xb48], R146 ;  /* 0x000b489201007387 */ /* 0x0003e80000100a00 */
[----:B-1----:R-:W2:Y:S04]  /*f8050*/  LDL.LU.64 R146, [R1+0x73b8] ;  /* 0x0073b80001927983 */ /* 0x002ea80000300a00 */
[----:B------:R-:W3:Y:S04]  /*f8060*/  LDL.LU.64 R144, [R1+0x73b0] ;  /* 0x0073b00001907983 */ /* 0x000ee80000300a00 */
[----:B------:R-:W-:Y:S04]  /*f8070*/  STL.64 [R1+0xb50], R140 ;  /* 0x000b508c01007387 */ /* 0x000fe80000100a00 */
[----:B------:R1:W-:Y:S04]  /*f8080*/  STL.64 [R1+0xb58], R142 ;  /* 0x000b588e01007387 */ /* 0x0003e80000100a00 */
[----:B-1----:R-:W2:Y:S01]  /*f8090*/  LDL.LU.64 R142, [R1+0x73a8] ;  /* 0x0073a800018e7983 */ /* 0x002ea20000300a00 */
[C---:B------:R-:W-:Y:S03]  /*f80a0*/  HMMA.1688.F32.TF32 R132, R20.reuse, R206, R132 ;  /* 0x000000ce1484723c */ /* 0x040fe60000081084 */
[----:B------:R-:W3:Y:S04]  /*f80b0*/  LDL.LU.64 R140, [R1+0x73a0] ;  /* 0x0073a000018c7983 */ /* 0x000ee80000300a00 */
[----:B------:R-:W-:Y:S04]  /*f80c0*/  STL.64 [R1+0xb60], R136 ;  /* 0x000b608801007387 */ /* 0x000fe80000100a00 */
[----:B------:R1:W-:Y:S04]  /*f80d0*/  STL.64 [R1+0xb68], R138 ;  /* 0x000b688a01007387 */ /* 0x0003e80000100a00 */
[----:B-1----:R-:W3:Y:S04]  /*f80e0*/  LDL.LU.64 R138, [R1+0x7398] ;  /* 0x00739800018a7983 */ /* 0x002ee80000300a00 */
[----:B------:R-:W3:Y:S04]  /*f80f0*/  LDL.LU.64 R136, [R1+0x7390] ;  /* 0x0073900001887983 */ /* 0x000ee80000300a00 */
[----:B------:R-:W-:Y:S04]  /*f8100*/  STL.64 [R1+0xb70], R132 ;  /* 0x000b708401007387 */ /* 0x000fe80000100a00 */
[----:B------:R1:W-:Y:S04]  /*f8110*/  STL.64 [R1+0xb78], R134 ;  /* 0x000b788601007387 */ /* 0x0003e80000100a00 */
[----:B-1----:R-:W3:Y:S01]  /*f8120*/  LDL.LU.64 R134, [R1+0x7388] ;  /* 0x0073880001867983 */ /* 0x002ee20000300a00 */
[C---:B----4-:R-:W-:Y:S03]  /*f8130*/  HMMA.1688.F32.TF32 R128, R20.reuse, R202, R128 ;  /* 0x000000ca1480723c */ /* 0x050fe60000081080 */
[----:B------:R-:W4:Y:S05]  /*f8140*/  LDL.LU.64 R132, [R1+0x7380] ;  /* 0x0073800001847983 */ /* 0x000f2a0000300a00 */
[C---:B------:R-:W-:Y:S08]  /*f8150*/  HMMA.1688.F32.TF32 R124, R20.reuse, R198, R124 ;  /* 0x000000c6147c723c */ /* 0x040ff0000008107c */
[C---:B------:R-:W-:Y:S07]  /*f8160*/  HMMA.1688.F32.TF32 R220, R20.reuse, R194, R220 ;  /* 0x000000c214dc723c */ /* 0x040fee00000810dc */
[----:B------:R-:W-:Y:S04]  /*f8170*/  STL.64 [R1+0xb80], R128 ;  /* 0x000b808001007387 */ /* 0x000fe80000100a00 */
[----:B------:R1:W-:Y:S04]  /*f8180*/  STL.64 [R1+0xb88], R130 ;  /* 0x000b888201007387 */ /* 0x0003e80000100a00 */
[----:B-1----:R-:W4:Y:S04]  /*f8190*/  LDL.LU.64 R130, [R1+0x7378] ;  /* 0x0073780001827983 */ /* 0x002f280000300a00 */
[----:B------:R-:W4:Y:S04]  /*f81a0*/  LDL.LU.64 R128, [R1+0x7370] ;  /* 0x0073700001807983 */ /* 0x000f280000300a00 */
[----:B------:R-:W-:Y:S04]  /*f81b0*/  STL.64 [R1+0xb90], R124 ;  /* 0x000b907c01007387 */ /* 0x000fe80000100a00 */
[----:B------:R1:W-:Y:S04]  /*f81c0*/  STL.64 [R1+0xb98], R126 ;  /* 0x000b987e01007387 */ /* 0x0003e80000100a00 */
[----:B-1----:R-:W4:Y:S04]  /*f81d0*/  LDL.LU.64 R126, [R1+0x7368] ;  /* 0x00736800017e7983 */ /* 0x002f280000300a00 */
[----:B------:R-:W4:Y:S04]  /*f81e0*/  LDL.LU.64 R124, [R1+0x7360] ;  /* 0x00736000017c7983 */ /* 0x000f280000300a00 */
[----:B------:R-:W-:Y:S04]  /*f81f0*/  STL.64 [R1+0xba0], R220 ;  /* 0x000ba0dc01007387 */ /* 0x000fe80000100a00 */
[----:B------:R1:W-:Y:S02]  /*f8200*/  STL.64 [R1+0xba8], R222 ;  /* 0x000ba8de01007387 */ /* 0x0003e40000100a00 */
[C---:B-1----:R-:W-:Y:S08]  /*f8210*/  HMMA.1688.F32.TF32 R220, R20.reuse, R190, R8 ;  /* 0x000000be14dc723c */ /* 0x042ff00000081008 */
[C---:B------:R-:W-:Y:S08]  /*f8220*/  HMMA.1688.F32.TF32 R8, R20.reuse, R186, R16 ;  /* 0x000000ba1408723c */ /* 0x040ff00000081010 */
[C---:B------:R-:W-:Y:S07]  /*f8230*/  HMMA.1688.F32.TF32 R16, R20.reuse, R178, R248 ;  /* 0x000000b21410723c */ /* 0x040fee00000810f8 */
[----:B------:R-:W-:Y:S04]  /*f8240*/  STL.64 [R1+0xbb0], R220 ;  /* 0x000bb0dc01007387 */ /* 0x000fe80000100a00 */
[----:B------:R1:W-:Y:S04]  /*f8250*/  STL.64 [R1+0xbb8], R222 ;  /* 0x000bb8de01007387 */ /* 0x0003e80000100a00 */
[----:B------:R-:W-:Y:S04]  /*f8260*/  STL.64 [R1+0xbc0], R8 ;  /* 0x000bc00801007387 */ /* 0x000fe80000100a00 */
[----:B------:R1:W-:Y:S02]  /*f8270*/  STL.64 [R1+0xbc8], R10 ;  /* 0x000bc80a01007387 */ /* 0x0003e40000100a00 */
[C---:B-1----:R-:W-:Y:S08]  /*f8280*/  HMMA.1688.F32.TF32 R220, R20.reuse, R182, R244 ;  /* 0x000000b614dc723c */ /* 0x042ff000000810f4 */
[C---:B------:R-:W-:Y:S08]  /*f8290*/  HMMA.1688.F32.TF32 R8, R20.reuse, R174, R68 ;  /* 0x000000ae1408723c */ /* 0x040ff00000081044 */
[C---:B------:R-:W-:Y:S07]  /*f82a0*/  HMMA.1688.F32.TF32 R68, R20.reuse, R170, R72 ;  /* 0x000000aa1444723c */ /* 0x040fee0000081048 */
[----:B------:R-:W-:Y:S04]  /*f82b0*/  STL.64 [R1+0xbd0], R220 ;  /* 0x000bd0dc01007387 */ /* 0x000fe80000100a00 */
[----:B------:R-:W-:Y:S04]  /*f82c0*/  STL.64 [R1+0xbd8], R222 ;  /* 0x000bd8de01007387 */ /* 0x000fe80000100a00 */
[----:B------:R-:W-:Y:S04]  /*f82d0*/  STL.64 [R1+0xbe0], R16 ;  /* 0x000be01001007387 */ /* 0x000fe80000100a00 */
[----:B------:R1:W-:Y:S04]  /*f82e0*/  STL.64 [R1+0xbe8], R18 ;  /* 0x000be81201007387 */ /* 0x0003e80000100a00 */
[----:B------:R-:W-:Y:S04]  /*f82f0*/  STL.64 [R1+0xbf0], R8 ;  /* 0x000bf00801007387 */ /* 0x000fe80000100a00 */
[----:B------:R1:W-:Y:S02]  /*f8300*/  STL.64 [R1+0xbf8], R10 ;  /* 0x000bf80a01007387 */ /* 0x0003e40000100a00 */
[C---:B-1----:R-:W-:Y:S08]  /*f8310*/  HMMA.1688.F32.TF32 R16, R20.reuse, R166, R240 ;  /* 0x000000a61410723c */ /* 0x042ff000000810f0 */
[C---:B------:R-:W-:Y:S01]  /*f8320*/  HMMA.1688.F32.TF32 R8, R20.reuse, R162, R64 ;  /* 0x000000a21408723c */ /* 0x040fe20000081040 */
[----:B------:R-:W-:Y:S04]  /*f8330*/  STL.64 [R1+0xc00], R68 ;  /* 0x000c004401007387 */ /* 0x000fe80000100a00 */
[----:B------:R-:W-:Y:S03]  /*f8340*/  STL.64 [R1+0xc08], R70 ;  /* 0x000c084601007387 */ /* 0x000fe60000100a00 */
[C---:B------:R-:W-:Y:S01]  /*f8350*/  HMMA.1688.F32.TF32 R64, R20.reuse, R158, R84 ;  /* 0x0000009e1440723c */ /* 0x040fe20000081054 */
[----:B------:R-:W-:Y:S04]  /*f8360*/  LDS R240, [R120+0x47080] ;  /* 0x0470800078f07984 */ /* 0x000fe80000000800 */
[----:B------:R-:W-:Y:S04]  /*f8370*/  LDS R242, [R120+0x47880] ;  /* 0x0478800078f27984 */ /* 0x000fe80000000800 */
[----:B------:R-:W-:Y:S04]  /*f8380*/  STL.64 [R1+0xc10], R16 ;  /* 0x000c101001007387 */ /* 0x000fe80000100a00 */
[----:B------:R1:W-:Y:S04]  /*f8390*/  STL.64 [R1+0xc18], R18 ;  /* 0x000c181201007387 */ /* 0x0003e80000100a00 */
[----:B------:R-:W-:Y:S04]  /*f83a0*/  STL.64 [R1+0xc20], R8 ;  /* 0x000c200801007387 */ /* 0x000fe80000100a00 */
[----:B------:R1:W-:Y:S02]  /*f83b0*/  STL.64 [R1+0xc28], R10 ;  /* 0x000c280a01007387 */ /* 0x0003e40000100a00 */
[C---:B-1----:R-:W-:Y:S02]  /*f83c0*/  HMMA.1688.F32.TF32 R16, R20.reuse, R154, R88 ;  /* 0x0000009a1410723c */ /* 0x042fe40000081058 */
[----:B------:R-:W-:Y:S04]  /*f83d0*/  LDS R241, [R117+0x47080] ;  /* 0x0470800075f17984 */ /* 0x000fe80000000800 */
[----:B------:R-:W1:Y:S02]  /*f83e0*/  LDS R243, [R117+0x47880] ;  /* 0x0478800075f37984 */ /* 0x000e640000000800 */
[C---:B------:R-:W-:Y:S02]  /*f83f0*/  HMMA.1688.F32.TF32 R8, R20.reuse, R150, R92 ;  /* 0x000000961408723c */ /* 0x040fe4000008105c */
[----:B------:R-:W-:Y:S04]  /*f8400*/  STL.64 [R1+0xc30], R64 ;  /* 0x000c304001007387 */ /* 0x000fe80000100a00 */
[----:B------:R-:W-:Y:S09]  /*f8410*/  STL.64 [R1+0xc38], R66 ;  /* 0x000c384201007387 */ /* 0x000ff20000100a00 */
[----:B------:R-:W-:Y:S04]  /*f8420*/  STL.64 [R1+0xc40], R16 ;  /* 0x000c401001007387 */ /* 0x000fe80000100a00 */
[----:B------:R2:W-:Y:S04]  /*f8430*/  STL.64 [R1+0xc48], R18 ;  /* 0x000c481201007387 */ /* 0x0005e80000100a00 */
[----:B------:R-:W-:Y:S04]  /*f8440*/  STL.64 [R1+0xc50], R8 ;  /* 0x000c500801007387 */ /* 0x000fe80000100a00 */
[----:B------:R1:W-:Y:S01]  /*f8450*/  STL.64 [R1+0xc58], R10 ;  /* 0x000c580a01007387 */ /* 0x0003e20000100a00 */
[C---:B--2---:R-:W-:Y:S08]  /*f8460*/  HMMA.1688.F32.TF32 R16, R20.reuse, R146, R96 ;  /* 0x000000921410723c */ /* 0x044ff00000081060 */
[C---:B-1----:R-:W-:Y:S01]  /*f8470*/  HMMA.1688.F32.TF32 R8, R20.reuse, R142, R100 ;  /* 0x0000008e1408723c */ /* 0x042fe20000081064 */
[----:B------:R-:W-:Y:S11]  /*f8480*/  STL.64 [R1+0x7268], R142 ;  /* 0x0072688e01007387 */ /* 0x000ff60000100a00 */
[----:B------:R-:W-:Y:S03]  /*f8490*/  @!UPT UIADD3 URZ, URZ, URZ, URZ ;  /* 0x0000003f3f3ff290 */ /* 0x000fe6000fffe03f */
[----:B------:R-:W-:Y:S04]  /*f84a0*/  STL.64 [R1+0xc60], R16 ;  /* 0x000c601001007387 */ /* 0x000fe80000100a00 */
[----:B------:R-:W-:Y:S04]  /*f84b0*/  STL.64 [R1+0xc68], R18 ;  /* 0x000c681201007387 */ /* 0x000fe80000100a00 */
[----:B---3--:R-:W-:Y:S04]  /*f84c0*/  STL.64 [R1+0x7260], R140 ;  /* 0x0072608c01007387 */ /* 0x008fe80000100a00 */
        /* <DEDUP_REMOVED lines=8> */
[----:B------:R-:W2:Y:S01]  /*f8550*/  LDL.LU R64, [R1+0x1750] ;  /* 0x0017500001407983 */ /* 0x000ea20000300800 */
[C---:B-1----:R-:W-:Y:S11]  /*f8560*/  HMMA.1688.F32.TF32 R8, R20.reuse, R134, R108 ;  /* 0x000000861408723c */ /* 0x042ff6000008106c */
[----:B------:R-:W-:Y:S11]  /*f8570*/  @!UPT UIADD3 URZ, URZ, URZ, URZ ;  /* 0x0000003f3f3ff290 */ /* 0x000ff6000fffe03f */
[----:B------:R-:W-:Y:S01]  /*f8580*/  @!UPT UIADD3 URZ, URZ, URZ, URZ ;  /* 0x0000003f3f3ff290 */ /* 0x000fe2000fffe03f */
        /* <DEDUP_REMOVED lines=41> */
[----:B------:R-:W3:Y:S04]  /*f8820*/  LDL.LU R68, [R1+0x1730] ;  /* 0x0017300001447983 */ /* 0x000ee80000300800 */
[----:B------:R-:W3:Y:S04]  /*f8830*/  LDL.LU R69, [R1+0x1734] ;  /* 0x0017340001457983 */ /* 0x000ee80000300800 */
[----:B------:R-:W3:Y:S04]  /*f8840*/  LDL.LU R70, [R1+0x1738] ;  /* 0x0017380001467983 */ /* 0x000ee80000300800 */
[----:B------:R-:W3:Y:S04]  /*f8850*/  LDL.LU R71, [R1+0x173c] ;  /* 0x00173c0001477983 */ /* 0x000ee80000300800 */
[----:B------:R-:W-:Y:S04]  /*f8860*/  STL.64 [R1+0x7248], R134 ;  /* 0x0072488601007387 */ /* 0x000fe80000100a00 */
[----:B----4-:R1:W-:Y:S04]  /*f8870*/  STL.64 [R1+0x7240], R132 ;  /* 0x0072408401007387 */ /* 0x0103e80000100a00 */
[----:B-1----:R-:W4:Y:S04]  /*f8880*/  LDL.LU R132, [R1+0x16b0] ;  /* 0x0016b00001847983 */ /* 0x002f280000300800 */
[----:B------:R-:W4:Y:S04]  /*f8890*/  LDL.LU R133, [R1+0x16b4] ;  /* 0x0016b40001857983 */ /* 0x000f280000300800 */
[----:B------:R-:W4:Y:S04]  /*f88a0*/  LDL.LU R134, [R1+0x16b8] ;  /* 0x0016b80001867983 */ /* 0x000f280000300800 */
[----:B------:R-:W4:Y:S04]  /*f88b0*/  LDL.LU R135, [R1+0x16bc] ;  /* 0x0016bc0001877983 */ /* 0x000f280000300800 */
        /* <DEDUP_REMOVED lines=33> */
[----:B------:R-:W-:Y:S04]  /*f8ad0*/  STL.64 [R1+0x7238], R130 ;  /* 0x0072388201007387 */ /* 0x000fe80000100a00 */
[----:B------:R1:W-:Y:S04]  /*f8ae0*/  STL.64 [R1+0x7230], R128 ;  /* 0x0072308001007387 */ /* 0x0003e80000100a00 */
[----:B-1----:R-:W2:Y:S04]  /*f8af0*/  LDL.LU R128, [R1+0x16a0] ;  /* 0x0016a00001807983 */ /* 0x002ea80000300800 */
[----:B------:R-:W2:Y:S04]  /*f8b00*/  LDL.LU R129, [R1+0x16a4] ;  /* 0x0016a40001817983 */ /* 0x000ea80000300800 */
[----:B------:R-:W2:Y:S04]  /*f8b10*/  LDL.LU R130, [R1+0x16a8] ;  /* 0x0016a80001827983 */ /* 0x000ea80000300800 */
[----:B------:R-:W2:Y:S01]  /*f8b20*/  LDL.LU R131, [R1+0x16ac] ;  /* 0x0016ac0001837983 */ /* 0x000ea20000300800 */
[C---:B---3--:R-:W-:Y:S08]  /*f8b30*/  HMMA.1688.F32.TF32 R84, R20.reuse, R126, R84 ;  /* 0x0000007e1454723c */ /* 0x048ff00000081054 */
[C---:B----4-:R-:W-:Y:S11]  /*f8b40*/  HMMA.1688.F32.TF32 R108, R20.reuse, R78, R108 ;  /* 0x0000004e146c723c */ /* 0x050ff6000008106c */
[----:B------:R-:W-:Y:S04]  /*f8b50*/  @!UPT UIADD3 URZ, URZ, URZ, URZ ;  /* 0x0000003f3f3ff290 */ /* 0x000fe8000fffe03f */
[----:B------:R-:W-:Y:S04]  /*f8b60*/  STL.64 [R1+0xda0], R84 ;  /* 0x000da05401007387 */ /* 0x000fe80000100a00 */
[----:B------:R1:W-:Y:S04]  /*f8b70*/  STL.64 [R1+0xda8], R86 ;  /* 0x000da85601007387 */ /* 0x0003e80000100a00 */
[----:B-1----:R-:W3:Y:S04]  /*f8b80*/  LDL.LU.64 R86, [R1+0x7358] ;  /* 0x0073580001567983 */ /* 0x002ee80000300a00 */
[----:B------:R-:W4:Y:S04]  /*f8b90*/  LDL.LU.64 R84, [R1+0x7350] ;  /* 0x0073500001547983 */ /* 0x000f280000300a00 */
        /* <DEDUP_REMOVED lines=9> */
[C---:B------:R-:W-:Y:S03]  /*f8c30*/  HMMA.1688.F32.TF32 R104, R20.reuse, R82, R104 ;  /* 0x000000521468723c */ /* 0x040fe60000081068 */
[----:B------:R-:W3:Y:S04]  /*f8c40*/  LDL.LU.64 R108, [R1+0x7340] ;  /* 0x00734000016c7983 */ /* 0x000ee80000300a00 */
[----:B------:R-:W-:Y:S04]  /*f8c50*/  STL.64 [R1+0x7218], R78 ;  /* 0x0072184e01007387 */ /* 0x000fe80000100a00 */
[----:B------:R1:W-:Y:S04]  /*f8c60*/  STL.64 [R1+0x7210], R76 ;  /* 0x0072104c01007387 */ /* 0x0003e80000100a00 */
[----:B-1----:R-:W3:Y:S04]  /*f8c70*/  LDL.LU R76, [R1+0x1680] ;  /* 0x00168000014c7983 */ /* 0x002ee80000300800 */
[----:B------:R-:W3:Y:S04]  /*f8c80*/  LDL.LU R77, [R1+0x1684] ;  /* 0x00168400014d7983 */ /* 0x000ee80000300800 */
[----:B------:R-:W3:Y:S04]  /*f8c90*/  LDL.LU R78, [R1+0x1688] ;  /* 0x00168800014e7983 */ /* 0x000ee80000300800 */
[----:B------:R-:W3:Y:S04]  /*f8ca0*/  LDL.LU R79, [R1+0x168c] ;  /* 0x00168c00014f7983 */ /* 0x000ee80000300800 */
[----:B------:R-:W-:Y:S04]  /*f8cb0*/  STL.64 [R1+0xdc0], R104 ;  /* 0x000dc06801007387 */ /* 0x000fe80000100a00 */
[----:B------:R1:W-:Y:S01]  /*f8cc0*/  STL.64 [R1+0xdc8], R106 ;  /* 0x000dc86a01007387 */ /* 0x0003e20000100a00 */
[C---:B------:R-:W-:Y:S03]  /*f8cd0*/  HMMA.1688.F32.TF32 R100, R20.reuse, R122, R100 ;  /* 0x0000007a1464723c */ /* 0x040fe60000081064 */
[----:B-1----:R-:W3:Y:S04]  /*f8ce0*/  LDL.LU.64 R106, [R1+0x7338] ;  /* 0x00733800016a7983 */ /* 0x002ee80000300a00 */
[----:B------:R-:W3:Y:S04]  /*f8cf0*/  LDL.LU.64 R104, [R1+0x7330] ;  /* 0x0073300001687983 */ /* 0x000ee80000300a00 */
[----:B------:R-:W-:Y:S04]  /*f8d00*/  STL.64 [R1+0x7208], R82 ;  /* 0x0072085201007387 */ /* 0x000fe80000100a00 */
[----:B------:R1:W-:Y:S04]  /*f8d10*/  STL.64 [R1+0x7200], R80 ;  /* 0x0072005001007387 */ /* 0x0003e80000100a00 */
[----:B-1----:R-:W3:Y:S04]  /*f8d20*/  LDL.LU R80, [R1+0x1670] ;  /* 0x0016700001507983 */ /* 0x002ee80000300800 */
[----:B------:R-:W3:Y:S04]  /*f8d30*/  LDL.LU R81, [R1+0x1674] ;  /* 0x0016740001517983 */ /* 0x000ee80000300800 */
[----:B------:R-:W3:Y:S04]  /*f8d40*/  LDL.LU R82, [R1+0x1678] ;  /* 0x0016780001527983 */ /* 0x000ee80000300800 */
[----:B------:R-:W3:Y:S01]  /*f8d50*/  LDL.LU R83, [R1+0x167c] ;  /* 0x00167c0001537983 */ /* 0x000ee20000300800 */
[C---:B------:R-:W-:Y:S03]  /*f8d60*/  HMMA.1688.F32.TF32 R96, R20.reuse, R118, R96 ;  /* 0x000000761460723c */ /* 0x040fe60000081060 */
[----:B------:R-:W-:Y:S05]  /*f8d70*/  STL.64 [R1+0xdd0], R100 ;  /* 0x000dd06401007387 */ /* 0x000fea0000100a00 */
[C---:B------:R-:W-:Y:S01]  /*f8d80*/  HMMA.1688.F32.TF32 R92, R20.reuse, R114, R92 ;  /* 0x00000072145c723c */ /* 0x040fe2000008105c */
[----:B------:R1:W-:Y:S04]  /*f8d90*/  STL.64 [R1+0xdd8], R102 ;  /* 0x000dd86601007387 */ /* 0x0003e80000100a00 */
[----:B-1----:R-:W4:Y:S04]  /*f8da0*/  LDL.LU.64 R102, [R1+0x7328] ;  /* 0x0073280001667983 */ /* 0x002f280000300a00 */
[----:B------:R-:W4:Y:S06]  /*f8db0*/  LDL.LU.64 R100, [R1+0x7320] ;  /* 0x0073200001647983 */ /* 0x000f2c0000300a00 */
[----:B------:R-:W-:Y:S04]  /*f8dc0*/  STL.64 [R1+0xde0], R96 ;  /* 0x000de06001007387 */ /* 0x000fe80000100a00 */
[----:B------:R1:W-:Y:S04]  /*f8dd0*/  STL.64 [R1+0xde8], R98 ;  /* 0x000de86201007387 */ /* 0x0003e80000100a00 */
[----:B-1----:R-:W4:Y:S04]  /*f8de0*/  LDL.LU.64 R98, [R1+0x7318] ;  /* 0x0073180001627983 */ /* 0x002f280000300a00 */
[----:B------:R-:W4:Y:S04]  /*f8df0*/  LDL.LU.64 R96, [R1+0x7310] ;  /* 0x0073100001607983 */ /* 0x000f280000300a00 */
[----:B------:R-:W-:Y:S04]  /*f8e00*/  STL.64 [R1+0xdf0], R92 ;  /* 0x000df05c01007387 */ /* 0x000fe80000100a00 */
[----:B------:R1:W-:Y:S04]  /*f8e10*/  STL.64 [R1+0xdf8], R94 ;  /* 0x000df85e01007387 */ /* 0x0003e80000100a00 */
[----:B-1----:R-:W4:Y:S04]  /*f8e20*/  LDL.LU.64 R94, [R1+0x7308] ;  /* 0x00730800015e7983 */ /* 0x002f280000300a00 */
[----:B------:R-:W4:Y:S01]  /*f8e30*/  LDL.LU.64 R92, [R1+0x7300] ;  /* 0x00730000015c7983 */ /* 0x000f220000300a00 */
[C---:B--2---:R-:W-:Y:S11]  /*f8e40*/  HMMA.1688.F32.TF32 R88, R20.reuse, R110, R88 ;  /* 0x0000006e1458723c */ /* 0x044ff60000081058 */
[----:B------:R-:W-:Y:S11]  /*f8e50*/  @!UPT UIADD3 URZ, URZ, URZ, URZ ;  /* 0x0000003f3f3ff290 */ /* 0x000ff6000fffe03f */
[----:B------:R-:W-:Y:S01]  /*f8e60*/  @!UPT UIADD3 URZ, URZ, URZ, URZ ;  /* 0x0000003f3f3ff290 */ /* 0x000fe2000fffe03f */
[----:B------:R-:W-:Y:S04]  /*f8e70*/  STL.64 [R1+0xe00], R88 ;  /* 0x000e005801007387 */ /* 0x000fe80000100a00 */
[----:B------:R1:W-:Y:S04]  /*f8e80*/  STL.64 [R1+0xe08], R90 ;  /* 0x000e085a01007387 */ /* 0x0003e80000100a00 */
[----:B-1----:R-:W2:Y:S04]  /*f8e90*/  LDL.LU.64 R90, [R1+0x72f8] ;  /* 0x0072f800015a7983 */ /* 0x002ea80000300a00 */
[----:B------:R-:W2:Y:S01]  /*f8ea0*/  LDL.LU.64 R88, [R1+0x72f0] ;  /* 0x0072f00001587983 */ /* 0x000ea20000300a00 */
[C---:B---3--:R-:W-:Y:S11]  /*f8eb0*/  HMMA.1688.F32.TF32 R80, R20.reuse, R106, R80 ;  /* 0x0000006a1450723c */ /* 0x048ff60000081050 */
[----:B------:R-:W-:Y:S11]  /*f8ec0*/  @!UPT UIADD3 URZ, URZ, URZ, URZ ;  /* 0x0000003f3f3ff290 */ /* 0x000ff6000fffe03f */
[----:B------:R-:W-:Y:S01]  /*f8ed0*/  @!UPT UIADD3 URZ, URZ, URZ, URZ ;  /* 0x0000003f3f3ff290 */ /* 0x000fe2000fffe03f */
[----:B------:R-:W-:Y:S04]  /*f8ee0*/  STL.64 [R1+0xe10], R80 ;  /* 0x000e105001007387 */ /* 0x000fe80000100a00 */
[----:B------:R4:W-:Y:S02]  /*f8ef0*/  STL.64 [R1+0xe18], R82 ;  /* 0x000e185201007387 */ /* 0x0009e40000100a00 */
[C---:B----4-:R-:W-:Y:S08]  /*f8f00*/  HMMA.1688.F32.TF32 R80, R20.reuse, R102, R76 ;  /* 0x000000661450723c */ /* 0x050ff0000008104c */
[C---:B------:R-:W-:Y:S11]  /*f8f10*/  HMMA.1688.F32.TF32 R124, R20.reuse, R98, R124 ;  /* 0x00000062147c723c */ /* 0x040ff6000008107c */
[----:B------:R-:W-:Y:S04]  /*f8f20*/  @!UPT UIADD3 URZ, URZ, URZ, URZ ;  /* 0x0000003f3f3ff290 */ /* 0x000fe8000fffe03f */
[----:B------:R-:W-:Y:S04]  /*f8f30*/  STL.64 [R1+0xe20], R80 ;  /* 0x000e205001007387 */ /* 0x000fe80000100a00 */
[----:B------:R-:W-:Y:S01]  /*f8f40*/  STL.64 [R1+0xe28], R82 ;  /* 0x000e285201007387 */ /* 0x000fe20000100a00 */
[C---:B------:R-:W-:Y:S03]  /*f8f50*/  HMMA.1688.F32.TF32 R76, R20.reuse, R94, R128 ;  /* 0x0000005e144c723c */ /* 0x040fe60000081080 */
[----:B------:R-:W-:Y:S04]  /*f8f60*/  STL.64 [R1+0xe30], R124 ;  /* 0x000e307c01007387 */ /* 0x000fe80000100a00 */
[----:B------:R1:W-:Y:S01]  /*f8f70*/  STL.64 [R1+0xe38], R126 ;  /* 0x000e387e01007387 */ /* 0x0003e20000100a00 */
[C---:B------:R-:W-:Y:S08]  /*f8f80*/  HMMA.1688.F32.TF32 R8, R20.reuse, R34, R8 ;  /* 0x000000221408723c */ /* 0x040ff00000081008 */
[C---:B-1----:R-:W-:Y:S07]  /*f8f90*/  HMMA.1688.F32.TF32 R124, R20.reuse, R86, R136 ;  /* 0x00000056147c723c */ /* 0x042fee0000081088 */
[----:B------:R-:W-:Y:S04]  /*f8fa0*/  STL.64 [R1+0xe40], R76 ;  /* 0x000e404c01007387 */ /* 0x000fe80000100a00 */
[----:B------:R1:W-:Y:S02]  /*f8fb0*/  STL.64 [R1+0xe48], R78 ;  /* 0x000e484e01007387 */ /* 0x0003e40000100a00 */
[C---:B-1----:R-:W-:Y:S08]  /*f8fc0*/  HMMA.1688.F32.TF32 R76, R20.reuse, R26, R140 ;  /* 0x0000001a144c723c */ /* 0x042ff0000008108c */
[C---:B------:R-:W-:Y:S08]  /*f8fd0*/  HMMA.1688.F32.TF32 R68, R20.reuse, R50, R68 ;  /* 0x000000321444723c */ /* 0x040ff00000081044 */
        /* <DEDUP_REMOVED lines=12> */
[----:B------:R-:W-:Y:S04]  /*f90a0*/  STL.64 [R1+0xe88], R82 ;  /* 0x000e885201007387 */ /* 0x000fe80000100a00 */
[----:B------:R-:W-:Y:S01]  /*f90b0*/  STL.64 [R1+0xe90], R8 ;  /* 0x000e900801007387 */ /* 0x000fe20000100a00 */
[C---:B------:R-:W-:Y:S03]  /*f90c0*/  HMMA.1688.F32.TF32 R16, R20.reuse, R42, R244 ;  /* 0x0000002a1410723c */ /* 0x040fe600000810f4 */
[----:B------:R1:W-:Y:S05]  /*f90d0*/  STL.64 [R1+0xe98], R10 ;  /* 0x000e980a01007387 */ /* 0x0003ea0000100a00 */
[C---:B-1----:R-:W-:Y:S07]  /*f90e0*/  HMMA.1688.F32.TF32 R8, R20.reuse, R46, R248 ;  /* 0x0000002e1408723c */ /* 0x042fee00000810f8 */
[----:B------:R-:W-:Y:S04]  /*f90f0*/  STL.64 [R1+0xea0], R76 ;  /* 0x000ea04c01007387 */ /* 0x000fe80000100a00 */
[----:B------:R-:W-:Y:S04]  /*f9100*/  STL.64 [R1+0xea8], R78 ;  /* 0x000ea84e01007387 */ /* 0x000fe80000100a00 */
[----:B------:R-:W-:Y:S04]  /*f9110*/  STL.64 [R1+0xeb0], R16 ;  /* 0x000eb01001007387 */ /* 0x000fe80000100a00 */
[----:B------:R1:W-:Y:S04]  /*f9120*/  STL.64 [R1+0xeb8], R18 ;  /* 0x000eb81201007387 */ /* 0x0003e80000100a00 */
[----:B------:R-:W-:Y:S01]  /*f9130*/  STL.64 [R1+0xec0], R8 ;  /* 0x000ec00801007387 */ /* 0x000fe20000100a00 */
[C---:B-1----:R-:W-:Y:S03]  /*f9140*/  HMMA.1688.F32.TF32 R16, R20.reuse, R54, R72 ;  /* 0x000000361410723c */ /* 0x042fe60000081048 */
[----:B------:R1:W-:Y:S05]  /*f9150*/  STL.64 [R1+0xec8], R10 ;  /* 0x000ec80a01007387 */ /* 0x0003ea0000100a00 */
[----:B-1----:R-:W-:Y:S01]  /*f9160*/  HMMA.1688.F32.TF32 R8, R20, R58, R64 ;  /* 0x0000003a1408723c */ /* 0x002fe20000081040 */
[----:B------:R1:W-:Y:S04]  /*f9170*/  STL.64 [R1+0xed0], R68 ;  /* 0x000ed04401007387 */ /* 0x0003e80000100a00 */
[----:B------:R2:W-:Y:S04]  /*f9180*/  STL.64 [R1+0xed8], R70 ;  /* 0x000ed84601007387 */ /* 0x0005e80000100a00 */
[----:B------:R-:W3:Y:S06]  /*f9190*/  LDL.LU R140, [R1+0x1850] ;  /* 0x00185000018c7983 */ /* 0x000eec0000300800 */
        /* <DEDUP_REMOVED lines=49> */
[----:B------:R-:W4:Y:S04]  /*f94b0*/  LDL.LU R10, [R1+0x1798] ;  /* 0x00179800010a7983 */ /* 0x000f280000300800 */
[----:B------:R-:W4:Y:S01]  /*f94c0*/  LDL.LU R11, [R1+0x179c] ;  /* 0x00179c00010b7983 */ /* 0x000f220000300800 */
        /* <DEDUP_REMOVED lines=23> */
[----:B-1----:R-:W2:Y:S04]  /*f9640*/  LDL.LU.64 R66, [R1+0x72e0] ;  /* 0x0072e00001427983 */ /* 0x002ea80000300a00 */
[----:B------:R-:W3:Y:S04]  /*f9650*/  LDL.LU.64 R64, [R1+0x72d8] ;  /* 0x0072d80001407983 */ /* 0x000ee80000300a00 */
[----:B------:R-:W-:Y:S04]  /*f9660*/  STL.64 [R1+0x71e8], R62 ;  /* 0x0071e83e01007387 */ /* 0x000fe80000100a00 */
[----:B------:R-:W-:Y:S01]  /*f9670*/  STL.64 [R1+0x71e0], R60 ;  /* 0x0071e03c01007387 */ /* 0x000fe20000100a00 */
[C---:B--2---:R-:W-:Y:S11]  /*f9680*/  HMMA.1688.F32.TF32 R68, R20.reuse, R66, R68 ;  /* 0x000000421444723c */ /* 0x044ff60000081044 */
[----:B------:R-:W-:Y:S11]  /*f9690*/  @!UPT UIADD3 URZ, URZ, URZ, URZ ;  /* 0x0000003f3f3ff290 */ /* 0x000ff6000fffe03f */
[----:B------:R-:W-:Y:S01]  /*f96a0*/  @!UPT UIADD3 URZ, URZ, URZ, URZ ;  /* 0x0000003f3f3ff290 */ /* 0x000fe2000fffe03f */
[----:B------:R-:W-:Y:S04]  /*f96b0*/  STL.64 [R1+0xf10], R68 ;  /* 0x000f104401007387 */ /* 0x000fe80000100a00 */
[----:B------:R1:W-:Y:S04]  /*f96c0*/  STL.64 [R1+0xf18], R70 ;  /* 0x000f184601007387 */ /* 0x0003e80000100a00 */
[----:B-1----:R-:W2:Y:S04]  /*f96d0*/  LDL.LU.64 R70, [R1+0x72d0] ;  /* 0x0072d00001467983 */ /* 0x002ea80000300a00 */
[----:B------:R-:W4:Y:S04]  /*f96e0*/  LDL.LU.64 R68, [R1+0x72c8] ;  /* 0x0072c80001447983 */ /* 0x000f280000300a00 */
[----:B------:R-:W-:Y:S04]  /*f96f0*/  STL.64 [R1+0x71d8], R66 ;  /* 0x0071d84201007387 */ /* 0x000fe80000100a00 */
[----:B---3--:R1:W-:Y:S04]  /*f9700*/  STL.64 [R1+0x71d0], R64 ;  /* 0x0071d04001007387 */ /* 0x0083e80000100a00 */
[----:B-1----:R-:W3:Y:S04]  /*f9710*/  LDL.LU R64, [R1+0x17d0] ;  /* 0x0017d00001407983 */ /* 0x002ee80000300800 */
[----:B------:R-:W3:Y:S04]  /*f9720*/  LDL.LU R65, [R1+0x17d4] ;  /* 0x0017d40001417983 */ /* 0x000ee80000300800 */
[----:B------:R-:W3:Y:S04]  /*f9730*/  LDL.LU R66, [R1+0x17d8] ;  /* 0x0017d80001427983 */ /* 0x000ee80000300800 */
[----:B------:R-:W3:Y:S01]  /*f9740*/  LDL.LU R67, [R1+0x17dc] ;  /* 0x0017dc0001437983 */ /* 0x000ee20000300800 */
[----:B--2---:R-:W-:Y:S11]  /*f9750*/  HMMA.1688.F32.TF32 R72, R20, R70, R72 ;  /* 0x000000461448723c */ /* 0x004ff60000081048 */
[----:B------:R-:W-:Y:S11]  /*f9760*/  @!UPT UIADD3 URZ, URZ, URZ, URZ ;  /* 0x0000003f3f3ff290 */ /* 0x000ff6000fffe03f */
[----:B------:R-:W-:Y:S01]  /*f9770*/  @!UPT UIADD3 URZ, URZ, URZ, URZ ;  /* 0x0000003f3f3ff290 */ /* 0x000fe2000fffe03f */
[----:B------:R-:W-:Y:S04]  /*f9780*/  STL.64 [R1+0xf30], R72 ;  /* 0x000f304801007387 */ /* 0x000fe80000100a00 */
[----:B------:R1:W-:Y:S04]  /*f9790*/  STL.64 [R1+0xf38], R74 ;  /* 0x000f384a01007387 */ /* 0x0003e80000100a00 */
[----:B-1----:R-:W4:Y:S01]  /*f97a0*/  LDL.LU.64 R74, [R1+0x72c0] ;  /* 0x0072c000014a7983 */ /* 0x002f220000300a00 */
[----:B------:R-:W-:Y:S03]  /*f97b0*/  HMMA.1688.F32.TF32 R244, R240, R246, R16 ;  /* 0x000000f6f0f4723c */ /* 0x000fe60000081010 */
[----:B------:R-:W-:Y:S05]  /*f97c0*/  STL.64 [R1+0x71c8], R70 ;  /* 0x0071c84601007387 */ /* 0x000fea0000100a00 */
[----:B----4-:R-:W-:Y:S01]  /*f97d0*/  HMMA.1688.F32.TF32 R20, R20, R74, R8 ;  /* 0x0000004a1414723c */ /* 0x010fe20000081008 */
[----:B------:R-:W2:Y:S04]  /*f97e0*/  LDL.LU.64 R10, [R1+0x72b8] ;  /* 0x0072b800010a7983 */ /* 0x000ea80000300a00 */
[----:B------:R-:W4:Y:S11]  /*f97f0*/  LDL.LU.64 R8, [R1+0x72b0] ;  /* 0x0072b00001087983 */ /* 0x000f360000300a00 */
[----:B------:R-:W-:Y:S07]  /*f9800*/  @!UPT UIADD3 URZ, URZ, URZ, URZ ;  /* 0x0000003f3f3ff290 */ /* 0x000fee000fffe03f */
[----:B------:R1:W-:Y:S04]  /*f9810*/  STL.64 [R1+0xf20], R20 ;  /* 0x000f201401007387 */ /* 0x0003e80000100a00 */
[----:B------:R3:W-:Y:S04]  /*f9820*/  STL.64 [R1+0xf28], R22 ;  /* 0x000f281601007387 */ /* 0x0007e80000100a00 */
[----:B-1----:R-:W2:Y:S04]  /*f9830*/  LDL.LU R20, [R1+0x17c0] ;  /* 0x0017c00001147983 */ /* 0x002ea80000300800 */
[----:B------:R-:W2:Y:S04]  /*f9840*/  LDL.LU R21, [R1+0x17c4] ;  /* 0x0017c40001157983 */ /* 0x000ea80000300800 */
[----:B---3--:R-:W2:Y:S04]  /*f9850*/  LDL.LU R22, [R1+0x17c8] ;  /* 0x0017c80001167983 */ /* 0x008ea80000300800 */
[----:B------:R-:W2:Y:S04]  /*f9860*/  LDL.LU R23, [R1+0x17cc] ;  /* 0x0017cc0001177983 */ /* 0x000ea80000300800 */
[----:B------:R1:W-:Y:S04]  /*f9870*/  STL.64 [R1+0x71c0], R74 ;  /* 0x0071c04a01007387 */ /* 0x0003e80000100a00 */
[----:B------:R-:W3:Y:S04]  /*f9880*/  LDL.LU.64 R18, [R1+0x72a8] ;  /* 0x0072a80001127983 */ /* 0x000ee80000300a00 */
[----:B------:R-:W3:Y:S01]  /*f9890*/  LDL.LU.64 R16, [R1+0x72a0] ;  /* 0x0072a00001107983 */ /* 0x000ee20000300a00 */
[----:B-1----:R-:W-:Y:S01]  /*f98a0*/  MOV R74, R2 ;  /* 0x00000002004a7202 */ /* 0x002fe20000000f00 */
[----:B------:R-:W-:-:S02]  /*f98b0*/  IMAD.MOV.U32 R75, RZ, RZ, R0 ;  /* 0x000000ffff4b7224 */ /* 0x000fc400078e0000 */
[----:B------:R-:W-:Y:S04]  /*f98c0*/  STL.64 [R1+0x960], R244 ;  /* 0x000960f401007387 */ /* 0x000fe80000100a00 */
[----:B------:R1:W-:Y:S01]  /*f98d0*/  STL.64 [R1+0x968], R246 ;  /* 0x000968f601007387 */ /* 0x0003e20000100a00 */
[----:B------:R-:W-:Y:S03]  /*f98e0*/  HMMA.1688.F32.TF32 R72, R240, R74, R248 ;  /* 0x0000004af048723c */ /* 0x000fe600000810f8 */
[----:B-1----:R-:W3:Y:S04]  /*f98f0*/  LDL.LU.64 R246, [R1+0x7298] ;  /* 0x0072980001f67983 */ /* 0x002ee80000300a00 */
[----:B------:R-:W3:Y:S04]  /*f9900*/  LDL.LU.64 R244, [R1+0x7290] ;  /* 0x0072900001f47983 */ /* 0x000ee80000300a00 */
[----:B------:R-:W3:Y:S04]  /*f9910*/  LDL.LU.64 R250, [R1+0x7288] ;  /* 0x0072880001fa7983 */ /* 0x000ee80000300a00 */
[----:B------:R-:W4:Y:S01]  /*f9920*/  LDL.LU.64 R248, [R1+0x7280] ;  /* 0x0072800001f87983 */ /* 0x000f220000300a00 */
[----:B------:R-:W-:-:S02]  /*f9930*/  IMAD.MOV.U32 R70, RZ, RZ, R69 ;  /* 0x000000ffff467224 */ /* 0x000fc400078e0045 */
[----:B------:R-:W-:Y:S01]  /*f9940*/  IMAD.MOV.U32 R71, RZ, RZ, R68 ;  /* 0x000000ffff477224 */ /* 0x000fe200078e0044 */
[----:B------:R-:W-:Y:S01]  /*f9950*/  MOV R63, R116 ;  /* 0x00000074003f7202 */ /* 0x000fe20000000f00 */
[----:B------:R-:W-:-:S07]  /*f9960*/  IMAD.MOV.U32 R62, RZ, RZ, R252 ;  /* 0x000000ffff3e7224 */ /* 0x000fce00078e00fc */
[C---:B------:R-:W-:Y:S01]  /*f9970*/  HMMA.1688.F32.TF32 R60, R240.reuse, R62, R64 ;  /* 0x0000003ef03c723c */ /* 0x040fe20000081040 */
[----:B------:R-:W-:Y:S04]  /*f9980*/  STL.64 [R1+0x5d0], R72 ;  /* 0x0005d04801007387 */ /* 0x000fe80000100a00 */
[----:B------:R-:W-:Y:S03]  /*f9990*/  STL.64 [R1+0x5d8], R74 ;  /* 0x0005d84a01007387 */ /* 0x000fe60000100a00 */
[C---:B--2---:R-:W-:Y:S11]  /*f99a0*/  HMMA.1688.F32.TF32 R68, R240.reuse, R70, R20 ;  /* 0x00000046f044723c */ /* 0x044ff60000081014 */
[----:B------:R-:W-:Y:S11]  /*f99b0*/  @!UPT UIADD3 URZ, URZ, URZ, URZ ;  /* 0x0000003f3f3ff290 */ /* 0x000ff6000fffe03f */
[----:B------:R-:W-:Y:S01]  /*f99c0*/  @!UPT UIADD3 URZ, URZ, URZ, URZ ;  /* 0x0000003f3f3ff290 */ /* 0x000fe2000fffe03f */
[----:B------:R-:W-:Y:S01]  /*f99d0*/  STL.64 [R1+0x580], R68 ;  /* 0x0005804401007387 */ /* 0x000fe20000100a00 */
[C---:B---3--:R-:W-:Y:S03]  /*f99e0*/  HMMA.1688.F32.TF32 R20, R240.reuse, R250, R56 ;  /* 0x000000faf014723c */ /* 0x048fe60000081038 */
[----:B------:R-:W-:Y:S04]  /*f99f0*/  STL.64 [R1+0x588], R70 ;  /* 0x0005884601007387 */ /* 0x000fe80000100a00 */
[----:B------:R-:W-:Y:S04]  /*f9a00*/  STL.64 [R1+0x71a8], R250 ;  /* 0x0071a8fa01007387 */ /* 0x000fe80000100a00 */
[----:B------:R-:W-:Y:S04]  /*f9a10*/  STL.64 [R1+0x560], R60 ;  /* 0x0005603c01007387 */ /* 0x000fe80000100a00 */
[----:B------:R-:W-:Y:S04]  /*f9a20*/  STL.64 [R1+0x568], R62 ;  /* 0x0005683e01007387 */ /* 0x000fe80000100a00 */
[----:B----4-:R-:W-:Y:S04]  /*f9a30*/  STL.64 [R1+0x71a0], R248 ;  /* 0x0071a0f801007387 */ /* 0x010fe80000100a00 */
[----:B------:R-:W-:Y:S04]  /*f9a40*/  STL.64 [R1+0xa20], R20 ;  /* 0x000a201401007387 */ /* 0x000fe80000100a00 */
[----:B------:R1:W-:Y:S02]  /*f9a50*/  STL.64 [R1+0xa28], R22 ;  /* 0x000a281601007387 */ /* 0x0003e40000100a00 */
[C---:B-1----:R-:W-:Y:S02]  /*f9a60*/  HMMA.1688.F32.TF32 R20, R240.reuse, R246, R80 ;  /* 0x000000f6f014723c */ /* 0x042fe40000081050 */
[----:B------:R-:W-:Y:S04]  /*f9a70*/  STL.64 [R1+0x71b8], R246 ;  /* 0x0071b8f601007387 */ /* 0x000fe80000100a00 */
[----:B------:R-:W-:Y:S02]  /*f9a80*/  STL.64 [R1+0x71b0], R244 ;  /* 0x0071b0f401007387 */ /* 0x000fe40000100a00 */
        /* <DEDUP_REMOVED lines=118> */
[----:B-1----:R-:W4:Y:S04]  /*fa1f0*/  LDL.LU R224, [R1+0x1880] ;  /* 0x0018800001e07983 */ /* 0x002f280000300800 */
[----:B------:R-:W4:Y:S04]  /*fa200*/  LDL.LU R225, [R1+0x1884] ;  /* 0x0018840001e17983 */ /* 0x000f280000300800 */
[----:B------:R-:W4:Y:S04]  /*fa210*/  LDL.LU R226, [R1+0x1888] ;  /* 0x0018880001e27983 */ /* 0x000f280000300800 */
[----:B------:R-:W4:Y:S01]  /*fa220*/  LDL.LU R227, [R1+0x188c] ;  /* 0x00188c0001e37983 */ /* 0x000f220000300800 */
[C---:B---3--:R-:W-:Y:S03]  /*fa230*/  HMMA.1688.F32.TF32 R228, R240.reuse, R218, R228 ;  /* 0x000000daf0e4723c */ /* 0x048fe600000810e4 */
[----:B--2---:R-:W-:Y:S04]  /*fa240*/  STL.64 [R1+0x7158], R222 ;  /* 0x007158de01007387 */ /* 0x004fe80000100a00 */
[----:B----4-:R1:W-:Y:S01]  /*fa250*/  STL.64 [R1+0x7150], R220 ;  /* 0x007150dc01007387 */ /* 0x0103e20000100a00 */
[C---:B------:R-:W-:Y:S08]  /*fa260*/  HMMA.1688.F32.TF32 R224, R240.reuse, R222, R224 ;  /* 0x000000def0e0723c */ /* 0x040ff000000810e0 */
[C---:B-1----:R-:W-:Y:S11]  /*fa270*/  HMMA.1688.F32.TF32 R220, R240.reuse, R210, R236 ;  /* 0x000000d2f0dc723c */ /* 0x042ff600000810ec */
[----:B------:R-:W-:Y:S04]  /*fa280*/  @!UPT UIADD3 URZ, URZ, URZ, URZ ;  /* 0x0000003f3f3ff290 */ /* 0x000fe8000fffe03f */
        /* <DEDUP_REMOVED lines=8> */
[----:B------:R1:W-:Y:S04]  /*fa310*/  STL.64 [R1+0x15e8], R226 ;  /* 0x0015e8e201007387 */ /* 0x0003e80000100a00 */
[----:B------:R-:W-:Y:S04]  /*fa320*/  STL.64 [R1+0x15f0], R220 ;  /* 0x0015f0dc01007387 */ /* 0x000fe80000100a00 */
[----:B------:R2:W-:Y:S01]  /*fa330*/  STL.64 [R1+0x15f8], R222 ;  /* 0x0015f8de01007387 */ /* 0x0005e20000100a00 */
[C---:B-1----:R-:W-:Y:S08]  /*fa340*/  HMMA.1688.F32.TF32 R224, R240.reuse, R202, R248 ;  /* 0x000000caf0e0723c */ /* 0x042ff000000810f8 */
[C---:B--2---:R-:W-:Y:S08]  /*fa350*/  HMMA.1688.F32.TF32 R220, R240.reuse, R198, R72 ;  /* 0x000000c6f0dc723c */ /* 0x044ff00000081048 */
[C---:B------:R-:W-:Y:S08]  /*fa360*/  HMMA.1688.F32.TF32 R72, R240.reuse, R194, R20 ;  /* 0x000000c2f048723c */ /* 0x040ff00000081014 */
        /* <DEDUP_REMOVED lines=40> */
[----:B------:R1:W-:Y:S04]  /*fa5f0*/  STL.64 [R1+0x16c0], R56 ;  /* 0x0016c03801007387 */ /* 0x0003e80000100a00 */
[----:B------:R-:W-:Y:S04]  /*fa600*/  STL.64 [R1+0x16c8], R58 ;  /* 0x0016c83a01007387 */ /* 0x000fe80000100a00 */
[----:B------:R-:W-:Y:S09]  /*fa610*/  STL.64 [R1+0x7118], R152 ;  /* 0x0071189801007387 */ /* 0x000ff20000100a00 */
[----:B------:R-:W-:Y:S04]  /*fa620*/  STL.64 [R1+0x16d0], R20 ;  /* 0x0016d01401007387 */ /* 0x000fe80000100a00 */
[----:B------:R2:W-:Y:S04]  /*fa630*/  STL.64 [R1+0x16d8], R22 ;  /* 0x0016d81601007387 */ /* 0x0005e80000100a00 */
[----:B-1----:R-:W3:Y:S01]  /*fa640*/  LDL.LU R56, [R1+0x1b30] ;  /* 0x001b300001387983 */ /* 0x002ee20000300800 */
[C---:B--2---:R-:W-:Y:S11]  /*fa650*/  HMMA.1688.F32.TF32 R20, R240.reuse, R150, R140 ;  /* 0x00000096f014723c */ /* 0x044ff6000008108c */
[----:B------:R-:W-:Y:S11]  /*fa660*/  @!UPT UIADD3 URZ, URZ, URZ, URZ ;  /* 0x0000003f3f3ff290 */ /* 0x000ff6000fffe03f */
[----:B------:R-:W-:Y:S01]  /*fa670*/  @!UPT UIADD3 URZ, URZ, URZ, URZ ;  /* 0x0000003f3f3ff290 */ /* 0x000fe2000fffe03f */
[----:B------:R-:W-:Y:S04]  /*fa680*/  STL.64 [R1+0x16e0], R20 ;  /* 0x0016e01401007387 */ /* 0x000fe80000100a00 */
[----:B------:R-:W-:Y:S04]  /*fa690*/  STL.64 [R1+0x16e8], R22 ;  /* 0x0016e81601007387 */ /* 0x000fe80000100a00 */
[----:B------:R-:W3:Y:S04]  /*fa6a0*/  LDL.LU R57, [R1+0x1b34] ;  /* 0x001b340001397983 */ /* 0x000ee80000300800 */
[----:B------:R-:W3:Y:S04]  /*fa6b0*/  LDL.LU R58, [R1+0x1b38] ;  /* 0x001b3800013a7983 */ /* 0x000ee80000300800 */
[----:B------:R-:W3:Y:S04]  /*fa6c0*/  LDL.LU R59, [R1+0x1b3c] ;  /* 0x001b3c00013b7983 */ /* 0x000ee80000300800 */
        /* <DEDUP_REMOVED lines=86> */
[----:B------:R-:W-:Y:S04]  /*fac30*/  LDS R20, [R120+0x47100] ;  /* 0x0471000078147984 */ /* 0x000fe80000000800 */
[----:B------:R-:W-:Y:S04]  /*fac40*/  LDS R22, [R120+0x47900] ;  /* 0x0479000078167984 */ /* 0x000fe80000000800 */
[----:B-1----:R-:W3:Y:S04]  /*fac50*/  LDL.LU R148, [R1+0x1a40] ;  /* 0x001a400001947983 */ /* 0x002ee80000300800 */
[----:B------:R-:W3:Y:S04]  /*fac60*/  LDL.LU R149, [R1+0x1a44] ;  /* 0x001a440001957983 */ /* 0x000ee80000300800 */
[----:B------:R-:W3:Y:S04]  /*fac70*/  LDL.LU R150, [R1+0x1a48] ;  /* 0x001a480001967983 */ /* 0x000ee80000300800 */
[----:B------:R-:W3:Y:S04]  /*fac80*/  LDL.LU R151, [R1+0x1a4c] ;  /* 0x001a4c0001977983 */ /* 0x000ee80000300800 */
[----:B------:R-:W-:Y:S04]  /*fac90*/  LDS R21, [R117+0x47100] ;  /* 0x0471000075157984 */ /* 0x000fe80000000800 */
[----:B------:R-:W1:Y:S01]  /*faca0*/  LDS R23, [R117+0x47900] ;  /* 0x0479000075177984 */ /* 0x000e620000000800 */
[C---:B--2---:R-:W-:Y:S11]  /*facb0*/  HMMA.1688.F32.TF32 R140, R240.reuse, R146, R140 ;  /* 0x00000092f08c723c */ /* 0x044ff6000008108c */
[----:B------:R-:W-:Y:S11]  /*facc0*/  @!UPT UIADD3 URZ, URZ, URZ, URZ ;  /* 0x0000003f3f3ff290 */ /* 0x000ff6000fffe03f */
[----:B------:R-:W-:Y:S01]  /*facd0*/  @!UPT UIADD3 URZ, URZ, URZ, URZ ;  /* 0x0000003f3f3ff290 */ /* 0x000fe2000fffe03f */
[----:B------:R-:W-:Y:S04]  /*face0*/  STL.64 [R1+0x16f0], R140 ;  /* 0x0016f08c01007387 */ /* 0x000fe80000100a00 */
[----:B------:R2:W-:Y:S04]  /*facf0*/  STL.64 [R1+0x16f8], R142 ;  /* 0x0016f88e01007387 */ /* 0x0005e80000100a00 */
[----:B--2---:R-:W3:Y:S04]  /*fad00*/  LDL.LU.64 R142, [R1+0x7268] ;  /* 0x00726800018e7983 */ /* 0x004ee80000300a00 */
        /* <DEDUP_REMOVED lines=13> */
[----:B------:R-:W4:Y:S04]  /*fade0*/  LDL.LU.64 R136, [R1+0x7250] ;  /* 0x0072500001887983 */ /* 0x000f280000300a00 */
        /* <DEDUP_REMOVED lines=39> */
[----:B-1----:R-:W2:Y:S04]  /*fb060*/  LDL.LU.64 R82, [R1+0x7208] ;  /* 0x0072080001527983 */ /* 0x002ea80000300a00 */
[----:B------:R-:W3:Y:S01]  /*fb070*/  LDL.LU.64 R80, [R1+0x7200] ;  /* 0x0072000001507983 */ /* 0x000ee20000300a00 */
[C---:B------:R-:W-:Y:S08]  /*fb080*/  HMMA.1688.F32.TF32 R72, R240.reuse, R34, R72 ;  /* 0x00000022f048723c */ /* 0x040ff00000081048 */
[C---:B------:R-:W-:Y:S08]  /*fb090*/  HMMA.1688.F32.TF32 R68, R240.reuse, R38, R68 ;  /* 0x00000026f044723c */ /* 0x040ff00000081044 */
[C---:B----4-:R-:W-:Y:S08]  /*fb0a0*/  HMMA.1688.F32.TF32 R64, R240.reuse, R42, R64 ;  /* 0x0000002af040723c */ /* 0x050ff00000081040 */
[C---:B------:R-:W-:Y:S08]  /*fb0b0*/  HMMA.1688.F32.TF32 R60, R240.reuse, R46, R60 ;  /* 0x0000002ef03c723c */ /* 0x040ff0000008103c */
[C---:B------:R-:W-:Y:S08]  /*fb0c0*/  HMMA.1688.F32.TF32 R56, R240.reuse, R50, R56 ;  /* 0x00000032f038723c */ /* 0x040ff00000081038 */
[C---:B--2---:R-:W-:Y:S11]  /*fb0d0*/  HMMA.1688.F32.TF32 R140, R240.reuse, R82, R140 ;  /* 0x00000052f08c723c */ /* 0x044ff6000008108c */
[----:B------:R-:W-:Y:S11]  /*fb0e0*/  @!UPT UIADD3 URZ, URZ, URZ, URZ ;  /* 0x0000003f3f3ff290 */ /* 0x000ff6000fffe03f */
[----:B------:R-:W-:Y:S01]  /*fb0f0*/  @!UPT UIADD3 URZ, URZ, URZ, URZ ;  /* 0x0000003f3f3ff290 */ /* 0x000fe2000fffe03f */
[----:B------:R-:W-:Y:S04]  /*fb100*/  STL.64 [R1+0x1760], R140 ;  /* 0x0017608c01007387 */ /* 0x000fe80000100a00 */
[----:B------:R1:W-:Y:S02]  /*fb110*/  STL.64 [R1+0x1768], R142 ;  /* 0x0017688e01007387 */ /* 0x0003e40000100a00 */
[C---:B-1----:R-:W-:Y:S08]  /*fb120*/  HMMA.1688.F32.TF32 R140, R240.reuse, R122, R144 ;  /* 0x0000007af08c723c */ /* 0x042ff00000081090 */
        /* <DEDUP_REMOVED lines=18> */
[C---:B--2---:R-:W-:Y:S03]  /*fb250*/  HMMA.1688.F32.TF32 R144, R240.reuse, R94, R228 ;  /* 0x0000005ef090723c */ /* 0x044fe600000810e4 */
[----:B------:R1:W-:Y:S05]  /*fb260*/  STL.64 [R1+0x17c8], R142 ;  /* 0x0017c88e01007387 */ /* 0x0003ea0000100a00 */
[C---:B-1----:R-:W-:Y:S06]  /*fb270*/  HMMA.1688.F32.TF32 R140, R240.reuse, R90, R232 ;  /* 0x0000005af08c723c */ /* 0x042fec00000810e8 */
[----:B------:R-:W-:Y:S04]  /*fb280*/  STL.64 [R1+0x17d0], R148 ;  /* 0x0017d09401007387 */ /* 0x000fe80000100a00 */
[----:B------:R1:W-:Y:S05]  /*fb290*/  STL.64 [R1+0x17d8], R150 ;  /* 0x0017d89601007387 */ /* 0x0003ea0000100a00 */
[----:B------:R-:W-:Y:S04]  /*fb2a0*/  STL.64 [R1+0x17e0], R144 ;  /* 0x0017e09001007387 */ /* 0x000fe80000100a00 */
[----:B------:R2:W-:Y:S01]  /*fb2b0*/  STL.64 [R1+0x17e8], R146 ;  /* 0x0017e89201007387 */ /* 0x0005e20000100a00 */
[C---:B-1----:R-:W-:Y:S03]  /*fb2c0*/  HMMA.1688.F32.TF32 R148, R240.reuse, R86, R236 ;  /* 0x00000056f094723c */ /* 0x042fe600000810ec */
[----:B------:R-:W-:Y:S05]  /*fb2d0*/  STL.64 [R1+0x1800], R140 ;  /* 0x0018008c01007387 */ /* 0x000fea0000100a00 */
[C---:B--2---:R-:W-:Y:S01]  /*fb2e0*/  HMMA.1688.F32.TF32 R144, R240.reuse, R26, R244 ;  /* 0x0000001af090723c */ /* 0x044fe200000810f4 */
[----:B------:R1:W-:Y:S07]  /*fb2f0*/  STL.64 [R1+0x1808], R142 ;  /* 0x0018088e01007387 */ /* 0x0003ee0000100a00 */
[C---:B-1----:R-:W-:Y:S07]  /*fb300*/  HMMA.1688.F32.TF32 R140, R240.reuse, R30, R248 ;  /* 0x0000001ef08c723c */ /* 0x042fee00000810f8 */
        /* <DEDUP_REMOVED lines=12> */
[----:B------:R-:W3:Y:S04]  /*fb3d0*/  LDL.LU R224, [R1+0x1530] ;  /* 0x0015300001e07983 */ /* 0x000ee80000300800 */
[----:B------:R1:W-:Y:S04]  /*fb3e0*/  STL.64 [R1+0x18e0], R60 ;  /* 0x0018e03c01007387 */ /* 0x0003e80000100a00 */
[----:B------:R1:W-:Y:S04]  /*fb3f0*/  STL.64 [R1+0x18e8], R62 ;  /* 0x0018e83e01007387 */ /* 0x0003e80000100a00 */
[----:B------:R1:W-:Y:S04]  /*fb400*/  STL.64 [R1+0x1900], R56 ;  /* 0x0019003801007387 */ /* 0x0003e80000100a00 */
[----:B------:R1:W-:Y:S04]  /*fb410*/  STL.64 [R1+0x1908], R58 ;  /* 0x0019083a01007387 */ /* 0x0003e80000100a00 */
[----:B------:R-:W3:Y:S04]  /*fb420*/  LDL.LU R225, [R1+0x1534] ;  /* 0x0015340001e17983 */ /* 0x000ee80000300800 */
[----:B------:R-:W3:Y:S04]  /*fb430*/  LDL.LU R226, [R1+0x1538] ;  /* 0x0015380001e27983 */ /* 0x000ee80000300800 */
[----:B------:R-:W3:Y:S04]  /*fb440*/  LDL.LU R227, [R1+0x153c] ;  /* 0x00153c0001e37983 */ /* 0x000ee80000300800 */
[----:B-1----:R-:W3:Y:S04]  /*fb450*/  LDL.LU R148, [R1+0x1560] ;  /* 0x0015600001947983 */ /* 0x002ee80000300800 */
[----:B------:R-:W3:Y:S04]  /*fb460*/  LDL.LU R149, [R1+0x1564] ;  /* 0x0015640001957983 */ /* 0x000ee80000300800 */
[----:B--2---:R-:W3:Y:S04]  /*fb470*/  LDL.LU R150, [R1+0x1568] ;  /* 0x0015680001967983 */ /* 0x004ee80000300800 */
[----:B------:R-:W3:Y:S04]  /*fb480*/  LDL.LU R151, [R1+0x156c] ;  /* 0x00156c0001977983 */ /* 0x000ee80000300800 */
[----:B----4-:R-:W2:Y:S04]  /*fb490*/  LDL.LU R140, [R1+0x1570] ;  /* 0x00157000018c7983 */ /* 0x010ea80000300800 */
        /* <DEDUP_REMOVED lines=87> */
[----:B----4-:R-:W-:Y:S02]  /*fba10*/  HMMA.1688.F32.TF32 R240, R240, R74, R244 ;  /* 0x0000004af0f0723c */ /* 0x010fe400000810f4 */
[----:B------:R-:W3:Y:S04]  /*fba20*/  LDL.LU.64 R246, [R1+0x71b8] ;  /* 0x0071b80001f67983 */ /* 0x000ee80000300a00 */
[----:B------:R-:W4:Y:S11]  /*fba30*/  LDL.LU.64 R244, [R1+0x71b0] ;  /* 0x0071b00001f47983 */ /* 0x000f360000300a00 */
[----:B------:R-:W-:Y:S06]  /*fba40*/  @!UPT UIADD3 URZ, URZ, URZ, URZ ;  /* 0x0000003f3f3ff290 */ /* 0x000fec000fffe03f */
[----:B------:R-:W-:Y:S04]  /*fba50*/  STL.64 [R1+0x19a0], R240 ;  /* 0x0019a0f001007387 */ /* 0x000fe80000100a00 */
[----:B------:R1:W-:Y:S04]  /*fba60*/  STL.64 [R1+0x19a8], R242 ;  /* 0x0019a8f201007387 */ /* 0x0003e80000100a00 */
[----:B-1----:R-:W2:Y:S01]  /*fba70*/  LDL.64 R242, [R1+0x38] ;  /* 0x0000380001f27983 */ /* 0x002ea20000100a00 */
[C---:B------:R-:W-:Y:S08]  /*fba80*/  HMMA.1688.F32.TF32 R140, R20.reuse, R146, R140 ;  /* 0x00000092148c723c */ /* 0x040ff0000008108c */
[C---:B--2---:R-:W-:Y:S11]  /*fba90*/  HMMA.1688.F32.TF32 R248, R20.reuse, R242, R248 ;  /* 0x000000f214f8723c */ /* 0x044ff600000810f8 */
[----:B------:R-:W-:Y:S11]  /*fbaa0*/  @!UPT UIADD3 URZ, URZ, URZ, URZ ;  /* 0x0000003f3f3ff290 */ /* 0x000ff6000fffe03f */
[----:B------:R-:W-:Y:S01]  /*fbab0*/  @!UPT UIADD3 URZ, URZ, URZ, URZ ;  /* 0x0000003f3f3ff290 */ /* 0x000fe2000fffe03f */
[----:B------:R-:W-:Y:S04]  /*fbac0*/  STL.64 [R1+0x550], R248 ;  /* 0x000550f801007387 */ /* 0x000fe80000100a00 */
[----:B------:R1:W-:Y:S04]  /*fbad0*/  STL.64 [R1+0x558], R250 ;  /* 0x000558fa01007387 */ /* 0x0003e80000100a00 */
[----:B-1----:R-:W2:Y:S04]  /*fbae0*/  LDL.LU.64 R250, [R1+0x71a8] ;  /* 0x0071a80001fa7983 */ /* 0x002ea80000300a00 */
[----:B------:R-:W3:Y:S04]  /*fbaf0*/  LDL.LU.64 R248, [R1+0x71a0] ;  /* 0x0071a00001f87983 */ /* 0x000ee80000300a00 */
[----:B------:R-:W-:Y:S04]  /*fbb00*/  STL.64 [R1+0x540], R140 ;  /* 0x0005408c01007387 */ /* 0x000fe80000100a00 */
[----:B------:R1:W-:Y:S02]  /*fbb10*/  STL.64 [R1+0x548], R142 ;  /* 0x0005488e01007387 */ /* 0x0003e40000100a00 */
[C---:B-1----:R-:W-:Y:S11]  /*fbb20*/  HMMA.1688.F32.TF32 R140, R20.reuse, R154, R148 ;  /* 0x0000009a148c723c */ /* 0x042ff60000081094 */
[----:B------:R-:W-:Y:S11]  /*fbb30*/  @!UPT UIADD3 URZ, URZ, URZ, URZ ;  /* 0x0000003f3f3ff290 */ /* 0x000ff6000fffe03f */
[----:B------:R-:W-:Y:S01]  /*fbb40*/  @!UPT UIADD3 URZ, URZ, URZ, URZ ;  /* 0x0000003f3f3ff290 */ /* 0x000fe2000fffe03f */
[----:B------:R-:W-:Y:S04]  /*fbb50*/  STL.64 [R1+0x530], R140 ;  /* 0x0005308c01007387 */ /* 0x000fe80000100a00 */
[----:B------:R1:W-:Y:S02]  /*fbb60*/  STL.64 [R1+0x538], R142 ;  /* 0x0005388e01007387 */ /* 0x0003e40000100a00 */
[C---:B-1----:R-:W-:Y:S11]  /*fbb70*/  HMMA.1688.F32.TF32 R140, R20.reuse, R166, R160 ;  /* 0x000000a6148c723c */ /* 0x042ff600000810a0 */
[----:B------:R-:W-:Y:S11]  /*fbb80*/  @!UPT UIADD3 URZ, URZ, URZ, URZ ;  /* 0x0000003f3f3ff290 */ /* 0x000ff6000fffe03f */
[----:B------:R-:W-:Y:S01]  /*fbb90*/  @!UPT UIADD3 URZ, URZ, URZ, URZ ;  /* 0x0000003f3f3ff290 */ /* 0x000fe2000fffe03f */
[----:B------:R-:W-:Y:S04]  /*fbba0*/  STL.64 [R1+0x520], R140 ;  /* 0x0005208c01007387 */ /* 0x000fe80000100a00 */
[----:B------:R2:W-:Y:S01]  /*fbbb0*/  STL.64 [R1+0x528], R142 ;  /* 0x0005288e01007387 */ /* 0x0005e20000100a00 */
[----:B------:R-:W-:Y:S01]  /*fbbc0*/  MOV R2, R154 ;  /* 0x0000009a00027202 */ /* 0x000fe20000000f00 */
[----:B------:R-:W-:Y:S01]  /*fbbd0*/  IMAD.MOV.U32 R0, RZ, RZ, R155 ;  /* 0x000000ffff007224 */ /* 0x000fe200078e009b */
[----:B------:R-:W-:Y:S01]  /*fbbe0*/  MOV R68, R243 ;  /* 0x000000f300447202 */ /* 0x000fe20000000f00 */
[----:B------:R-:W-:Y:S01]  /*fbbf0*/  IMAD.MOV.U32 R69, RZ, RZ, R242 ;  /* 0x000000ffff457224 */ /* 0x000fe200078e00f2 */
[C---:B--2---:R-:W-:Y:S01]  /*fbc00*/  HMMA.1688.F32.TF32 R140, R20.reuse, R250, R220 ;  /* 0x000000fa148c723c */ /* 0x044fe200000810dc */
[----:B------:R-:W-:Y:S04]  /*fbc10*/  STL.64 [R1+0x7088], R250 ;  /* 0x007088fa01007387 */ /* 0x000fe80000100a00 */
[----:B---3--:R-:W-:Y:S11]  /*fbc20*/  STL.64 [R1+0x7080], R248 ;  /* 0x007080f801007387 */ /* 0x008ff60000100a00 */
[----:B------:R-:W-:Y:S07]  /*fbc30*/  @!UPT UIADD3 URZ, URZ, URZ, URZ ;  /* 0x0000003f3f3ff290 */ /* 0x000fee000fffe03f */
[----:B------:R-:W-:Y:S04]  /*fbc40*/  STL.64 [R1+0x9e0], R140 ;  /* 0x0009e08c01007387 */ /* 0x000fe80000100a00 */
[----:B------:R1:W-:Y:S02]  /*fbc50*/  STL.64 [R1+0x9e8], R142 ;  /* 0x0009e88e01007387 */ /* 0x0003e40000100a00 */
[C---:B-1----:R-:W-:Y:S02]  /*fbc60*/  HMMA.1688.F32.TF32 R140, R20.reuse, R246, R224 ;  /* 0x000000f6148c723c */ /* 0x042fe400000810e0 */
[----:B------:R-:W-:Y:S04]  /*fbc70*/  STL.64 [R1+0x7098], R246 ;  /* 0x007098f601007387 */ /* 0x000fe80000100a00 */
[----:B----4-:R-:W-:Y:S11]  /*fbc80*/  STL.64 [R1+0x7090], R244 ;  /* 0x007090f401007387 */ /* 0x010ff60000100a00 */
[----:B------:R-:W-:Y:S06]  /*fbc90*/  @!UPT UIADD3 URZ, URZ, URZ, URZ ;  /* 0x0000003f3f3ff290 */ /* 0x000fec000fffe03f */
        /* <DEDUP_REMOVED lines=11> */
[----:B-1----:R-:W-:Y:S02]  /*fbd50*/  HMMA.1688.F32.TF32 R8, R20, R14, R236 ;  /* 0x0000000e1408723c */ /* 0x002fe400000810ec */
[----:B------:R1:W-:Y:S04]  /*fbd60*/  STL.64 [R1+0x9b0], R16 ;  /* 0x0009b01001007387 */ /* 0x0003e80000100a00 */
[----:B------:R2:W-:Y:S04]  /*fbd70*/  STL.64 [R1+0x9b8], R18 ;  /* 0x0009b81201007387 */ /* 0x0005e80000100a00 */
[----:B------:R-:W3:Y:S11]  /*fbd80*/  LDL.LU R152, [R1+0x1400] ;  /* 0x0014000001987983 */ /* 0x000ef60000300800 */
[----:B------:R-:W-:Y:S02]  /*fbd90*/  @!UPT UIADD3 URZ, URZ, URZ, URZ ;  /* 0x0000003f3f3ff290 */ /* 0x000fe4000fffe03f */
        /* <DEDUP_REMOVED lines=120> */
[----:B------:R1:W-:Y:S02]  /*fc520*/  STL.64 [R1+0x2258], R6 ;  /* 0x0022580601007387 */ /* 0x0003e40000100a00 */
[C---:B-1----:R-:W-:Y:S08]  /*fc530*/  HMMA.1688.F32.TF32 R4, R20.reuse, R218, R12 ;  /* 0x000000da1404723c */ /* 0x042ff0000008100c */
[C---:B------:R-:W-:Y:S08]  /*fc540*/  HMMA.1688.F32.TF32 R12, R20.reuse, R214, R8 ;  /* 0x000000d6140c723c */ /* 0x040ff00000081008 */
[C---:B------:R-:W-:Y:S07]  /*fc550*/  HMMA.1688.F32.TF32 R8, R20.reuse, R210, R16 ;  /* 0x000000d21408723c */ /* 0x040fee0000081010 */
[----:B------:R-:W-:Y:S04]  /*fc560*/  STL.64 [R1+0x2240], R4 ;  /* 0x0022400401007387 */ /* 0x000fe80000100a00 */
[----:B------:R1:W-:Y:S02]  /*fc570*/  STL.64 [R1+0x2248], R6 ;  /* 0x0022480601007387 */ /* 0x0003e40000100a00 */
[C---:B-1----:R-:W-:Y:S02]  /*fc580*/  HMMA.1688.F32.TF32 R4, R20.reuse, R206, R244 ;  /* 0x000000ce1404723c */ /* 0x042fe400000810f4 */
[----:B------:R-:W-:Y:S04]  /*fc590*/  STL.64 [R1+0x2230], R12 ;  /* 0x0022300c01007387 */ /* 0x000fe80000100a00 */
[----:B------:R4:W-:Y:S04]  /*fc5a0*/  STL.64 [R1+0x2238], R14 ;  /* 0x0022380e01007387 */ /* 0x0009e80000100a00 */
[----:B------:R-:W-:Y:S04]  /*fc5b0*/  STL.64 [R1+0x2220], R8 ;  /* 0x0022200801007387 */ /* 0x000fe80000100a00 */
[----:B------:R1:W-:Y:S01]  /*fc5c0*/  STL.64 [R1+0x2228], R10 ;  /* 0x0022280a01007387 */ /* 0x0003e20000100a00 */
[C---:B----4-:R-:W-:Y:S08]  /*fc5d0*/  HMMA.1688.F32.TF32 R12, R20.reuse, R202, R248 ;  /* 0x000000ca140c723c */ /* 0x050ff000000810f8 */
[----:B------:R-:W-:Y:S01]  /*fc5e0*/  STL.64 [R1+0x2210], R4 ;  /* 0x0022100401007387 */ /* 0x000fe20000100a00 */
[C---:B-1----:R-:W-:Y:S03]  /*fc5f0*/  HMMA.1688.F32.TF32 R8, R20.reuse, R198, R240 ;  /* 0x000000c61408723c */ /* 0x042fe600000810f0 */
[----:B------:R1:W-:Y:S05]  /*fc600*/  STL.64 [R1+0x2218], R6 ;  /* 0x0022180601007387 */ /* 0x0003ea0000100a00 */
[C---:B-1----:R-:W-:Y:S06]  /*fc610*/  HMMA.1688.F32.TF32 R4, R20.reuse, R194, R140 ;  /* 0x000000c21404723c */ /* 0x042fec000008108c */
        /* <DEDUP_REMOVED lines=135> */
[----:B------:R-:W2:Y:S05]  /*fce90*/  LDL.LU.64 R160, [R1+0x7130] ;  /* 0x0071300001a07983 */ /* 0x000eaa0000300a00 */
[C---:B---3--:R-:W-:Y:S11]  /*fcea0*/  HMMA.1688.F32.TF32 R240, R20.reuse, R162, R240 ;  /* 0x000000a214f0723c */ /* 0x048ff600000810f0 */
[----:B------:R-:W-:Y:S11]  /*fceb0*/  @!UPT UIADD3 URZ, URZ, URZ, URZ ;  /* 0x0000003f3f3ff290 */ /* 0x000ff6000fffe03f */
[----:B------:R-:W-:Y:S01]  /*fcec0*/  @!UPT UIADD3 URZ, URZ, URZ, URZ ;  /* 0x0000003f3f3ff290 */ /* 0x000fe2000fffe03f */
[----:B------:R-:W-:Y:S04]  /*fced0*/  STL.64 [R1+0x2160], R240 ;  /* 0x002160f001007387 */ /* 0x000fe80000100a00 */
[----:B------:R-:W-:Y:S04]  /*fcee0*/  STL.64 [R1+0x2168], R242 ;  /* 0x002168f201007387 */ /* 0x000fe80000100a00 */
[----:B------:R-:W-:Y:S04]  /*fcef0*/  LDS R240, [R120+0x47180] ;  /* 0x0471800078f07984 */ /* 0x000fe80000000800 */
[----:B------:R1:W-:Y:S04]  /*fcf00*/  LDS R242, [R120+0x47980] ;  /* 0x0479800078f27984 */ /* 0x0003e80000000800 */
[----:B------:R-:W-:Y:S04]  /*fcf10*/  LDS R241, [R117+0x47180] ;  /* 0x0471800075f17984 */ /* 0x000fe80000000800 */
[----:B-1----:R-:W3:Y:S04]  /*fcf20*/  LDL.LU R120, [R1+0x7128] ;  /* 0x0071280001787983 */ /* 0x002ee80000300800 */
[----:B------:R-:W-:Y:S04]  /*fcf30*/  STL.64 [R1+0x2150], R152 ;  /* 0x0021509801007387 */ /* 0x000fe80000100a00 */
[----:B------:R1:W-:Y:S04]  /*fcf40*/  STL.64 [R1+0x2158], R154 ;  /* 0x0021589a01007387 */ /* 0x0003e80000100a00 */
[----:B------:R1:W2:Y:S04]  /*fcf50*/  LDS R243, [R117+0x47980] ;  /* 0x0479800075f37984 */ /* 0x0002a80000000800 */
[----:B-1----:R-:W2:Y:S04]  /*fcf60*/  LDL.LU.64 R154, [R1+0x7120] ;  /* 0x00712000019a7983 */ /* 0x002ea80000300a00 */
[----:B------:R-:W3:Y:S04]  /*fcf70*/  LDL.LU.64 R152, [R1+0x7118] ;  /* 0x0071180001987983 */ /* 0x000ee80000300a00 */
[----:B------:R-:W3:Y:S01]  /*fcf80*/  LDL.LU R117, [R1+0x7110] ;  /* 0x0071100001757983 */ /* 0x000ee20000300800 */
[C---:B--2---:R-:W-:Y:S11]  /*fcf90*/  HMMA.1688.F32.TF32 R148, R20.reuse, R154, R148 ;  /* 0x0000009a1494723c */ /* 0x044ff60000081094 */
        /* <DEDUP_REMOVED lines=22> */
[C---:B------:R-:W-:Y:S08]  /*fd100*/  HMMA.1688.F32.TF32 R8, R20.reuse, R114, R8 ;  /* 0x000000721408723c */ /* 0x040ff00000081008 */
[C---:B----4-:R-:W-:Y:S11]  /*fd110*/  HMMA.1688.F32.TF32 R168, R20.reuse, R142, R168 ;  /* 0x0000008e14a8723c */ /* 0x050ff600000810a8 */
        /* <DEDUP_REMOVED lines=40> */
[----:B------:R-:W4:Y:S01]  /*fd3a0*/  LDL.LU R244, [R1+0x4b0] ;  /* 0x0004b00001f47983 */ /* 0x000f220000300800 */
[C---:B-1----:R-:W-:Y:S11]  /*fd3b0*/  HMMA.1688.F32.TF32 R4, R20.reuse, R102, R248 ;  /* 0x000000661404723c */ /* 0x042ff600000810f8 */
[----:B------:R-:W-:Y:S11]  /*fd3c0*/  @!UPT UIADD3 URZ, URZ, URZ, URZ ;  /* 0x0000003f3f3ff290 */ /* 0x000ff6000fffe03f */
[----:B------:R-:W-:Y:S01]  /*fd3d0*/  @!UPT UIADD3 URZ, URZ, URZ, URZ ;  /* 0x0000003f3f3ff290 */ /* 0x000fe2000fffe03f */
[----:B------:R1:W-:Y:S04]  /*fd3e0*/  STL.64 [R1+0x2050], R4 ;  /* 0x0020500401007387 */ /* 0x0003e80000100a00 */
[----:B------:R1:W-:Y:S04]  /*fd3f0*/  STL.64 [R1+0x2058], R6 ;  /* 0x0020580601007387 */ /* 0x0003e80000100a00 */
        /* <DEDUP_REMOVED lines=66> */
[----:B------:R1:W-:Y:S01]  /*fd820*/  STL.64 [R1+0x6fd0], R96 ;  /* 0x006fd06001007387 */ /* 0x0003e20000100a00 */
[C---:B--2---:R-:W-:Y:S08]  /*fd830*/  HMMA.1688.F32.TF32 R100, R20.reuse, R98, R100 ;  /* 0x000000621464723c */ /* 0x044ff00000081064 */
[C---:B-1----:R-:W-:Y:S11]  /*fd840*/  HMMA.1688.F32.TF32 R96, R20.reuse, R94, R104 ;  /* 0x0000005e1460723c */ /* 0x042ff60000081068 */
[----:B------:R-:W-:Y:S04]  /*fd850*/  @!UPT UIADD3 URZ, URZ, URZ, URZ ;  /* 0x0000003f3f3ff290 */ /* 0x000fe8000fffe03f */
[----:B------:R-:W-:Y:S04]  /*fd860*/  STL.64 [R1+0x2040], R100 ;  /* 0x0020406401007387 */ /* 0x000fe80000100a00 */
[----:B------:R-:W-:Y:S04]  /*fd870*/  STL.64 [R1+0x2048], R102 ;  /* 0x0020486601007387 */ /* 0x000fe80000100a00 */
[----:B------:R-:W-:Y:S04]  /*fd880*/  STL.64 [R1+0x6fc8], R94 ;  /* 0x006fc85e01007387 */ /* 0x000fe80000100a00 */
[----:B------:R1:W-:Y:S04]  /*fd890*/  STL.64 [R1+0x6fc0], R92 ;  /* 0x006fc05c01007387 */ /* 0x0003e80000100a00 */
[----:B------:R-:W-:Y:S04]  /*fd8a0*/  STL.64 [R1+0x2030], R96 ;  /* 0x0020306001007387 */ /* 0x000fe80000100a00 */
[----:B------:R-:W-:Y:S01]  /*fd8b0*/  STL.64 [R1+0x2038], R98 ;  /* 0x0020386201007387 */ /* 0x000fe20000100a00 */
[C---:B-1----:R-:W-:Y:S03]  /*fd8c0*/  HMMA.1688.F32.TF32 R92, R20.reuse, R90, R108 ;  /* 0x0000005a145c723c */ /* 0x042fe6000008106c */
[----:B------:R-:W-:Y:S04]  /*fd8d0*/  STL.64 [R1+0x6fb8], R90 ;  /* 0x006fb85a01007387 */ /* 0x000fe80000100a00 */
[----:B------:R1:W-:Y:S02]  /*fd8e0*/  STL.64 [R1+0x6fb0], R88 ;  /* 0x006fb05801007387 */ /* 0x0003e40000100a00 */
[C---:B-1----:R-:W-:Y:S11]  /*fd8f0*/  HMMA.1688.F32.TF32 R88, R20.reuse, R86, R168 ;  /* 0x000000561458723c */ /* 0x042ff600000810a8 */
[----:B------:R-:W-:Y:S03]  /*fd900*/  @!UPT UIADD3 URZ, URZ, URZ, URZ ;  /* 0x0000003f3f3ff290 */ /* 0x000fe6000fffe03f */
        /* <DEDUP_REMOVED lines=16> */
[----:B------:R2:W-:Y:S01]  /*fda10*/  STL.64 [R1+0x1ff8], R26 ;  /* 0x001ff81a01007387 */ /* 0x0005e20000100a00 */
[C---:B-1----:R-:W-:Y:S08]  /*fda20*/  HMMA.1688.F32.TF32 R28, R20.reuse, R34, R180 ;  /* 0x00000022141c723c */ /* 0x042ff000000810b4 */
[C---:B--2---:R-:W-:Y:S08]  /*fda30*/  HMMA.1688.F32.TF32 R24, R20.reuse, R38, R184 ;  /* 0x000000261418723c */ /* 0x044ff000000810b8 */
[C---:B------:R-:W-:Y:S07]  /*fda40*/  HMMA.1688.F32.TF32 R84, R20.reuse, R42, R188 ;  /* 0x0000002a1454723c */ /* 0x040fee00000810bc */
[----:B------:R-:W-:Y:S04]  /*fda50*/  STL.64 [R1+0x1fe0], R28 ;  /* 0x001fe01c01007387 */ /* 0x000fe80000100a00 */
[----:B------:R1:W-:Y:S04]  /*fda60*/  STL.64 [R1+0x1fe8], R30 ;  /* 0x001fe81e01007387 */ /* 0x0003e80000100a00 */
[----:B------:R-:W-:Y:S04]  /*fda70*/  STL.64 [R1+0x1fd0], R24 ;  /* 0x001fd01801007387 */ /* 0x000fe80000100a00 */
[----:B------:R2:W-:Y:S01]  /*fda80*/  STL.64 [R1+0x1fd8], R26 ;  /* 0x001fd81a01007387 */ /* 0x0005e20000100a00 */
[C---:B-1----:R-:W-:Y:S08]  /*fda90*/  HMMA.1688.F32.TF32 R28, R20.reuse, R46, R192 ;  /* 0x0000002e141c723c */ /* 0x042ff000000810c0 */
[C---:B--2---:R-:W-:Y:S08]  /*fdaa0*/  HMMA.1688.F32.TF32 R24, R20.reuse, R50, R4 ;  /* 0x000000321418723c */ /* 0x044ff00000081004 */
        /* <DEDUP_REMOVED lines=8> */
[----:B------:R-:W-:Y:S04]  /*fdb30*/  STL.64 [R1+0x1568], R26 ;  /* 0x0015681a01007387 */ /* 0x000fe80000100a00 */
[----:B------:R-:W-:Y:S04]  /*fdb40*/  STL.64 [R1+0x1550], R4 ;  /* 0x0015500401007387 */ /* 0x000fe80000100a00 */
[----:B------:R4:W-:Y:S02]  /*fdb50*/  STL.64 [R1+0x1558], R6 ;  /* 0x0015580601007387 */ /* 0x0009e40000100a00 */
[C---:B----4-:R-:W-:Y:S02]  /*fdb60*/  HMMA.1688.F32.TF32 R4, R20.reuse, R66, R244 ;  /* 0x000000421404723c */ /* 0x050fe400000810f4 */
        /* <DEDUP_REMOVED lines=8> */
[----:B------:R-:W2:Y:S01]  /*fdbf0*/  LDL.LU R192, [R1+0x120] ;  /* 0x0001200001c07983 */ /* 0x000ea20000300800 */
[----:B-1----:R-:W-:Y:S11]  /*fdc00*/  HMMA.1688.F32.TF32 R4, R20, R70, R248 ;  /* 0x000000461404723c */ /* 0x002ff600000810f8 */
        /* <DEDUP_REMOVED lines=87> */
[----:B------:R1:W-:Y:S04]  /*fe180*/  STL.64 [R1+0x6f68], R70 ;  /* 0x006f684601007387 */ /* 0x0003e80000100a00 */
[----:B------:R-:W4:Y:S04]  /*fe190*/  LDL.LU R68, [R1+0x220] ;  /* 0x0002200001447983 */ /* 0x000f280000300800 */
[----:B------:R-:W4:Y:S04]  /*fe1a0*/  LDL.LU R69, [R1+0x224] ;  /* 0x0002240001457983 */ /* 0x000f280000300800 */
[----:B-1----:R-:W4:Y:S04]  /*fe1b0*/  LDL.LU R70, [R1+0x228] ;  /* 0x0002280001467983 */ /* 0x002f280000300800 */
[----:B------:R-:W4:Y:S01]  /*fe1c0*/  LDL.LU R71, [R1+0x22c] ;  /* 0x00022c0001477983 */ /* 0x000f220000300800 */
[----:B--2---:R-:W-:Y:S08]  /*fe1d0*/  HMMA.1688.F32.TF32 R244, R240, R246, R16 ;  /* 0x000000f6f0f4723c */ /* 0x004ff00000081010 */
[----:B---3--:R-:W-:Y:S01]  /*fe1e0*/  HMMA.1688.F32.TF32 R20, R20, R74, R4 ;  /* 0x0000004a1414723c */ /* 0x008fe20000081004 */
[----:B------:R-:W2:Y:S04]  /*fe1f0*/  LDL.LU.64 R6, [R1+0x70d8] ;  /* 0x0070d80001067983 */ /* 0x000ea80000300a00 */
[----:B------:R-:W3:Y:S03]  /*fe200*/  LDL.LU.64 R4, [R1+0x70d0] ;  /* 0x0070d00001047983 */ /* 0x000ee60000300a00 */
[----:B----4-:R-:W-:Y:S11]  /*fe210*/  HMMA.1688.F32.TF32 R8, R240, R10, R12 ;  /* 0x0000000af008723c */ /* 0x010ff6000008100c */
[----:B------:R-:W-:Y:S04]  /*fe220*/  @!UPT UIADD3 URZ, URZ, URZ, URZ ;  /* 0x0000003f3f3ff290 */ /* 0x000fe8000fffe03f */
[----:B------:R-:W-:Y:S04]  /*fe230*/  STL.64 [R1+0x1500], R20 ;  /* 0x0015001401007387 */ /* 0x000fe80000100a00 */
[----:B------:R1:W-:Y:S04]  /*fe240*/  STL.64 [R1+0x1508], R22 ;  /* 0x0015081601007387 */ /* 0x0003e80000100a00 */
[----:B------:R-:W4:Y:S04]  /*fe250*/  LDL.LU.64 R14, [R1+0x70c8] ;  /* 0x0070c800010e7983 */ /* 0x000f280000300a00 */
[----:B------:R-:W2:Y:S04]  /*fe260*/  LDL.LU.64 R12, [R1+0x70c0] ;  /* 0x0070c000010c7983 */ /* 0x000ea80000300a00 */
[----:B------:R-:W-:Y:S01]  /*fe270*/  STL.64 [R1+0x510], R8 ;  /* 0x0005100801007387 */ /* 0x000fe20000100a00 */
[----:B-1----:R-:W-:-:S02]  /*fe280*/  IMAD.MOV.U32 R22, RZ, RZ, R2 ;  /* 0x000000ffff167224 */ /* 0x002fc400078e0002 */
[----:B------:R-:W-:Y:S01]  /*fe290*/  IMAD.MOV.U32 R23, RZ, RZ, R0 ;  /* 0x000000ffff177224 */ /* 0x000fe200078e0000 */
[----:B------:R1:W-:Y:S04]  /*fe2a0*/  STL.64 [R1+0x518], R10 ;  /* 0x0005180a01007387 */ /* 0x0003e80000100a00 */
[----:B-1----:R-:W2:Y:S04]  /*fe2b0*/  LDL.LU.64 R10, [R1+0x70b8] ;  /* 0x0070b800010a7983 */ /* 0x002ea80000300a00 */
[----:B------:R-:W2:Y:S04]  /*fe2c0*/  LDL.LU.64 R8, [R1+0x70b0] ;  /* 0x0070b00001087983 */ /* 0x000ea80000300a00 */
[----:B------:R-:W2:Y:S04]  /*fe2d0*/  LDL.LU.64 R18, [R1+0x70a8] ;  /* 0x0070a80001127983 */ /* 0x000ea80000300a00 */
[----:B------:R-:W2:Y:S01]  /*fe2e0*/  LDL.LU.64 R16, [R1+0x70a0] ;  /* 0x0070a00001107983 */ /* 0x000ea20000300a00 */
[----:B------:R-:W-:Y:S03]  /*fe2f0*/  HMMA.1688.F32.TF32 R20, R240, R22, R248 ;  /* 0x00000016f014723c */ /* 0x000fe600000810f8 */
[----:B------:R-:W-:Y:S04]  /*fe300*/  STL.64 [R1+0x4c0], R244 ;  /* 0x0004c0f401007387 */ /* 0x000fe80000100a00 */
[----:B------:R1:W-:Y:S04]  /*fe310*/  STL.64 [R1+0x4c8], R246 ;  /* 0x0004c8f601007387 */ /* 0x0003e80000100a00 */
[----:B-1----:R-:W2:Y:S04]  /*fe320*/  LDL.LU.64 R246, [R1+0x7098] ;  /* 0x0070980001f67983 */ /* 0x002ea80000300a00 */
[----:B------:R-:W3:Y:S04]  /*fe330*/  LDL.LU.64 R244, [R1+0x7090] ;  /* 0x0070900001f47983 */ /* 0x000ee80000300a00 */
[----:B------:R-:W3:Y:S01]  /*fe340*/  LDL.LU.64 R250, [R1+0x7088] ;  /* 0x0070880001fa7983 */ /* 0x000ee20000300a00 */
[----:B------:R-:W-:-:S02]  /*fe350*/  IMAD.MOV.U32 R66, RZ, RZ, R252 ;  /* 0x000000ffff427224 */ /* 0x000fc400078e00fc */
[----:B------:R-:W-:Y:S01]  /*fe360*/  IMAD.MOV.U32 R67, RZ, RZ, R116 ;  /* 0x000000ffff437224 */ /* 0x000fe200078e0074 */
[----:B------:R-:W4:Y:S04]  /*fe370*/  LDL.LU.64 R248, [R1+0x7080] ;  /* 0x0070800001f87983 */ /* 0x000f280000300a00 */
[----:B------:R-:W-:Y:S04]  /*fe380*/  STL.64 [R1+0x490], R20 ;  /* 0x0004901401007387 */ /* 0x000fe80000100a00 */
[----:B------:R1:W-:Y:S04]  /*fe390*/  STL.64 [R1+0x498], R22 ;  /* 0x0004981601007387 */ /* 0x0003e80000100a00 */
[----:B------:R-:W4:Y:S01]  /*fe3a0*/  LDL.LU R2, [R1+0x2a68] ;  /* 0x002a680001027983 */ /* 0x000f220000300800 */
[C---:B-1----:R-:W-:Y:S11]  /*fe3b0*/  HMMA.1688.F32.TF32 R20, R240.reuse, R66, R68 ;  /* 0x00000042f014723c */ /* 0x042ff60000081044 */
[----:B------:R-:W-:Y:S11]  /*fe3c0*/  @!UPT UIADD3 URZ, URZ, URZ, URZ ;  /* 0x0000003f3f3ff290 */ /* 0x000ff6000fffe03f */
[----:B------:R-:W-:Y:S01]  /*fe3d0*/  @!UPT UIADD3 URZ, URZ, URZ, URZ ;  /* 0x0000003f3f3ff290 */ /* 0x000fe2000fffe03f */
[----:B------:R-:W-:Y:S04]  /*fe3e0*/  STL.64 [R1+0x450], R20 ;  /* 0x0004501401007387 */ /* 0x000fe80000100a00 */
[----:B------:R2:W-:Y:S04]  /*fe3f0*/  STL.64 [R1+0x458], R22 ;  /* 0x0004581601007387 */ /* 0x0005e80000100a00 */
[----:B------:R-:W4:Y:S01]  /*fe400*/  LDL.LU R252, [R1+0x2a6c] ;  /* 0x002a6c0001fc7983 */ /* 0x000f220000300800 */
[C---:B--2---:R-:W-:Y:S08]  /*fe410*/  HMMA.1688.F32.TF32 R20, R240.reuse, R246, R24 ;  /* 0x000000f6f014723c */ /* 0x044ff00000081018 */
[C---:B---3--:R-:W-:Y:S08]  /*fe420*/  HMMA.1688.F32.TF32 R28, R240.reuse, R250, R28 ;  /* 0x000000faf01c723c */ /* 0x048ff0000008101c */
[C---:B------:R-:W-:Y:S11]  /*fe430*/  HMMA.1688.F32.TF32 R24, R240.reuse, R10, R88 ;  /* 0x0000000af018723c */ /* 0x040ff60000081058 */
[----:B------:R-:W-:Y:S04]  /*fe440*/  @!UPT UIADD3 URZ, URZ, URZ, URZ ;  /* 0x0000003f3f3ff290 */ /* 0x000fe8000fffe03f */
[----:B------:R-:W-:Y:S04]  /*fe450*/  STL.64 [R1+0x4f0], R28 ;  /* 0x0004f01c01007387 */ /* 0x000fe80000100a00 */
[----:B------:R1:W-:Y:S04]  /*fe460*/  STL.64 [R1+0x4f8], R30 ;  /* 0x0004f81e01007387 */ /* 0x0003e80000100a00 */
[----:B------:R-:W-:Y:S01]  /*fe470*/  STL.64 [R1+0x4b0], R20 ;  /* 0x0004b01401007387 */ /* 0x000fe20000100a00 */
[C---:B-1----:R-:W-:Y:S03]  /*fe480*/  HMMA.1688.F32.TF32 R28, R240.reuse, R18, R84 ;  /* 0x00000012f01c723c */ /* 0x042fe60000081054 */
[----:B------:R4:W-:Y:S05]  /*fe490*/  STL.64 [R1+0x4b8], R22 ;  /* 0x0004b81601007387 */ /* 0x0009ea0000100a00 */
[C---:B----4-:R-:W-:Y:S11]  /*fe4a0*/  HMMA.1688.F32.TF32 R20, R240.reuse, R14, R92 ;  /* 0x0000000ef014723c */ /* 0x050ff6000008105c */
[----:B------:R-:W-:Y:S04]  /*fe4b0*/  @!UPT UIADD3 URZ, URZ, URZ, URZ ;  /* 0x0000003f3f3ff290 */ /* 0x000fe8000fffe03f */
        /* <DEDUP_REMOVED lines=68> */
[----:B---3--:R-:W2:Y:S04]  /*fe900*/  LDL.LU R26, [R1+0x418] ;  /* 0x00041800011a7983 */ /* 0x008ea80000300800 */
[----:B------:R-:W2:Y:S04]  /*fe910*/  LDL.LU R27, [R1+0x41c] ;  /* 0x00041c00011b7983 */ /* 0x000ea80000300800 */
        /* <DEDUP_REMOVED lines=136> */
[C---:B----4-:R-:W-:Y:S02]  /*ff1a0*/  HMMA.1688.F32.TF32 R220, R240.reuse, R154, R20 ;  /* 0x0000009af0dc723c */ /* 0x050fe40000081014 */
[----:B------:R-:W-:Y:S04]  /*ff1b0*/  STL.64 [R1+0x2470], R228 ;  /* 0x002470e401007387 */ /* 0x000fe80000100a00 */
[----:B------:R-:W-:Y:S04]  /*ff1c0*/  STL.64 [R1+0x2478], R230 ;  /* 0x002478e601007387 */ /* 0x000fe80000100a00 */
[----:B------:R-:W-:Y:S04]  /*ff1d0*/  STL.64 [R1+0x2460], R224 ;  /* 0x002460e001007387 */ /* 0x000fe80000100a00 */
[----:B------:R-:W-:Y:S04]  /*ff1e0*/  STL.64 [R1+0x2468], R226 ;  /* 0x002468e201007387 */ /* 0x000fe80000100a00 */
[----:B------:R-:W-:Y:S04]  /*ff1f0*/  LDS R20, [R2+0x47000] ;  /* 0x0470000002147984 */ /* 0x000fe80000000800 */
[----:B------:R-:W-:Y:S04]  /*ff200*/  LDS R22, [R2+0x47800] ;  /* 0x0478000002167984 */ /* 0x000fe80000000800 */
        /* <DEDUP_REMOVED lines=14> */
[----:B------:R-:W-:Y:S04]  /*ff2f0*/  LDS R21, [R252+0x47000] ;  /* 0x04700000fc157984 */ /* 0x000fe80000000800 */
[----:B------:R-:W3:Y:S01]  /*ff300*/  LDS R23, [R252+0x47800] ;  /* 0x04780000fc177984 */ /* 0x000ee20000000800 */
        /* <DEDUP_REMOVED lines=16> */
[----:B------:R-:W-:Y:S04]  /*ff410*/  STL.64 [R1+0x23c8], R66 ;  /* 0x0023c84201007387 */ /* 0x000fe80000100a00 */
[----:B------:R-:W4:Y:S04]  /*ff420*/  LDL.LU R228, [R1+0x2c0] ;  /* 0x0002c00001e47983 */ /* 0x000f280000300800 */
[----:B------:R1:W-:Y:S04]  /*ff430*/  STL.64 [R1+0x23b0], R28 ;  /* 0x0023b01c01007387 */ /* 0x0003e80000100a00 */
[----:B------:R1:W-:Y:S04]  /*ff440*/  STL.64 [R1+0x23b8], R30 ;  /* 0x0023b81e01007387 */ /* 0x0003e80000100a00 */
        /* <DEDUP_REMOVED lines=132> */
[C---:B---3--:R-:W-:Y:S03]  /*ffc90*/  HMMA.1688.F32.TF32 R136, R240.reuse, R30, R136 ;  /* 0x0000001ef088723c */ /* 0x048fe60000081088 */
[----:B------:R-:W-:Y:S04]  /*ffca0*/  STL.64 [R1+0x6ef8], R30 ;  /* 0x006ef81e01007387 */ /* 0x000fe80000100a00 */
[----:B--2---:R1:W-:Y:S02]  /*ffcb0*/  STL.64 [R1+0x6ef0], R28 ;  /* 0x006ef01c01007387 */ /* 0x0043e40000100a00 */
[C---:B-1----:R-:W-:Y:S11]  /*ffcc0*/  HMMA.1688.F32.TF32 R28, R240.reuse, R34, R140 ;  /* 0x00000022f01c723c */ /* 0x042ff6000008108c */
        /* <DEDUP_REMOVED lines=19> */
[C---:B----4-:R-:W-:Y:S02]  /*ffe00*/  HMMA.1688.F32.TF32 R28, R240.reuse, R46, R228 ;  /* 0x0000002ef01c723c */ /* 0x050fe400000810e4 */
        /* <DEDUP_REMOVED lines=46> */
[----:B------:R-:W2:Y:S04]  /*1000f0*/  LDL.LU R68, [R1+0x270] ;  /* 0x0002700001447983 */ /* 0x000ea80000300800 */
[----:B------:R-:W2:Y:S04]  /*100100*/  LDL.LU R69, [R1+0x274] ;  /* 0x0002740001457983 */ /* 0x000ea80000300800 */
[----:B------:R-:W2:Y:S04]  /*100110*/  LDL.LU R70, [R1+0x278] ;  /* 0x0002780001467983 */ /* 0x000ea80000300800 */
[----:B------:R-:W2:Y:S04]  /*100120*/  LDL.LU R71, [R1+0x27c] ;  /* 0x00027c0001477983 */ /* 0x000ea80000300800 */
[----:B------:R-:W2:Y:S04]  /*100130*/  LDL.64 R54, [R1+0x38] ;  /* 0x0000380001367983 */ /* 0x000ea80000100a00 */
[----:B------:R-:W2:Y:S04]  /*100140*/  LDL.64 R50, [R1+0x28] ;  /* 0x0000280001327983 */ /* 0x000ea80000100a00 */
        /* <DEDUP_REMOVED lines=49> */
[----:B------:R-:W-:Y:S01]  /*100460*/  HMMA.1688.F32.TF32 R60, R240, R74, R60 ;  /* 0x0000004af03c723c */ /* 0x000fe2000008103c */
[----:B------:R-:W-:Y:S01]  /*100470*/  MOV R116, R54 ;  /* 0x0000003600747202 */ /* 0x000fe20000000f00 */
[----:B------:R-:W-:-:S06]  /*100480*/  IMAD.MOV.U32 R0, RZ, RZ, R55 ;  /* 0x000000ffff007224 */ /* 0x000fcc00078e0037 */
[C---:B------:R-:W-:Y:S08]  /*100490*/  HMMA.1688.F32.TF32 R56, R20.reuse, R54, R56 ;  /* 0x000000361438723c */ /* 0x040ff00000081038 */
[C---:B------:R-:W-:Y:S07]  /*1004a0*/  HMMA.1688.F32.TF32 R52, R20.reuse, R50, R28 ;  /* 0x000000321434723c */ /* 0x040fee000008101c */
[----:B------:R-:W-:Y:S01]  /*1004b0*/  IMAD.MOV.U32 R31, RZ, RZ, R42 ;  /* 0x000000ffff1f7224 */ /* 0x000fe200078e002a */
[----:B------:R-:W-:Y:S01]  /*1004c0*/  HMMA.1688.F32.TF32 R44, R20, R42, R44 ;  /* 0x0000002a142c723c */ /* 0x000fe2000008102c */
[----:B------:R-:W-:-:S07]  /*1004d0*/  IMAD.MOV.U32 R30, RZ, RZ, R43 ;  /* 0x000000ffff1e7224 */ /* 0x000fce00078e002b */
[C---:B------:R-:W-:Y:S07]  /*1004e0*/  HMMA.1688.F32.TF32 R40, R20.reuse, R38, R32 ;  /* 0x000000261428723c */ /* 0x040fee0000081020 */
[----:B------:R-:W-:Y:S01]  /*1004f0*/  MOV R33, R38 ;  /* 0x0000002600217202 */ /* 0x000fe20000000f00 */
[----:B------:R-:W-:Y:S02]  /*100500*/  IMAD.MOV.U32 R32, RZ, RZ, R39 ;  /* 0x000000ffff207224 */ /* 0x000fe400078e0027 */
[----:B------:R-:W-:Y:S01]  /*100510*/  HMMA.1688.F32.TF32 R36, R20, R250, R136 ;  /* 0x000000fa1424723c */ /* 0x000fe20000081088 */
[----:B------:R-:W-:Y:S01]  /*100520*/  IMAD.MOV.U32 R29, RZ, RZ, R50 ;  /* 0x000000ffff1d7224 */ /* 0x000fe200078e0032 */
[----:B------:R-:W-:Y:S01]  /*100530*/  MOV R28, R51 ;  /* 0x00000033001c7202 */ /* 0x000fe20000000f00 */
[----:B--2---:R-:W-:Y:S05]  /*100540*/  STL.64 [R1+0x6e58], R70 ;  /* 0x006e584601007387 */ /* 0x004fea0000100a00 */
[----:B---3--:R-:W-:Y:S11]  /*100550*/  HMMA.1688.F32.TF32 R64, R240, R70, R64 ;  /* 0x00000046f040723c */ /* 0x008ff60000081040 */
        /* <DEDUP_REMOVED lines=17> */
[----:B------:R-:W-:Y:S01]  /*100670*/  STL.64 [R1+0x240], R36 ;  /* 0x0002402401007387 */ /* 0x000fe20000100a00 */
[C---:B-1----:R-:W-:Y:S03]  /*100680*/  HMMA.1688.F32.TF32 R40, R20.reuse, R246, R140 ;  /* 0x000000f61428723c */ /* 0x042fe6000008108c */
[----:B------:R1:W-:Y:S05]  /*100690*/  STL.64 [R1+0x248], R38 ;  /* 0x0002482601007387 */ /* 0x0003ea0000100a00 */
[C---:B-1----:R-:W-:Y:S08]  /*1006a0*/  HMMA.1688.F32.TF32 R36, R20.reuse, R18, R220 ;  /* 0x000000121424723c */ /* 0x042ff000000810dc */
[C---:B----4-:R-:W-:Y:S07]  /*1006b0*/  HMMA.1688.F32.TF32 R44, R20.reuse, R10, R224 ;  /* 0x0000000a142c723c */ /* 0x050fee00000810e0 */
[----:B------:R-:W-:Y:S04]  /*1006c0*/  STL.64 [R1+0x230], R40 ;  /* 0x0002302801007387 */ /* 0x000fe80000100a00 */
[----:B------:R1:W-:Y:S04]  /*1006d0*/  STL.64 [R1+0x238], R42 ;  /* 0x0002382a01007387 */ /* 0x0003e80000100a00 */
[----:B------:R-:W-:Y:S01]  /*1006e0*/  STL.64 [R1+0x220], R36 ;  /* 0x0002202401007387 */ /* 0x000fe20000100a00 */
[C---:B-1----:R-:W-:Y:S03]  /*1006f0*/  HMMA.1688.F32.TF32 R40, R20.reuse, R14, R228 ;  /* 0x0000000e1428723c */ /* 0x042fe600000810e4 */
[----:B------:R1:W-:Y:S05]  /*100700*/  STL.64 [R1+0x228], R38 ;  /* 0x0002282601007387 */ /* 0x0003ea0000100a00 */
[C---:B-1----:R-:W-:Y:S01]  /*100710*/  HMMA.1688.F32.TF32 R36, R20.reuse, R6, R232 ;  /* 0x000000061424723c */ /* 0x042fe200000810e8 */
[----:B------:R-:W-:Y:S04]  /*100720*/  STL.64 [R1+0x210], R44 ;  /* 0x0002102c01007387 */ /* 0x000fe80000100a00 */
[----:B------:R-:W-:Y:S04]  /*100730*/  STL.64 [R1+0x218], R46 ;  /* 0x0002182e01007387 */ /* 0x000fe80000100a00 */
[----:B------:R-:W2:Y:S06]  /*100740*/  LDL.LU R140, [R1+0x29c0] ;  /* 0x0029c000018c7983 */ /* 0x000eac0000300800 */
[----:B------:R1:W-:Y:S04]  /*100750*/  STL.64 [R1+0x2d0], R40 ;  /* 0x0002d02801007387 */ /* 0x0003e80000100a00 */
        /* <DEDUP_REMOVED lines=114> */
[----:B----4-:R1:W-:Y:S04]  /*100e80*/  STL.64 [R1+0x6e00], R228 ;  /* 0x006e00e401007387 */ /* 0x0103e80000100a00 */
[----:B-1----:R-:W4:Y:S04]  /*100e90*/  LDL.LU R228, [R1+0x2ae0] ;  /* 0x002ae00001e47983 */ /* 0x002f280000300800 */
[----:B------:R-:W4:Y:S04]  /*100ea0*/  LDL.LU R229, [R1+0x2ae4] ;  /* 0x002ae40001e57983 */ /* 0x000f280000300800 */
[----:B------:R-:W4:Y:S04]  /*100eb0*/  LDL.LU R230, [R1+0x2ae8] ;  /* 0x002ae80001e67983 */ /* 0x000f280000300800 */
[----:B------:R-:W4:Y:S01]  /*100ec0*/  LDL.LU R231, [R1+0x2aec] ;  /* 0x002aec0001e77983 */ /* 0x000f220000300800 */
[C---:B---3--:R-:W-:Y:S11]  /*100ed0*/  HMMA.1688.F32.TF32 R220, R20.reuse, R226, R220 ;  /* 0x000000e214dc723c */ /* 0x048ff600000810dc */
[----:B------:R-:W-:Y:S11]  /*100ee0*/  @!UPT UIADD3 URZ, URZ, URZ, URZ ;  /* 0x0000003f3f3ff290 */ /* 0x000ff6000fffe03f */
[----:B------:R-:W-:Y:S01]  /*100ef0*/  @!UPT UIADD3 URZ, URZ, URZ, URZ ;  /* 0x0000003f3f3ff290 */ /* 0x000fe2000fffe03f */
[----:B------:R-:W-:Y:S04]  /*100f00*/  STL.64 [R1+0x300], R220 ;  /* 0x000300dc01007387 */ /* 0x000fe80000100a00 */
[----:B------:R1:W-:Y:S04]  /*100f10*/  STL.64 [R1+0x308], R222 ;  /* 0x000308de01007387 */ /* 0x0003e80000100a00 */
[----:B-1----:R-:W3:Y:S04]  /*100f20*/  LDL.LU.64 R222, [R1+0x6f30] ;  /* 0x006f300001de7983 */ /* 0x002ee80000300a00 */
[----:B------:R-:W3:Y:S04]  /*100f30*/  LDL.LU.64 R220, [R1+0x6f28] ;  /* 0x006f280001dc7983 */ /* 0x000ee80000300a00 */
[----:B------:R-:W-:Y:S04]  /*100f40*/  STL.64 [R1+0x6df8], R226 ;  /* 0x006df8e201007387 */ /* 0x000fe80000100a00 */
[----:B--2---:R1:W-:Y:S04]  /*100f50*/  STL.64 [R1+0x6df0], R224 ;  /* 0x006df0e001007387 */ /* 0x0043e80000100a00 */
[----:B-1----:R-:W3:Y:S04]  /*100f60*/  LDL.LU R224, [R1+0x2af0] ;  /* 0x002af00001e07983 */ /* 0x002ee80000300800 */
[----:B------:R-:W3:Y:S04]  /*100f70*/  LDL.LU R225, [R1+0x2af4] ;  /* 0x002af40001e17983 */ /* 0x000ee80000300800 */
[----:B------:R-:W3:Y:S04]  /*100f80*/  LDL.LU R226, [R1+0x2af8] ;  /* 0x002af80001e27983 */ /* 0x000ee80000300800 */
[----:B------:R-:W3:Y:S01]  /*100f90*/  LDL.LU R227, [R1+0x2afc] ;  /* 0x002afc0001e37983 */ /* 0x000ee20000300800 */
[C---:B----4-:R-:W-:Y:S08]  /*100fa0*/  HMMA.1688.F32.TF32 R228, R20.reuse, R218, R228 ;  /* 0x000000da14e4723c */ /* 0x050ff000000810e4 */
        /* <DEDUP_REMOVED lines=16> */
[----:B------:R1:W-:Y:S01]  /*1010b0*/  STL.64 [R1+0x338], R226 ;  /* 0x000338e201007387 */ /* 0x0003e20000100a00 */
[C---:B------:R-:W-:Y:S08]  /*1010c0*/  HMMA.1688.F32.TF32 R4, R20.reuse, R198, R72 ;  /* 0x000000c61404723c */ /* 0x040ff00000081048 */
[C---:B-1----:R-:W-:Y:S01]  /*1010d0*/  HMMA.1688.F32.TF32 R224, R20.reuse, R202, R248 ;  /* 0x000000ca14e0723c */ /* 0x042fe200000810f8 */
[----:B------:R-:W-:Y:S04]  /*1010e0*/  STL.64 [R1+0x340], R232 ;  /* 0x000340e801007387 */ /* 0x000fe80000100a00 */
[----:B------:R-:W-:Y:S04]  /*1010f0*/  STL.64 [R1+0x348], R234 ;  /* 0x000348ea01007387 */ /* 0x000fe80000100a00 */
[----:B------:R-:W-:Y:S01]  /*101100*/  STL.64 [R1+0x350], R228 ;  /* 0x000350e401007387 */ /* 0x000fe20000100a00 */
[C---:B------:R-:W-:Y:S03]  /*101110*/  HMMA.1688.F32.TF32 R72, R20.reuse, R194, R240 ;  /* 0x000000c21448723c */ /* 0x040fe600000810f0 */
[----:B------:R-:W-:Y:S04]  /*101120*/  STL.64 [R1+0x358], R230 ;  /* 0x000358e601007387 */ /* 0x000fe80000100a00 */
[----:B------:R-:W-:Y:S04]  /*101130*/  LDS R240, [R2+0x47080] ;  /* 0x0470800002f07984 */ /* 0x000fe80000000800 */
[----:B------:R-:W-:Y:S04]  /*101140*/  LDS R242, [R2+0x47880] ;  /* 0x0478800002f27984 */ /* 0x000fe80000000800 */
[----:B------:R-:W-:Y:S04]  /*101150*/  STL.64 [R1+0x360], R224 ;  /* 0x000360e001007387 */ /* 0x000fe80000100a00 */
[----:B------:R-:W-:Y:S04]  /*101160*/  STL.64 [R1+0x368], R226 ;  /* 0x000368e201007387 */ /* 0x000fe80000100a00 */
[----:B------:R-:W-:Y:S04]  /*101170*/  STL.64 [R1+0x370], R4 ;  /* 0x0003700401007387 */ /* 0x000fe80000100a00 */
[----:B------:R1:W-:Y:S04]  /*101180*/  STL.64 [R1+0x378], R6 ;  /* 0x0003780601007387 */ /* 0x0003e80000100a00 */
[----:B------:R-:W-:Y:S04]  /*101190*/  LDS R241, [R252+0x47080] ;  /* 0x04708000fcf17984 */ /* 0x000fe80000000800 */
[----:B------:R-:W2:Y:S01]  /*1011a0*/  LDS R243, [R252+0x47880] ;  /* 0x04788000fcf37984 */ /* 0x000ea20000000800 */
[C---:B-1----:R-:W-:Y:S03]  /*1011b0*/  HMMA.1688.F32.TF32 R4, R20.reuse, R186, R64 ;  /* 0x000000ba1404723c */ /* 0x042fe60000081040 */
[----:B------:R-:W-:Y:S04]  /*1011c0*/  STL.64 [R1+0x380], R72 ;  /* 0x0003804801007387 */ /* 0x000fe80000100a00 */
[----:B------:R-:W-:Y:S04]  /*1011d0*/  STL.64 [R1+0x388], R74 ;  /* 0x0003884a01007387 */ /* 0x000fe80000100a00 */
        /* <DEDUP_REMOVED lines=23> */
[----:B------:R-:W3:Y:S04]  /*101350*/  LDL.LU R44, [R1+0x2cc0] ;  /* 0x002cc000012c7983 */ /* 0x000ee80000300800 */
[----:B------:R-:W-:Y:S04]  /*101360*/  STL.64 [R1+0x420], R36 ;  /* 0x0004202401007387 */ /* 0x000fe80000100a00 */
[----:B------:R-:W-:Y:S05]  /*101370*/  STL.64 [R1+0x428], R38 ;  /* 0x0004282601007387 */ /* 0x000fea0000100a00 */
        /* <DEDUP_REMOVED lines=86> */
[C---:B------:R-:W-:Y:S03]  /*1018e0*/  HMMA.1688.F32.TF32 R228, R20.reuse, R134, R228 ;  /* 0x0000008614e4723c */ /* 0x040fe600000810e4 */
[----:B------:R-:W2:Y:S05]  /*1018f0*/  LDL.LU.64 R136, [R1+0x6f08] ;  /* 0x006f080001887983 */ /* 0x000eaa0000300a00 */
[C---:B---3--:R-:W-:Y:S08]  /*101900*/  HMMA.1688.F32.TF32 R4, R20.reuse, R78, R4 ;  /* 0x0000004e1404723c */ /* 0x048ff00000081004 */
[C---:B------:R-:W-:Y:S08]  /*101910*/  HMMA.1688.F32.TF32 R72, R20.reuse, R122, R72 ;  /* 0x0000007a1448723c */ /* 0x040ff00000081048 */
[C---:B----4-:R-:W-:Y:S08]  /*101920*/  HMMA.1688.F32.TF32 R64, R20.reuse, R114, R64 ;  /* 0x000000721440723c */ /* 0x050ff00000081040 */
[C---:B------:R-:W-:Y:S08]  /*101930*/  HMMA.1688.F32.TF32 R60, R20.reuse, R110, R60 ;  /* 0x0000006e143c723c */ /* 0x040ff0000008103c */
[C---:B--2---:R-:W-:Y:S11]  /*101940*/  HMMA.1688.F32.TF32 R224, R20.reuse, R138, R224 ;  /* 0x0000008a14e0723c */ /* 0x044ff600000810e0 */
[----:B------:R-:W-:Y:S11]  /*101950*/  @!UPT UIADD3 URZ, URZ, URZ, URZ ;  /* 0x0000003f3f3ff290 */ /* 0x000ff6000fffe03f */
[----:B------:R-:W-:Y:S01]  /*101960*/  @!UPT UIADD3 URZ, URZ, URZ, URZ ;  /* 0x0000003f3f3ff290 */ /* 0x000fe2000fffe03f */
[----:B------:R-:W-:Y:S04]  /*101970*/  STL.64 [R1+0xcd0], R224 ;  /* 0x000cd0e001007387 */ /* 0x000fe80000100a00 */
[----:B------:R1:W-:Y:S04]  /*101980*/  STL.64 [R1+0xcd8], R226 ;  /* 0x000cd8e201007387 */ /* 0x0003e80000100a00 */
[----:B------:R-:W-:Y:S04]  /*101990*/  STL.64 [R1+0xce0], R228 ;  /* 0x000ce0e401007387 */ /* 0x000fe80000100a00 */
[----:B------:R2:W-:Y:S01]  /*1019a0*/  STL.64 [R1+0xce8], R230 ;  /* 0x000ce8e601007387 */ /* 0x0005e20000100a00 */
[C---:B-1----:R-:W-:Y:S08]  /*1019b0*/  HMMA.1688.F32.TF32 R224, R20.reuse, R130, R232 ;  /* 0x0000008214e0723c */ /* 0x042ff000000810e8 */
[C---:B--2---:R-:W-:Y:S11]  /*1019c0*/  HMMA.1688.F32.TF32 R228, R20.reuse, R126, R236 ;  /* 0x0000007e14e4723c */ /* 0x044ff600000810ec */
[----:B------:R-:W-:Y:S04]  /*1019d0*/  @!UPT UIADD3 URZ, URZ, URZ, URZ ;  /* 0x0000003f3f3ff290 */ /* 0x000fe8000fffe03f */
        /* <DEDUP_REMOVED lines=139> */
[----:B------:R1:W-:Y:S04]  /*102290*/  STL.64 [R1+0x6d98], R86 ;  /* 0x006d985601007387 */ /* 0x0003e80000100a00 */
[----:B------:R-:W-:Y:S01]  /*1022a0*/  STL.64 [R1+0x6d90], R84 ;  /* 0x006d905401007387 */ /* 0x000fe20000100a00 */
[----:B-1----:R-:W-:Y:S01]  /*1022b0*/  IMAD.MOV.U32 R86, RZ, RZ, R116 ;  /* 0x000000ffff567224 */ /* 0x002fe200078e0074 */
[----:B------:R-:W-:-:S02]  /*1022c0*/  MOV R87, R0 ;  /* 0x0000000000577202 */ /* 0x000fc40000000f00 */
[----:B------:R-:W3:Y:S04]  /*1022d0*/  LDL.LU R116, [R1+0x6f04] ;  /* 0x006f040001747983 */ /* 0x000ee80000300800 */
[----:B------:R-:W3:Y:S01]  /*1022e0*/  LDL.LU R0, [R1+0x6f00] ;  /* 0x006f000001007983 */ /* 0x000ee20000300800 */
[C---:B--2---:R-:W-:Y:S11]  /*1022f0*/  HMMA.1688.F32.TF32 R28, R20.reuse, R26, R28 ;  /* 0x0000001a141c723c */ /* 0x044ff6000008101c */
        /* <DEDUP_REMOVED lines=8> */
[----:B-1----:R-:W2:Y:S04]  /*102380*/  LDL.LU R24, [R1+0x2750] ;  /* 0x0027500001187983 */ /* 0x002ea80000300800 */
[----:B------:R-:W2:Y:S04]  /*102390*/  LDL.LU R25, [R1+0x2754] ;  /* 0x0027540001197983 */ /* 0x000ea80000300800 */
[----:B------:R-:W2:Y:S04]  /*1023a0*/  LDL.LU R26, [R1+0x2758] ;  /* 0x00275800011a7983 */ /* 0x000ea80000300800 */
[----:B------:R-:W2:Y:S01]  /*1023b0*/  LDL.LU R27, [R1+0x275c] ;  /* 0x00275c00011b7983 */ /* 0x000ea20000300800 */
        /* <DEDUP_REMOVED lines=74> */
[----:B-1----:R-:W4:Y:S01]  /*102860*/  LDL.LU.64 R74, [R1+0x6e50] ;  /* 0x006e5000014a7983 */ /* 0x002f220000300a00 */
[----:B--2---:R-:W-:Y:S08]  /*102870*/  HMMA.1688.F32.TF32 R24, R240, R86, R24 ;  /* 0x00000056f018723c */ /* 0x004ff00000081018 */
[----:B----4-:R-:W-:Y:S01]  /*102880*/  HMMA.1688.F32.TF32 R20, R20, R74, R248 ;  /* 0x0000004a1414723c */ /* 0x010fe200000810f8 */
[----:B------:R-:W2:Y:S04]  /*102890*/  LDL.LU.64 R250, [R1+0x6e48] ;  /* 0x006e480001fa7983 */ /* 0x000ea80000300a00 */
[----:B------:R-:W4:Y:S11]  /*1028a0*/  LDL.LU.64 R248, [R1+0x6e40] ;  /* 0x006e400001f87983 */ /* 0x000f360000300a00 */
[----:B------:R-:W-:Y:S07]  /*1028b0*/  @!UPT UIADD3 URZ, URZ, URZ, URZ ;  /* 0x0000003f3f3ff290 */ /* 0x000fee000fffe03f */
        /* <DEDUP_REMOVED lines=8> */
[----:B------:R2:W-:Y:S04]  /*102940*/  STL.64 [R1+0x138], R22 ;  /* 0x0001381601007387 */ /* 0x0005e80000100a00 */
[----:B------:R-:W-:Y:S04]  /*102950*/  STL.64 [R1+0x120], R84 ;  /* 0x0001205401007387 */ /* 0x000fe80000100a00 */
[----:B------:R-:W-:Y:S01]  /*102960*/  STL.64 [R1+0x128], R86 ;  /* 0x0001285601007387 */ /* 0x000fe20000100a00 */
[C---:B---3--:R-:W-:Y:S08]  /*102970*/  HMMA.1688.F32.TF32 R4, R240.reuse, R10, R4 ;  /* 0x0000000af004723c */ /* 0x048ff00000081004 */
[C---:B--2---:R-:W-:Y:S01]  /*102980*/  HMMA.1688.F32.TF32 R20, R240.reuse, R250, R228 ;  /* 0x000000faf014723c */ /* 0x044fe200000810e4 */
[----:B------:R-:W-:Y:S04]  /*102990*/  STL.64 [R1+0x6d38], R250 ;  /* 0x006d38fa01007387 */ /* 0x000fe80000100a00 */
[----:B------:R-:W-:Y:S04]  /*1029a0*/  STL.64 [R1+0x110], R24 ;  /* 0x0001101801007387 */ /* 0x000fe80000100a00 */
[----:B------:R-:W-:Y:S04]  /*1029b0*/  STL.64 [R1+0x118], R26 ;  /* 0x0001181a01007387 */ /* 0x000fe80000100a00 */
[----:B----4-:R-:W-:Y:S10]  /*1029c0*/  STL.64 [R1+0x6d30], R248 ;  /* 0x006d30f801007387 */ /* 0x010ff40000100a00 */
        /* <DEDUP_REMOVED lines=12> */
[----:B------:R1:W-:Y:S04]  /*102a90*/  STL.64 [R1+0x1e0], R20 ;  /* 0x0001e01401007387 */ /* 0x0003e80000100a00 */
[----:B------:R2:W-:Y:S04]  /*102aa0*/  STL.64 [R1+0x1e8], R22 ;  /* 0x0001e81601007387 */ /* 0x0005e80000100a00 */
[----:B------:R-:W3:Y:S04]  /*102ab0*/  LDL.LU R104, [R1+0x2300] ;  /* 0x0023000001687983 */ /* 0x000ee80000300800 */
        /* <DEDUP_REMOVED lines=92> */
[----:B----4-:R1:W-:Y:S04]  /*103080*/  STL.64 [R1+0x6d40], R4 ;  /* 0x006d400401007387 */ /* 0x0103e80000100a00 */
[----:B-1----:R-:W4:Y:S04]  /*103090*/  LDL.LU R4, [R1+0x2660] ;  /* 0x0026600001047983 */ /* 0x002f280000300800 */
        /* <DEDUP_REMOVED lines=37> */
[----:B---3--:R4:W-:Y:S02]  /*1032f0*/  STL.64 [R1+0x6d70], R228 ;  /* 0x006d70e401007387 */ /* 0x0089e40000100a00 */
[C---:B----4-:R-:W-:Y:S08]  /*103300*/  HMMA.1688.F32.TF32 R228, R240.reuse, R226, R232 ;  /* 0x000000e2f0e4723c */ /* 0x050ff000000810e8 */
[C---:B------:R-:W-:Y:S11]  /*103310*/  HMMA.1688.F32.TF32 R232, R240.reuse, R222, R236 ;  /* 0x000000def0e8723c */ /* 0x040ff600000810ec */
[----:B------:R-:W-:Y:S04]  /*103320*/  @!UPT UIADD3 URZ, URZ, URZ, URZ ;  /* 0x0000003f3f3ff290 */ /* 0x000fe8000fffe03f */
[----:B------:R-:W-:Y:S04]  /*103330*/  STL.64 [R1+0x1110], R228 ;  /* 0x001110e401007387 */ /* 0x000fe80000100a00 */
[----:B------:R1:W-:Y:S02]  /*103340*/  STL.64 [R1+0x1118], R230 ;  /* 0x001118e601007387 */ /* 0x0003e40000100a00 */
[C---:B-1----:R-:W-:Y:S08]  /*103350*/  HMMA.1688.F32.TF32 R228, R240.reuse, R218, R4 ;  /* 0x000000daf0e4723c */ /* 0x042ff00000081004 */
[C---:B------:R-:W-:Y:S01]  /*103360*/  HMMA.1688.F32.TF32 R4, R240.reuse, R214, R12 ;  /* 0x000000d6f004723c */ /* 0x040fe2000008100c */
[----:B------:R-:W-:Y:S04]  /*103370*/  STL.64 [R1+0x1120], R232 ;  /* 0x001120e801007387 */ /* 0x000fe80000100a00 */
[----:B------:R-:W-:Y:S03]  /*103380*/  STL.64 [R1+0x1128], R234 ;  /* 0x001128ea01007387 */ /* 0x000fe60000100a00 */
        /* <DEDUP_REMOVED lines=13> */
[C---:B---3--:R-:W-:Y:S03]  /*103460*/  HMMA.1688.F32.TF32 R8, R240.reuse, R194, R20 ;  /* 0x000000c2f008723c */ /* 0x048fe60000081014 */
        /* <DEDUP_REMOVED lines=8> */
[C---:B---3--:R-:W-:Y:S01]  /*1034f0*/  HMMA.1688.F32.TF32 R8, R240.reuse, R182, R88 ;  /* 0x000000b6f008723c */ /* 0x048fe20000081058 */
        /* <DEDUP_REMOVED lines=12> */
[----:B------:R-:W-:Y:S04]  /*1035c0*/  STL.64 [R1+0x11e8], R14 ;  /* 0x0011e80e01007387 */ /* 0x000fe80000100a00 */
[----:B------:R-:W3:Y:S04]  /*1035d0*/  LDL.LU R100, [R1+0x28c0] ;  /* 0x0028c00001647983 */ /* 0x000ee80000300800 */
[----:B------:R-:W-:Y:S04]  /*1035e0*/  STL.64 [R1+0x11f0], R8 ;  /* 0x0011f00801007387 */ /* 0x000fe80000100a00 */
[----:B------:R-:W-:Y:S04]  /*1035f0*/  STL.64 [R1+0x11f8], R10 ;  /* 0x0011f80a01007387 */ /* 0x000fe80000100a00 */
        /* <DEDUP_REMOVED lines=62> */
[C---:B----4-:R-:W-:Y:S08]  /*1039e0*/  HMMA.1688.F32.TF32 R232, R240.reuse, R162, R236 ;  /* 0x000000a2f0e8723c */ /* 0x050ff000000810ec */
[C---:B---3--:R-:W-:Y:S11]  /*1039f0*/  HMMA.1688.F32.TF32 R4, R240.reuse, R154, R12 ;  /* 0x0000009af004723c */ /* 0x048ff6000008100c */
        /* <DEDUP_REMOVED lines=13> */
[----:B------:R-:W-:Y:S04]  /*103ad0*/  LDS R20, [R2+0x47100] ;  /* 0x0471000002147984 */ /* 0x000fe80000000800 */
[----:B------:R-:W-:Y:S04]  /*103ae0*/  LDS R22, [R2+0x47900] ;  /* 0x0479000002167984 */ /* 0x000fe80000000800 */
[----:B------:R-:W-:Y:S04]  /*103af0*/  LDS R21, [R252+0x47100] ;  /* 0x04710000fc157984 */ /* 0x000fe80000000800 */
[----:B------:R-:W1:Y:S04]  /*103b00*/  LDS R23, [R252+0x47900] ;  /* 0x04790000fc177984 */ /* 0x000e680000000800 */
[----:B------:R-:W-:Y:S04]  /*103b10*/  STL.64 [R1+0x1240], R4 ;  /* 0x0012400401007387 */ /* 0x000fe80000100a00 */
[----:B------:R2:W-:Y:S02]  /*103b20*/  STL.64 [R1+0x1248], R6 ;  /* 0x0012480601007387 */ /* 0x0005e40000100a00 */
[C---:B--2---:R-:W-:Y:S02]  /*103b30*/  HMMA.1688.F32.TF32 R4, R240.reuse, R146, R8 ;  /* 0x00000092f004723c */ /* 0x044fe40000081008 */
[----:B------:R-:W-:Y:S04]  /*103b40*/  STL.64 [R1+0x6cc0], R146 ;  /* 0x006cc09201007387 */ /* 0x000fe80000100a00 */
[----:B------:R-:W-:Y:S11]  /*103b50*/  STL.64 [R1+0x6cb8], R144 ;  /* 0x006cb89001007387 */ /* 0x000ff60000100a00 */
[----:B------:R-:W-:Y:S06]  /*103b60*/  @!UPT UIADD3 URZ, URZ, URZ, URZ ;  /* 0x0000003f3f3ff290 */ /* 0x000fec000fffe03f */
        /* <DEDUP_REMOVED lines=27> */
[----:B------:R2:W-:Y:S04]  /*103d20*/  STL.64 [R1+0x12a8], R14 ;  /* 0x0012a80e01007387 */ /* 0x0005e80000100a00 */
[----:B------:R-:W-:Y:S04]  /*103d30*/  STL.64 [R1+0x12b0], R8 ;  /* 0x0012b00801007387 */ /* 0x000fe80000100a00 */
[----:B------:R3:W-:Y:S01]  /*103d40*/  STL.64 [R1+0x12b8], R10 ;  /* 0x0012b80a01007387 */ /* 0x0007e20000100a00 */
[C---:B--2---:R-:W-:Y:S08]  /*103d50*/  HMMA.1688.F32.TF32 R12, R240.reuse, R122, R96 ;  /* 0x0000007af00c723c */ /* 0x044ff00000081060 */
[----:B------:R-:W-:Y:S01]  /*103d60*/  STL.64 [R1+0x12c0], R4 ;  /* 0x0012c00401007387 */ /* 0x000fe20000100a00 */
[C---:B---3--:R-:W-:Y:S03]  /*103d70*/  HMMA.1688.F32.TF32 R8, R240.reuse, R118, R100 ;  /* 0x00000076f008723c */ /* 0x048fe60000081064 */
[----:B------:R2:W-:Y:S05]  /*103d80*/  STL.64 [R1+0x12c8], R6 ;  /* 0x0012c80601007387 */ /* 0x0005ea0000100a00 */
[C---:B--2---:R-:W-:Y:S06]  /*103d90*/  HMMA.1688.F32.TF32 R4, R240.reuse, R114, R104 ;  /* 0x00000072f004723c */ /* 0x044fec0000081068 */
[----:B------:R-:W-:Y:S04]  /*103da0*/  STL.64 [R1+0x12d0], R12 ;  /* 0x0012d00c01007387 */ /* 0x000fe80000100a00 */
[----:B------:R-:W-:Y:S04]  /*103db0*/  STL.64 [R1+0x12d8], R14 ;  /* 0x0012d80e01007387 */ /* 0x000fe80000100a00 */
        /* <DEDUP_REMOVED lines=84> */
[----:B------:R-:W1:Y:S04]  /*104300*/  LDL.LU R244, [R1+0x1d80] ;  /* 0x001d800001f47983 */ /* 0x000e680000300800 */
[----:B------:R-:W1:Y:S04]  /*104310*/  LDL.LU R245, [R1+0x1d84] ;  /* 0x001d840001f57983 */ /* 0x000e680000300800 */
[----:B------:R-:W1:Y:S04]  /*104320*/  LDL.LU R246, [R1+0x1d88] ;  /* 0x001d880001f67983 */ /* 0x000e680000300800 */
[----:B------:R-:W1:Y:S04]  /*104330*/  LDL.LU R247, [R1+0x1d8c] ;  /* 0x001d8c0001f77983 */ /* 0x000e680000300800 */
[----:B------:R-:W1:Y:S01]  /*104340*/  LDL.LU.64 R250, [R1+0x38] ;  /* 0x0000380001fa7983 */ /* 0x000e620000300a00 */
[C---:B--2---:R-:W-:Y:S11]  /*104350*/  HMMA.1688.F32.TF32 R104, R240.reuse, R110, R104 ;  /* 0x0000006ef068723c */ /* 0x044ff60000081068 */
[----:B------:R-:W-:Y:S11]  /*104360*/  @!UPT UIADD3 URZ, URZ, URZ, URZ ;  /* 0x0000003f3f3ff290 */ /* 0x000ff6000fffe03f */
[----:B------:R-:W-:Y:S01]  /*104370*/  @!UPT UIADD3 URZ, URZ, URZ, URZ ;  /* 0x0000003f3f3ff290 */ /* 0x000fe2000fffe03f */
[----:B------:R-:W-:Y:S04]  /*104380*/  STL.64 [R1+0x1300], R104 ;  /* 0x0013006801007387 */ /* 0x000fe80000100a00 */
[----:B------:R2:W-:Y:S04]  /*104390*/  STL.64 [R1+0x1308], R106 ;  /* 0x0013086a01007387 */ /* 0x0005e80000100a00 */
[----:B--2---:R-:W3:Y:S04]  /*1043a0*/  LDL.LU.64 R106, [R1+0x6de8] ;  /* 0x006de800016a7983 */ /* 0x004ee80000300a00 */
[----:B------:R-:W2:Y:S01]  /*1043b0*/  LDL.LU.64 R104, [R1+0x6de0] ;  /* 0x006de00001687983 */ /* 0x000ea20000300a00 */
[C---:B---3--:R-:W-:Y:S11]  /*1043c0*/  HMMA.1688.F32.TF32 R100, R240.reuse, R106, R100 ;  /* 0x0000006af064723c */ /* 0x048ff60000081064 */
[----:B------:R-:W-:Y:S11]  /*1043d0*/  @!UPT UIADD3 URZ, URZ, URZ, URZ ;  /* 0x0000003f3f3ff290 */ /* 0x000ff6000fffe03f */
[----:B------:R-:W-:Y:S01]  /*1043e0*/  @!UPT UIADD3 URZ, URZ, URZ, URZ ;  /* 0x0000003f3f3ff290 */ /* 0x000fe2000fffe03f */
[----:B------:R-:W-:Y:S04]  /*1043f0*/  STL.64 [R1+0x1310], R100 ;  /* 0x0013106401007387 */ /* 0x000fe80000100a00 */
[----:B------:R3:W-:Y:S04]  /*104400*/  STL.64 [R1+0x1318], R102 ;  /* 0x0013186601007387 */ /* 0x0007e80000100a00 */
[----:B---3--:R-:W3:Y:S04]  /*104410*/  LDL.LU.64 R102, [R1+0x6dd8] ;  /* 0x006dd80001667983 */ /* 0x008ee80000300a00 */
        /* <DEDUP_REMOVED lines=36> */
[C---:B------:R-:W-:Y:S08]  /*104660*/  HMMA.1688.F32.TF32 R140, R240.reuse, R34, R140 ;  /* 0x00000022f08c723c */ /* 0x040ff0000008108c */
[C---:B------:R-:W-:Y:S08]  /*104670*/  HMMA.1688.F32.TF32 R4, R240.reuse, R62, R4 ;  /* 0x0000003ef004723c */ /* 0x040ff00000081004 */
[C---:B---3--:R-:W-:Y:S11]  /*104680*/  HMMA.1688.F32.TF32 R132, R240.reuse, R26, R132 ;  /* 0x0000001af084723c */ /* 0x048ff60000081084 */
        /* <DEDUP_REMOVED lines=8> */
[----:B------:R3:W-:Y:S04]  /*104710*/  STL.64 [R1+0x1388], R134 ;  /* 0x0013888601007387 */ /* 0x0007e80000100a00 */
[----:B------:R-:W-:Y:S04]  /*104720*/  STL.64 [R1+0x1390], R140 ;  /* 0x0013908c01007387 */ /* 0x000fe80000100a00 */
[----:B------:R1:W-:Y:S01]  /*104730*/  STL.64 [R1+0x1398], R142 ;  /* 0x0013988e01007387 */ /* 0x0003e20000100a00 */
[C---:B---3--:R-:W-:Y:S03]  /*104740*/  HMMA.1688.F32.TF32 R132, R240.reuse, R42, R148 ;  /* 0x0000002af084723c */ /* 0x048fe60000081094 */
[----:B------:R-:W-:Y:S04]  /*104750*/  STL.64 [R1+0x13a0], R136 ;  /* 0x0013a08801007387 */ /* 0x000fe80000100a00 */
[----:B------:R3:W-:Y:S01]  /*104760*/  STL.64 [R1+0x13a8], R138 ;  /* 0x0013a88a01007387 */ /* 0x0007e20000100a00 */
[C---:B-1----:R-:W-:Y:S08]  /*104770*/  HMMA.1688.F32.TF32 R140, R240.reuse, R46, R152 ;  /* 0x0000002ef08c723c */ /* 0x042ff00000081098 */
[C---:B---3--:R-:W-:Y:S07]  /*104780*/  HMMA.1688.F32.TF32 R136, R240.reuse, R50, R228 ;  /* 0x00000032f088723c */ /* 0x048fee00000810e4 */
[----:B------:R-:W-:Y:S04]  /*104790*/  STL.64 [R1+0x13b0], R132 ;  /* 0x0013b08401007387 */ /* 0x000fe80000100a00 */
[----:B------:R4:W-:Y:S04]  /*1047a0*/  STL.64 [R1+0x13b8], R134 ;  /* 0x0013b88601007387 */ /* 0x0009e80000100a00 */
[----:B------:R-:W-:Y:S04]  /*1047b0*/  STL.64 [R1+0x13c0], R140 ;  /* 0x0013c08c01007387 */ /* 0x000fe80000100a00 */
[----:B------:R-:W-:Y:S01]  /*1047c0*/  STL.64 [R1+0x13c8], R142 ;  /* 0x0013c88e01007387 */ /* 0x000fe20000100a00 */
[C---:B----4-:R-:W-:Y:S03]  /*1047d0*/  HMMA.1688.F32.TF32 R132, R240.reuse, R54, R232 ;  /* 0x00000036f084723c */ /* 0x050fe600000810e8 */
[----:B------:R-:W-:Y:S04]  /*1047e0*/  STL.64 [R1+0x6c80], R54 ;  /* 0x006c803601007387 */ /* 0x000fe80000100a00 */
[----:B------:R-:W-:Y:S04]  /*1047f0*/  STL.64 [R1+0x13d0], R136 ;  /* 0x0013d08801007387 */ /* 0x000fe80000100a00 */
[----:B------:R-:W-:Y:S04]  /*104800*/  STL.64 [R1+0x13d8], R138 ;  /* 0x0013d88a01007387 */ /* 0x000fe80000100a00 */
[----:B------:R1:W-:Y:S02]  /*104810*/  STL.64 [R1+0x6c78], R52 ;  /* 0x006c783401007387 */ /* 0x0003e40000100a00 */
[C---:B-1----:R-:W-:Y:S06]  /*104820*/  HMMA.1688.F32.TF32 R52, R240.reuse, R58, R236 ;  /* 0x0000003af034723c */ /* 0x042fec00000810ec */
[----:B------:R-:W-:Y:S04]  /*104830*/  STL.64 [R1+0x13e0], R132 ;  /* 0x0013e08401007387 */ /* 0x000fe80000100a00 */
[----:B------:R-:W-:Y:S04]  /*104840*/  STL.64 [R1+0x13e8], R134 ;  /* 0x0013e88601007387 */ /* 0x000fe80000100a00 */
[----:B------:R-:W-:Y:S04]  /*104850*/  STL.64 [R1+0x6c70], R58 ;  /* 0x006c703a01007387 */ /* 0x000fe80000100a00 */
[----:B------:R-:W-:Y:S05]  /*104860*/  STL.64 [R1+0x6c68], R56 ;  /* 0x006c683801007387 */ /* 0x000fea0000100a00 */
        /* <DEDUP_REMOVED lines=13> */
[----:B------:R-:W-:Y:S06]  /*104940*/  STL.64 [R1+0x6c40], R70 ;  /* 0x006c404601007387 */ /* 0x000fec0000100a00 */
[----:B------:R-:W-:Y:S11]  /*104950*/  HMMA.1688.F32.TF32 R8, R240, R74, R16 ;  /* 0x0000004af008723c */ /* 0x000ff60000081010 */
[----:B------:R-:W-:Y:S04]  /*104960*/  @!UPT UIADD3 URZ, URZ, URZ, URZ ;  /* 0x0000003f3f3ff290 */ /* 0x000fe8000fffe03f */
[----:B------:R-:W-:Y:S04]  /*104970*/  STL.64 [R1+0x1430], R4 ;  /* 0x0014300401007387 */ /* 0x000fe80000100a00 */
[----:B------:R1:W-:Y:S02]  /*104980*/  STL.64 [R1+0x1438], R6 ;  /* 0x0014380601007387 */ /* 0x0003e40000100a00 */
[----:B-1----:R-:W-:Y:S02]  /*104990*/  HMMA.1688.F32.TF32 R4, R20, R250, R244 ;  /* 0x000000fa1404723c */ /* 0x002fe400000810f4 */
[----:B------:R-:W-:Y:S04]  /*1049a0*/  STL.64 [R1+0x6c38], R74 ;  /* 0x006c384a01007387 */ /* 0x000fe80000100a00 */
[----:B------:R1:W-:Y:S04]  /*1049b0*/  STL.64 [R1+0x1420], R8 ;  /* 0x0014200801007387 */ /* 0x0003e80000100a00 */
[----:B------:R3:W-:Y:S11]  /*1049c0*/  STL.64 [R1+0x1428], R10 ;  /* 0x0014280a01007387 */ /* 0x0007f60000100a00 */
[----:B------:R-:W-:Y:S02]  /*1049d0*/  @!UPT UIADD3 URZ, URZ, URZ, URZ ;  /* 0x0000003f3f3ff290 */ /* 0x000fe4000fffe03f */
        /* <DEDUP_REMOVED lines=46> */
[----:B------:R-:W2:Y:S04]  /*104cc0*/  LDL.LU.64 R234, [R1+0x28] ;  /* 0x0000280001ea7983 */ /* 0x000ea80000300a00 */
[----:B------:R-:W3:Y:S01]  /*104cd0*/  LDL.LU.64 R238, [R1+0x18] ;  /* 0x0000180001ee7983 */ /* 0x000ee20000300a00 */
[----:B------:R-:W-:-:S03]  /*104ce0*/  IMAD.MOV.U32 R53, RZ, RZ, R250 ;  /* 0x000000ffff357224 */ /* 0x000fc600078e00fa */
[----:B----4-:R-:W4:Y:S01]  /*104cf0*/  LDL.LU R4, [R1+0x1d50] ;  /* 0x001d500001047983 */ /* 0x010f220000300800 */
[----:B------:R-:W-:-:S03]  /*104d00*/  IMAD.MOV.U32 R52, RZ, RZ, R251 ;  /* 0x000000ffff347224 */ /* 0x000fc600078e00fb */
[----:B------:R-:W4:Y:S04]  /*104d10*/  LDL.LU R5, [R1+0x1d54] ;  /* 0x001d540001057983 */ /* 0x000f280000300800 */
[----:B------:R-:W4:Y:S04]  /*104d20*/  LDL.LU R6, [R1+0x1d58] ;  /* 0x001d580001067983 */ /* 0x000f280000300800 */
[----:B------:R-:W4:Y:S04]  /*104d30*/  LDL.LU R7, [R1+0x1d5c] ;  /* 0x001d5c0001077983 */ /* 0x000f280000300800 */
[----:B------:R-:W4:Y:S04]  /*104d40*/  LDL.LU.64 R250, [R1+0x8] ;  /* 0x0000080001fa7983 */ /* 0x000f280000300a00 */
        /* <DEDUP_REMOVED lines=24> */
[C---:B--2---:R-:W-:Y:S08]  /*104ed0*/  HMMA.1688.F32.TF32 R228, R20.reuse, R234, R228 ;  /* 0x000000ea14e4723c */ /* 0x044ff000000810e4 */
[C---:B---3--:R-:W-:Y:S08]  /*104ee0*/  HMMA.1688.F32.TF32 R56, R20.reuse, R238, R56 ;  /* 0x000000ee1438723c */ /* 0x048ff00000081038 */
[----:B----4-:R-:W-:Y:S07]  /*104ef0*/  HMMA.1688.F32.TF32 R4, R20, R250, R4 ;  /* 0x000000fa1404723c */ /* 0x010fee0000081004 */
[----:B------:R-:W-:Y:S01]  /*104f00*/  STL.64 [R1+0xf0], R228 ;  /* 0x0000f0e401007387 */ /* 0x000fe20000100a00 */
[----:B------:R-:W-:Y:S01]  /*104f10*/  MOV R55, R234 ;  /* 0x000000ea00377202 */ /* 0x000fe20000000f00 */
[----:B------:R-:W-:-:S02]  /*104f20*/  IMAD.MOV.U32 R54, RZ, RZ, R235 ;  /* 0x000000ffff367224 */ /* 0x000fc400078e00eb */
[----:B------:R1:W-:Y:S04]  /*104f30*/  STL.64 [R1+0xf8], R230 ;  /* 0x0000f8e601007387 */ /* 0x0003e80000100a00 */
[----:B-1----:R-:W2:Y:S04]  /*104f40*/  LDL.LU.64 R230, [R1+0x6d78] ;  /* 0x006d780001e67983 */ /* 0x002ea80000300a00 */
[----:B------:R-:W3:Y:S04]  /*104f50*/  LDL.LU.64 R228, [R1+0x6d70] ;  /* 0x006d700001e47983 */ /* 0x000ee80000300a00 */
[----:B------:R-:W4:Y:S04]  /*104f60*/  LDL.LU.64 R234, [R1+0x6d68] ;  /* 0x006d680001ea7983 */ /* 0x000f280000300a00 */
[----:B------:R-:W2:Y:S04]  /*104f70*/  LDL.LU.64 R232, [R1+0x6d60] ;  /* 0x006d600001e87983 */ /* 0x000ea80000300a00 */
[----:B------:R1:W-:Y:S04]  /*104f80*/  STL.64 [R1+0x50], R56 ;  /* 0x0000503801007387 */ /* 0x0003e80000100a00 */
[----:B------:R1:W-:Y:S02]  /*104f90*/  STL.64 [R1+0x58], R58 ;  /* 0x0000583a01007387 */ /* 0x0003e40000100a00 */
[----:B-1----:R-:W-:Y:S01]  /*104fa0*/  IMAD.MOV.U32 R57, RZ, RZ, R238 ;  /* 0x000000ffff397224 */ /* 0x002fe200078e00ee */
[----:B------:R-:W-:-:S02]  /*104fb0*/  MOV R56, R239 ;  /* 0x000000ef00387202 */ /* 0x000fc40000000f00 */
[----:B------:R-:W2:Y:S04]  /*104fc0*/  LDL.LU.64 R238, [R1+0x6d58] ;  /* 0x006d580001ee7983 */ /* 0x000ea80000300a00 */
[----:B------:R-:W2:Y:S01]  /*104fd0*/  LDL.LU.64 R236, [R1+0x6d50] ;  /* 0x006d500001ec7983 */ /* 0x000ea20000300a00 */
[----:B------:R-:W-:-:S03]  /*104fe0*/  IMAD.MOV.U32 R59, RZ, RZ, R250 ;  /* 0x000000ffff3b7224 */ /* 0x000fc600078e00fa */
[----:B------:R-:W-:Y:S01]  /*104ff0*/  STL.64 [R1+0x40], R4 ;  /* 0x0000400401007387 */ /* 0x000fe20000100a00 */
[----:B------:R-:W-:-:S03]  /*105000*/  IMAD.MOV.U32 R58, RZ, RZ, R251 ;  /* 0x000000ffff3a7224 */ /* 0x000fc600078e00fb */
[----:B------:R1:W-:Y:S04]  /*105010*/  STL.64 [R1+0x48], R6 ;  /* 0x0000480601007387 */ /* 0x0003e80000100a00 */
[----:B-1----:R-:W2:Y:S04]  /*105020*/  LDL.LU.64 R6, [R1+0x6d48] ;  /* 0x006d480001067983 */ /* 0x002ea80000300a00 */
[----:B------:R-:W2:Y:S04]  /*105030*/  LDL.LU.64 R4, [R1+0x6d40] ;  /* 0x006d400001047983 */ /* 0x000ea80000300a00 */
[----:B------:R-:W2:Y:S04]  /*105040*/  LDL.LU.64 R250, [R1+0x6d38] ;  /* 0x006d380001fa7983 */ /* 0x000ea80000300a00 */
[----:B------:R-:W3:Y:S01]  /*105050*/  LDL.LU.64 R248, [R1+0x6d30] ;  /* 0x006d300001f87983 */ /* 0x000ee20000300a00 */
[C---:B--2---:R-:W-:Y:S11]  /*105060*/  HMMA.1688.F32.TF32 R244, R20.reuse, R250, R244 ;  /* 0x000000fa14f4723c */ /* 0x044ff600000810f4 */
[----:B------:R-:W-:Y:S11]  /*105070*/  @!UPT UIADD3 URZ, URZ, URZ, URZ ;  /* 0x0000003f3f3ff290 */ /* 0x000ff6000fffe03f */
[----:B------:R-:W-:Y:S01]  /*105080*/  @!UPT UIADD3 URZ, URZ, URZ, URZ ;  /* 0x0000003f3f3ff290 */ /* 0x000fe2000fffe03f */
[----:B------:R-:W-:Y:S04]  /*105090*/  STL.64 [R1+0x1c0], R244 ;  /* 0x0001c0f401007387 */ /* 0x000fe80000100a00 */
[----:B------:R1:W-:Y:S04]  /*1050a0*/  STL.64 [R1+0x1c8], R246 ;  /* 0x0001c8f601007387 */ /* 0x0003e80000100a00 */
[----:B-1----:R-:W2:Y:S04]  /*1050b0*/  LDL.LU.64 R246, [R1+0x6d28] ;  /* 0x006d280001f67983 */ /* 0x002ea80000300a00 */
[----:B------:R-:W3:Y:S04]  /*1050c0*/  LDL.LU.64 R244, [R1+0x6d20] ;  /* 0x006d200001f47983 */ /* 0x000ee80000300a00 */
[----:B------:R-:W-:Y:S01]  /*1050d0*/  STL.64 [R1+0x6c30], R250 ;  /* 0x006c30fa01007387 */ /* 0x000fe20000100a00 */
        /* <DEDUP_REMOVED lines=21> */
[C---:B------:R-:W-:Y:S08]  /*105230*/  HMMA.1688.F32.TF32 R68, R20.reuse, R238, R68 ;  /* 0x000000ee1444723c */ /* 0x040ff00000081044 */
[C---:B----4-:R-:W-:Y:S08]  /*105240*/  HMMA.1688.F32.TF32 R64, R20.reuse, R234, R64 ;  /* 0x000000ea1440723c */ /* 0x050ff00000081040 */
[C---:B------:R-:W-:Y:S08]  /*105250*/  HMMA.1688.F32.TF32 R60, R20.reuse, R230, R60 ;  /* 0x000000e6143c723c */ /* 0x040ff0000008103c */
[C---:B--2---:R-:W-:Y:S11]  /*105260*/  HMMA.1688.F32.TF32 R72, R20.reuse, R14, R72 ;  /* 0x0000000e1448723c */ /* 0x044ff60000081048 */
        /* <DEDUP_REMOVED lines=89> */
[----:B------:R-:W-:Y:S04]  /*105800*/  STL.64 [R1+0x6be8], R202 ;  /* 0x006be8ca01007387 */ /* 0x000fe80000100a00 */
[----:B------:R-:W-:Y:S01]  /*105810*/  STL.64 [R1+0x6be0], R200 ;  /* 0x006be0c801007387 */ /* 0x000fe20000100a00 */
[C---:B--2---:R-:W-:Y:S08]  /*105820*/  HMMA.1688.F32.TF32 R72, R20.reuse, R202, R72 ;  /* 0x000000ca1448723c */ /* 0x044ff00000081048 */
[C---:B---3--:R-:W-:Y:S11]  /*105830*/  HMMA.1688.F32.TF32 R68, R20.reuse, R194, R68 ;  /* 0x000000c21444723c */ /* 0x048ff60000081044 */
[----:B------:R-:W-:Y:S04]  /*105840*/  @!UPT UIADD3 URZ, URZ, URZ, URZ ;  /* 0x0000003f3f3ff290 */ /* 0x000fe8000fffe03f */
[----:B------:R-:W-:Y:S04]  /*105850*/  STL.64 [R1+0x14c0], R72 ;  /* 0x0014c04801007387 */ /* 0x000fe80000100a00 */
[----:B------:R1:W-:Y:S02]  /*105860*/  STL.64 [R1+0x14c8], R74 ;  /* 0x0014c84a01007387 */ /* 0x0003e40000100a00 */
[C---:B-1----:R-:W-:Y:S08]  /*105870*/  HMMA.1688.F32.TF32 R72, R20.reuse, R198, R240 ;  /* 0x000000c61448723c */ /* 0x042ff000000810f0 */
[C---:B------:R-:W-:Y:S08]  /*105880*/  HMMA.1688.F32.TF32 R64, R20.reuse, R190, R64 ;  /* 0x000000be1440723c */ /* 0x040ff00000081040 */
[C---:B----4-:R-:W-:Y:S01]  /*105890*/  HMMA.1688.F32.TF32 R60, R20.reuse, R186, R60 ;  /* 0x000000ba143c723c */ /* 0x050fe2000008103c */
        /* <DEDUP_REMOVED lines=17> */
[----:B------:R-:W-:Y:S01]  /*1059b0*/  LDS R242, [R2+0x47980] ;  /* 0x0479800002f27984 */ /* 0x000fe20000000800 */
[C---:B-1----:R-:W-:Y:S03]  /*1059c0*/  HMMA.1688.F32.TF32 R60, R20.reuse, R182, R132 ;  /* 0x000000b6143c723c */ /* 0x042fe60000081084 */
[----:B------:R-:W-:Y:S04]  /*1059d0*/  STL.64 [R1+0x6b98], R182 ;  /* 0x006b98b601007387 */ /* 0x000fe80000100a00 */
[----:B------:R-:W-:Y:S04]  /*1059e0*/  STL.64 [R1+0x6b90], R180 ;  /* 0x006b90b401007387 */ /* 0x000fe80000100a00 */
[----:B------:R-:W-:Y:S04]  /*1059f0*/  LDS R241, [R252+0x47180] ;  /* 0x04718000fcf17984 */ /* 0x000fe80000000800 */
[----:B------:R-:W1:Y:S08]  /*105a00*/  LDS R243, [R252+0x47980] ;  /* 0x04798000fcf37984 */ /* 0x000e700000000800 */
        /* <DEDUP_REMOVED lines=123> */
[----:B--2---:R-:W2:Y:S04]  /*1061c0*/  LDL.LU R60, [R1+0x1e10] ;  /* 0x001e1000013c7983 */ /* 0x004ea80000300800 */
[----:B------:R-:W2:Y:S04]  /*1061d0*/  LDL.LU R61, [R1+0x1e14] ;  /* 0x001e1400013d7983 */ /* 0x000ea80000300800 */
[----:B----4-:R-:W2:Y:S04]  /*1061e0*/  LDL.LU R62, [R1+0x1e18] ;  /* 0x001e1800013e7983 */ /* 0x010ea80000300800 */
[----:B------:R-:W2:Y:S04]  /*1061f0*/  LDL.LU R63, [R1+0x1e1c] ;  /* 0x001e1c00013f7983 */ /* 0x000ea80000300800 */
[----:B------:R-:W-:Y:S04]  /*106200*/  STL.64 [R1+0x6b48], R162 ;  /* 0x006b48a201007387 */ /* 0x000fe80000100a00 */
[----:B------:R4:W-:Y:S04]  /*106210*/  STL.64 [R1+0x6b40], R160 ;  /* 0x006b40a001007387 */ /* 0x0009e80000100a00 */
[----:B----4-:R-:W4:Y:S04]  /*106220*/  LDL.LU R160, [R1+0x1f30] ;  /* 0x001f300001a07983 */ /* 0x010f280000300800 */
[----:B------:R-:W4:Y:S04]  /*106230*/  LDL.LU R161, [R1+0x1f34] ;  /* 0x001f340001a17983 */ /* 0x000f280000300800 */
[----:B------:R-:W4:Y:S04]  /*106240*/  LDL.LU R162, [R1+0x1f38] ;  /* 0x001f380001a27983 */ /* 0x000f280000300800 */
[----:B------:R-:W4:Y:S04]  /*106250*/  LDL.LU R163, [R1+0x1f3c] ;  /* 0x001f3c0001a37983 */ /* 0x000f280000300800 */
[----:B------:R-:W2:Y:S01]  /*106260*/  LDL.LU R2, [R1+0x6ce8] ;  /* 0x006ce80001027983 */ /* 0x000ea20000300800 */
[C---:B---3--:R-:W-:Y:S11]  /*106270*/  HMMA.1688.F32.TF32 R152, R20.reuse, R158, R152 ;  /* 0x0000009e1498723c */ /* 0x048ff60000081098 */
[----:B------:R-:W-:Y:S11]  /*106280*/  @!UPT UIADD3 URZ, URZ, URZ, URZ ;  /* 0x0000003f3f3ff290 */ /* 0x000ff6000fffe03f */
[----:B------:R-:W-:Y:S01]  /*106290*/  @!UPT UIADD3 URZ, URZ, URZ, URZ ;  /* 0x0000003f3f3ff290 */ /* 0x000fe2000fffe03f */
[----:B------:R-:W-:Y:S04]  /*1062a0*/  STL.64 [R1+0x18d0], R152 ;  /* 0x0018d09801007387 */ /* 0x000fe80000100a00 */
[----:B------:R3:W-:Y:S04]  /*1062b0*/  STL.64 [R1+0x18d8], R154 ;  /* 0x0018d89a01007387 */ /* 0x0007e80000100a00 */
[----:B---3--:R-:W3:Y:S04]  /*1062c0*/  LDL.LU.64 R154, [R1+0x6ce0] ;  /* 0x006ce000019a7983 */ /* 0x008ee80000300a00 */
[----:B------:R-:W2:Y:S04]  /*1062d0*/  LDL.LU.64 R152, [R1+0x6cd8] ;  /* 0x006cd80001987983 */ /* 0x000ea80000300a00 */
[----:B------:R-:W-:Y:S01]  /*1062e0*/  BAR.SYNC.DEFER_BLOCKING 0x0 ;  /* 0x0000000000007b1d */ /* 0x000fe20000010000 */
        /* <DEDUP_REMOVED lines=33> */
[----:B---3--:R-:W4:Y:S01]  /*106500*/  LDL.LU.64 R134, [R1+0x6c90] ;  /* 0x006c900001867983 */ /* 0x008f220000300a00 */
[C---:B------:R-:W-:Y:S03]  /*106510*/  HMMA.1688.F32.TF32 R164, R20.reuse, R130, R164 ;  /* 0x0000008214a4723c */ /* 0x040fe600000810a4 */
[----:B------:R-:W3:Y:S05]  /*106520*/  LDL.LU.64 R132, [R1+0x6c88] ;  /* 0x006c880001847983 */ /* 0x000eea0000300a00 */
[C---:B------:R-:W-:Y:S08]  /*106530*/  HMMA.1688.F32.TF32 R72, R20.reuse, R26, R72 ;  /* 0x0000001a1448723c */ /* 0x040ff00000081048 */
[C---:B------:R-:W-:Y:S08]  /*106540*/  HMMA.1688.F32.TF32 R68, R20.reuse, R30, R68 ;  /* 0x0000001e1444723c */ /* 0x040ff00000081044 */
[C---:B------:R-:W-:Y:S08]  /*106550*/  HMMA.1688.F32.TF32 R64, R20.reuse, R34, R64 ;  /* 0x000000221440723c */ /* 0x040ff00000081040 */
[C---:B--2---:R-:W-:Y:S08]  /*106560*/  HMMA.1688.F32.TF32 R60, R20.reuse, R38, R60 ;  /* 0x00000026143c723c */ /* 0x044ff0000008103c */
[C---:B----4-:R-:W-:Y:S11]  /*106570*/  HMMA.1688.F32.TF32 R160, R20.reuse, R134, R160 ;  /* 0x0000008614a0723c */ /* 0x050ff600000810a0 */
[----:B------:R-:W-:Y:S11]  /*106580*/  @!UPT UIADD3 URZ, URZ, URZ, URZ ;  /* 0x0000003f3f3ff290 */ /* 0x000ff6000fffe03f */
[----:B------:R-:W-:Y:S01]  /*106590*/  @!UPT UIADD3 URZ, URZ, URZ, URZ ;  /* 0x0000003f3f3ff290 */ /* 0x000fe2000fffe03f */
[----:B------:R-:W-:Y:S04]  /*1065a0*/  STL.64 [R1+0x1990], R160 ;  /* 0x001990a001007387 */ /* 0x000fe80000100a00 */
[----:B------:R2:W-:Y:S02]  /*1065b0*/  STL.64 [R1+0x1998], R162 ;  /* 0x001998a201007387 */ /* 0x0005e40000100a00 */
[C---:B--2---:R-:W-:Y:S02]  /*1065c0*/  HMMA.1688.F32.TF32 R160, R20.reuse, R126, R168 ;  /* 0x0000007e14a0723c */ /* 0x044fe400000810a8 */
[----:B------:R-:W-:Y:S04]  /*1065d0*/  STL.64 [R1+0x19c0], R164 ;  /* 0x0019c0a401007387 */ /* 0x000fe80000100a00 */
[----:B------:R2:W-:Y:S02]  /*1065e0*/  STL.64 [R1+0x19c8], R166 ;  /* 0x0019c8a601007387 */ /* 0x0005e40000100a00 */
[C---:B------:R-:W-:Y:S08]  /*1065f0*/  HMMA.1688.F32.TF32 R168, R20.reuse, R78, R172 ;  /* 0x0000004e14a8723c */ /* 0x040ff000000810ac */
[C---:B--2---:R-:W-:Y:S07]  /*106600*/  HMMA.1688.F32.TF32 R164, R20.reuse, R82, R176 ;  /* 0x0000005214a4723c */ /* 0x044fee00000810b0 */
        /* <DEDUP_REMOVED lines=9> */
[C---:B----4-:R-:W-:Y:S03]  /*1066a0*/  HMMA.1688.F32.TF32 R164, R20.reuse, R114, R188 ;  /* 0x0000007214a4723c */ /* 0x050fe600000810bc */
[----:B------:R2:W-:Y:S05]  /*1066b0*/  STL.64 [R1+0x1a08], R162 ;  /* 0x001a08a201007387 */ /* 0x0005ea0000100a00 */
[C---:B--2---:R-:W-:Y:S06]  /*1066c0*/  HMMA.1688.F32.TF32 R160, R20.reuse, R110, R192 ;  /* 0x0000006e14a0723c */ /* 0x044fec00000810c0 */
[----:B------:R-:W-:Y:S04]  /*1066d0*/  STL.64 [R1+0x1a10], R168 ;  /* 0x001a10a801007387 */ /* 0x000fe80000100a00 */
[----:B------:R2:W-:Y:S05]  /*1066e0*/  STL.64 [R1+0x1a18], R170 ;  /* 0x001a18aa01007387 */ /* 0x0005ea0000100a00 */
[----:B------:R-:W-:Y:S04]  /*1066f0*/  STL.64 [R1+0x1a20], R164 ;  /* 0x001a20a401007387 */ /* 0x000fe80000100a00 */
[----:B------:R4:W-:Y:S01]  /*106700*/  STL.64 [R1+0x1a28], R166 ;  /* 0x001a28a601007387 */ /* 0x0009e20000100a00 */
[C---:B--2---:R-:W-:Y:S03]  /*106710*/  HMMA.1688.F32.TF32 R168, R20.reuse, R106, R196 ;  /* 0x0000006a14a8723c */ /* 0x044fe600000810c4 */
[----:B------:R-:W-:Y:S05]  /*106720*/  STL.64 [R1+0x1a30], R160 ;  /* 0x001a30a001007387 */ /* 0x000fea0000100a00 */
[C---:B----4-:R-:W-:Y:S01]  /*106730*/  HMMA.1688.F32.TF32 R164, R20.reuse, R102, R200 ;  /* 0x0000006614a4723c */ /* 0x050fe200000810c8 */
[----:B------:R2:W-:Y:S07]  /*106740*/  STL.64 [R1+0x1a38], R162 ;  /* 0x001a38a201007387 */ /* 0x0005ee0000100a00 */
[C---:B--2---:R-:W-:Y:S07]  /*106750*/  HMMA.1688.F32.TF32 R160, R20.reuse, R98, R204 ;  /* 0x0000006214a0723c */ /* 0x044fee00000810cc */
[----:B------:R-:W-:Y:S04]  /*106760*/  STL.64 [R1+0x1a40], R168 ;  /* 0x001a40a801007387 */ /* 0x000fe80000100a00 */
[----:B------:R2:W-:Y:S04]  /*106770*/  STL.64 [R1+0x1a48], R170 ;  /* 0x001a48aa01007387 */ /* 0x0005e80000100a00 */
[----:B------:R-:W-:Y:S04]  /*106780*/  STL.64 [R1+0x1a50], R164 ;  /* 0x001a50a401007387 */ /* 0x000fe80000100a00 */
[----:B------:R4:W-:Y:S01]  /*106790*/  STL.64 [R1+0x1a58], R166 ;  /* 0x001a58a601007387 */ /* 0x0009e20000100a00 */
[C---:B--2---:R-:W-:Y:S03]  /*1067a0*/  HMMA.1688.F32.TF32 R168, R20.reuse, R94, R208 ;  /* 0x0000005e14a8723c */ /* 0x044fe600000810d0 */
[----:B------:R-:W-:Y:S05]  /*1067b0*/  STL.64 [R1+0x1a60], R160 ;  /* 0x001a60a001007387 */ /* 0x000fea0000100a00 */
[C---:B----4-:R-:W-:Y:S01]  /*1067c0*/  HMMA.1688.F32.TF32 R164, R20.reuse, R90, R212 ;  /* 0x0000005a14a4723c */ /* 0x050fe200000810d4 */
[----:B------:R2:W-:Y:S07]  /*1067d0*/  STL.64 [R1+0x1a68], R162 ;  /* 0x001a68a201007387 */ /* 0x0005ee0000100a00 */
[----:B--2---:R-:W-:Y:S07]  /*1067e0*/  HMMA.1688.F32.TF32 R160, R20, R86, R216 ;  /* 0x0000005614a0723c */ /* 0x004fee00000810d8 */
        /* <DEDUP_REMOVED lines=29> */
[----:B--2---:R-:W2:Y:S01]  /*1069c0*/  LDL.LU R160, [R1+0x480] ;  /* 0x0004800001a07983 */ /* 0x004ea20000300800 */
[----:B------:R-:W-:-:S03]  /*1069d0*/  MOV R194, R249 ;  /* 0x000000f900c27202 */ /* 0x000fc60000000f00 */
[----:B------:R-:W2:Y:S04]  /*1069e0*/  LDL.LU R161, [R1+0x484] ;  /* 0x0004840001a17983 */ /* 0x000ea80000300800 */
[----:B----4-:R-:W2:Y:S04]  /*1069f0*/  LDL.LU R162, [R1+0x488] ;  /* 0x0004880001a27983 */ /* 0x010ea80000300800 */
[----:B------:R-:W2:Y:S04]  /*106a00*/  LDL.LU R163, [R1+0x48c] ;  /* 0x00048c0001a37983 */ /* 0x000ea80000300800 */
[----:B------:R-:W4:Y:S04]  /*106a10*/  LDL.LU R248, [R1+0x1ba0] ;  /* 0x001ba00001f87983 */ /* 0x000f280000300800 */
[----:B------:R-:W4:Y:S04]  /*106a20*/  LDL.LU R249, [R1+0x1ba4] ;  /* 0x001ba40001f97983 */ /* 0x000f280000300800 */
[----:B------:R-:W4:Y:S04]  /*106a30*/  LDL.LU R250, [R1+0x1ba8] ;  /* 0x001ba80001fa7983 */ /* 0x000f280000300800 */
[----:B------:R-:W4:Y:S04]  /*106a40*/  LDL.LU R251, [R1+0x1bac] ;  /* 0x001bac0001fb7983 */ /* 0x000f280000300800 */
        /* <DEDUP_REMOVED lines=24> */
[----:B------:R-:W-:-:S03]  /*106bd0*/  MOV R167, R52 ;  /* 0x0000003400a77202 */ /* 0x000fc60000000f00 */
[----:B------:R-:W4:Y:S01]  /*106be0*/  LDL.LU R56, [R1+0x1dd0] ;  /* 0x001dd00001387983 */ /* 0x000f220000300800 */
[----:B------:R-:W-:-:S03]  /*106bf0*/  IMAD.MOV.U32 R166, RZ, RZ, R53 ;  /* 0x000000ffffa67224 */ /* 0x000fc600078e0035 */
        /* <DEDUP_REMOVED lines=30> */
[C---:B---3--:R-:W-:Y:S11]  /*106de0*/  HMMA.1688.F32.TF32 R216, R20.reuse, R46, R216 ;  /* 0x0000002e14d8723c */ /* 0x048ff600000810d8 */
[----:B------:R-:W-:Y:S04]  /*106df0*/  @!UPT UIADD3 URZ, URZ, URZ, URZ ;  /* 0x0000003f3f3ff290 */ /* 0x000fe8000fffe03f */
[----:B------:R1:W-:Y:S04]  /*106e00*/  STL.64 [R1+0x1c50], R212 ;  /* 0x001c50d401007387 */ /* 0x0003e80000100a00 */
[----:B------:R2:W-:Y:S04]  /*106e10*/  STL.64 [R1+0x1c58], R214 ;  /* 0x001c58d601007387 */ /* 0x0005e80000100a00 */
[----:B-1----:R-:W3:Y:S04]  /*106e20*/  LDL.LU R212, [R1+0x5f0] ;  /* 0x0005f00001d47983 */ /* 0x002ee80000300800 */
[----:B------:R-:W3:Y:S04]  /*106e30*/  LDL.LU R213, [R1+0x5f4] ;  /* 0x0005f40001d57983 */ /* 0x000ee80000300800 */
[----:B--2---:R-:W3:Y:S04]  /*106e40*/  LDL.LU R214, [R1+0x5f8] ;  /* 0x0005f80001d67983 */ /* 0x004ee80000300800 */
[----:B------:R-:W3:Y:S01]  /*106e50*/  LDL.LU R215, [R1+0x5fc] ;  /* 0x0005fc0001d77983 */ /* 0x000ee20000300800 */
[C---:B----4-:R-:W-:Y:S03]  /*106e60*/  HMMA.1688.F32.TF32 R52, R20.reuse, R50, R52 ;  /* 0x000000321434723c */ /* 0x050fe60000081034 */
[----:B------:R1:W-:Y:S04]  /*106e70*/  STL.64 [R1+0x1c70], R216 ;  /* 0x001c70d801007387 */ /* 0x0003e80000100a00 */
[----:B------:R-:W-:Y:S04]  /*106e80*/  STL.64 [R1+0x1c78], R218 ;  /* 0x001c78da01007387 */ /* 0x000fe80000100a00 */
[----:B-1----:R-:W2:Y:S04]  /*106e90*/  LDL.LU R216, [R1+0x610] ;  /* 0x0006100001d87983 */ /* 0x002ea80000300800 */
[----:B------:R-:W2:Y:S08]  /*106ea0*/  LDL.LU R217, [R1+0x614] ;  /* 0x0006140001d97983 */ /* 0x000eb00000300800 */
        /* <DEDUP_REMOVED lines=37> */
[C---:B------:R-:W-:Y:S08]  /*107100*/  HMMA.1688.F32.TF32 R164, R240.reuse, R166, R160 ;  /* 0x000000a6f0a4723c */ /* 0x040ff000000810a0 */
[----:B------:R-:W-:Y:S08]  /*107110*/  HMMA.1688.F32.TF32 R160, R240, R174, R168 ;  /* 0x000000aef0a0723c */ /* 0x000ff000000810a8 */
[----:B----4-:R-:W-:Y:S01]  /*107120*/  HMMA.1688.F32.TF32 R20, R20, R74, R248 ;  /* 0x0000004a1414723c */ /* 0x010fe200000810f8 */
[----:B------:R-:W4:Y:S11]  /*107130*/  LDL.LU.64 R250, [R1+0x6c30] ;  /* 0x006c300001fa7983 */ /* 0x000f360000300a00 */
[----:B------:R-:W-:Y:S11]  /*107140*/  @!UPT UIADD3 URZ, URZ, URZ, URZ ;  /* 0x0000003f3f3ff290 */ /* 0x000ff6000fffe03f */
[----:B------:R-:W-:Y:S04]  /*107150*/  STL.64 [R1+0x1d30], R20 ;  /* 0x001d301401007387 */ /* 0x000fe80000100a00 */
[----:B------:R1:W-:Y:S02]  /*107160*/  STL.64 [R1+0x1d38], R22 ;  /* 0x001d381601007387 */ /* 0x0003e40000100a00 */
[C---:B-1----:R-:W-:Y:S02]  /*107170*/  HMMA.1688.F32.TF32 R20, R240.reuse, R182, R176 ;  /* 0x000000b6f014723c */ /* 0x042fe400000810b0 */
[----:B------:R-:W-:Y:S04]  /*107180*/  STL.64 [R1+0x30], R164 ;  /* 0x000030a401007387 */ /* 0x000fe80000100a00 */
[----:B------:R1:W-:Y:S04]  /*107190*/  STL.64 [R1+0x38], R166 ;  /* 0x000038a601007387 */ /* 0x0003e80000100a00 */
[----:B------:R-:W-:Y:S04]  /*1071a0*/  STL.64 [R1+0x20], R160 ;  /* 0x000020a001007387 */ /* 0x000fe80000100a00 */
[----:B------:R-:W-:Y:S01]  /*1071b0*/  STL.64 [R1+0x28], R162 ;  /* 0x000028a201007387 */ /* 0x000fe20000100a00 */
[C---:B-1----:R-:W-:Y:S08]  /*1071c0*/  HMMA.1688.F32.TF32 R164, R240.reuse, R190, R184 ;  /* 0x000000bef0a4723c */ /* 0x042ff000000810b8 */
[----:B------:R-:W-:Y:S04]  /*1071d0*/  STL.64 [R1+0x10], R20 ;  /* 0x0000101401007387 */ /* 0x000fe80000100a00 */
[----:B------:R1:W-:Y:S02]  /*1071e0*/  STL.64 [R1+0x18], R22 ;  /* 0x0000181601007387 */ /* 0x0003e40000100a00 */
[----:B-1----:R-:W-:Y:S09]  /*1071f0*/  HMMA.1688.F32.TF32 R20, R240, R246, R196 ;  /* 0x000000f6f014723c */ /* 0x002ff200000810c4 */
[----:B------:R-:W-:Y:S01]  /*107200*/  STL.64 [R1], R164 ;  /* 0x000000a401007387 */ /* 0x000fe20000100a00 */
[----:B------:R-:W-:-:S02]  /*107210*/  IMAD.MOV.U32 R218, RZ, RZ, R245 ;  /* 0x000000ffffda7224 */ /* 0x000fc400078e00f5 */
[----:B------:R-:W-:Y:S01]  /*107220*/  IMAD.MOV.U32 R219, RZ, RZ, R244 ;  /* 0x000000ffffdb7224 */ /* 0x000fe200078e00f4 */
[----:B------:R-:W-:Y:S01]  /*107230*/  STL.64 [R1+0x8], R166 ;  /* 0x000008a601007387 */ /* 0x000fe20000100a00 */
[C---:B------:R-:W-:Y:S08]  /*107240*/  HMMA.1688.F32.TF32 R244, R240.reuse, R10, R204 ;  /* 0x0000000af0f4723c */ /* 0x040ff000000810cc */
[C---:B----4-:R-:W-:Y:S08]  /*107250*/  HMMA.1688.F32.TF32 R160, R240.reuse, R250, R192 ;  /* 0x000000faf0a0723c */ /* 0x050ff000000810c0 */
[C---:B------:R-:W-:Y:S11]  /*107260*/  HMMA.1688.F32.TF32 R248, R240.reuse, R18, R200 ;  /* 0x00000012f0f8723c */ /* 0x040ff600000810c8 */
[----:B------:R-:W-:Y:S04]  /*107270*/  @!UPT UIADD3 URZ, URZ, URZ, URZ ;  /* 0x0000003f3f3ff290 */ /* 0x000fe8000fffe03f */
[----:B------:R-:W-:Y:S04]  /*107280*/  STL.64 [R1+0xe0], R160 ;  /* 0x0000e0a001007387 */ /* 0x000fe80000100a00 */
[----:B------:R-:W-:Y:S04]  /*107290*/  STL.64 [R1+0xe8], R162 ;  /* 0x0000e8a201007387 */ /* 0x000fe80000100a00 */
[----:B------:R-:W-:Y:S04]  /*1072a0*/  STL.64 [R1+0x6b18], R248 ;  /* 0x006b18f801007387 */ /* 0x000fe80000100a00 */
[----:B------:R-:W-:Y:S04]  /*1072b0*/  STL.64 [R1+0xc0], R20 ;  /* 0x0000c01401007387 */ /* 0x000fe80000100a00 */
[----:B------:R1:W-:Y:S02]  /*1072c0*/  STL.64 [R1+0xc8], R22 ;  /* 0x0000c81601007387 */ /* 0x0003e40000100a00 */
[C---:B-1----:R-:W-:Y:S02]  /*1072d0*/  HMMA.1688.F32.TF32 R20, R240.reuse, R14, R208 ;  /* 0x0000000ef014723c */ /* 0x042fe400000810d0 */
[----:B------:R-:W-:Y:S04]  /*1072e0*/  STL.64 [R1+0x6b10], R250 ;  /* 0x006b10fa01007387 */ /* 0x000fe80000100a00 */
[----:B------:R-:W-:Y:S04]  /*1072f0*/  STL [R1+0x6b2c], R244 ;  /* 0x006b2cf401007387 */ /* 0x000fe80000100800 */
[----:B------:R-:W-:Y:S04]  /*107300*/  STL [R1+0x6b28], R245 ;  /* 0x006b28f501007387 */ /* 0x000fe80000100800 */
[----:B------:R-:W-:Y:S04]  /*107310*/  STL.64 [R1+0x6b20], R246 ;  /* 0x006b20f601007387 */ /* 0x000fe80000100a00 */
[----:B------:R-:W4:Y:S05]  /*107320*/  LDL.LU R208, [R1+0x950] ;  /* 0x0009500001d07983 */ /* 0x000f2a0000300800 */
[----:B------:R-:W-:Y:S04]  /*107330*/  STL.64 [R1+0xd0], R20 ;  /* 0x0000d01401007387 */ /* 0x000fe80000100a00 */
[----:B------:R3:W-:Y:S04]  /*107340*/  STL.64 [R1+0xd8], R22 ;  /* 0x0000d81601007387 */ /* 0x0007e80000100a00 */
[----:B------:R-:W4:Y:S04]  /*107350*/  LDL.LU R209, [R1+0x954] ;  /* 0x0009540001d17983 */ /* 0x000f280000300800 */
[----:B------:R-:W4:Y:S04]  /*107360*/  LDL.LU R210, [R1+0x958] ;  /* 0x0009580001d27983 */ /* 0x000f280000300800 */
[----:B------:R-:W4:Y:S01]  /*107370*/  LDL.LU R211, [R1+0x95c] ;  /* 0x00095c0001d37983 */ /* 0x000f220000300800 */
[----:B---3--:R-:W-:Y:S03]  /*107380*/  HMMA.1688.F32.TF32 R20, R240, R6, R212 ;  /* 0x00000006f014723c */ /* 0x008fe600000810d4 */
[----:B------:R-:W3:Y:S11]  /*107390*/  LDL.LU R212, [R1+0x940] ;  /* 0x0009400001d47983 */ /* 0x000ef60000300800 */
[----:B------:R-:W-:Y:S09]  /*1073a0*/  @!UPT UIADD3 URZ, URZ, URZ, URZ ;  /* 0x0000003f3f3ff290 */ /* 0x000ff2000fffe03f */
[----:B------:R1:W-:Y:S04]  /*1073b0*/  STL.64 [R1+0xb0], R20 ;  /* 0x0000b01401007387 */ /* 0x0003e80000100a00 */
[----:B------:R1:W-:Y:S04]  /*1073c0*/  STL.64 [R1+0xb8], R22 ;  /* 0x0000b81601007387 */ /* 0x0003e80000100a00 */
[----:B------:R-:W3:Y:S01]  /*1073d0*/  LDL.LU R213, [R1+0x944] ;  /* 0x0009440001d57983 */ /* 0x000ee20000300800 */
[----:B------:R-:W-:Y:S01]  /*1073e0*/  MOV R214, R237 ;  /* 0x000000ed00d67202 */ /* 0x000fe20000000f00 */
[----:B------:R-:W-:-:S02]  /*1073f0*/  IMAD.MOV.U32 R215, RZ, RZ, R236 ;  /* 0x000000ffffd77224 */ /* 0x000fc400078e00ec */
[C---:B--2---:R-:W-:Y:S01]  /*107400*/  HMMA.1688.F32.TF32 R236, R240.reuse, R238, R216 ;  /* 0x000000eef0ec723c */ /* 0x044fe200000810d8 */
        /* <DEDUP_REMOVED lines=16> */
[----:B------:R1:W-:Y:S04]  /*107510*/  STL [R1+0x6b3c], R236 ;  /* 0x006b3cec01007387 */ /* 0x0003e80000100800 */
[----:B------:R1:W-:Y:S04]  /*107520*/  STL [R1+0x6b38], R237 ;  /* 0x006b38ed01007387 */ /* 0x0003e80000100800 */
[----:B------:R1:W-:Y:S04]  /*107530*/  STL [R1+0x6b34], R238 ;  /* 0x006b34ee01007387 */ /* 0x0003e80000100800 */
[----:B------:R1:W-:Y:S04]  /*107540*/  STL [R1+0x6b30], R239 ;  /* 0x006b30ef01007387 */ /* 0x0003e80000100800 */
        /* <DEDUP_REMOVED lines=9> */
[----:B------:R-:W4:Y:S04]  /*1075e0*/  LDL.LU R234, [R1+0x7d8] ;  /* 0x0007d80001ea7983 */ /* 0x000f280000300800 */
[----:B------:R-:W4:Y:S01]  /*1075f0*/  LDL.LU R235, [R1+0x7dc] ;  /* 0x0007dc0001eb7983 */ /* 0x000f220000300800 */
[C---:B---3--:R-:W-:Y:S11]  /*107600*/  HMMA.1688.F32.TF32 R160, R240.reuse, R230, R212 ;  /* 0x000000e6f0a0723c */ /* 0x048ff600000810d4 */
[----:B------:R-:W-:Y:S11]  /*107610*/  @!UPT UIADD3 URZ, URZ, URZ, URZ ;  /* 0x0000003f3f3ff290 */ /* 0x000ff6000fffe03f */
[----:B------:R-:W-:Y:S01]  /*107620*/  @!UPT UIADD3 URZ, URZ, URZ, URZ ;  /* 0x0000003f3f3ff290 */ /* 0x000fe2000fffe03f */
[----:B------:R-:W-:Y:S04]  /*107630*/  STL.64 [R1+0x1f80], R160 ;  /* 0x001f80a001007387 */ /* 0x000fe80000100a00 */
[----:B------:R2:W-:Y:S04]  /*107640*/  STL.64 [R1+0x1f88], R162 ;  /* 0x001f88a201007387 */ /* 0x0005e80000100a00 */
[----:B------:R-:W3:Y:S04]  /*107650*/  LDL.LU R230, [R1+0x7e8] ;  /* 0x0007e80001e67983 */ /* 0x000ee80000300800 */
        /* <DEDUP_REMOVED lines=67> */
[----:B------:R-:W2:Y:S01]  /*107a90*/  LDL.LU R163, [R1+0x84c] ;  /* 0x00084c0001a37983 */ /* 0x000ea20000300800 */
[C---:B---3--:R-:W-:Y:S11]  /*107aa0*/  HMMA.1688.F32.TF32 R216, R240.reuse, R222, R216 ;  /* 0x000000def0d8723c */ /* 0x048ff600000810d8 */
[----:B------:R-:W-:Y:S11]  /*107ab0*/  @!UPT UIADD3 URZ, URZ, URZ, URZ ;  /* 0x0000003f3f3ff290 */ /* 0x000ff6000fffe03f */
[----:B------:R-:W-:Y:S01]  /*107ac0*/  @!UPT UIADD3 URZ, URZ, URZ, URZ ;  /* 0x0000003f3f3ff290 */ /* 0x000fe2000fffe03f */
[----:B------:R-:W-:Y:S04]  /*107ad0*/  STL.64 [R1+0x1f60], R216 ;  /* 0x001f60d801007387 */ /* 0x000fe80000100a00 */
[----:B------:R1:W-:Y:S04]  /*107ae0*/  STL.64 [R1+0x1f68], R218 ;  /* 0x001f68da01007387 */ /* 0x0003e80000100a00 */
[----:B-1----:R-:W4:Y:S04]  /*107af0*/  LDL.LU.64 R218, [R1+0x6c28] ;  /* 0x006c280001da7983 */ /* 0x002f280000300a00 */
[----:B------:R-:W3:Y:S04]  /*107b00*/  LDL.LU.64 R216, [R1+0x6c20] ;  /* 0x006c200001d87983 */ /* 0x000ee80000300a00 */
        /* <DEDUP_REMOVED lines=8> */
[----:B------:R-:W2:Y:S04]  /*107b90*/  LDL.LU.64 R212, [R1+0x6c10] ;  /* 0x006c100001d47983 */ /* 0x000ea80000300a00 */
[----:B------:R-:W3:Y:S04]  /*107ba0*/  LDL.LU R218, [R1+0x818] ;  /* 0x0008180001da7983 */ /* 0x000ee80000300800 */
[----:B------:R-:W3:Y:S01]  /*107bb0*/  LDL.LU R219, [R1+0x81c] ;  /* 0x00081c0001db7983 */ /* 0x000ee20000300800 */
[C---:B----4-:R-:W-:Y:S11]  /*107bc0*/  HMMA.1688.F32.TF32 R208, R240.reuse, R214, R208 ;  /* 0x000000d6f0d0723c */ /* 0x050ff600000810d0 */
[----:B------:R-:W-:Y:S11]  /*107bd0*/  @!UPT UIADD3 URZ, URZ, URZ, URZ ;  /* 0x0000003f3f3ff290 */ /* 0x000ff6000fffe03f */
[----:B------:R-:W-:Y:S01]  /*107be0*/  @!UPT UIADD3 URZ, URZ, URZ, URZ ;  /* 0x0000003f3f3ff290 */ /* 0x000fe2000fffe03f */
[----:B------:R-:W-:Y:S04]  /*107bf0*/  STL.64 [R1+0x1f30], R208 ;  /* 0x001f30d001007387 */ /* 0x000fe80000100a00 */
[----:B------:R1:W-:Y:S04]  /*107c00*/  STL.64 [R1+0x1f38], R210 ;  /* 0x001f38d201007387 */ /* 0x0003e80000100a00 */
[----:B-1----:R-:W4:Y:S04]  /*107c10*/  LDL.LU.64 R210, [R1+0x6c08] ;  /* 0x006c080001d27983 */ /* 0x002f280000300a00 */
[----:B------:R-:W2:Y:S04]  /*107c20*/  LDL.LU.64 R208, [R1+0x6c00] ;  /* 0x006c000001d07983 */ /* 0x000ea80000300a00 */
        /* <DEDUP_REMOVED lines=78> */
[----:B-1----:R-:W2:Y:S04]  /*108110*/  LDL.LU.64 R166, [R1+0x6b58] ;  /* 0x006b580001a67983 */ /* 0x002ea80000300a00 */
[----:B------:R-:W4:Y:S01]  /*108120*/  LDL.LU.64 R164, [R1+0x6b50] ;  /* 0x006b500001a47983 */ /* 0x000f220000300a00 */
[----:B--2---:R-:W-:Y:S11]  /*108130*/  HMMA.1688.F32.TF32 R160, R240, R166, R160 ;  /* 0x000000a6f0a0723c */ /* 0x004ff600000810a0 */
[----:B------:R-:W-:Y:S11]  /*108140*/  @!UPT UIADD3 URZ, URZ, URZ, URZ ;  /* 0x0000003f3f3ff290 */ /* 0x000ff6000fffe03f */
[----:B------:R-:W-:Y:S01]  /*108150*/  @!UPT UIADD3 URZ, URZ, URZ, URZ ;  /* 0x0000003f3f3ff290 */ /* 0x000fe2000fffe03f */
[----:B------:R-:W-:Y:S04]  /*108160*/  STL.64 [R1+0x1e50], R160 ;  /* 0x001e50a001007387 */ /* 0x000fe80000100a00 */
[----:B------:R1:W-:Y:S04]  /*108170*/  STL.64 [R1+0x1e58], R162 ;  /* 0x001e58a201007387 */ /* 0x0003e80000100a00 */
[----:B-1----:R-:W2:Y:S04]  /*108180*/  LDL.LU.64 R162, [R1+0x6b48] ;  /* 0x006b480001a27983 */ /* 0x002ea80000300a00 */
[----:B------:R-:W3:Y:S01]  /*108190*/  LDL.LU.64 R160, [R1+0x6b40] ;  /* 0x006b400001a07983 */ /* 0x000ee20000300a00 */
[----:B------:R-:W-:Y:S01]  /*1081a0*/  IMAD.MOV.U32 R211, RZ, RZ, R205 ;  /* 0x000000ffffd37224 */ /* 0x000fe200078e00cd */
[----:B------:R-:W-:Y:S01]  /*1081b0*/  MOV R175, R124 ;  /* 0x0000007c00af7202 */ /* 0x000fe20000000f00 */
[----:B------:R-:W-:Y:S01]  /*1081c0*/  IMAD.MOV.U32 R7, RZ, RZ, R173 ;  /* 0x000000ffff077224 */ /* 0x000fe200078e00ad */
[----:B------:R-:W-:Y:S01]  /*1081d0*/  MOV R6, R176 ;  /* 0x000000b000067202 */ /* 0x000fe20000000f00 */
[----:B------:R-:W-:-:S02]  /*1081e0*/  IMAD.MOV.U32 R173, RZ, RZ, R128 ;  /* 0x000000ffffad7224 */ /* 0x000fc400078e0080 */
[----:B------:R-:W-:Y:S02]  /*1081f0*/  IMAD.MOV.U32 R174, RZ, RZ, R125 ;  /* 0x000000ffffae7224 */ /* 0x000fe400078e007d */
[----:B------:R-:W-:Y:S02]  /*108200*/  IMAD.MOV.U32 R176, RZ, RZ, R137 ;  /* 0x000000ffffb07224 */ /* 0x000fe400078e0089 */
[----:B------:R-:W-:Y:S02]  /*108210*/  IMAD.MOV.U32 R178, RZ, RZ, R133 ;  /* 0x000000ffffb27224 */ /* 0x000fe400078e0085 */
[----:B------:R-:W-:Y:S01]  /*108220*/  IMAD.MOV.U32 R179, RZ, RZ, R132 ;  /* 0x000000ffffb37224 */ /* 0x000fe200078e0084 */
[----:B------:R-:W-:Y:S01]  /*108230*/  MOV R182, R117 ;  /* 0x0000007500b67202 */ /* 0x000fe20000000f00 */
[----:B------:R-:W-:Y:S01]  /*108240*/  IMAD.MOV.U32 R183, RZ, RZ, R116 ;  /* 0x000000ffffb77224 */ /* 0x000fe200078e0074 */
[----:B------:R-:W-:Y:S01]  /*108250*/  HMMA.1688.F32.TF32 R20, R240, R78, R20 ;  /* 0x0000004ef014723c */ /* 0x000fe20000081014 */
        /* <DEDUP_REMOVED lines=10> */
[----:B------:R-:W-:Y:S01]  /*108300*/  MOV R207, R93 ;  /* 0x0000005d00cf7202 */ /* 0x000fe20000000f00 */
[----:B------:R-:W-:-:S02]  /*108310*/  IMAD.MOV.U32 R18, RZ, RZ, R32 ;  /* 0x000000ffff127224 */ /* 0x000fc400078e0020 */
[----:B------:R-:W-:Y:S01]  /*108320*/  IMAD.MOV.U32 R19, RZ, RZ, R29 ;  /* 0x000000ffff137224 */ /* 0x000fe200078e001d */
[C---:B--2---:R-:W-:Y:S11]  /*108330*/  HMMA.1688.F32.TF32 R208, R240.reuse, R162, R208 ;  /* 0x000000a2f0d0723c */ /* 0x044ff600000810d0 */
[----:B------:R-:W-:Y:S11]  /*108340*/  @!UPT UIADD3 URZ, URZ, URZ, URZ ;  /* 0x0000003f3f3ff290 */ /* 0x000ff6000fffe03f */
[----:B------:R-:W-:Y:S01]  /*108350*/  @!UPT UIADD3 URZ, URZ, URZ, URZ ;  /* 0x0000003f3f3ff290 */ /* 0x000fe2000fffe03f */
[----:B------:R-:W-:Y:S04]  /*108360*/  STL.64 [R1+0x1e40], R208 ;  /* 0x001e40d001007387 */ /* 0x000fe80000100a00 */
[----:B------:R1:W-:Y:S02]  /*108370*/  STL.64 [R1+0x1e48], R210 ;  /* 0x001e48d201007387 */ /* 0x0003e40000100a00 */
[C---:B-1----:R-:W-:Y:S08]  /*108380*/  HMMA.1688.F32.TF32 R208, R240.reuse, R158, R212 ;  /* 0x0000009ef0d0723c */ /* 0x042ff000000810d4 */
[C---:B---3--:R-:W-:Y:S11]  /*108390*/  HMMA.1688.F32.TF32 R212, R240.reuse, R154, R216 ;  /* 0x0000009af0d4723c */ /* 0x048ff600000810d8 */
        /* <DEDUP_REMOVED lines=19> */
[----:B-1----:R-:W-:Y:S06]  /*1084d0*/  HMMA.1688.F32.TF32 R208, R240, R126, R248 ;  /* 0x0000007ef0d0723c */ /* 0x002fec00000810f8 */
[----:B------:R1:W-:Y:S04]  /*1084e0*/  STL.64 [R1+0x1dc0], R216 ;  /* 0x001dc0d801007387 */ /* 0x0003e80000100a00 */
[----:B------:R2:W-:Y:S05]  /*1084f0*/  STL.64 [R1+0x1dc8], R218 ;  /* 0x001dc8da01007387 */ /* 0x0005ea0000100a00 */
[----:B------:R-:W-:Y:S04]  /*108500*/  STL.64 [R1+0x1da0], R212 ;  /* 0x001da0d401007387 */ /* 0x000fe80000100a00 */
[----:B------:R-:W-:Y:S01]  /*108510*/  STL.64 [R1+0x1da8], R214 ;  /* 0x001da8d601007387 */ /* 0x000fe20000100a00 */
[----:B-1----:R-:W-:Y:S01]  /*108520*/  MOV R217, R181 ;  /* 0x000000b500d97202 */ /* 0x002fe20000000f00 */
[----:B--2---:R-:W-:Y:S01]  /*108530*/  IMAD.MOV.U32 R219, RZ, RZ, R177 ;  /* 0x000000ffffdb7224 */ /* 0x004fe200078e00b1 */
[----:B------:R-:W-:Y:S01]  /*108540*/  MOV R177, R136 ;  /* 0x0000008800b17202 */ /* 0x000fe20000000f00 */
[----:B------:R1:W-:Y:S01]  /*108550*/  STL.64 [R1+0x1d90], R208 ;  /* 0x001d90d001007387 */ /* 0x0003e20000100a00 */
[----:B------:R-:W-:-:S02]  /*108560*/  IMAD.MOV.U32 R218, RZ, RZ, R180 ;  /* 0x000000ffffda7224 */ /* 0x000fc400078e00b4 */
[----:B------:R-:W-:Y:S02]  /*108570*/  IMAD.MOV.U32 R180, RZ, RZ, R121 ;  /* 0x000000ffffb47224 */ /* 0x000fe400078e0079 */
[----:B------:R-:W-:Y:S02]  /*108580*/  IMAD.MOV.U32 R181, RZ, RZ, R120 ;  /* 0x000000ffffb57224 */ /* 0x000fe400078e0078 */
[----:B-1----:R-:W-:Y:S01]  /*108590*/  IMAD.MOV.U32 R208, RZ, RZ, R172 ;  /* 0x000000ffffd07224 */ /* 0x002fe200078e00ac */
[----:B------:R-:W-:Y:S01]  /*1085a0*/  MOV R172, R129 ;  /* 0x0000008100ac7202 */ /* 0x000fe20000000f00 */
[----:B------:R-:W-:Y:S01]  /*1085b0*/  IMAD.MOV.U32 R221, RZ, RZ, R81 ;  /* 0x000000ffffdd7224 */ /* 0x000fe200078e0051 */
[----:B------:R-:W-:Y:S01]  /*1085c0*/  MOV R222, R80 ;  /* 0x0000005000de7202 */ /* 0x000fe20000000f00 */
[----:B------:R-:W-:-:S04]  /*1085d0*/  IMAD.MOV.U32 R223, RZ, RZ, R77 ;  /* 0x000000ffffdf7224 */ /* 0x000fc800078e004d */
[----:B------:R-:W-:Y:S01]  /*1085e0*/  HMMA.1688.F32.TF32 R124, R240, R82, R172 ;  /* 0x00000052f07c723c */ /* 0x000fe200000810ac */
[----:B------:R-:W-:-:S07]  /*1085f0*/  IMAD.MOV.U32 R232, RZ, RZ, R76 ;  /* 0x000000ffffe87224 */ /* 0x000fce00078e004c */
[C---:B------:R-:W-:Y:S08]  /*108600*/  HMMA.1688.F32.TF32 R80, R240.reuse, R122, R176 ;  /* 0x0000007af050723c */ /* 0x040ff000000810b0 */
[----:B------:R-:W-:Y:S01]  /*108610*/  HMMA.1688.F32.TF32 R76, R240, R118, R180 ;  /* 0x00000076f04c723c */ /* 0x000fe200000810b4 */
[----:B------:R-:W-:Y:S02]  /*108620*/  IMAD.MOV.U32 R227, RZ, RZ, R185 ;  /* 0x000000ffffe37224 */ /* 0x000fe400078e00b9 */
[----:B------:R-:W-:Y:S01]  /*108630*/  IMAD.MOV.U32 R216, RZ, RZ, R184 ;  /* 0x000000ffffd87224 */ /* 0x000fe200078e00b8 */
[----:B------:R-:W-:Y:S01]  /*108640*/  MOV R226, R188 ;  /* 0x000000bc00e27202 */ /* 0x000fe20000000f00 */
[----:B------:R-:W-:-:S02]  /*108650*/  IMAD.MOV.U32 R184, RZ, RZ, R141 ;  /* 0x000000ffffb87224 */ /* 0x000fc400078e008d */
[----:B------:R-:W-:Y:S01]  /*108660*/  IMAD.MOV.U32 R185, RZ, RZ, R140 ;  /* 0x000000ffffb97224 */ /* 0x000fe200078e008c */
[----:B------:R-:W-:Y:S01]  /*108670*/  STL.64 [R1+0x1d98], R210 ;  /* 0x001d98d201007387 */ /* 0x000fe20000100a00 */
[----:B------:R-:W-:Y:S01]  /*108680*/  IMAD.MOV.U32 R225, RZ, RZ, R189 ;  /* 0x000000ffffe17224 */ /* 0x000fe200078e00bd */
[----:B------:R-:W-:Y:S01]  /*108690*/  MOV R188, R145 ;  /* 0x0000009100bc7202 */ /* 0x000fe20000000f00 */
[----:B------:R-:W-:Y:S01]  /*1086a0*/  IMAD.MOV.U32 R189, RZ, RZ, R144 ;  /* 0x000000ffffbd7224 */ /* 0x000fe200078e0090 */
[----:B------:R-:W-:Y:S01]  /*1086b0*/  STL.64 [R1+0x1d80], R20 ;  /* 0x001d801401007387 */ /* 0x000fe20000100a00 */
[----:B------:R-:W-:Y:S01]  /*1086c0*/  MOV R231, R193 ;  /* 0x000000c100e77202 */ /* 0x000fe20000000f00 */
[----:B------:R-:W-:Y:S01]  /*1086d0*/  IMAD.MOV.U32 R224, RZ, RZ, R192 ;  /* 0x000000ffffe07224 */ /* 0x000fe200078e00c0 */
[----:B------:R-:W-:Y:S01]  /*1086e0*/  MOV R193, R152 ;  /* 0x0000009800c17202 */ /* 0x000fe20000000f00 */
[----:B------:R-:W-:Y:S01]  /*1086f0*/  STL.64 [R1+0x1d88], R22 ;  /* 0x001d881601007387 */ /* 0x000fe20000100a00 */
[----:B------:R-:W-:Y:S01]  /*108700*/  IMAD.MOV.U32 R192, RZ, RZ, R153 ;  /* 0x000000ffffc07224 */ /* 0x000fe200078e0099 */
[C---:B------:R-:W-:Y:S02]  /*108710*/  HMMA.1688.F32.TF32 R112, R240.reuse, R114, R184 ;  /* 0x00000072f070723c */ /* 0x040fe400000810b8 */
[----:B------:R-:W-:Y:S04]  /*108720*/  STL.64 [R1+0x1d70], R124 ;  /* 0x001d707c01007387 */ /* 0x000fe80000100a00 */
[----:B------:R-:W-:Y:S04]  /*108730*/  STL.64 [R1+0x1d78], R126 ;  /* 0x001d787e01007387 */ /* 0x000fe80000100a00 */
[----:B------:R-:W-:Y:S04]  /*108740*/  STL.64 [R1+0x1d60], R80 ;  /* 0x001d605001007387 */ /* 0x000fe80000100a00 */
[----:B------:R1:W-:Y:S04]  /*108750*/  STL.64 [R1+0x1d68], R82 ;  /* 0x001d685201007387 */ /* 0x0003e80000100a00 */
[----:B------:R-:W-:Y:S04]  /*108760*/  STL.64 [R1+0x1d20], R76 ;  /* 0x001d204c01007387 */ /* 0x000fe80000100a00 */
[----:B------:R2:W-:Y:S01]  /*108770*/  STL.64 [R1+0x1d28], R78 ;  /* 0x001d284e01007387 */ /* 0x0005e20000100a00 */
[C---:B-1----:R-:W-:Y:S08]  /*108780*/  HMMA.1688.F32.TF32 R80, R240.reuse, R110, R188 ;  /* 0x0000006ef050723c */ /* 0x042ff000000810bc */
[----:B--2---:R-:W-:Y:S01]  /*108790*/  HMMA.1688.F32.TF32 R76, R240, R106, R192 ;  /* 0x0000006af04c723c */ /* 0x004fe200000810c0 */
[----:B------:R-:W-:Y:S01]  /*1087a0*/  IMAD.MOV.U32 R229, RZ, RZ, R197 ;  /* 0x000000ffffe57224 */ /* 0x000fe200078e00c5 */
[----:B------:R-:W-:Y:S01]  /*1087b0*/  MOV R197, R104 ;  /* 0x0000006800c57202 */ /* 0x000fe20000000f00 */
[----:B------:R-:W-:Y:S01]  /*1087c0*/  IMAD.MOV.U32 R230, RZ, RZ, R196 ;  /* 0x000000ffffe67224 */ /* 0x000fe200078e00c4 */
[----:B------:R-:W-:Y:S01]  /*1087d0*/  MOV R237, R201 ;  /* 0x000000c900ed7202 */ /* 0x000fe20000000f00 */
[----:B------:R-:W-:Y:S01]  /*1087e0*/  IMAD.MOV.U32 R196, RZ, RZ, R105 ;  /* 0x000000ffffc47224 */ /* 0x000fe200078e0069 */
[----:B------:R-:W-:Y:S01]  /*1087f0*/  MOV R228, R200 ;  /* 0x000000c800e47202 */ /* 0x000fe20000000f00 */
[----:B------:R-:W-:-:S02]  /*108800*/  IMAD.MOV.U32 R200, RZ, RZ, R157 ;  /* 0x000000ffffc87224 */ /* 0x000fc400078e009d */
[----:B------:R-:W-:Y:S02]  /*108810*/  IMAD.MOV.U32 R201, RZ, RZ, R156 ;  /* 0x000000ffffc97224 */ /* 0x000fe400078e009c */
[----:B------:R-:W-:Y:S01]  /*108820*/  IMAD.MOV.U32 R236, RZ, RZ, R204 ;  /* 0x000000ffffec7224 */ /* 0x000fe200078e00cc */
[----:B----4-:R-:W-:Y:S01]  /*108830*/  MOV R204, R164 ;  /* 0x000000a400cc7202 */ /* 0x010fe20000000f00 */
[----:B------:R-:W-:Y:S01]  /*108840*/  IMAD.MOV.U32 R205, RZ, RZ, R161 ;  /* 0x000000ffffcd7224 */ /* 0x000fe200078e00a1 */
[----:B------:R-:W-:Y:S01]  /*108850*/  STL.64 [R1+0x1d00], R112 ;  /* 0x001d007001007387 */ /* 0x000fe20000100a00 */
[----:B------:R-:W-:Y:S01]  /*108860*/  IMAD.MOV.U32 R206, RZ, RZ, R160 ;  /* 0x000000ffffce7224 */ /* 0x000fe200078e00a0 */
[C---:B------:R-:W-:Y:S02]  /*108870*/  HMMA.1688.F32.TF32 R100, R240.reuse, R102, R196 ;  /* 0x00000066f064723c */ /* 0x040fe400000810c4 */
[----:B------:R-:W-:Y:S04]  /*108880*/  STL.64 [R1+0x1d08], R114 ;  /* 0x001d087201007387 */ /* 0x000fe80000100a00 */
[----:B------:R-:W-:Y:S04]  /*108890*/  STL.64 [R1+0x1ce0], R80 ;  /* 0x001ce05001007387 */ /* 0x000fe80000100a00 */
[----:B------:R1:W-:Y:S04]  /*1088a0*/  STL.64 [R1+0x1ce8], R82 ;  /* 0x001ce85201007387 */ /* 0x0003e80000100a00 */
[----:B------:R-:W-:Y:S04]  /*1088b0*/  STL.64 [R1+0x1cc0], R76 ;  /* 0x001cc04c01007387 */ /* 0x000fe80000100a00 */
[----:B------:R2:W-:Y:S01]  /*1088c0*/  STL.64 [R1+0x1cc8], R78 ;  /* 0x001cc84e01007387 */ /* 0x0005e20000100a00 */
[C---:B-1----:R-:W-:Y:S08]  /*1088d0*/  HMMA.1688.F32.TF32 R80, R240.reuse, R98, R200 ;  /* 0x00000062f050723c */ /* 0x042ff000000810c8 */
[----:B--2---:R-:W-:Y:S01]  /*1088e0*/  HMMA.1688.F32.TF32 R76, R240, R94, R204 ;  /* 0x0000005ef04c723c */ /* 0x004fe200000810cc */
[----:B------:R-:W-:Y:S01]  /*1088f0*/  MOV R209, R169 ;  /* 0x000000a900d17202 */ /* 0x000fe20000000f00 */
[----:B------:R-:W-:-:S02]  /*108900*/  IMAD.MOV.U32 R210, RZ, RZ, R168 ;  /* 0x000000ffffd27224 */ /* 0x000fc400078e00a8 */
[----:B------:R-:W-:Y:S01]  /*108910*/  IMAD.MOV.U32 R211, RZ, RZ, R165 ;  /* 0x000000ffffd37224 */ /* 0x000fe200078e00a5 */
[----:B------:R-:W-:Y:S01]  /*108920*/  MOV R212, R92 ;  /* 0x0000005c00d47202 */ /* 0x000fe20000000f00 */
[----:B------:R-:W-:Y:S01]  /*108930*/  IMAD.MOV.U32 R213, RZ, RZ, R89 ;  /* 0x000000ffffd57224 */ /* 0x000fe200078e0059 */
[----:B------:R-:W-:Y:S01]  /*108940*/  MOV R215, R85 ;  /* 0x0000005500d77202 */ /* 0x000fe20000000f00 */
[----:B------:R-:W-:Y:S01]  /*108950*/  IMAD.MOV.U32 R214, RZ, RZ, R88 ;  /* 0x000000ffffd67224 */ /* 0x000fe200078e0058 */
[----:B------:R-:W-:Y:S02]  /*108960*/  STL.64 [R1+0x1ca0], R100 ;  /* 0x001ca06401007387 */ /* 0x000fe40000100a00 */
[----:B------:R-:W-:Y:S02]  /*108970*/  HMMA.1688.F32.TF32 R88, R240, R90, R208 ;  /* 0x0000005af058723c */ /* 0x000fe400000810d0 */
[----:B------:R-:W-:Y:S01]  /*108980*/  STL.64 [R1+0x1ca8], R102 ;  /* 0x001ca86601007387 */ /* 0x000fe20000100a00 */
[----:B------:R-:W-:-:S03]  /*108990*/  IMAD.MOV.U32 R220, RZ, RZ, R84 ;  /* 0x000000ffffdc7224 */ /* 0x000fc600078e0054 */
[----:B------:R-:W-:Y:S04]  /*1089a0*/  STL.64 [R1+0x1c80], R80 ;  /* 0x001c805001007387 */ /* 0x000fe80000100a00 */
[----:B------:R1:W-:Y:S04]  /*1089b0*/  STL.64 [R1+0x1c88], R82 ;  /* 0x001c885201007387 */ /* 0x0003e80000100a00 */
[----:B------:R-:W-:Y:S01]  /*1089c0*/  STL.64 [R1+0x1c60], R76 ;  /* 0x001c604c01007387 */ /* 0x000fe20000100a00 */
[----:B------:R-:W-:-:S03]  /*1089d0*/  IMAD.MOV.U32 R21, RZ, RZ, R25 ;  /* 0x000000ffff157224 */ /* 0x000fc600078e0019 */
[----:B------:R2:W-:Y:S01]  /*1089e0*/  STL.64 [R1+0x1c68], R78 ;  /* 0x001c684e01007387 */ /* 0x0005e20000100a00 */
[----:B-1----:R-:W-:Y:S01]  /*1089f0*/  HMMA.1688.F32.TF32 R80, R240, R86, R212 ;  /* 0x00000056f050723c */ /* 0x002fe200000810d4 */
[----:B------:R-:W-:Y:S01]  /*108a00*/  IMAD.MOV.U32 R22, RZ, RZ, R24 ;  /* 0x000000ffff167224 */ /* 0x000fe200078e0018 */
[----:B------:R-:W-:-:S06]  /*108a10*/  MOV R247, R33 ;  /* 0x0000002100f77202 */ /* 0x000fcc0000000f00 */
[----:B--2---:R-:W-:Y:S01]  /*108a20*/  HMMA.1688.F32.TF32 R76, R240, R26, R4 ;  /* 0x0000001af04c723c */ /* 0x004fe20000081004 */
[----:B------:R-:W-:-:S07]  /*108a30*/  MOV R20, R28 ;  /* 0x0000001c00147202 */ /* 0x000fce0000000f00 */
[C---:B------:R-:W-:Y:S08]  /*108a40*/  HMMA.1688.F32.TF32 R24, R240.reuse, R30, R216 ;  /* 0x0000001ef018723c */ /* 0x040ff000000810d8 */
[C---:B------:R-:W-:Y:S08]  /*108a50*/  HMMA.1688.F32.TF32 R32, R240.reuse, R34, R220 ;  /* 0x00000022f020723c */ /* 0x040ff000000810dc */
[----:B------:R-:W-:Y:S01]  /*108a60*/  HMMA.1688.F32.TF32 R28, R240, R38, R224 ;  /* 0x00000026f01c723c */ /* 0x000fe200000810e0 */
[----:B------:R-:W-:Y:S04]  /*108a70*/  STL.64 [R1+0x1c40], R88 ;  /* 0x001c405801007387 */ /* 0x000fe80000100a00 */
[----:B------:R-:W-:Y:S04]  /*108a80*/  STL.64 [R1+0x1c48], R90 ;  /* 0x001c485a01007387 */ /* 0x000fe80000100a00 */
[----:B------:R-:W2:Y:S04]  /*108a90*/  LDL R5, [R1+0x30a4] ;  /* 0x0030a40001057983 */ /* 0x000ea80000100800 */
[----:B------:R-:W-:Y:S04]  /*108aa0*/  STL.64 [R1+0x1c10], R80 ;  /* 0x001c105001007387 */ /* 0x000fe80000100a00 */
[----:B------:R-:W-:Y:S01]  /*108ab0*/  STL.64 [R1+0x1c18], R82 ;  /* 0x001c185201007387 */ /* 0x000fe20000100a00 */
[----:B------:R-:W-:-:S03]  /*108ac0*/  MOV R233, R45 ;  /* 0x0000002d00e97202 */ /* 0x000fc60000000f00 */
[----:B------:R-:W-:Y:S01]  /*108ad0*/  STL.64 [R1+0x1c00], R76 ;  /* 0x001c004c01007387 */ /* 0x000fe20000100a00 */
[----:B------:R-:W-:-:S03]  /*108ae0*/  IMAD.MOV.U32 R234, RZ, RZ, R44 ;  /* 0x000000ffffea7224 */ /* 0x000fc600078e002c */
[----:B------:R-:W-:Y:S01]  /*108af0*/  STL.64 [R1+0x1c08], R78 ;  /* 0x001c084e01007387 */ /* 0x000fe20000100a00 */
[----:B------:R-:W-:-:S03]  /*108b00*/  IMAD.MOV.U32 R235, RZ, RZ, R41 ;  /* 0x000000ffffeb7224 */ /* 0x000fc600078e0029 */
[----:B------:R-:W3:Y:S04]  /*108b10*/  LDL.LU R4, [R1+0x2a60] ;  /* 0x002a600001047983 */ /* 0x000ee80000300800 */
[----:B------:R-:W-:Y:S04]  /*108b20*/  STL.64 [R1+0x1be0], R24 ;  /* 0x001be01801007387 */ /* 0x000fe80000100a00 */
[----:B------:R1:W-:Y:S04]  /*108b30*/  STL.64 [R1+0x1be8], R26 ;  /* 0x001be81a01007387 */ /* 0x0003e80000100a00 */
[----:B------:R-:W-:Y:S04]  /*108b40*/  STL.64 [R1+0x1bd0], R32 ;  /* 0x001bd02001007387 */ /* 0x000fe80000100a00 */
[----:B------:R-:W-:Y:S04]  /*108b50*/  STL.64 [R1+0x1bd8], R34 ;  /* 0x001bd82201007387 */ /* 0x000fe80000100a00 */
[----:B------:R-:W3:Y:S01]  /*108b60*/  LDL.LU R6, [R1+0x588c] ;  /* 0x00588c0001067983 */ /* 0x000ee20000300800 */
[C---:B-1----:R-:W-:Y:S03]  /*108b70*/  HMMA.1688.F32.TF32 R24, R240.reuse, R42, R228 ;  /* 0x0000002af018723c */ /* 0x042fe600000810e4 */
[----:B------:R-:W-:Y:S04]  /*108b80*/  STL.64 [R1+0x1bc0], R28 ;  /* 0x001bc01c01007387 */ /* 0x000fe80000100a00 */
[----:B------:R1:W-:Y:S02]  /*108b90*/  STL.64 [R1+0x1bc8], R30 ;  /* 0x001bc81e01007387 */ /* 0x0003e40000100a00 */
[----:B-1----:R-:W-:Y:S11]  /*108ba0*/  HMMA.1688.F32.TF32 R28, R240, R46, R232 ;  /* 0x0000002ef01c723c */ /* 0x002ff600000810e8 */
[----:B------:R-:W-:Y:S03]  /*108bb0*/  @!UPT UIADD3 URZ, URZ, URZ, URZ ;  /* 0x0000003f3f3ff290 */ /* 0x000fe6000fffe03f */
[----:B------:R-:W-:Y:S04]  /*108bc0*/  STL.64 [R1+0x1bb0], R24 ;  /* 0x001bb01801007387 */ /* 0x000fe80000100a00 */
[----:B------:R1:W-:Y:S05]  /*108bd0*/  STL.64 [R1+0x1bb8], R26 ;  /* 0x001bb81a01007387 */ /* 0x0003ea0000100a00 */
[----:B------:R-:W-:Y:S04]  /*108be0*/  STL.64 [R1+0x1b60], R28 ;  /* 0x001b601c01007387 */ /* 0x000fe80000100a00 */
[----:B------:R-:W-:Y:S04]  /*108bf0*/  STL.64 [R1+0x1b68], R30 ;  /* 0x001b681e01007387 */ /* 0x000fe80000100a00 */
[----:B------:R-:W3:Y:S01]  /*108c00*/  LDL.LU R7, [R1+0x5888] ;  /* 0x0058880001077983 */ /* 0x000ee20000300800 */
[----:B------:R-:W-:-:S02]  /*108c10*/  IMAD.MOV.U32 R238, RZ, RZ, R49 ;  /* 0x000000ffffee7224 */ /* 0x000fc400078e0031 */
[----:B------:R-:W-:Y:S01]  /*108c20*/  IMAD.MOV.U32 R239, RZ, RZ, R48 ;  /* 0x000000ffffef7224 */ /* 0x000fe200078e0030 */
[----:B------:R-:W-:Y:S01]  /*108c30*/  MOV R14, R53 ;  /* 0x00000035000e7202 */ /* 0x000fe20000000f00 */
[----:B------:R-:W-:-:S05]  /*108c40*/  IMAD.MOV.U32 R15, RZ, RZ, R52 ;  /* 0x000000ffff0f7224 */ /* 0x000fca00078e0034 */
[C---:B-1----:R-:W-:Y:S08]  /*108c50*/  HMMA.1688.F32.TF32 R24, R240.reuse, R50, R236 ;  /* 0x00000032f018723c */ /* 0x042ff000000810ec */
[----:B------:R-:W-:Y:S01]  /*108c60*/  HMMA.1688.F32.TF32 R12, R240, R54, R12 ;  /* 0x00000036f00c723c */ /* 0x000fe2000008100c */
[----:B------:R-:W-:Y:S01]  /*108c70*/  MOV R244, R40 ;  /* 0x0000002800f47202 */ /* 0x000fe20000000f00 */
[----:B------:R-:W-:-:S02]  /*108c80*/  IMAD.MOV.U32 R245, RZ, RZ, R37 ;  /* 0x000000fffff57224 */ /* 0x000fc400078e0025 */
[----:B------:R-:W-:Y:S02]  /*108c90*/  IMAD.MOV.U32 R246, RZ, RZ, R36 ;  /* 0x000000fffff67224 */ /* 0x000fe400078e0024 */
[----:B------:R-:W-:Y:S02]  /*108ca0*/  IMAD.MOV.U32 R10, RZ, RZ, R57 ;  /* 0x000000ffff0a7224 */ /* 0x000fe400078e0039 */
[----:B------:R-:W-:-:S07]  /*108cb0*/  IMAD.MOV.U32 R11, RZ, RZ, R56 ;  /* 0x000000ffff0b7224 */ /* 0x000fce00078e0038 */
[----:B------:R-:W-:Y:S04]  /*108cc0*/  STL.64 [R1+0x1b40], R24 ;  /* 0x001b401801007387 */ /* 0x000fe80000100a00 */
[----:B------:R1:W-:Y:S04]  /*108cd0*/  STL.64 [R1+0x1b48], R26 ;  /* 0x001b481a01007387 */ /* 0x0003e80000100a00 */
[----:B------:R-:W-:Y:S04]  /*108ce0*/  STL.64 [R1+0x1b30], R12 ;  /* 0x001b300c01007387 */ /* 0x000fe80000100a00 */
[----:B------:R1:W-:Y:S02]  /*108cf0*/  STL.64 [R1+0x1b38], R14 ;  /* 0x001b380e01007387 */ /* 0x0003e40000100a00 */
[C---:B-1----:R-:W-:Y:S08]  /*108d00*/  HMMA.1688.F32.TF32 R24, R240.reuse, R58, R244 ;  /* 0x0000003af018723c */ /* 0x042ff000000810f4 */
[C---:B------:R-:W-:Y:S08]  /*108d10*/  HMMA.1688.F32.TF32 R12, R240.reuse, R62, R8 ;  /* 0x0000003ef00c723c */ /* 0x040ff00000081008 */
[----:B------:R-:W-:Y:S01]  /*108d20*/  HMMA.1688.F32.TF32 R8, R240, R66, R16 ;  /* 0x00000042f008723c */ /* 0x000fe20000081010 */
[----:B------:R-:W-:Y:S01]  /*108d30*/  MOV R248, R65 ;  /* 0x0000004100f87202 */ /* 0x000fe20000000f00 */
[----:B------:R-:W-:Y:S01]  /*108d40*/  IMAD.MOV.U32 R249, RZ, RZ, R64 ;  /* 0x000000fffff97224 */ /* 0x000fe200078e0040 */
[----:B------:R-:W-:Y:S01]  /*108d50*/  MOV R251, R60 ;  /* 0x0000003c00fb7202 */ /* 0x000fe20000000f00 */
[----:B------:R-:W-:Y:S01]  /*108d60*/  IMAD.MOV.U32 R250, RZ, RZ, R61 ;  /* 0x000000fffffa7224 */ /* 0x000fe200078e003d */
[----:B------:R-:W-:-:S02]  /*108d70*/  MOV R23, R3 ;  /* 0x0000000300177202 */ /* 0x000fc40000000f00 */
[----:B------:R-:W-:Y:S04]  /*108d80*/  STL.64 [R1+0x1b10], R24 ;  /* 0x001b101801007387 */ /* 0x000fe80000100a00 */
[----:B------:R-:W-:Y:S04]  /*108d90*/  STL.64 [R1+0x1b18], R26 ;  /* 0x001b181a01007387 */ /* 0x000fe80000100a00 */
[----:B------:R-:W-:Y:S04]  /*108da0*/  STL.64 [R1+0x1b00], R12 ;  /* 0x001b000c01007387 */ /* 0x000fe80000100a00 */
[----:B------:R1:W-:Y:S04]  /*108db0*/  STL.64 [R1+0x1b08], R14 ;  /* 0x001b080e01007387 */ /* 0x0003e80000100a00 */
[----:B------:R-:W-:Y:S04]  /*108dc0*/  STL.64 [R1+0x1af0], R8 ;  /* 0x001af00801007387 */ /* 0x000fe80000100a00 */
[----:B------:R1:W-:Y:S02]  /*108dd0*/  STL.64 [R1+0x1af8], R10 ;  /* 0x001af80a01007387 */ /* 0x0003e40000100a00 */
[C---:B-1----:R-:W-:Y:S08]  /*108de0*/  HMMA.1688.F32.TF32 R12, R240.reuse, R74, R20 ;  /* 0x0000004af00c723c */ /* 0x042ff00000081014 */
[----:B------:R-:W-:Y:S01]  /*108df0*/  HMMA.1688.F32.TF32 R8, R240, R70, R248 ;  /* 0x00000046f008723c */ /* 0x000fe200000810f8 */
[----:B------:R-:W-:-:S05]  /*108e00*/  IMAD.MOV.U32 R17, RZ, RZ, 0x3f ;  /* 0x0000003fff117424 */ /* 0x000fca00078e00ff */
[----:B------:R-:W-:Y:S11]  /*108e10*/  IADD3 R17, R17, c[0x0][0x180], RZ ;  /* 0x0000600011117a10 */ /* 0x000ff60007ffe0ff */
[----:B------:R-:W-:Y:S06]  /*108e20*/  @!UPT UIADD3 URZ, URZ, URZ, URZ ;  /* 0x0000003f3f3ff290 */ /* 0x000fec000fffe03f */
[----:B------:R-:W-:Y:S04]  /*108e30*/  STL.64 [R1+0x1ae0], R8 ;  /* 0x001ae00801007387 */ /* 0x000fe80000100a00 */
[----:B------:R-:W-:Y:S04]  /*108e40*/  STL.64 [R1+0x1ae8], R10 ;  /* 0x001ae80a01007387 */ /* 0x000fe80000100a00 */
[----:B------:R1:W-:Y:S04]  /*108e50*/  STL.64 [R1+0x1ad0], R12 ;  /* 0x001ad00c01007387 */ /* 0x0003e80000100a00 */
[----:B------:R1:W-:Y:S04]  /*108e60*/  STL.64 [R1+0x1ad8], R14 ;  /* 0x001ad80e01007387 */ /* 0x0003e80000100a00 */
[----:B------:R-:W4:Y:S04]  /*108e70*/  LDL.LU R18, [R1+0x5894] ;  /* 0x0058940001127983 */ /* 0x000f280000300800 */
[----:B-1----:R-:W4:Y:S01]  /*108e80*/  LDL.LU R13, [R1+0x589c] ;  /* 0x00589c00010d7983 */ /* 0x002f220000300800 */
[----:B------:R-:W-:-:S03]  /*108e90*/  MOV R14, c[0x0][0x188] ;  /* 0x00006200000e7a02 */ /* 0x000fc60000000f00 */
[----:B------:R-:W4:Y:S04]  /*108ea0*/  LDL.LU R19, [R1+0x5890] ;  /* 0x0058900001137983 */ /* 0x000f280000300800 */
[----:B------:R-:W4:Y:S01]  /*108eb0*/  LDL.LU R15, [R1+0x5898] ;  /* 0x00589800010f7983 */ /* 0x000f220000300800 */
[----:B------:R-:W-:Y:S01]  /*108ec0*/  IMAD.SHL.U32 R14, R14, 0x40, RZ ;  /* 0x000000400e0e7824 */ /* 0x000fe200078e00ff */
[----:B------:R-:W-:Y:S02]  /*108ed0*/  SHF.R.S32.HI R8, RZ, 0x1f, R17 ;  /* 0x0000001fff087819 */ /* 0x000fe40000011411 */
[----:B------:R-:W4:Y:S01]  /*108ee0*/  LDL.LU R22, [R1+0x58a0] ;  /* 0x0058a00001167983 */ /* 0x000f220000300800 */
[----:B------:R-:W-:Y:S01]  /*108ef0*/  IMAD.SHL.U32 R14, R14, 0x4, RZ ;  /* 0x000000040e0e7824 */ /* 0x000fe200078e00ff */
[----:B------:R-:W-:-:S02]  /*108f00*/  LEA.HI R8, R8, R17, RZ, 0x6 ;  /* 0x0000001108087211 */ /* 0x000fc400078f30ff */
[----:B------:R-:W4:Y:S04]  /*108f10*/  LDL.LU R21, [R1+0x58a4] ;  /* 0x0058a40001157983 */ /* 0x000f280000300800 */
[----:B------:R-:W4:Y:S04]  /*108f20*/  LDL.LU R20, [R1+0x5820] ;  /* 0x0058200001147983 */ /* 0x000f280000300800 */
[----:B------:R-:W4:Y:S01]  /*108f30*/  LDL.LU R12, [R1+0x582c] ;  /* 0x00582c00010c7983 */ /* 0x000f220000300800 */
[----:B------:R-:W-:-:S04]  /*108f40*/  SHF.R.S32.HI R8, RZ, 0x6, R8 ;  /* 0x00000006ff087819 */ /* 0x000fc80000011408 */
[----:B------:R-:W-:-:S04]  /*108f50*/  IADD3 R8, R8, -0x2, RZ ;  /* 0xfffffffe08087810 */ /* 0x000fc80007ffe0ff */
[----:B--2---:R-:W-:Y:S02]  /*108f60*/  ISETP.GE.AND P0, PT, R5, R8, PT ;  /* 0x000000080500720c */ /* 0x004fe40003f06270 */
[----:B---3--:R-:W-:-:S04]  /*108f70*/  IADD3 R4, R4, 0x1, RZ ;  /* 0x0000000104047810 */ /* 0x008fc80007ffe0ff */
[----:B------:R-:W-:-:S04]  /*108f80*/  ISETP.GT.AND P2, PT, R4, 0x1, PT ;  /* 0x000000010400780c */ /* 0x000fc80003f44270 */
[----:B------:R-:W-:Y:S02]  /*108f90*/  SEL R146, R4, RZ, !P2 ;  /* 0x000000ff04927207 */ /* 0x000fe40005000000 */
[----:B------:R-:W-:-:S05]  /*108fa0*/  IADD3 R6, P3, R6, R14, RZ ;  /* 0x0000000e06067210 */ /* 0x000fca0007f7e0ff */
[----:B------:R1:W-:Y:S04]  /*108fb0*/  STL [R1+0x588c], R6 ;  /* 0x00588c0601007387 */ /* 0x0003e80000100800 */
[----:B------:R-:W-:Y:S01]  /*108fc0*/  STL [R1+0x2a60], R146 ;  /* 0x002a609201007387 */ /* 0x000fe20000100800 */
[----:B------:R-:W-:-:S05]  /*108fd0*/  IMAD.X R7, R7, 0x1, R0, P3 ;  /* 0x0000000107077824 */ /* 0x000fca00018e0600 */
[----:B------:R2:W-:Y:S04]  /*108fe0*/  STL [R1+0x5888], R7 ;  /* 0x0058880701007387 */ /* 0x0005e80000100800 */
[----:B------:R-:W2:Y:S04]  /*108ff0*/  LDL.LU R11, [R1+0x5818] ;  /* 0x00581800010b7983 */ /* 0x000ea80000300800 */
[----:B------:R-:W2:Y:S04]  /*109000*/  LDL.LU R10, [R1+0x5824] ;  /* 0x00582400010a7983 */ /* 0x000ea80000300800 */
[----:B------:R-:W2:Y:S04]  /*109010*/  LDL.LU R9, [R1+0x5810] ;  /* 0x0058100001097983 */ /* 0x000ea80000300800 */
[----:B------:R-:W2:Y:S01]  /*109020*/  LDL.LU R8, [R1+0x581c] ;  /* 0x00581c0001087983 */ /* 0x000ea20000300800 */
[----:B------:R-:W-:-:S03]  /*109030*/  IMAD.MOV.U32 R3, RZ, RZ, c[0x0][0x180] ;  /* 0x00006000ff037624 */ /* 0x000fc600078e00ff */
[----:B------:R-:W1:Y:S02]  /*109040*/  S2R R16, SR_TID.X ;  /* 0x0000000000107919 */ /* 0x000e640000002100 */
[----:B------:R-:W-:-:S05]  /*109050*/  IADD3 R3, R3, -0x80, RZ ;  /* 0xffffff8003037810 */ /* 0x000fca0007ffe0ff */
[----:B------:R-:W-:-:S05]  /*109060*/  IMAD R3, R5, -0x40, R3 ;  /* 0xffffffc005037824 */ /* 0x000fca00078e0203 */
[----:B------:R-:W-:-:S04]  /*109070*/  ISETP.GT.AND P1, PT, R3, RZ, PT ;  /* 0x000000ff0300720c */ /* 0x000fc80003f24270 */
[----:B------:R-:W-:-:S04]  /*109080*/  SEL R5, RZ, 0x4, !P1 ;  /* 0x00000004ff057807 */ /* 0x000fc80004800000 */
[----:B------:R-:W-:Y:S02]  /*109090*/  SEL R5, R5, RZ, !P0 ;  /* 0x000000ff05057207 */ /* 0x000fe40004000000 */
[----:B-1----:R-:W-:Y:S02]  /*1090a0*/  LOP3.LUT R17, R16, 0x1f, RZ, 0xc0, !PT ;  /* 0x0000001f10117812 */ /* 0x002fe400078ec0ff */
[----:B------:R-:W-:Y:S02]  /*1090b0*/  ISETP.NE.U32.AND P1, PT, R5, RZ, PT ;  /* 0x000000ff0500720c */ /* 0x000fe40003f25070 */
[----:B------:R-:W-:-:S05]  /*1090c0*/  SHF.L.U32 R145, R17, 0x2, RZ ;  /* 0x0000000211917819 */ /* 0x000fca00000006ff */
[----:B------:R-:W-:-:S06]  /*1090d0*/  IMAD R4, R146, 0x8000, R145 ;  /* 0x0000800092047824 */ /* 0x000fcc00078e0291 */
[----:B------:R-:W-:Y:S01]  /*1090e0*/  @!PT LDS RZ, [RZ] ;  /* 0x00000000fffff984 */ /* 0x000fe20000000800 */
[----:B------:R-:W-:Y:S01]  /*1090f0*/  @!PT LDS RZ, [RZ] ;  /* 0x00000000fffff984 */ /* 0x000fe20000000800 */
[----:B------:R-:W-:Y:S01]  /*109100*/  @!PT LDS RZ, [RZ] ;  /* 0x00000000fffff984 */ /* 0x000fe20000000800 */
[----:B------:R1:W-:Y:S01]  /*109110*/  LDGSTS.E [R4+0x40000], [R6.64], P1 ;  /* 0x4000000006047fae */ /* 0x0003e20008921844 */
[-C--:B----4-:R-:W-:Y:S02]  /*109120*/  IADD3 R18, P2, R18, R14.reuse, RZ ;  /* 0x0000000e12127210 */ /* 0x090fe40007f5e0ff */
[----:B------:R-:W-:-:S03]  /*109130*/  IADD3 R13, P3, R13, R14, RZ ;  /* 0x0000000e0d0d7210 */ /* 0x000fc60007f7e0ff */
[----:B-1----:R-:W-:Y:S01]  /*109140*/  IMAD.MOV.U32 R6, RZ, RZ, R18 ;  /* 0x000000ffff067224 */ /* 0x002fe200078e0012 */
[----:B------:R-:W-:Y:S01]  /*109150*/  IADD3.X R19, R19, R0, RZ, P2, !PT ;  /* 0x0000000013137210 */ /* 0x000fe200017fe4ff */
[----:B------:R-:W-:Y:S01]  /*109160*/  STL [R1+0x5894], R18 ;  /* 0x0058941201007387 */ /* 0x000fe20000100800 */
[----:B------:R-:W-:Y:S02]  /*109170*/  IMAD.X R15, R15, 0x1, R0, P3 ;  /* 0x000000010f0f7824 */ /* 0x000fe400018e0600 */
[----:B--2---:R-:W-:Y:S01]  /*109180*/  MOV R7, R19 ;  /* 0x0000001300077202 */ /* 0x004fe20000000f00 */
[----:B------:R1:W-:Y:S01]  /*109190*/  STL [R1+0x5890], R19 ;  /* 0x0058901301007387 */ /* 0x0003e20000100800 */
[----:B------:R-:W-:-:S03]  /*1091a0*/  ISETP.GT.AND P2, PT, R3, 0x4, PT ;  /* 0x000000040300780c */ /* 0x000fc60003f44270 */
[----:B------:R-:W-:Y:S01]  /*1091b0*/  STL [R1+0x589c], R13 ;  /* 0x00589c0d01007387 */ /* 0x000fe20000100800 */
[----:B------:R-:W-:-:S03]  /*1091c0*/  SEL R5, RZ, 0x4, !P2 ;  /* 0x00000004ff057807 */ /* 0x000fc60005000000 */
[----:B------:R2:W-:Y:S01]  /*1091d0*/  STL [R1+0x5898], R15 ;  /* 0x0058980f01007387 */ /* 0x0005e20000100800 */
[----:B------:R-:W-:-:S03]  /*1091e0*/  IADD3 R21, P3, R21, R14, RZ ;  /* 0x0000000e15157210 */ /* 0x000fc60007f7e0ff */
[----:B------:R4:W-:Y:S04]  /*1091f0*/  LDGSTS.E [R4+0x40080], [R6.64], P1 ;  /* 0x4008000006047fae */ /* 0x0009e80008921844 */
[----:B-1----:R-:W3:Y:S01]  /*109200*/  LDL.LU R19, [R1+0x5808] ;  /* 0x0058080001137983 */ /* 0x002ee20000300800 */
[----:B------:R-:W-:-:S03]  /*109210*/  IADD3 R12, P4, R12, R14, RZ ;  /* 0x0000000e0c0c7210 */ /* 0x000fc60007f9e0ff */
[----:B------:R-:W3:Y:S01]  /*109220*/  LDL.LU R18, [R1+0x5814] ;  /* 0x0058140001127983 */ /* 0x000ee20000300800 */
[----:B----4-:R-:W-:Y:S02]  /*109230*/  IMAD.MOV.U32 R7, RZ, RZ, R15 ;  /* 0x000000ffff077224 */ /* 0x010fe400078e000f */
[----:B------:R-:W-:Y:S01]  /*109240*/  IMAD.MOV.U32 R6, RZ, RZ, R13 ;  /* 0x000000ffff067224 */ /* 0x000fe200078e000d */
[----:B--2---:R-:W4:Y:S01]  /*109250*/  LDL.LU R15, [R1+0x57a0] ;  /* 0x0057a000010f7983 */ /* 0x004f220000300800 */
[----:B------:R-:W-:-:S03]  /*109260*/  SEL R5, R5, RZ, !P0 ;  /* 0x000000ff05057207 */ /* 0x000fc60004000000 */
[----:B------:R-:W4:Y:S01]  /*109270*/  LDL.LU R13, [R1+0x57ac] ;  /* 0x0057ac00010d7983 */ /* 0x000f220000300800 */
[----:B------:R-:W-:Y:S01]  /*109280*/  IADD3.X R22, R22, R0, RZ, P3, !PT ;  /* 0x0000000016167210 */ /* 0x000fe20001ffe4ff */
[----:B------:R-:W-:Y:S01]  /*109290*/  IMAD.X R20, R20, 0x1, R0, P4 ;  /* 0x0000000114147824 */ /* 0x000fe200020e0600 */
[----:B------:R-:W-:Y:S01]  /*1092a0*/  ISETP.NE.U32.AND P2, PT, R5, RZ, PT ;  /* 0x000000ff0500720c */ /* 0x000fe20003f45070 */
[----:B------:R1:W-:Y:S04]  /*1092b0*/  LDGSTS.E [R4+0x40100], [R6.64], P1 ;  /* 0x4010000006047fae */ /* 0x0003e80008921844 */
[----:B------:R-:W-:Y:S04]  /*1092c0*/  STL [R1+0x58a4], R21 ;  /* 0x0058a41501007387 */ /* 0x000fe80000100800 */
[----:B------:R1:W-:Y:S02]  /*1092d0*/  STL [R1+0x58a0], R22 ;  /* 0x0058a01601007387 */ /* 0x0003e40000100800 */
[----:B-1----:R-:W-:Y:S01]  /*1092e0*/  IMAD.MOV.U32 R6, RZ, RZ, R21 ;  /* 0x000000ffff067224 */ /* 0x002fe200078e0015 */
[----:B------:R-:W-:Y:S01]  /*1092f0*/  MOV R7, R22 ;  /* 0x0000001600077202 */ /* 0x000fe20000000f00 */
[----:B------:R-:W-:Y:S04]  /*109300*/  STL [R1+0x582c], R12 ;  /* 0x00582c0c01007387 */ /* 0x000fe80000100800 */
[----:B------:R1:W-:Y:S04]  /*109310*/  STL [R1+0x5820], R20 ;  /* 0x0058201401007387 */ /* 0x0003e80000100800 */
[----:B------:R1:W-:Y:S04]  /*109320*/  LDGSTS.E [R4+0x40180], [R6.64], P1 ;  /* 0x4018000006047fae */ /* 0x0003e80008921844 */
[----:B------:R-:W4:Y:S04]  /*109330*/  LDL.LU R22, [R1+0x5798] ;  /* 0x0057980001167983 */ /* 0x000f280000300800 */
[----:B------:R-:W4:Y:S01]  /*109340*/  LDL.LU R21, [R1+0x57a4] ;  /* 0x0057a40001157983 */ /* 0x000f220000300800 */
[----:B-1----:R-:W-:-:S02]  /*109350*/  IMAD.MOV.U32 R7, RZ, RZ, R20 ;  /* 0x000000ffff077224 */ /* 0x002fc400078e0014 */
[----:B------:R-:W-:Y:S01]  /*109360*/  IMAD.MOV.U32 R6, RZ, RZ, R12 ;  /* 0x000000ffff067224 */ /* 0x000fe200078e000c */
[----:B------:R-:W4:Y:S04]  /*109370*/  LDL.LU R20, [R1+0x5790] ;  /* 0x0057900001147983 */ /* 0x000f280000300800 */
[----:B------:R-:W4:Y:S04]  /*109380*/  LDL.LU R12, [R1+0x579c] ;  /* 0x00579c00010c7983 */ /* 0x000f280000300800 */
[----:B------:R1:W-:Y:S01]  /*109390*/  LDGSTS.E [R4+0x40800], [R6.64], P2 ;  /* 0x4080000006047fae */ /* 0x0003e20009121844 */
[----:B------:R-:W-:-:S04]  /*1093a0*/  IADD3 R10, P1, R10, R14, RZ ;  /* 0x0000000e0a0a7210 */ /* 0x000fc80007f3e0ff */
[----:B------:R-:W-:Y:S02]  /*1093b0*/  IADD3.X R11, R11, R0, RZ, P1, !PT ;  /* 0x000000000b0b7210 */ /* 0x000fe40000ffe4ff */
[----:B------:R-:W-:Y:S01]  /*1093c0*/  IADD3 R8, P3, R8, R14, RZ ;  /* 0x0000000e08087210 */ /* 0x000fe20007f7e0ff */
[----:B-1----:R-:W-:Y:S01]  /*1093d0*/  IMAD.MOV.U32 R6, RZ, RZ, R10 ;  /* 0x000000ffff067224 */ /* 0x002fe200078e000a */
[----:B------:R-:W-:Y:S01]  /*1093e0*/  MOV R7, R11 ;  /* 0x0000000b00077202 */ /* 0x000fe20000000f00 */
[----:B------:R-:W-:Y:S02]  /*1093f0*/  STL [R1+0x5824], R10 ;  /* 0x0058240a01007387 */ /* 0x000fe40000100800 */
[----:B------:R-:W-:Y:S02]  /*109400*/  IMAD.X R9, R9, 0x1, R0, P3 ;  /* 0x0000000109097824 */ /* 0x000fe400018e0600 */
[----:B------:R1:W-:Y:S04]  /*109410*/  STL [R1+0x5818], R11 ;  /* 0x0058180b01007387 */ /* 0x0003e80000100800 */
[----:B------:R-:W-:Y:S04]  /*109420*/  STL [R1+0x581c], R8 ;  /* 0x00581c0801007387 */ /* 0x000fe80000100800 */
[----:B------:R1:W-:Y:S04]  /*109430*/  STL [R1+0x5810], R9 ;  /* 0x0058100901007387 */ /* 0x0003e80000100800 */
[----:B------:R1:W-:Y:S04]  /*109440*/  LDGSTS.E [R4+0x40880], [R6.64], P2 ;  /* 0x4088000006047fae */ /* 0x0003e80009121844 */
[----:B-1----:R-:W4:Y:S04]  /*109450*/  LDL.LU R11, [R1+0x5788] ;  /* 0x00578800010b7983 */ /* 0x002f280000300800 */
[----:B------:R-:W4:Y:S01]  /*109460*/  LDL.LU R10, [R1+0x5794] ;  /* 0x00579400010a7983 */ /* 0x000f220000300800 */
[----:B------:R-:W-:-:S02]  /*109470*/  IMAD.MOV.U32 R7, RZ, RZ, R9 ;  /* 0x000000ffff077224 */ /* 0x000fc400078e0009 */
[----:B------:R-:W-:Y:S01]  /*109480*/  IMAD.MOV.U32 R6, RZ, RZ, R8 ;  /* 0x000000ffff067224 */ /* 0x000fe200078e0008 */
[----:B------:R-:W4:Y:S04]  /*109490*/  LDL.LU R9, [R1+0x5720] ;  /* 0x0057200001097983 */ /* 0x000f280000300800 */
[----:B------:R-:W4:Y:S01]  /*1094a0*/  LDL.LU R8, [R1+0x572c] ;  /* 0x00572c0001087983 */ /* 0x000f220000300800 */
[----:B------:R-:W-:-:S03]  /*1094b0*/  ISETP.GT.AND P1, PT, R3, 0x8, PT ;  /* 0x000000080300780c */ /* 0x000fc60003f24270 */
[----:B------:R1:W-:Y:S01]  /*1094c0*/  LDGSTS.E [R4+0x40900], [R6.64], P2 ;  /* 0x4090000006047fae */ /* 0x0003e20009121844 */
[----:B------:R-:W-:-:S04]  /*1094d0*/  SEL R5, RZ, 0x4, !P1 ;  /* 0x00000004ff057807 */ /* 0x000fc80004800000 */
[----:B------:R-:W-:-:S04]  /*1094e0*/  SEL R5, R5, RZ, !P0 ;  /* 0x000000ff05057207 */ /* 0x000fc80004000000 */
[----:B------:R-:W-:Y:S02]  /*1094f0*/  ISETP.NE.U32.AND P1, PT, R5, RZ, PT ;  /* 0x000000ff0500720c */ /* 0x000fe40003f25070 */
[----:B---3--:R-:W-:-:S04]  /*109500*/  IADD3 R18, P3, R18, R14, RZ ;  /* 0x0000000e12127210 */ /* 0x008fc80007f7e0ff */
[----:B------:R-:W-:Y:S01]  /*109510*/  IADD3.X R19, R19, R0, RZ, P3, !PT ;  /* 0x0000000013137210 */ /* 0x000fe20001ffe4ff */
[----:B-1----:R-:W-:Y:S01]  /*109520*/  IMAD.MOV.U32 R6, RZ, RZ, R18 ;  /* 0x000000ffff067224 */ /* 0x002fe200078e0012 */
[----:B----4-:R-:W-:Y:S01]  /*109530*/  IADD3 R13, P4, R13, R14, RZ ;  /* 0x0000000e0d0d7210 */ /* 0x010fe20007f9e0ff */
[----:B------:R-:W-:Y:S01]  /*109540*/  STL [R1+0x5814], R18 ;  /* 0x0058141201007387 */ /* 0x000fe20000100800 */
[----:B------:R-:W-:-:S03]  /*109550*/  MOV R7, R19 ;  /* 0x0000001300077202 */ /* 0x000fc60000000f00 */
[----:B------:R-:W-:Y:S01]  /*109560*/  IMAD.X R15, R15, 0x1, R0, P4 ;  /* 0x000000010f0f7824 */ /* 0x000fe200020e0600 */
[----:B------:R1:W-:Y:S04]  /*109570*/  STL [R1+0x5808], R19 ;  /* 0x0058081301007387 */ /* 0x0003e80000100800 */
[----:B------:R-:W-:Y:S04]  /*109580*/  STL [R1+0x57ac], R13 ;  /* 0x0057ac0d01007387 */ /* 0x000fe80000100800 */
[----:B------:R3:W-:Y:S04]  /*109590*/  STL [R1+0x57a0], R15 ;  /* 0x0057a00f01007387 */ /* 0x0007e80000100800 */
[----:B------:R4:W-:Y:S04]  /*1095a0*/  LDGSTS.E [R4+0x40980], [R6.64], P2 ;  /* 0x4098000006047fae */ /* 0x0009e80009121844 */
[----:B-1----:R-:W2:Y:S04]  /*1095b0*/  LDL.LU R19, [R1+0x5718] ;  /* 0x0057180001137983 */ /* 0x002ea80000300800 */
[----:B------:R-:W2:Y:S01]  /*1095c0*/  LDL.LU R18, [R1+0x5724] ;  /* 0x0057240001127983 */ /* 0x000ea20000300800 */
[----:B----4-:R-:W-:-:S02]  /*1095d0*/  IMAD.MOV.U32 R7, RZ, RZ, R15 ;  /* 0x000000ffff077224 */ /* 0x010fc400078e000f */
[----:B------:R-:W-:Y:S01]  /*1095e0*/  IMAD.MOV.U32 R6, RZ, RZ, R13 ;  /* 0x000000ffff067224 */ /* 0x000fe200078e000d */
[----:B---3--:R-:W4:Y:S01]  /*1095f0*/  LDL.LU R15, [R1+0x5710] ;  /* 0x00571000010f7983 */ /* 0x008f220000300800 */
[----:B------:R-:W-:-:S03]  /*109600*/  IADD3 R21, P2, R21, R14, RZ ;  /* 0x0000000e15157210 */ /* 0x000fc60007f5e0ff */
[----:B------:R-:W4:Y:S01]  /*109610*/  LDL.LU R13, [R1+0x571c] ;  /* 0x00571c00010d7983 */ /* 0x000f220000300800 */
[----:B------:R-:W-:-:S03]  /*109620*/  IADD3.X R22, R22, R0, RZ, P2, !PT ;  /* 0x0000000016167210 */ /* 0x000fc600017fe4ff */
[----:B------:R1:W-:Y:S01]  /*109630*/  LDGSTS.E [R4+0x41000], [R6.64], P1 ;  /* 0x4100000006047fae */ /* 0x0003e20008921844 */
[----:B------:R-:W-:-:S03]  /*109640*/  IADD3 R12, P3, R12, R14, RZ ;  /* 0x0000000e0c0c7210 */ /* 0x000fc60007f7e0ff */
[----:B------:R-:W-:Y:S02]  /*109650*/  STL [R1+0x57a4], R21 ;  /* 0x0057a41501007387 */ /* 0x000fe40000100800 */
[----:B------:R-:W-:Y:S02]  /*109660*/  IMAD.X R20, R20, 0x1, R0, P3 ;  /* 0x0000000114147824 */ /* 0x000fe400018e0600 */
        /* <DEDUP_REMOVED lines=14> */
[----:B------:R-:W-:Y:S01]  /*109750*/  IADD3.X R11, R11, R0, RZ, P3, !PT ;  /* 0x000000000b0b7210 */ /* 0x000fe20001ffe4ff */
[----:B-1----:R-:W-:Y:S01]  /*109760*/  IMAD.MOV.U32 R6, RZ, RZ, R10 ;  /* 0x000000ffff067224 */ /* 0x002fe200078e000a */
[----:B------:R-:W-:Y:S01]  /*109770*/  IADD3 R8, P4, R8, R14, RZ ;  /* 0x0000000e08087210 */ /* 0x000fe20007f9e0ff */
[----:B------:R-:W-:Y:S01]  /*109780*/  STL [R1+0x5794], R10 ;  /* 0x0057940a01007387 */ /* 0x000fe20000100800 */
[----:B------:R-:W-:-:S03]  /*109790*/  MOV R7, R11 ;  /* 0x0000000b00077202 */ /* 0x000fc60000000f00 */
[----:B------:R-:W-:Y:S01]  /*1097a0*/  IMAD.X R9, R9, 0x1, R0, P4 ;  /* 0x0000000109097824 */ /* 0x000fe200020e0600 */
        /* <DEDUP_REMOVED lines=10> */
[----:B------:R-:W-:-:S04]  /*109850*/  ISETP.GT.AND P2, PT, R3, 0xc, PT ;  /* 0x0000000c0300780c */ /* 0x000fc80003f44270 */
[----:B------:R-:W-:-:S04]  /*109860*/  SEL R5, RZ, 0x4, !P2 ;  /* 0x00000004ff057807 */ /* 0x000fc80005000000 */
[----:B------:R-:W-:-:S04]  /*109870*/  SEL R5, R5, RZ, !P0 ;  /* 0x000000ff05057207 */ /* 0x000fc80004000000 */
[----:B------:R-:W-:Y:S11]  /*109880*/  ISETP.NE.U32.AND P2, PT, R5, RZ, PT ;  /* 0x000000ff0500720c */ /* 0x000ff60003f45070 */
[----:B------:R-:W-:Y:S02]  /*109890*/  @!UPT UIADD3 URZ, URZ, URZ, URZ ;  /* 0x0000003f3f3ff290 */ /* 0x000fe4000fffe03f */
[----:B------:R1:W-:Y:S01]  /*1098a0*/  LDGSTS.E [R4+0x41800], [R6.64], P2 ;  /* 0x4180000006047fae */ /* 0x0003e20009121844 */
[----:B--2---:R-:W-:-:S04]  /*1098b0*/  IADD3 R18, P1, R18, R14, RZ ;  /* 0x0000000e12127210 */ /* 0x004fc80007f3e0ff */
[----:B------:R-:W-:Y:S01]  /*1098c0*/  IADD3.X R19, R19, R0, RZ, P1, !PT ;  /* 0x0000000013137210 */ /* 0x000fe20000ffe4ff */
[----:B-1----:R-:W-:Y:S01]  /*1098d0*/  IMAD.MOV.U32 R6, RZ, RZ, R18 ;  /* 0x000000ffff067224 */ /* 0x002fe200078e0012 */
[----:B----4-:R-:W-:Y:S01]  /*1098e0*/  IADD3 R13, P3, R13, R14, RZ ;  /* 0x0000000e0d0d7210 */ /* 0x010fe20007f7e0ff */
[----:B------:R-:W-:Y:S01]  /*1098f0*/  STL [R1+0x5724], R18 ;  /* 0x0057241201007387 */ /* 0x000fe20000100800 */
[----:B------:R-:W-:-:S03]  /*109900*/  MOV R7, R19 ;  /* 0x0000001300077202 */ /* 0x000fc60000000f00 */
[----:B------:R-:W-:Y:S01]  /*109910*/  IMAD.X R15, R15, 0x1, R0, P3 ;  /* 0x000000010f0f7824 */ /* 0x000fe200018e0600 */
[----:B------:R1:W-:Y:S01]  /*109920*/  STL [R1+0x5718], R19 ;  /* 0x0057181301007387 */ /* 0x0003e20000100800 */
[----:B------:R-:W-:-:S03]  /*109930*/  ISETP.GT.AND P1, PT, R3, 0x10, PT ;  /* 0x000000100300780c */ /* 0x000fc60003f24270 */
[----:B------:R-:W-:Y:S01]  /*109940*/  STL [R1+0x571c], R13 ;  /* 0x00571c0d01007387 */ /* 0x000fe20000100800 */
[----:B------:R-:W-:-:S03]  /*109950*/  SEL R5, RZ, 0x4, !P1 ;  /* 0x00000004ff057807 */ /* 0x000fc60004800000 */
[----:B------:R2:W-:Y:S04]  /*109960*/  STL [R1+0x5710], R15 ;  /* 0x0057100f01007387 */ /* 0x0005e80000100800 */
[----:B------:R4:W-:Y:S04]  /*109970*/  LDGSTS.E [R4+0x41880], [R6.64], P2 ;  /* 0x4188000006047fae */ /* 0x0009e80009121844 */
[----:B-1----:R-:W3:Y:S04]  /*109980*/  LDL.LU R19, [R1+0x5688] ;  /* 0x0056880001137983 */ /* 0x002ee80000300800 */
[----:B------:R-:W3:Y:S01]  /*109990*/  LDL.LU R18, [R1+0x5694] ;  /* 0x0056940001127983 */ /* 0x000ee20000300800 */
[----:B----4-:R-:W-:-:S02]  /*1099a0*/  IMAD.MOV.U32 R7, RZ, RZ, R15 ;  /* 0x000000ffff077224 */ /* 0x010fc400078e000f */
[----:B------:R-:W-:Y:S01]  /*1099b0*/  IMAD.MOV.U32 R6, RZ, RZ, R13 ;  /* 0x000000ffff067224 */ /* 0x000fe200078e000d */
[----:B--2---:R-:W4:Y:S01]  /*1099c0*/  LDL.LU R15, [R1+0x5620] ;  /* 0x00562000010f7983 */ /* 0x004f220000300800 */
[----:B------:R-:W-:-:S03]  /*1099d0*/  IADD3 R21, P3, R21, R14, RZ ;  /* 0x0000000e15157210 */ /* 0x000fc60007f7e0ff */
[----:B------:R-:W4:Y:S01]  /*1099e0*/  LDL.LU R13, [R1+0x562c] ;  /* 0x00562c00010d7983 */ /* 0x000f220000300800 */
[----:B------:R-:W-:Y:S02]  /*1099f0*/  SEL R5, R5, RZ, !P0 ;  /* 0x000000ff05057207 */ /* 0x000fe40004000000 */
[----:B------:R-:W-:Y:S01]  /*109a00*/  IADD3.X R22, R22, R0, RZ, P3, !PT ;  /* 0x0000000016167210 */ /* 0x000fe20001ffe4ff */
[----:B------:R1:W-:Y:S01]  /*109a10*/  LDGSTS.E [R4+0x41900], [R6.64], P2 ;  /* 0x4190000006047fae */ /* 0x0003e20009121844 */
[----:B------:R-:W-:-:S03]  /*109a20*/  IADD3 R12, P4, R12, R14, RZ ;  /* 0x0000000e0c0c7210 */ /* 0x000fc60007f9e0ff */
[----:B------:R-:W-:Y:S01]  /*109a30*/  STL [R1+0x5714], R21 ;  /* 0x0057141501007387 */ /* 0x000fe20000100800 */
[----:B------:R-:W-:Y:S01]  /*109a40*/  ISETP.NE.U32.AND P1, PT, R5, RZ, PT ;  /* 0x000000ff0500720c */ /* 0x000fe20003f25070 */
        /* <DEDUP_REMOVED lines=83> */
[----:B-1----:R-:W3:Y:S04]  /*109f80*/  LDL.LU R11, [R1+0x5518] ;  /* 0x00551800010b7983 */ /* 0x002ee80000300800 */
[----:B------:R-:W3:Y:S01]  /*109f90*/  LDL.LU R10, [R1+0x5524] ;  /* 0x00552400010a7983 */ /* 0x000ee20000300800 */
[----:B------:R-:W-:-:S02]  /*109fa0*/  IMAD.MOV.U32 R7, RZ, RZ, R9 ;  /* 0x000000ffff077224 */ /* 0x000fc400078e0009 */
[----:B------:R-:W-:Y:S01]  /*109fb0*/  IMAD.MOV.U32 R6, RZ, RZ, R8 ;  /* 0x000000ffff067224 */ /* 0x000fe200078e0008 */
[----:B------:R-:W3:Y:S04]  /*109fc0*/  LDL.LU R9, [R1+0x5510] ;  /* 0x0055100001097983 */ /* 0x000ee80000300800 */
[----:B------:R-:W3:Y:S01]  /*109fd0*/  LDL.LU R8, [R1+0x551c] ;  /* 0x00551c0001087983 */ /* 0x000ee20000300800 */
[----:B------:R-:W-:-:S04]  /*109fe0*/  ISETP.GT.AND P1, PT, R3, 0x18, PT ;  /* 0x000000180300780c */ /* 0x000fc80003f24270 */
[----:B------:R-:W-:-:S04]  /*109ff0*/  SEL R5, RZ, 0x4, !P1 ;  /* 0x00000004ff057807 */ /* 0x000fc80004800000 */
[----:B------:R-:W-:-:S04]  /*10a000*/  SEL R5, R5, RZ, !P0 ;  /* 0x000000ff05057207 */ /* 0x000fc80004000000 */
[----:B------:R-:W-:Y:S11]  /*10a010*/  ISETP.NE.U32.AND P1, PT, R5, RZ, PT ;  /* 0x000000ff0500720c */ /* 0x000ff60003f25070 */
[----:B------:R-:W-:Y:S02]  /*10a020*/  @!UPT UIADD3 URZ, URZ, URZ, URZ ;  /* 0x0000003f3f3ff290 */ /* 0x000fe4000fffe03f */
[----:B------:R1:W-:Y:S01]  /*10a030*/  LDGSTS.E [R4+0x43000], [R6.64], P1 ;  /* 0x4300000006047fae */ /* 0x0003e20008921844 */
[----:B--2---:R-:W-:-:S04]  /*10a040*/  IADD3 R18, P2, R18, R14, RZ ;  /* 0x0000000e12127210 */ /* 0x004fc80007f5e0ff */
[----:B------:R-:W-:Y:S02]  /*10a050*/  IADD3.X R19, R19, R0, RZ, P2, !PT ;  /* 0x0000000013137210 */ /* 0x000fe400017fe4ff */
[----:B----4-:R-:W-:Y:S01]  /*10a060*/  IADD3 R13, P3, R13, R14, RZ ;  /* 0x0000000e0d0d7210 */ /* 0x010fe20007f7e0ff */
[----:B------:R-:W-:Y:S01]  /*10a070*/  STL [R1+0x55a4], R18 ;  /* 0x0055a41201007387 */ /* 0x000fe20000100800 */
[----:B-1----:R-:W-:Y:S01]  /*10a080*/  IMAD.MOV.U32 R6, RZ, RZ, R18 ;  /* 0x000000ffff067224 */ /* 0x002fe200078e0012 */
[----:B------:R-:W-:Y:S02]  /*10a090*/  MOV R7, R19 ;  /* 0x0000001300077202 */ /* 0x000fe40000000f00 */
[----:B------:R-:W-:Y:S01]  /*10a0a0*/  IMAD.X R15, R15, 0x1, R0, P3 ;  /* 0x000000010f0f7824 */ /* 0x000fe200018e0600 */
[----:B------:R1:W-:Y:S01]  /*10a0b0*/  STL [R1+0x5598], R19 ;  /* 0x0055981301007387 */ /* 0x0003e20000100800 */
[----:B------:R-:W-:-:S03]  /*10a0c0*/  ISETP.GT.AND P2, PT, R3, 0x1c, PT ;  /* 0x0000001c0300780c */ /* 0x000fc60003f44270 */
[----:B------:R-:W-:Y:S01]  /*10a0d0*/  STL [R1+0x559c], R13 ;  /* 0x00559c0d01007387 */ /* 0x000fe20000100800 */
[----:B------:R-:W-:-:S03]  /*10a0e0*/  SEL R5, RZ, 0x4, !P2 ;  /* 0x00000004ff057807 */ /* 0x000fc60005000000 */
[----:B------:R2:W-:Y:S04]  /*10a0f0*/  STL [R1+0x5590], R15 ;  /* 0x0055900f01007387 */ /* 0x0005e80000100800 */
[----:B-1----:R-:W4:Y:S04]  /*10a100*/  LDL.LU R19, [R1+0x5508] ;  /* 0x0055080001137983 */ /* 0x002f280000300800 */
[----:B------:R1:W-:Y:S04]  /*10a110*/  LDGSTS.E [R4+0x43080], [R6.64], P1 ;  /* 0x4308000006047fae */ /* 0x0003e80008921844 */
[----:B------:R-:W4:Y:S01]  /*10a120*/  LDL.LU R18, [R1+0x5514] ;  /* 0x0055140001127983 */ /* 0x000f220000300800 */
[----:B------:R-:W-:-:S02]  /*10a130*/  SEL R5, R5, RZ, !P0 ;  /* 0x000000ff05057207 */ /* 0x000fc40004000000 */
[----:B------:R-:W-:Y:S01]  /*10a140*/  IADD3 R21, P3, R21, R14, RZ ;  /* 0x0000000e15157210 */ /* 0x000fe20007f7e0ff */
[----:B-1----:R-:W-:Y:S02]  /*10a150*/  IMAD.MOV.U32 R7, RZ, RZ, R15 ;  /* 0x000000ffff077224 */ /* 0x002fe400078e000f */
[----:B------:R-:W-:Y:S01]  /*10a160*/  IMAD.MOV.U32 R6, RZ, RZ, R13 ;  /* 0x000000ffff067224 */ /* 0x000fe200078e000d */
[----:B--2---:R-:W4:Y:S01]  /*10a170*/  LDL.LU R15, [R1+0x54a0] ;  /* 0x0054a000010f7983 */ /* 0x004f220000300800 */
[----:B------:R-:W-:-:S03]  /*10a180*/  IADD3.X R22, R22, R0, RZ, P3, !PT ;  /* 0x0000000016167210 */ /* 0x000fc60001ffe4ff */
[----:B------:R-:W4:Y:S01]  /*10a190*/  LDL.LU R13, [R1+0x54ac] ;  /* 0x0054ac00010d7983 */ /* 0x000f220000300800 */
[----:B------:R-:W-:-:S03]  /*10a1a0*/  IADD3 R12, P4, R12, R14, RZ ;  /* 0x0000000e0c0c7210 */ /* 0x000fc60007f9e0ff */
[----:B------:R1:W-:Y:S01]  /*10a1b0*/  LDGSTS.E [R4+0x43100], [R6.64], P1 ;  /* 0x4310000006047fae */ /* 0x0003e20008921844 */
[----:B------:R-:W-:Y:S01]  /*10a1c0*/  ISETP.NE.U32.AND P2, PT, R5, RZ, PT ;  /* 0x000000ff0500720c */ /* 0x000fe20003f45070 */
[----:B------:R-:W-:Y:S02]  /*10a1d0*/  IMAD.X R20, R20, 0x1, R0, P4 ;  /* 0x0000000114147824 */ /* 0x000fe400020e0600 */
        /* <DEDUP_REMOVED lines=14> */
[----:B---3--:R-:W-:-:S04]  /*10a2c0*/  IADD3 R10, P1, R10, R14, RZ ;  /* 0x0000000e0a0a7210 */ /* 0x008fc80007f3e0ff */
        /* <DEDUP_REMOVED lines=12> */
[----:B---3--:R-:W-:-:S02]  /*10a390*/  IMAD.MOV.U32 R7, RZ, RZ, R9 ;  /* 0x000000ffff077224 */ /* 0x008fc400078e0009 */
[----:B------:R-:W-:Y:S01]  /*10a3a0*/  IMAD.MOV.U32 R6, RZ, RZ, R8 ;  /* 0x000000ffff067224 */ /* 0x000fe200078e0008 */
[----:B------:R-:W2:Y:S04]  /*10a3b0*/  LDL.LU R9, [R1+0x5420] ;  /* 0x0054200001097983 */ /* 0x000ea80000300800 */
[----:B------:R-:W2:Y:S01]  /*10a3c0*/  LDL.LU R8, [R1+0x542c] ;  /* 0x00542c0001087983 */ /* 0x000ea20000300800 */
[----:B------:R-:W-:-:S03]  /*10a3d0*/  ISETP.GT.AND P1, PT, R3, 0x20, PT ;  /* 0x000000200300780c */ /* 0x000fc60003f24270 */
[----:B------:R1:W-:Y:S01]  /*10a3e0*/  LDGSTS.E [R4+0x43900], [R6.64], P2 ;  /* 0x4390000006047fae */ /* 0x0003e20009121844 */
[----:B------:R-:W-:-:S04]  /*10a3f0*/  SEL R5, RZ, 0x4, !P1 ;  /* 0x00000004ff057807 */ /* 0x000fc80004800000 */
[----:B------:R-:W-:-:S04]  /*10a400*/  SEL R5, R5, RZ, !P0 ;  /* 0x000000ff05057207 */ /* 0x000fc80004000000 */
[----:B------:R-:W-:Y:S02]  /*10a410*/  ISETP.NE.U32.AND P1, PT, R5, RZ, PT ;  /* 0x000000ff0500720c */ /* 0x000fe40003f25070 */
[----:B----4-:R-:W-:-:S04]  /*10a420*/  IADD3 R18, P3, R18, R14, RZ ;  /* 0x0000000e12127210 */ /* 0x010fc80007f7e0ff */
[----:B------:R-:W-:Y:S01]  /*10a430*/  IADD3.X R19, R19, R0, RZ, P3, !PT ;  /* 0x0000000013137210 */ /* 0x000fe20001ffe4ff */
[----:B-1----:R-:W-:Y:S01]  /*10a440*/  IMAD.MOV.U32 R6, RZ, RZ, R18 ;  /* 0x000000ffff067224 */ /* 0x002fe200078e0012 */
[----:B------:R-:W-:Y:S02]  /*10a450*/  STL [R1+0x5514], R18 ;  /* 0x0055141201007387 */ /* 0x000fe40000100800 */
[----:B------:R-:W-:Y:S02]  /*10a460*/  MOV R7, R19 ;  /* 0x0000001300077202 */ /* 0x000fe40000000f00 */
[----:B------:R-:W-:Y:S01]  /*10a470*/  IADD3 R13, P4, R13, R14, RZ ;  /* 0x0000000e0d0d7210 */ /* 0x000fe20007f9e0ff */
[----:B------:R1:W-:Y:S04]  /*10a480*/  STL [R1+0x5508], R19 ;  /* 0x0055081301007387 */ /* 0x0003e80000100800 */
[----:B------:R-:W-:Y:S01]  /*10a490*/  IMAD.X R15, R15, 0x1, R0, P4 ;  /* 0x000000010f0f7824 */ /* 0x000fe200020e0600 */
[----:B------:R-:W-:Y:S04]  /*10a4a0*/  STL [R1+0x54ac], R13 ;  /* 0x0054ac0d01007387 */ /* 0x000fe80000100800 */
[----:B------:R4:W-:Y:S04]  /*10a4b0*/  LDGSTS.E [R4+0x43980], [R6.64], P2 ;  /* 0x4398000006047fae */ /* 0x0009e80009121844 */
[----:B------:R4:W-:Y:S04]  /*10a4c0*/  STL [R1+0x54a0], R15 ;  /* 0x0054a00f01007387 */ /* 0x0009e80000100800 */
[----:B-1----:R-:W4:Y:S02]  /*10a4d0*/  LDL.LU R19, [R1+0x5418] ;  /* 0x0054180001137983 */ /* 0x002f240000300800 */
[----:B----4-:R-:W-:-:S02]  /*10a4e0*/  IMAD.MOV.U32 R7, RZ, RZ, R15 ;  /* 0x000000ffff077224 */ /* 0x010fc400078e000f */
[----:B------:R-:W4:Y:S01]  /*10a4f0*/  LDL.LU R18, [R1+0x5424] ;  /* 0x0054240001127983 */ /* 0x000f220000300800 */
[----:B------:R-:W-:-:S03]  /*10a500*/  IMAD.MOV.U32 R6, RZ, RZ, R13 ;  /* 0x000000ffff067224 */ /* 0x000fc600078e000d */
[----:B------:R-:W4:Y:S04]  /*10a510*/  LDL.LU R15, [R1+0x5410] ;  /* 0x00541000010f7983 */ /* 0x000f280000300800 */
[----:B------:R-:W4:Y:S01]  /*10a520*/  LDL.LU R13, [R1+0x541c] ;  /* 0x00541c00010d7983 */ /* 0x000f220000300800 */
[----:B------:R-:W-:-:S03]  /*10a530*/  IADD3 R21, P2, R21, R14, RZ ;  /* 0x0000000e15157210 */ /* 0x000fc60007f5e0ff */
[----:B------:R1:W-:Y:S01]  /*10a540*/  LDGSTS.E [R4+0x44000], [R6.64], P1 ;  /* 0x4400000006047fae */ /* 0x0003e20008921844 */
[----:B------:R-:W-:Y:S02]  /*10a550*/  IADD3.X R22, R22, R0, RZ, P2, !PT ;  /* 0x0000000016167210 */ /* 0x000fe400017fe4ff */
[----:B------:R-:W-:Y:S01]  /*10a560*/  IADD3 R12, P3, R12, R14, RZ ;  /* 0x0000000e0c0c7210 */ /* 0x000fe20007f7e0ff */
[----:B------:R-:W-:Y:S01]  /*10a570*/  STL [R1+0x54a4], R21 ;  /* 0x0054a41501007387 */ /* 0x000fe20000100800 */
[----:B-1----:R-:W-:Y:S01]  /*10a580*/  IMAD.MOV.U32 R6, RZ, RZ, R21 ;  /* 0x000000ffff067224 */ /* 0x002fe200078e0015 */
[----:B------:R-:W-:Y:S02]  /*10a590*/  MOV R7, R22 ;  /* 0x0000001600077202 */ /* 0x000fe40000000f00 */
        /* <DEDUP_REMOVED lines=10> */
[----:B------:R-:W4:Y:S04]  /*10a640*/  LDL.LU R12, [R1+0x53ac] ;  /* 0x0053ac00010c7983 */ /* 0x000f280000300800 */
[----:B------:R1:W-:Y:S01]  /*10a650*/  LDGSTS.E [R4+0x44100], [R6.64], P1 ;  /* 0x4410000006047fae */ /* 0x0003e20008921844 */
[----:B--2---:R-:W-:-:S04]  /*10a660*/  IADD3 R10, P3, R10, R14, RZ ;  /* 0x0000000e0a0a7210 */ /* 0x004fc80007f7e0ff */
        /* <DEDUP_REMOVED lines=12> */
[----:B--2---:R-:W-:-:S02]  /*10a730*/  IMAD.MOV.U32 R7, RZ, RZ, R9 ;  /* 0x000000ffff077224 */ /* 0x004fc400078e0009 */
        /* <DEDUP_REMOVED lines=9> */
[----:B----4-:R-:W-:-:S04]  /*10a7d0*/  IADD3 R18, P1, R18, R14, RZ ;  /* 0x0000000e12127210 */ /* 0x010fc80007f3e0ff */
[----:B------:R-:W-:Y:S02]  /*10a7e0*/  IADD3.X R19, R19, R0, RZ, P1, !PT ;  /* 0x0000000013137210 */ /* 0x000fe40000ffe4ff */
[----:B------:R-:W-:Y:S01]  /*10a7f0*/  IADD3 R13, P3, R13, R14, RZ ;  /* 0x0000000e0d0d7210 */ /* 0x000fe20007f7e0ff */
[----:B------:R-:W-:Y:S01]  /*10a800*/  STL [R1+0x5424], R18 ;  /* 0x0054241201007387 */ /* 0x000fe20000100800 */
[----:B-1----:R-:W-:Y:S01]  /*10a810*/  IMAD.MOV.U32 R6, RZ, RZ, R18 ;  /* 0x000000ffff067224 */ /* 0x002fe200078e0012 */
[----:B------:R-:W-:Y:S02]  /*10a820*/  MOV R7, R19 ;  /* 0x0000001300077202 */ /* 0x000fe40000000f00 */
[----:B------:R-:W-:Y:S01]  /*10a830*/  IMAD.X R15, R15, 0x1, R0, P3 ;  /* 0x000000010f0f7824 */ /* 0x000fe200018e0600 */
[----:B------:R-:W-:Y:S01]  /*10a840*/  ISETP.GT.AND P1, PT, R3, 0x28, PT ;  /* 0x000000280300780c */ /* 0x000fe20003f24270 */
[----:B------:R1:W-:Y:S04]  /*10a850*/  STL [R1+0x5418], R19 ;  /* 0x0054181301007387 */ /* 0x0003e80000100800 */
[----:B------:R-:W-:Y:S01]  /*10a860*/  STL [R1+0x541c], R13 ;  /* 0x00541c0d01007387 */ /* 0x000fe20000100800 */
[----:B------:R-:W-:-:S03]  /*10a870*/  SEL R5, RZ, 0x4, !P1 ;  /* 0x00000004ff057807 */ /* 0x000fc60004800000 */
[----:B------:R4:W-:Y:S04]  /*10a880*/  STL [R1+0x5410], R15 ;  /* 0x0054100f01007387 */ /* 0x0009e80000100800 */
[----:B-1----:R-:W2:Y:S01]  /*10a890*/  LDL.LU R19, [R1+0x5388] ;  /* 0x0053880001137983 */ /* 0x002ea20000300800 */
[----:B------:R-:W-:-:S03]  /*10a8a0*/  SEL R5, R5, RZ, !P0 ;  /* 0x000000ff05057207 */ /* 0x000fc60004000000 */
[----:B------:R1:W-:Y:S04]  /*10a8b0*/  LDGSTS.E [R4+0x44880], [R6.64], P2 ;  /* 0x4488000006047fae */ /* 0x0003e80009121844 */
[----:B------:R-:W2:Y:S01]  /*10a8c0*/  LDL.LU R18, [R1+0x5394] ;  /* 0x0053940001127983 */ /* 0x000ea20000300800 */
[----:B------:R-:W-:Y:S01]  /*10a8d0*/  ISETP.NE.U32.AND P1, PT, R5, RZ, PT ;  /* 0x000000ff0500720c */ /* 0x000fe20003f25070 */
[----:B-1----:R-:W-:Y:S02]  /*10a8e0*/  IMAD.MOV.U32 R6, RZ, RZ, R13 ;  /* 0x000000ffff067224 */ /* 0x002fe400078e000d */
[----:B------:R-:W-:Y:S02]  /*10a8f0*/  IMAD.MOV.U32 R7, RZ, RZ, R15 ;  /* 0x000000ffff077224 */ /* 0x000fe400078e000f */
[----:B----4-:R-:W2:Y:S01]  /*10a900*/  LDL.LU R15, [R1+0x5320] ;  /* 0x00532000010f7983 */ /* 0x010ea20000300800 */
[----:B------:R-:W-:-:S03]  /*10a910*/  IADD3 R21, P3, R21, R14, RZ ;  /* 0x0000000e15157210 */ /* 0x000fc60007f7e0ff */
[----:B------:R-:W2:Y:S01]  /*10a920*/  LDL.LU R13, [R1+0x532c] ;  /* 0x00532c00010d7983 */ /* 0x000ea20000300800 */
        /* <DEDUP_REMOVED lines=11> */
[----:B------:R-:W2:Y:S04]  /*10a9e0*/  LDL.LU R22, [R1+0x5318] ;  /* 0x0053180001167983 */ /* 0x000ea80000300800 */
[----:B------:R-:W2:Y:S01]  /*10a9f0*/  LDL.LU R21, [R1+0x5324] ;  /* 0x0053240001157983 */ /* 0x000ea20000300800 */
[----:B-1----:R-:W-:-:S02]  /*10aa00*/  IMAD.MOV.U32 R7, RZ, RZ, R20 ;  /* 0x000000ffff077224 */ /* 0x002fc400078e0014 */
[----:B------:R-:W-:Y:S01]  /*10aa10*/  IMAD.MOV.U32 R6, RZ, RZ, R12 ;  /* 0x000000ffff067224 */ /* 0x000fe200078e000c */
[----:B------:R-:W2:Y:S04]  /*10aa20*/  LDL.LU R20, [R1+0x5310] ;  /* 0x0053100001147983 */ /* 0x000ea80000300800 */
[----:B------:R-:W2:Y:S04]  /*10aa30*/  LDL.LU R12, [R1+0x531c] ;  /* 0x00531c00010c7983 */ /* 0x000ea80000300800 */
        /* <DEDUP_REMOVED lines=14> */
[----:B---3--:R-:W-:-:S02]  /*10ab20*/  IMAD.MOV.U32 R7, RZ, RZ, R9 ;  /* 0x000000ffff077224 */ /* 0x008fc400078e0009 */
        /* <DEDUP_REMOVED lines=8> */
[----:B--2---:R-:W-:-:S04]  /*10abb0*/  IADD3 R18, P3, R18, R14, RZ ;  /* 0x0000000e12127210 */ /* 0x004fc80007f7e0ff */
        /* <DEDUP_REMOVED lines=10> */
[----:B-1----:R-:W3:Y:S04]  /*10ac60*/  LDL.LU R19, [R1+0x5298] ;  /* 0x0052980001137983 */ /* 0x002ee80000300800 */
[----:B------:R-:W3:Y:S01]  /*10ac70*/  LDL.LU R18, [R1+0x52a4] ;  /* 0x0052a40001127983 */ /* 0x000ee20000300800 */
[----:B--2---:R-:W-:-:S02]  /*10ac80*/  IMAD.MOV.U32 R7, RZ, RZ, R15 ;  /* 0x000000ffff077224 */ /* 0x004fc400078e000f */
[----:B------:R-:W-:Y:S01]  /*10ac90*/  IMAD.MOV.U32 R6, RZ, RZ, R13 ;  /* 0x000000ffff067224 */ /* 0x000fe200078e000d */
[----:B------:R-:W2:Y:S04]  /*10aca0*/  LDL.LU R15, [R1+0x5290] ;  /* 0x00529000010f7983 */ /* 0x000ea80000300800 */
[----:B------:R-:W2:Y:S01]  /*10acb0*/  LDL.LU R13, [R1+0x529c] ;  /* 0x00529c00010d7983 */ /* 0x000ea20000300800 */
[----:B------:R-:W-:-:S03]  /*10acc0*/  IADD3 R21, P1, R21, R14, RZ ;  /* 0x0000000e15157210 */ /* 0x000fc60007f3e0ff */
[----:B------:R1:W-:Y:S01]  /*10acd0*/  LDGSTS.E [R4+0x45800], [R6.64], P2 ;  /* 0x4580000006047fae */ /* 0x0003e20009121844 */
[----:B------:R-:W-:Y:S02]  /*10ace0*/  IADD3.X R22, R22, R0, RZ, P1, !PT ;  /* 0x0000000016167210 */ /* 0x000fe40000ffe4ff */
[----:B------:R-:W-:Y:S01]  /*10acf0*/  IADD3 R12, P3, R12, R14, RZ ;  /* 0x0000000e0c0c7210 */ /* 0x000fe20007f7e0ff */
[----:B------:R-:W-:Y:S04]  /*10ad00*/  STL [R1+0x5324], R21 ;  /* 0x0053241501007387 */ /* 0x000fe80000100800 */
[----:B------:R-:W-:Y:S01]  /*10ad10*/  IMAD.X R20, R20, 0x1, R0, P3 ;  /* 0x0000000114147824 */ /* 0x000fe200018e0600 */
[----:B------:R1:W-:Y:S02]  /*10ad20*/  STL [R1+0x5318], R22 ;  /* 0x0053181601007387 */ /* 0x0003e40000100800 */
[----:B-1----:R-:W-:Y:S01]  /*10ad30*/  IMAD.MOV.U32 R6, RZ, RZ, R21 ;  /* 0x000000ffff067224 */ /* 0x002fe200078e0015 */
[----:B------:R-:W-:Y:S01]  /*10ad40*/  MOV R7, R22 ;  /* 0x0000001600077202 */ /* 0x000fe20000000f00 */
[----:B------:R-:W-:Y:S04]  /*10ad50*/  STL [R1+0x531c], R12 ;  /* 0x00531c0c01007387 */ /* 0x000fe80000100800 */
[----:B------:R1:W-:Y:S04]  /*10ad60*/  STL [R1+0x5310], R20 ;  /* 0x0053101401007387 */ /* 0x0003e80000100800 */
[----:B------:R-:W2:Y:S04]  /*10ad70*/  LDL.LU R22, [R1+0x5288] ;  /* 0x0052880001167983 */ /* 0x000ea80000300800 */
[----:B------:R-:W2:Y:S04]  /*10ad80*/  LDL.LU R21, [R1+0x5294] ;  /* 0x0052940001157983 */ /* 0x000ea80000300800 */
[----:B------:R1:W-:Y:S02]  /*10ad90*/  LDGSTS.E [R4+0x45880], [R6.64], P2 ;  /* 0x4588000006047fae */ /* 0x0003e40009121844 */
[----:B-1----:R-:W-:-:S02]  /*10ada0*/  IMAD.MOV.U32 R6, RZ, RZ, R12 ;  /* 0x000000ffff067224 */ /* 0x002fc400078e000c */
[----:B------:R-:W-:Y:S02]  /*10adb0*/  IMAD.MOV.U32 R7, RZ, RZ, R20 ;  /* 0x000000ffff077224 */ /* 0x000fe400078e0014 */
[----:B------:R-:W2:Y:S04]  /*10adc0*/  LDL.LU R20, [R1+0x5208] ;  /* 0x0052080001147983 */ /* 0x000ea80000300800 */
[----:B------:R-:W2:Y:S04]  /*10add0*/  LDL.LU R12, [R1+0x522c] ;  /* 0x00522c00010c7983 */ /* 0x000ea80000300800 */
[----:B------:R1:W-:Y:S01]  /*10ade0*/  LDGSTS.E [R4+0x45900], [R6.64], P2 ;  /* 0x4590000006047fae */ /* 0x0003e20009121844 */
[----:B----4-:R-:W-:-:S04]  /*10adf0*/  IADD3 R10, P3, R10, R14, RZ ;  /* 0x0000000e0a0a7210 */ /* 0x010fc80007f7e0ff */
[----:B------:R-:W-:Y:S02]  /*10ae00*/  IADD3.X R11, R11, R0, RZ, P3, !PT ;  /* 0x000000000b0b7210 */ /* 0x000fe40001ffe4ff */
[----:B------:R-:W-:Y:S01]  /*10ae10*/  IADD3 R8, P4, R8, R14, RZ ;  /* 0x0000000e08087210 */ /* 0x000fe20007f9e0ff */
[----:B------:R-:W-:Y:S01]  /*10ae20*/  STL [R1+0x5314], R10 ;  /* 0x0053140a01007387 */ /* 0x000fe20000100800 */
[----:B-1----:R-:W-:-:S03]  /*10ae30*/  IMAD.MOV.U32 R6, RZ, RZ, R10 ;  /* 0x000000ffff067224 */ /* 0x002fc600078e000a */
[----:B------:R-:W-:Y:S01]  /*10ae40*/  IMAD.X R9, R9, 0x1, R0, P4 ;  /* 0x0000000109097824 */ /* 0x000fe200020e0600 */
[----:B------:R1:W-:Y:S01]  /*10ae50*/  STL [R1+0x5308], R11 ;  /* 0x0053080b01007387 */ /* 0x0003e20000100800 */
[----:B------:R-:W-:-:S03]  /*10ae60*/  MOV R7, R11 ;  /* 0x0000000b00077202 */ /* 0x000fc60000000f00 */
[----:B------:R-:W-:Y:S04]  /*10ae70*/  STL [R1+0x52ac], R8 ;  /* 0x0052ac0801007387 */ /* 0x000fe80000100800 */
[----:B------:R4:W-:Y:S04]  /*10ae80*/  STL [R1+0x52a0], R9 ;  /* 0x0052a00901007387 */ /* 0x0009e80000100800 */
[----:B-1----:R-:W2:Y:S04]  /*10ae90*/  LDL.LU R11, [R1+0x520c] ;  /* 0x00520c00010b7983 */ /* 0x002ea80000300800 */
[----:B------:R-:W2:Y:S04]  /*10aea0*/  LDL.LU R10, [R1+0x5210] ;  /* 0x00521000010a7983 */ /* 0x000ea80000300800 */
[----:B------:R1:W-:Y:S02]  /*10aeb0*/  LDGSTS.E [R4+0x45980], [R6.64], P2 ;  /* 0x4598000006047fae */ /* 0x0003e40009121844 */
[----:B-1----:R-:W-:-:S02]  /*10aec0*/  IMAD.MOV.U32 R7, RZ, RZ, R9 ;  /* 0x000000ffff077224 */ /* 0x002fc400078e0009 */
[----:B------:R-:W-:Y:S01]  /*10aed0*/  IMAD.MOV.U32 R6, RZ, RZ, R8 ;  /* 0x000000ffff067224 */ /* 0x000fe200078e0008 */
[----:B----4-:R-:W4:Y:S04]  /*10aee0*/  LDL.LU R9, [R1+0x5214] ;  /* 0x0052140001097983 */ /* 0x010f280000300800 */
[----:B------:R-:W4:Y:S01]  /*10aef0*/  LDL.LU R8, [R1+0x5218] ;  /* 0x0052180001087983 */ /* 0x000f220000300800 */
[----:B------:R-:W-:-:S04]  /*10af00*/  ISETP.GT.AND P1, PT, R3, 0x30, PT ;  /* 0x000000300300780c */ /* 0x000fc80003f24270 */
[----:B------:R-:W-:-:S04]  /*10af10*/  SEL R5, RZ, 0x4, !P1 ;  /* 0x00000004ff057807 */ /* 0x000fc80004800000 */
[----:B------:R-:W-:-:S04]  /*10af20*/  SEL R5, R5, RZ, !P0 ;  /* 0x000000ff05057207 */ /* 0x000fc80004000000 */
[----:B------:R-:W-:Y:S11]  /*10af30*/  ISETP.NE.U32.AND P1, PT, R5, RZ, PT ;  /* 0x000000ff0500720c */ /* 0x000ff60003f25070 */
[----:B------:R-:W-:Y:S02]  /*10af40*/  @!UPT UIADD3 URZ, URZ, URZ, URZ ;  /* 0x0000003f3f3ff290 */ /* 0x000fe4000fffe03f */
[----:B------:R1:W-:Y:S01]  /*10af50*/  LDGSTS.E [R4+0x46000], [R6.64], P1 ;  /* 0x4600000006047fae */ /* 0x0003e20008921844 */
[----:B---3--:R-:W-:-:S04]  /*10af60*/  IADD3 R18, P2, R18, R14, RZ ;  /* 0x0000000e12127210 */ /* 0x008fc80007f5e0ff */
[----:B------:R-:W-:Y:S01]  /*10af70*/  IADD3.X R19, R19, R0, RZ, P2, !PT ;  /* 0x0000000013137210 */ /* 0x000fe200017fe4ff */
[----:B-1----:R-:W-:Y:S01]  /*10af80*/  IMAD.MOV.U32 R6, RZ, RZ, R18 ;  /* 0x000000ffff067224 */ /* 0x002fe200078e0012 */
[----:B--2---:R-:W-:Y:S02]  /*10af90*/  IADD3 R13, P3, R13, R14, RZ ;  /* 0x0000000e0d0d7210 */ /* 0x004fe40007f7e0ff */
[----:B------:R-:W-:Y:S02]  /*10afa0*/  MOV R7, R19 ;  /* 0x0000001300077202 */ /* 0x000fe40000000f00 */
[----:B------:R-:W-:Y:S01]  /*10afb0*/  ISETP.GT.AND P2, PT, R3, 0x34, PT ;  /* 0x000000340300780c */ /* 0x000fe20003f44270 */
[----:B------:R-:W-:Y:S01]  /*10afc0*/  IMAD.X R15, R15, 0x1, R0, P3 ;  /* 0x000000010f0f7824 */ /* 0x000fe200018e0600 */
[----:B------:R-:W-:Y:S02]  /*10afd0*/  STL [R1+0x52a4], R18 ;  /* 0x0052a41201007387 */ /* 0x000fe40000100800 */
[----:B------:R-:W-:-:S02]  /*10afe0*/  SEL R5, RZ, 0x4, !P2 ;  /* 0x00000004ff057807 */ /* 0x000fc40005000000 */
[----:B------:R1:W-:Y:S04]  /*10aff0*/  STL [R1+0x5298], R19 ;  /* 0x0052981301007387 */ /* 0x0003e80000100800 */
[----:B------:R2:W-:Y:S01]  /*10b000*/  LDGSTS.E [R4+0x46080], [R6.64], P1 ;  /* 0x4608000006047fae */ /* 0x0005e20008921844 */
[----:B------:R-:W-:-:S03]  /*10b010*/  SEL R5, R5, RZ, !P0 ;  /* 0x000000ff05057207 */ /* 0x000fc60004000000 */
[----:B------:R-:W-:Y:S04]  /*10b020*/  STL [R1+0x529c], R13 ;  /* 0x00529c0d01007387 */ /* 0x000fe80000100800 */
[----:B------:R3:W-:Y:S01]  /*10b030*/  STL [R1+0x5290], R15 ;  /* 0x0052900f01007387 */ /* 0x0007e20000100800 */
[----:B--2---:R-:W-:-:S03]  /*10b040*/  IMAD.MOV.U32 R6, RZ, RZ, R13 ;  /* 0x000000ffff067224 */ /* 0x004fc600078e000d */
[----:B-1----:R-:W2:Y:S01]  /*10b050*/  LDL.LU R19, [R1+0x521c] ;  /* 0x00521c0001137983 */ /* 0x002ea20000300800 */
[----:B------:R-:W-:-:S03]  /*10b060*/  IMAD.MOV.U32 R7, RZ, RZ, R15 ;  /* 0x000000ffff077224 */ /* 0x000fc600078e000f */
[----:B------:R-:W2:Y:S01]  /*10b070*/  LDL.LU R18, [R1+0x5220] ;  /* 0x0052200001127983 */ /* 0x000ea20000300800 */
[----:B------:R-:W-:-:S03]  /*10b080*/  IADD3 R21, P3, R21, R14, RZ ;  /* 0x0000000e15157210 */ /* 0x000fc60007f7e0ff */
[----:B------:R1:W-:Y:S01]  /*10b090*/  LDGSTS.E [R4+0x46100], [R6.64], P1 ;  /* 0x4610000006047fae */ /* 0x0003e20008921844 */
[----:B------:R-:W-:-:S03]  /*10b0a0*/  IADD3.X R22, R22, R0, RZ, P3, !PT ;  /* 0x0000000016167210 */ /* 0x000fc60001ffe4ff */
[----:B---3--:R-:W4:Y:S01]  /*10b0b0*/  LDL.LU R15, [R1+0x518c] ;  /* 0x00518c00010f7983 */ /* 0x008f220000300800 */
[----:B------:R-:W-:-:S03]  /*10b0c0*/  ISETP.NE.U32.AND P2, PT, R5, RZ, PT ;  /* 0x000000ff0500720c */ /* 0x000fc60003f45070 */
[----:B------:R-:W4:Y:S01]  /*10b0d0*/  LDL.LU R13, [R1+0x5190] ;  /* 0x00519000010d7983 */ /* 0x000f220000300800 */
[----:B-1----:R-:W-:Y:S01]  /*10b0e0*/  IMAD.MOV.U32 R6, RZ, RZ, R21 ;  /* 0x000000ffff067224 */ /* 0x002fe200078e0015 */
[----:B------:R-:W-:Y:S02]  /*10b0f0*/  MOV R7, R22 ;  /* 0x0000001600077202 */ /* 0x000fe40000000f00 */
[----:B------:R-:W-:Y:S04]  /*10b100*/  STL [R1+0x5294], R21 ;  /* 0x0052941501007387 */ /* 0x000fe80000100800 */
[----:B------:R1:W-:Y:S01]  /*10b110*/  LDGSTS.E [R4+0x46180], [R6.64], P1 ;  /* 0x4618000006047fae */ /* 0x0003e20008921844 */
[----:B------:R-:W-:-:S03]  /*10b120*/  IADD3 R12, P4, R12, R14, RZ ;  /* 0x0000000e0c0c7210 */ /* 0x000fc60007f9e0ff */
[----:B------:R1:W-:Y:S02]  /*10b130*/  STL [R1+0x5288], R22 ;  /* 0x0052881601007387 */ /* 0x0003e40000100800 */
[----:B------:R-:W-:Y:S02]  /*10b140*/  IMAD.X R20, R20, 0x1, R0, P4 ;  /* 0x0000000114147824 */ /* 0x000fe400020e0600 */
[----:B------:R-:W-:Y:S01]  /*10b150*/  STL [R1+0x522c], R12 ;  /* 0x00522c0c01007387 */ /* 0x000fe20000100800 */
[----:B-1----:R-:W-:Y:S02]  /*10b160*/  IMAD.MOV.U32 R6, RZ, RZ, R12 ;  /* 0x000000ffff067224 */ /* 0x002fe400078e000c */
[----:B------:R-:W-:Y:S01]  /*10b170*/  IMAD.MOV.U32 R7, RZ, RZ, R20 ;  /* 0x000000ffff077224 */ /* 0x000fe200078e0014 */
[----:B------:R-:W-:Y:S04]  /*10b180*/  STL [R1+0x5208], R20 ;  /* 0x0052081401007387 */ /* 0x000fe80000100800 */
[----:B------:R-:W4:Y:S04]  /*10b190*/  LDL.LU R24, [R1+0x5194] ;  /* 0x0051940001187983 */ /* 0x000f280000300800 */
[----:B------:R-:W4:Y:S04]  /*10b1a0*/  LDL.LU R23, [R1+0x5198] ;  /* 0x0051980001177983 */ /* 0x000f280000300800 */
[----:B------:R1:W-:Y:S04]  /*10b1b0*/  LDGSTS.E [R4+0x46800], [R6.64], P2 ;  /* 0x4680000006047fae */ /* 0x0003e80009121844 */
[----:B------:R-:W4:Y:S04]  /*10b1c0*/  LDL.LU R22, [R1+0x519c] ;  /* 0x00519c0001167983 */ /* 0x000f280000300800 */
[----:B------:R-:W4:Y:S01]  /*10b1d0*/  LDL.LU R21, [R1+0x51a0] ;  /* 0x0051a00001157983 */ /* 0x000f220000300800 */
[----:B------:R-:W-:-:S04]  /*10b1e0*/  IADD3 R10, P1, R10, R14, RZ ;  /* 0x0000000e0a0a7210 */ /* 0x000fc80007f3e0ff */
[----:B------:R-:W-:Y:S01]  /*10b1f0*/  IADD3.X R11, R11, R0, RZ, P1, !PT ;  /* 0x000000000b0b7210 */ /* 0x000fe20000ffe4ff */
[----:B-1----:R-:W-:-:S03]  /*10b200*/  IMAD.MOV.U32 R6, RZ, RZ, R10 ;  /* 0x000000ffff067224 */ /* 0x002fc600078e000a */
[----:B------:R-:W-:Y:S01]  /*10b210*/  MOV R7, R11 ;  /* 0x0000000b00077202 */ /* 0x000fe20000000f00 */
[----:B------:R-:W-:Y:S04]  /*10b220*/  STL [R1+0x5210], R10 ;  /* 0x0052100a01007387 */ /* 0x000fe80000100800 */
[----:B------:R-:W-:Y:S04]  /*10b230*/  STL [R1+0x520c], R11 ;  /* 0x00520c0b01007387 */ /* 0x000fe80000100800 */
[----:B------:R1:W-:Y:S01]  /*10b240*/  LDGSTS.E [R4+0x46880], [R6.64], P2 ;  /* 0x4688000006047fae */ /* 0x0003e20009121844 */
[----:B----4-:R-:W-:-:S05]  /*10b250*/  IADD3 R8, P3, R8, R14, RZ ;  /* 0x0000000e08087210 */ /* 0x010fca0007f7e0ff */
[----:B------:R-:W-:Y:S01]  /*10b260*/  IMAD.X R9, R9, 0x1, R0, P3 ;  /* 0x0000000109097824 */ /* 0x000fe200018e0600 */
[----:B------:R-:W-:Y:S01]  /*10b270*/  STL [R1+0x5218], R8 ;  /* 0x0052180801007387 */ /* 0x000fe20000100800 */
[----:B-1----:R-:W-:Y:S02]  /*10b280*/  IMAD.MOV.U32 R6, RZ, RZ, R8 ;  /* 0x000000ffff067224 */ /* 0x002fe400078e0008 */
[----:B------:R-:W-:Y:S01]  /*10b290*/  IMAD.MOV.U32 R7, RZ, RZ, R9 ;  /* 0x000000ffff077224 */ /* 0x000fe200078e0009 */
[----:B------:R1:W-:Y:S01]  /*10b2a0*/  STL [R1+0x5214], R9 ;  /* 0x0052140901007387 */ /* 0x0003e20000100800 */
[----:B------:R-:W-:-:S03]  /*10b2b0*/  ISETP.GT.AND P1, PT, R3, 0x38, PT ;  /* 0x000000380300780c */ /* 0x000fc60003f24270 */
[----:B------:R4:W-:Y:S04]  /*10b2c0*/  LDGSTS.E [R4+0x46900], [R6.64], P2 ;  /* 0x4690000006047fae */ /* 0x0009e80009121844 */
[----:B-1----:R-:W4:Y:S04]  /*10b2d0*/  LDL.LU R9, [R1+0x51a4] ;  /* 0x0051a40001097983 */ /* 0x002f280000300800 */
[----:B------:R-:W4:Y:S01]  /*10b2e0*/  LDL.LU R8, [R1+0x51a8] ;  /* 0x0051a80001087983 */ /* 0x000f220000300800 */
[----:B------:R-:W-:-:S03]  /*10b2f0*/  SEL R5, RZ, 0x4, !P1 ;  /* 0x00000004ff057807 */ /* 0x000fc60004800000 */
[----:B------:R-:W4:Y:S01]  /*10b300*/  LDL.LU R20, [R1+0x510c] ;  /* 0x00510c0001147983 */ /* 0x000f220000300800 */
[----:B------:R-:W-:-:S03]  /*10b310*/  SEL R5, R5, RZ, !P0 ;  /* 0x000000ff05057207 */ /* 0x000fc60004000000 */
[----:B------:R-:W4:Y:S04]  /*10b320*/  LDL.LU R11, [R1+0x5110] ;  /* 0x00511000010b7983 */ /* 0x000f280000300800 */
[----:B------:R-:W4:Y:S01]  /*10b330*/  LDL.LU R12, [R1+0x5114] ;  /* 0x00511400010c7983 */ /* 0x000f220000300800 */
[----:B------:R-:W-:-:S03]  /*10b340*/  ISETP.NE.U32.AND P1, PT, R5, RZ, PT ;  /* 0x000000ff0500720c */ /* 0x000fc60003f25070 */
[----:B------:R-:W4:Y:S01]  /*10b350*/  LDL.LU R10, [R1+0x5118] ;  /* 0x00511800010a7983 */ /* 0x000f220000300800 */
[----:B--2---:R-:W-:-:S04]  /*10b360*/  IADD3 R18, P3, R18, R14, RZ ;  /* 0x0000000e12127210 */ /* 0x004fc80007f7e0ff */
[----:B------:R-:W-:Y:S01]  /*10b370*/  IADD3.X R19, R19, R0, RZ, P3, !PT ;  /* 0x0000000013137210 */ /* 0x000fe20001ffe4ff */
[----:B----4-:R-:W-:-:S03]  /*10b380*/  IMAD.MOV.U32 R6, RZ, RZ, R18 ;  /* 0x000000ffff067224 */ /* 0x010fc600078e0012 */
[----:B------:R-:W-:Y:S02]  /*10b390*/  MOV R7, R19 ;  /* 0x0000001300077202 */ /* 0x000fe40000000f00 */
[----:B------:R-:W-:Y:S01]  /*10b3a0*/  IADD3 R13, P4, R13, R14, RZ ;  /* 0x0000000e0d0d7210 */ /* 0x000fe20007f9e0ff */
[----:B------:R-:W-:Y:S04]  /*10b3b0*/  STL [R1+0x5220], R18 ;  /* 0x0052201201007387 */ /* 0x000fe80000100800 */
[----:B------:R-:W-:Y:S01]  /*10b3c0*/  IMAD.X R15, R15, 0x1, R0, P4 ;  /* 0x000000010f0f7824 */ /* 0x000fe200020e0600 */
[----:B------:R1:W-:Y:S04]  /*10b3d0*/  STL [R1+0x521c], R19 ;  /* 0x00521c1301007387 */ /* 0x0003e80000100800 */
[----:B------:R-:W-:Y:S04]  /*10b3e0*/  STL [R1+0x5190], R13 ;  /* 0x0051900d01007387 */ /* 0x000fe80000100800 */
[----:B------:R2:W-:Y:S04]  /*10b3f0*/  LDGSTS.E [R4+0x46980], [R6.64], P2 ;  /* 0x4698000006047fae */ /* 0x0005e80009121844 */
[----:B------:R4:W-:Y:S04]  /*10b400*/  STL [R1+0x518c], R15 ;  /* 0x00518c0f01007387 */ /* 0x0009e80000100800 */
[----:B-1----:R-:W3:Y:S01]  /*10b410*/  LDL.LU R19, [R1+0x511c] ;  /* 0x00511c0001137983 */ /* 0x002ee20000300800 */
[----:B--2---:R-:W-:-:S03]  /*10b420*/  IMAD.MOV.U32 R6, RZ, RZ, R13 ;  /* 0x000000ffff067224 */ /* 0x004fc600078e000d */
[----:B------:R-:W2:Y:S01]  /*10b430*/  LDL.LU R18, [R1+0x5120] ;  /* 0x0051200001127983 */ /* 0x000ea20000300800 */
[----:B------:R-:W-:-:S03]  /*10b440*/  IMAD.MOV.U32 R7, RZ, RZ, R15 ;  /* 0x000000ffff077224 */ /* 0x000fc600078e000f */
[----:B----4-:R-:W3:Y:S01]  /*10b450*/  LDL.LU R15, [R1+0x5124] ;  /* 0x00512400010f7983 */ /* 0x010ee20000300800 */
[----:B------:R-:W-:-:S03]  /*10b460*/  IADD3 R23, P2, R23, R14, RZ ;  /* 0x0000000e17177210 */ /* 0x000fc60007f5e0ff */
[----:B------:R-:W3:Y:S01]  /*10b470*/  LDL.LU R13, [R1+0x5128] ;  /* 0x00512800010d7983 */ /* 0x000ee20000300800 */
[----:B------:R-:W-:-:S03]  /*10b480*/  IADD3.X R24, R24, R0, RZ, P2, !PT ;  /* 0x0000000018187210 */ /* 0x000fc600017fe4ff */
[----:B------:R1:W-:Y:S01]  /*10b490*/  LDGSTS.E [R4+0x47000], [R6.64], P1 ;  /* 0x4700000006047fae */ /* 0x0003e20008921844 */
[----:B------:R-:W-:Y:S01]  /*10b4a0*/  IADD3 R21, P3, R21, R14, RZ ;  /* 0x0000000e15157210 */ /* 0x000fe20007f7e0ff */
[----:B-1----:R-:W-:Y:S01]  /*10b4b0*/  IMAD.MOV.U32 R6, RZ, RZ, R23 ;  /* 0x000000ffff067224 */ /* 0x002fe200078e0017 */
[----:B------:R-:W-:-:S03]  /*10b4c0*/  MOV R7, R24 ;  /* 0x0000001800077202 */ /* 0x000fc60000000f00 */
[----:B------:R-:W-:Y:S01]  /*10b4d0*/  IMAD.X R22, R22, 0x1, R0, P3 ;  /* 0x0000000116167824 */ /* 0x000fe200018e0600 */
[----:B------:R-:W-:Y:S04]  /*10b4e0*/  STL [R1+0x5198], R23 ;  /* 0x0051981701007387 */ /* 0x000fe80000100800 */
[----:B------:R1:W-:Y:S04]  /*10b4f0*/  LDGSTS.E [R4+0x47080], [R6.64], P1 ;  /* 0x4708000006047fae */ /* 0x0003e80008921844 */
[----:B------:R-:W-:Y:S04]  /*10b500*/  STL [R1+0x5194], R24 ;  /* 0x0051941801007387 */ /* 0x000fe80000100800 */
[----:B------:R-:W-:Y:S01]  /*10b510*/  STL [R1+0x51a0], R21 ;  /* 0x0051a01501007387 */ /* 0x000fe20000100800 */
[----:B-1----:R-:W-:-:S02]  /*10b520*/  IMAD.MOV.U32 R6, RZ, RZ, R21 ;  /* 0x000000ffff067224 */ /* 0x002fc400078e0015 */
[----:B------:R-:W-:Y:S01]  /*10b530*/  IMAD.MOV.U32 R7, RZ, RZ, R22 ;  /* 0x000000ffff077224 */ /* 0x000fe200078e0016 */
[----:B------:R-:W-:Y:S04]  /*10b540*/  STL [R1+0x519c], R22 ;  /* 0x00519c1601007387 */ /* 0x000fe80000100800 */
[----:B------:R1:W-:Y:S01]  /*10b550*/  LDGSTS.E [R4+0x47100], [R6.64], P1 ;  /* 0x4710000006047fae */ /* 0x0003e20008921844 */
[----:B------:R-:W-:-:S04]  /*10b560*/  IADD3 R8, P3, R8, R14, RZ ;  /* 0x0000000e08087210 */ /* 0x000fc80007f7e0ff */
[----:B------:R-:W-:Y:S01]  /*10b570*/  IADD3.X R9, R9, R0, RZ, P3, !PT ;  /* 0x0000000009097210 */ /* 0x000fe20001ffe4ff */
[----:B------:R-:W-:Y:S01]  /*10b580*/  STL [R1+0x51a8], R8 ;  /* 0x0051a80801007387 */ /* 0x000fe20000100800 */
[----:B-1----:R-:W-:-:S03]  /*10b590*/  IMAD.MOV.U32 R6, RZ, RZ, R8 ;  /* 0x000000ffff067224 */ /* 0x002fc600078e0008 */
[----:B------:R1:W-:Y:S01]  /*10b5a0*/  STL [R1+0x51a4], R9 ;  /* 0x0051a40901007387 */ /* 0x0003e20000100800 */
[----:B------:R-:W-:Y:S01]  /*10b5b0*/  IMAD.MOV.U32 R7, RZ, RZ, R9 ;  /* 0x000000ffff077224 */ /* 0x000fe200078e0009 */
[----:B------:R-:W-:Y:S02]  /*10b5c0*/  ISETP.GT.AND P2, PT, R3, 0x3c, PT ;  /* 0x0000003c0300780c */ /* 0x000fe40003f44270 */
[----:B-1----:R-:W3:Y:S04]  /*10b5d0*/  LDL.LU R9, [R1+0x5880] ;  /* 0x0058800001097983 */ /* 0x002ee80000300800 */
[----:B------:R-:W3:Y:S01]  /*10b5e0*/  LDL.LU R8, [R1+0x58a8] ;  /* 0x0058a80001087983 */ /* 0x000ee20000300800 */
[----:B------:R-:W-:-:S03]  /*10b5f0*/  SEL R5, RZ, 0x4, !P2 ;  /* 0x00000004ff057807 */ /* 0x000fc60005000000 */
[----:B------:R1:W-:Y:S01]  /*10b600*/  LDGSTS.E [R4+0x47180], [R6.64], P1 ;  /* 0x4718000006047fae */ /* 0x0003e20008921844 */
[----:B------:R-:W-:Y:S02]  /*10b610*/  SEL R5, R5, RZ, !P0 ;  /* 0x000000ff05057207 */ /* 0x000fe40004000000 */
[-C--:B------:R-:W-:Y:S02]  /*10b620*/  IADD3 R11, P1, R11, R14.reuse, RZ ;  /* 0x0000000e0b0b7210 */ /* 0x080fe40007f3e0ff */
[----:B------:R-:W-:Y:S02]  /*10b630*/  ISETP.NE.U32.AND P2, PT, R5, RZ, PT ;  /* 0x000000ff0500720c */ /* 0x000fe40003f45070 */
[----:B------:R-:W-:Y:S02]  /*10b640*/  IADD3 R10, P3, R10, R14, RZ ;  /* 0x0000000e0a0a7210 */ /* 0x000fe40007f7e0ff */
[----:B------:R-:W-:Y:S01]  /*10b650*/  IADD3.X R20, R20, R0, RZ, P1, !PT ;  /* 0x0000000014147210 */ /* 0x000fe20000ffe4ff */
[----:B------:R1:W-:Y:S02]  /*10b660*/  STL [R1+0x5110], R11 ;  /* 0x0051100b01007387 */ /* 0x0003e40000100800 */
[----:B------:R-:W-:Y:S01]  /*10b670*/  IMAD.X R12, R12, 0x1, R0, P3 ;  /* 0x000000010c0c7824 */ /* 0x000fe200018e0600 */
[----:B-1----:R-:W-:Y:S01]  /*10b680*/  MOV R7, R20 ;  /* 0x0000001400077202 */ /* 0x002fe20000000f00 */
[----:B------:R-:W-:Y:S01]  /*10b690*/  STL [R1+0x510c], R20 ;  /* 0x00510c1401007387 */ /* 0x000fe20000100800 */
[----:B------:R-:W-:-:S03]  /*10b6a0*/  IMAD.MOV.U32 R6, RZ, RZ, R11 ;  /* 0x000000ffff067224 */ /* 0x000fc600078e000b */
[----:B------:R-:W-:Y:S04]  /*10b6b0*/  STL [R1+0x5118], R10 ;  /* 0x0051180a01007387 */ /* 0x000fe80000100800 */
[----:B------:R-:W3:Y:S04]  /*10b6c0*/  LDL.LU R11, [R1+0x5884] ;  /* 0x00588400010b7983 */ /* 0x000ee80000300800 */
[----:B------:R1:W-:Y:S04]  /*10b6d0*/  STL [R1+0x5114], R12 ;  /* 0x0051140c01007387 */ /* 0x0003e80000100800 */
[----:B------:R-:W3:Y:S04]  /*10b6e0*/  LDL.LU R5, [R1+0x587c] ;  /* 0x00587c0001057983 */ /* 0x000ee80000300800 */
[----:B------:R1:W-:Y:S02]  /*10b6f0*/  LDGSTS.E [R4+0x47800], [R6.64], P2 ;  /* 0x4780000006047fae */ /* 0x0003e40009121844 */
[----:B-1----:R-:W-:-:S02]  /*10b700*/  IMAD.MOV.U32 R6, RZ, RZ, R10 ;  /* 0x000000ffff067224 */ /* 0x002fc400078e000a */
[----:B------:R-:W-:Y:S02]  /*10b710*/  IMAD.MOV.U32 R7, RZ, RZ, R12 ;  /* 0x000000ffff077224 */ /* 0x000fe400078e000c */
[----:B------:R-:W3:Y:S04]  /*10b720*/  LDL.LU R12, [R1+0x5878] ;  /* 0x00587800010c7983 */ /* 0x000ee80000300800 */
[----:B------:R-:W3:Y:S04]  /*10b730*/  LDL.LU R10, [R1+0x5870] ;  /* 0x00587000010a7983 */ /* 0x000ee80000300800 */
[----:B------:R1:W-:Y:S01]  /*10b740*/  LDGSTS.E [R4+0x47880], [R6.64], P2 ;  /* 0x4788000006047fae */ /* 0x0003e20009121844 */
[----:B--2---:R-:W-:-:S04]  /*10b750*/  IADD3 R18, P1, R18, R14, RZ ;  /* 0x0000000e12127210 */ /* 0x004fc80007f3e0ff */
[----:B---3--:R-:W-:Y:S02]  /*10b760*/  IADD3.X R19, R19, R0, RZ, P1, !PT ;  /* 0x0000000013137210 */ /* 0x008fe40000ffe4ff */
[----:B------:R-:W-:Y:S01]  /*10b770*/  IADD3 R13, P3, R13, R14, RZ ;  /* 0x0000000e0d0d7210 */ /* 0x000fe20007f7e0ff */
[----:B-1----:R-:W-:Y:S01]  /*10b780*/  IMAD.MOV.U32 R6, RZ, RZ, R18 ;  /* 0x000000ffff067224 */ /* 0x002fe200078e0012 */
[----:B------:R-:W-:Y:S01]  /*10b790*/  MOV R7, R19 ;  /* 0x0000001300077202 */ /* 0x000fe20000000f00 */
[----:B------:R1:W-:Y:S02]  /*10b7a0*/  STL [R1+0x5120], R18 ;  /* 0x0051201201007387 */ /* 0x0003e40000100800 */
[----:B------:R-:W-:Y:S02]  /*10b7b0*/  IMAD.X R15, R15, 0x1, R0, P3 ;  /* 0x000000010f0f7824 */ /* 0x000fe400018e0600 */
[----:B------:R-:W-:Y:S04]  /*10b7c0*/  STL [R1+0x511c], R19 ;  /* 0x00511c1301007387 */ /* 0x000fe80000100800 */
[----:B------:R-:W-:Y:S04]  /*10b7d0*/  STL [R1+0x5128], R13 ;  /* 0x0051280d01007387 */ /* 0x000fe80000100800 */
[----:B------:R2:W-:Y:S04]  /*10b7e0*/  LDGSTS.E [R4+0x47900], [R6.64], P2 ;  /* 0x4790000006047fae */ /* 0x0005e80009121844 */
[----:B------:R3:W-:Y:S04]  /*10b7f0*/  STL [R1+0x5124], R15 ;  /* 0x0051240f01007387 */ /* 0x0007e80000100800 */
[----:B------:R-:W2:Y:S02]  /*10b800*/  LDL.LU R22, [R1+0x5868] ;  /* 0x0058680001167983 */ /* 0x000ea40000300800 */
[----:B--2---:R-:W-:-:S02]  /*10b810*/  IMAD.MOV.U32 R6, RZ, RZ, R13 ;  /* 0x000000ffff067224 */ /* 0x004fc400078e000d */
[----:B------:R-:W2:Y:S01]  /*10b820*/  LDL.LU R21, [R1+0x5874] ;  /* 0x0058740001157983 */ /* 0x000ea20000300800 */
[----:B------:R-:W-:-:S03]  /*10b830*/  IMAD.MOV.U32 R7, RZ, RZ, R15 ;  /* 0x000000ffff077224 */ /* 0x000fc600078e000f */
[----:B------:R-:W2:Y:S04]  /*10b840*/  LDL.LU R20, [R1+0x5800] ;  /* 0x0058000001147983 */ /* 0x000ea80000300800 */
[----:B-1----:R-:W2:Y:S04]  /*10b850*/  LDL.LU R18, [R1+0x580c] ;  /* 0x00580c0001127983 */ /* 0x002ea80000300800 */
[----:B------:R1:W-:Y:S01]  /*10b860*/  LDGSTS.E [R4+0x47980], [R6.64], P2 ;  /* 0x4798000006047fae */ /* 0x0003e20009121844 */
[----:B---3--:R-:W-:-:S04]  /*10b870*/  IADD3 R8, P2, R8, R14, RZ ;  /* 0x0000000e08087210 */ /* 0x008fc80007f5e0ff */
[----:B------:R-:W-:Y:S01]  /*10b880*/  IADD3.X R9, R9, R0, RZ, P2, !PT ;  /* 0x0000000009097210 */ /* 0x000fe200017fe4ff */
[----:B------:R-:W-:Y:S04]  /*10b890*/  STL [R1+0x58a8], R8 ;  /* 0x0058a80801007387 */ /* 0x000fe80000100800 */
[----:B------:R3:W-:Y:S01]  /*10b8a0*/  STL [R1+0x5880], R9 ;  /* 0x0058800901007387 */ /* 0x0007e20000100800 */
[----:B-1----:R-:W-:-:S03]  /*10b8b0*/  MOV R7, R9 ;  /* 0x0000000900077202 */ /* 0x002fc60000000f00 */
[----:B------:R-:W4:Y:S01]  /*10b8c0*/  LDL.LU R15, [R1+0x57f8] ;  /* 0x0057f800010f7983 */ /* 0x000f220000300800 */
[----:B------:R-:W-:-:S03]  /*10b8d0*/  IMAD.MOV.U32 R6, RZ, RZ, R8 ;  /* 0x000000ffff067224 */ /* 0x000fc600078e0008 */
[----:B------:R-:W4:Y:S04]  /*10b8e0*/  LDL.LU R13, [R1+0x5804] ;  /* 0x00580400010d7983 */ /* 0x000f280000300800 */
[----:B---3--:R-:W4:Y:S04]  /*10b8f0*/  LDL.LU R9, [R1+0x57f0] ;  /* 0x0057f00001097983 */ /* 0x008f280000300800 */
[----:B------:R-:W4:Y:S01]  /*10b900*/  LDL.LU R8, [R1+0x57fc] ;  /* 0x0057fc0001087983 */ /* 0x000f220000300800 */
[----:B------:R-:W-:-:S04]  /*10b910*/  ISETP.GT.AND P1, PT, R3, 0x1, PT ;  /* 0x000000010300780c */ /* 0x000fc80003f24270 */
[----:B------:R-:W-:-:S04]  /*10b920*/  SEL R4, RZ, 0x4, !P1 ;  /* 0x00000004ff047807 */ /* 0x000fc80004800000 */
[----:B------:R-:W-:-:S04]  /*10b930*/  SEL R4, R4, RZ, !P0 ;  /* 0x000000ff04047207 */ /* 0x000fc80004000000 */
[----:B------:R-:W-:Y:S02]  /*10b940*/  ISETP.NE.U32.AND P1, PT, R4, RZ, PT ;  /* 0x000000ff0400720c */ /* 0x000fe40003f25070 */
[----:B------:R-:W-:Y:S02]  /*10b950*/  LOP3.LUT R147, R145, 0x20, RZ, 0x3c, !PT ;  /* 0x0000002091937812 */ /* 0x000fe400078e3cff */
[-C--:B------:R-:W-:Y:S02]  /*10b960*/  IADD3 R11, P2, R11, R14.reuse, RZ ;  /* 0x0000000e0b0b7210 */ /* 0x080fe40007f5e0ff */
[----:B------:R-:W-:Y:S01]  /*10b970*/  IADD3 R5, P3, R5, R14, RZ ;  /* 0x0000000e05057210 */ /* 0x000fe20007f7e0ff */
[----:B------:R-:W-:Y:S02]  /*10b980*/  IMAD R4, R146, 0x8000, R147 ;  /* 0x0000800092047824 */ /* 0x000fe400078e0293 */
[----:B------:R-:W-:Y:S04]  /*10b990*/  STL [R1+0x5884], R11 ;  /* 0x0058840b01007387 */ /* 0x000fe80000100800 */
[----:B------:R1:W-:Y:S01]  /*10b9a0*/  LDGSTS.E [R4+0x40200], [R6.64], P1 ;  /* 0x4020000006047fae */ /* 0x0003e20008921844 */
[----:B------:R-:W-:-:S02]  /*10b9b0*/  IMAD.X R12, R12, 0x1, R0, P2 ;  /* 0x000000010c0c7824 */ /* 0x000fc400010e0600 */
[----:B------:R-:W-:-:S03]  /*10b9c0*/  IMAD.X R10, R10, 0x1, R0, P3 ;  /* 0x000000010a0a7824 */ /* 0x000fc600018e0600 */
[----:B------:R1:W-:Y:S02]  /*10b9d0*/  STL [R1+0x5878], R12 ;  /* 0x0058780c01007387 */ /* 0x0003e40000100800 */
[----:B-1----:R-:W-:Y:S01]  /*10b9e0*/  MOV R6, R11 ;  /* 0x0000000b00067202 */ /* 0x002fe20000000f00 */
[----:B------:R-:W-:Y:S01]  /*10b9f0*/  IMAD.MOV.U32 R7, RZ, RZ, R12 ;  /* 0x000000ffff077224 */ /* 0x000fe200078e000c */
[----:B------:R-:W-:Y:S04]  /*10ba00*/  STL [R1+0x587c], R5 ;  /* 0x00587c0501007387 */ /* 0x000fe80000100800 */
[----:B------:R1:W-:Y:S01]  /*10ba10*/  STL [R1+0x5870], R10 ;  /* 0x0058700a01007387 */ /* 0x0003e20000100800 */
[----:B------:R-:W-:-:S03]  /*10ba20*/  ISETP.GT.AND P2, PT, R3, 0x5, PT ;  /* 0x000000050300780c */ /* 0x000fc60003f44270 */
[----:B------:R-:W4:Y:S04]  /*10ba30*/  LDL.LU R19, [R1+0x57e8] ;  /* 0x0057e80001137983 */ /* 0x000f280000300800 */
[----:B------:R1:W-:Y:S04]  /*10ba40*/  LDGSTS.E [R4+0x40280], [R6.64], P1 ;  /* 0x4028000006047fae */ /* 0x0003e80008921844 */
[----:B------:R-:W4:Y:S04]  /*10ba50*/  LDL.LU R12, [R1+0x57f4] ;  /* 0x0057f400010c7983 */ /* 0x000f280000300800 */
[----:B------:R-:W4:Y:S01]  /*10ba60*/  LDL.LU R11, [R1+0x5780] ;  /* 0x00578000010b7983 */ /* 0x000f220000300800 */
[----:B-1----:R-:W-:-:S03]  /*10ba70*/  MOV R7, R10 ;  /* 0x0000000a00077202 */ /* 0x002fc60000000f00 */
[----:B------:R-:W4:Y:S01]  /*10ba80*/  LDL.LU R10, [R1+0x578c] ;  /* 0x00578c00010a7983 */ /* 0x000f220000300800 */
[----:B------:R-:W-:Y:S01]  /*10ba90*/  IMAD.MOV.U32 R6, RZ, RZ, R5 ;  /* 0x000000ffff067224 */ /* 0x000fe200078e0005 */
[----:B------:R-:W-:-:S04]  /*10baa0*/  SEL R5, RZ, 0x4, !P2 ;  /* 0x00000004ff057807 */ /* 0x000fc80005000000 */
[----:B------:R-:W-:Y:S01]  /*10bab0*/  SEL R5, R5, RZ, !P0 ;  /* 0x000000ff05057207 */ /* 0x000fe20004000000 */
[----:B------:R1:W-:Y:S03]  /*10bac0*/  LDGSTS.E [R4+0x40300], [R6.64], P1 ;  /* 0x4030000006047fae */ /* 0x0003e60008921844 */
[----:B------:R-:W-:Y:S02]  /*10bad0*/  ISETP.NE.U32.AND P2, PT, R5, RZ, PT ;  /* 0x000000ff0500720c */ /* 0x000fe40003f45070 */
[----:B--2---:R-:W-:-:S05]  /*10bae0*/  IADD3 R21, P3, R21, R14, RZ ;  /* 0x0000000e15157210 */ /* 0x004fca0007f7e0ff */
[----:B------:R-:W-:Y:S01]  /*10baf0*/  IMAD.X R22, R22, 0x1, R0, P3 ;  /* 0x0000000116167824 */ /* 0x000fe200018e0600 */
[----:B------:R-:W-:-:S03]  /*10bb00*/  IADD3 R18, P4, R18, R14, RZ ;  /* 0x0000000e12127210 */ /* 0x000fc60007f9e0ff */
[----:B-1----:R-:W-:Y:S01]  /*10bb10*/  IMAD.MOV.U32 R7, RZ, RZ, R22 ;  /* 0x000000ffff077224 */ /* 0x002fe200078e0016 */
[----:B------:R-:W-:Y:S01]  /*10bb20*/  MOV R6, R21 ;  /* 0x0000001500067202 */ /* 0x000fe20000000f00 */
[----:B------:R-:W-:Y:S01]  /*10bb30*/  STL [R1+0x5874], R21 ;  /* 0x0058741501007387 */ /* 0x000fe20000100800 */
[----:B------:R-:W-:-:S03]  /*10bb40*/  IMAD.X R20, R20, 0x1, R0, P4 ;  /* 0x0000000114147824 */ /* 0x000fc600020e0600 */
[----:B------:R1:W-:Y:S04]  /*10bb50*/  STL [R1+0x5868], R22 ;  /* 0x0058681601007387 */ /* 0x0003e80000100800 */
[----:B------:R-:W-:Y:S04]  /*10bb60*/  STL [R1+0x580c], R18 ;  /* 0x00580c1201007387 */ /* 0x000fe80000100800 */
[----:B------:R2:W-:Y:S04]  /*10bb70*/  STL [R1+0x5800], R20 ;  /* 0x0058001401007387 */ /* 0x0005e80000100800 */
[----:B------:R2:W-:Y:S04]  /*10bb80*/  LDGSTS.E [R4+0x40380], [R6.64], P1 ;  /* 0x4038000006047fae */ /* 0x0005e80008921844 */
[----:B-1----:R-:W3:Y:S04]  /*10bb90*/  LDL.LU R22, [R1+0x5778] ;  /* 0x0057780001167983 */ /* 0x002ee80000300800 */
[----:B------:R-:W3:Y:S01]  /*10bba0*/  LDL.LU R21, [R1+0x5784] ;  /* 0x0057840001157983 */ /* 0x000ee20000300800 */
[----:B--2---:R-:W-:Y:S01]  /*10bbb0*/  MOV R7, R20 ;  /* 0x0000001400077202 */ /* 0x004fe20000000f00 */
[----:B------:R-:W-:-:S02]  /*10bbc0*/  IMAD.MOV.U32 R6, RZ, RZ, R18 ;  /* 0x000000ffff067224 */ /* 0x000fc400078e0012 */
[----:B------:R-:W3:Y:S04]  /*10bbd0*/  LDL.LU R20, [R1+0x5770] ;  /* 0x0057700001147983 */ /* 0x000ee80000300800 */
[----:B------:R-:W3:Y:S04]  /*10bbe0*/  LDL.LU R18, [R1+0x577c] ;  /* 0x00577c0001127983 */ /* 0x000ee80000300800 */
[----:B------:R1:W-:Y:S01]  /*10bbf0*/  LDGSTS.E [R4+0x40a00], [R6.64], P2 ;  /* 0x40a0000006047fae */ /* 0x0003e20009121844 */
[----:B----4-:R-:W-:-:S05]  /*10bc00*/  IADD3 R13, P1, R13, R14, RZ ;  /* 0x0000000e0d0d7210 */ /* 0x010fca0007f3e0ff */
        /* <DEDUP_REMOVED lines=10> */
[----:B-1----:R-:W2:Y:S04]  /*10bcb0*/  LDL.LU R15, [R1+0x5768] ;  /* 0x00576800010f7983 */ /* 0x002ea80000300800 */
[----:B------:R-:W2:Y:S01]  /*10bcc0*/  LDL.LU R13, [R1+0x5774] ;  /* 0x00577400010d7983 */ /* 0x000ea20000300800 */
[----:B----4-:R-:W-:Y:S01]  /*10bcd0*/  MOV R7, R9 ;  /* 0x0000000900077202 */ /* 0x010fe20000000f00 */
[----:B------:R-:W-:-:S02]  /*10bce0*/  IMAD.MOV.U32 R6, RZ, RZ, R8 ;  /* 0x000000ffff067224 */ /* 0x000fc400078e0008 */
[----:B------:R-:W2:Y:S04]  /*10bcf0*/  LDL.LU R9, [R1+0x5700] ;  /* 0x0057000001097983 */ /* 0x000ea80000300800 */
[----:B------:R-:W2:Y:S01]  /*10bd00*/  LDL.LU R8, [R1+0x570c] ;  /* 0x00570c0001087983 */ /* 0x000ea20000300800 */
[----:B------:R-:W-:-:S03]  /*10bd10*/  ISETP.GT.AND P1, PT, R3, 0x9, PT ;  /* 0x000000090300780c */ /* 0x000fc60003f24270 */
[----:B------:R1:W-:Y:S01]  /*10bd20*/  LDGSTS.E [R4+0x40b00], [R6.64], P2 ;  /* 0x40b0000006047fae */ /* 0x0003e20009121844 */
[----:B------:R-:W-:-:S04]  /*10bd30*/  SEL R5, RZ, 0x4, !P1 ;  /* 0x00000004ff057807 */ /* 0x000fc80004800000 */
[----:B------:R-:W-:Y:S02]  /*10bd40*/  SEL R5, R5, RZ, !P0 ;  /* 0x000000ff05057207 */ /* 0x000fe40004000000 */
[----:B------:R-:W-:-:S05]  /*10bd50*/  IADD3 R12, P3, R12, R14, RZ ;  /* 0x0000000e0c0c7210 */ /* 0x000fca0007f7e0ff */
[--C-:B------:R-:W-:Y:S01]  /*10bd60*/  IMAD.X R19, R19, 0x1, R0.reuse, P3 ;  /* 0x0000000113137824 */ /* 0x100fe200018e0600 */
[----:B------:R-:W-:Y:S01]  /*10bd70*/  IADD3 R10, P4, R10, R14, RZ ;  /* 0x0000000e0a0a7210 */ /* 0x000fe20007f9e0ff */
[----:B------:R-:W-:Y:S01]  /*10bd80*/  STL [R1+0x57f4], R12 ;  /* 0x0057f40c01007387 */ /* 0x000fe20000100800 */
[----:B-1----:R-:W-:Y:S01]  /*10bd90*/  MOV R6, R12 ;  /* 0x0000000c00067202 */ /* 0x002fe20000000f00 */
[----:B------:R-:W-:Y:S02]  /*10bda0*/  IMAD.MOV.U32 R7, RZ, RZ, R19 ;  /* 0x000000ffff077224 */ /* 0x000fe400078e0013 */
[----:B------:R-:W-:Y:S01]  /*10bdb0*/  IMAD.X R11, R11, 0x1, R0, P4 ;  /* 0x000000010b0b7824 */ /* 0x000fe200020e0600 */
[----:B------:R1:W-:Y:S01]  /*10bdc0*/  STL [R1+0x57e8], R19 ;  /* 0x0057e81301007387 */ /* 0x0003e20000100800 */
[----:B------:R-:W-:-:S03]  /*10bdd0*/  ISETP.NE.U32.AND P1, PT, R5, RZ, PT ;  /* 0x000000ff0500720c */ /* 0x000fc60003f25070 */
[----:B------:R-:W-:Y:S04]  /*10bde0*/  STL [R1+0x578c], R10 ;  /* 0x00578c0a01007387 */ /* 0x000fe80000100800 */
[----:B------:R1:W-:Y:S04]  /*10bdf0*/  STL [R1+0x5780], R11 ;  /* 0x0057800b01007387 */ /* 0x0003e80000100800 */
[----:B-1----:R-:W2:Y:S04]  /*10be00*/  LDL.LU R19, [R1+0x56f8] ;  /* 0x0056f80001137983 */ /* 0x002ea80000300800 */
[----:B------:R1:W-:Y:S04]  /*10be10*/  LDGSTS.E [R4+0x40b80], [R6.64], P2 ;  /* 0x40b8000006047fae */ /* 0x0003e80009121844 */
[----:B------:R-:W2:Y:S01]  /*10be20*/  LDL.LU R12, [R1+0x5704] ;  /* 0x00570400010c7983 */ /* 0x000ea20000300800 */
[----:B-1----:R-:W-:Y:S01]  /*10be30*/  MOV R7, R11 ;  /* 0x0000000b00077202 */ /* 0x002fe20000000f00 */
[----:B------:R-:W-:-:S02]  /*10be40*/  IMAD.MOV.U32 R6, RZ, RZ, R10 ;  /* 0x000000ffff067224 */ /* 0x000fc400078e000a */
[----:B------:R-:W2:Y:S04]  /*10be50*/  LDL.LU R11, [R1+0x56f0] ;  /* 0x0056f000010b7983 */ /* 0x000ea80000300800 */
[----:B------:R-:W2:Y:S04]  /*10be60*/  LDL.LU R10, [R1+0x56fc] ;  /* 0x0056fc00010a7983 */ /* 0x000ea80000300800 */
[----:B------:R1:W-:Y:S01]  /*10be70*/  LDGSTS.E [R4+0x41200], [R6.64], P1 ;  /* 0x4120000006047fae */ /* 0x0003e20008921844 */
[----:B---3--:R-:W-:-:S05]  /*10be80*/  IADD3 R21, P2, R21, R14, RZ ;  /* 0x0000000e15157210 */ /* 0x008fca0007f5e0ff */
[----:B------:R-:W-:Y:S01]  /*10be90*/  IMAD.X R22, R22, 0x1, R0, P2 ;  /* 0x0000000116167824 */ /* 0x000fe200010e0600 */
[----:B------:R-:W-:Y:S01]  /*10bea0*/  IADD3 R18, P3, R18, R14, RZ ;  /* 0x0000000e12127210 */ /* 0x000fe20007f7e0ff */
[----:B------:R-:W-:Y:S01]  /*10beb0*/  STL [R1+0x5784], R21 ;  /* 0x0057841501007387 */ /* 0x000fe20000100800 */
[----:B-1----:R-:W-:Y:S01]  /*10bec0*/  MOV R6, R21 ;  /* 0x0000001500067202 */ /* 0x002fe20000000f00 */
[----:B------:R-:W-:Y:S02]  /*10bed0*/  IMAD.MOV.U32 R7, RZ, RZ, R22 ;  /* 0x000000ffff077224 */ /* 0x000fe400078e0016 */
[----:B------:R-:W-:Y:S01]  /*10bee0*/  IMAD.X R20, R20, 0x1, R0, P3 ;  /* 0x0000000114147824 */ /* 0x000fe200018e0600 */
[----:B------:R1:W-:Y:S04]  /*10bef0*/  STL [R1+0x5778], R22 ;  /* 0x0057781601007387 */ /* 0x0003e80000100800 */
[----:B------:R-:W-:Y:S04]  /*10bf00*/  STL [R1+0x577c], R18 ;  /* 0x00577c1201007387 */ /* 0x000fe80000100800 */
[----:B------:R3:W-:Y:S04]  /*10bf10*/  STL [R1+0x5770], R20 ;  /* 0x0057701401007387 */ /* 0x0007e80000100800 */
[----:B-1----:R-:W4:Y:S04]  /*10bf20*/  LDL.LU R22, [R1+0x56e8] ;  /* 0x0056e80001167983 */ /* 0x002f280000300800 */
[----:B------:R1:W-:Y:S04]  /*10bf30*/  LDGSTS.E [R4+0x41280], [R6.64], P1 ;  /* 0x4128000006047fae */ /* 0x0003e80008921844 */
[----:B------:R-:W4:Y:S01]  /*10bf40*/  LDL.LU R21, [R1+0x56f4] ;  /* 0x0056f40001157983 */ /* 0x000f220000300800 */
[----:B-1----:R-:W-:Y:S01]  /*10bf50*/  MOV R7, R20 ;  /* 0x0000001400077202 */ /* 0x002fe20000000f00 */
[----:B------:R-:W-:-:S02]  /*10bf60*/  IMAD.MOV.U32 R6, RZ, RZ, R18 ;  /* 0x000000ffff067224 */ /* 0x000fc400078e0012 */
[----:B---3--:R-:W4:Y:S04]  /*10bf70*/  LDL.LU R20, [R1+0x5680] ;  /* 0x0056800001147983 */ /* 0x008f280000300800 */
[----:B------:R-:W4:Y:S04]  /*10bf80*/  LDL.LU R18, [R1+0x568c] ;  /* 0x00568c0001127983 */ /* 0x000f280000300800 */
[----:B------:R1:W-:Y:S01]  /*10bf90*/  LDGSTS.E [R4+0x41300], [R6.64], P1 ;  /* 0x4130000006047fae */ /* 0x0003e20008921844 */
[----:B--2---:R-:W-:-:S05]  /*10bfa0*/  IADD3 R13, P3, R13, R14, RZ ;  /* 0x0000000e0d0d7210 */ /* 0x004fca0007f7e0ff */
[--C-:B------:R-:W-:Y:S01]  /*10bfb0*/  IMAD.X R15, R15, 0x1, R0.reuse, P3 ;  /* 0x000000010f0f7824 */ /* 0x100fe200018e0600 */
        /* <DEDUP_REMOVED lines=8> */
[----:B-1----:R-:W3:Y:S04]  /*10c040*/  LDL.LU R15, [R1+0x5678] ;  /* 0x00567800010f7983 */ /* 0x002ee80000300800 */
[----:B------:R1:W-:Y:S04]  /*10c050*/  LDGSTS.E [R4+0x41380], [R6.64], P1 ;  /* 0x4138000006047fae */ /* 0x0003e80008921844 */
[----:B------:R-:W3:Y:S01]  /*10c060*/  LDL.LU R13, [R1+0x5684] ;  /* 0x00568400010d7983 */ /* 0x000ee20000300800 */
[----:B-1----:R-:W-:Y:S01]  /*10c070*/  MOV R7, R9 ;  /* 0x0000000900077202 */ /* 0x002fe20000000f00 */
[----:B------:R-:W-:-:S02]  /*10c080*/  IMAD.MOV.U32 R6, RZ, RZ, R8 ;  /* 0x000000ffff067224 */ /* 0x000fc400078e0008 */
[----:B--2---:R-:W3:Y:S04]  /*10c090*/  LDL.LU R9, [R1+0x5670] ;  /* 0x0056700001097983 */ /* 0x004ee80000300800 */
[----:B------:R-:W3:Y:S01]  /*10c0a0*/  LDL.LU R8, [R1+0x567c] ;  /* 0x00567c0001087983 */ /* 0x000ee20000300800 */
[----:B------:R-:W-:-:S04]  /*10c0b0*/  ISETP.GT.AND P2, PT, R3, 0xd, PT ;  /* 0x0000000d0300780c */ /* 0x000fc80003f44270 */
[----:B------:R-:W-:-:S04]  /*10c0c0*/  SEL R5, RZ, 0x4, !P2 ;  /* 0x00000004ff057807 */ /* 0x000fc80005000000 */
[----:B------:R-:W-:-:S04]  /*10c0d0*/  SEL R5, R5, RZ, !P0 ;  /* 0x000000ff05057207 */ /* 0x000fc80004000000 */
[----:B------:R-:W-:Y:S02]  /*10c0e0*/  ISETP.NE.U32.AND P2, PT, R5, RZ, PT ;  /* 0x000000ff0500720c */ /* 0x000fe40003f45070 */
[----:B------:R-:W-:-:S05]  /*10c0f0*/  IADD3 R12, P1, R12, R14, RZ ;  /* 0x0000000e0c0c7210 */ /* 0x000fca0007f3e0ff */
[----:B------:R-:W-:Y:S01]  /*10c100*/  IMAD.X R19, R19, 0x1, R0, P1 ;  /* 0x0000000113137824 */ /* 0x000fe200008e0600 */
[----:B------:R-:W-:Y:S05]  /*10c110*/  STL [R1+0x5704], R12 ;  /* 0x0057040c01007387 */ /* 0x000fea0000100800 */
[----:B------:R1:W-:Y:S01]  /*10c120*/  LDGSTS.E [R4+0x41a00], [R6.64], P2 ;  /* 0x41a0000006047fae */ /* 0x0003e20009121844 */
[----:B------:R-:W-:-:S03]  /*10c130*/  IADD3 R10, P3, R10, R14, RZ ;  /* 0x0000000e0a0a7210 */ /* 0x000fc60007f7e0ff */
[----:B------:R1:W-:Y:S02]  /*10c140*/  STL [R1+0x56f8], R19 ;  /* 0x0056f81301007387 */ /* 0x0003e40000100800 */
[----:B------:R-:W-:Y:S02]  /*10c150*/  IMAD.X R11, R11, 0x1, R0, P3 ;  /* 0x000000010b0b7824 */ /* 0x000fe400018e0600 */
[----:B------:R-:W-:Y:S01]  /*10c160*/  STL [R1+0x56fc], R10 ;  /* 0x0056fc0a01007387 */ /* 0x000fe20000100800 */
[----:B-1----:R-:W-:Y:S01]  /*10c170*/  MOV R6, R12 ;  /* 0x0000000c00067202 */ /* 0x002fe20000000f00 */
[----:B------:R-:W-:Y:S02]  /*10c180*/  IMAD.MOV.U32 R7, RZ, RZ, R19 ;  /* 0x000000ffff077224 */ /* 0x000fe400078e0013 */
[----:B------:R1:W-:Y:S01]  /*10c190*/  STL [R1+0x56f0], R11 ;  /* 0x0056f00b01007387 */ /* 0x0003e20000100800 */
[----:B------:R-:W-:-:S03]  /*10c1a0*/  ISETP.GT.AND P1, PT, R3, 0x11, PT ;  /* 0x000000110300780c */ /* 0x000fc60003f24270 */
[----:B------:R1:W-:Y:S04]  /*10c1b0*/  LDGSTS.E [R4+0x41a80], [R6.64], P2 ;  /* 0x41a8000006047fae */ /* 0x0003e80009121844 */
[----:B------:R-:W3:Y:S04]  /*10c1c0*/  LDL.LU R19, [R1+0x5668] ;  /* 0x0056680001137983 */ /* 0x000ee80000300800 */
[----:B------:R-:W3:Y:S01]  /*10c1d0*/  LDL.LU R12, [R1+0x5674] ;  /* 0x00567400010c7983 */ /* 0x000ee20000300800 */
[----:B-1----:R-:W-:Y:S01]  /*10c1e0*/  MOV R7, R11 ;  /* 0x0000000b00077202 */ /* 0x002fe20000000f00 */
[----:B------:R-:W-:-:S02]  /*10c1f0*/  IMAD.MOV.U32 R6, RZ, RZ, R10 ;  /* 0x000000ffff067224 */ /* 0x000fc400078e000a */
[----:B------:R-:W3:Y:S04]  /*10c200*/  LDL.LU R11, [R1+0x5600] ;  /* 0x00560000010b7983 */ /* 0x000ee80000300800 */
[----:B------:R-:W3:Y:S01]  /*10c210*/  LDL.LU R10, [R1+0x560c] ;  /* 0x00560c00010a7983 */ /* 0x000ee20000300800 */
[----:B------:R-:W-:-:S03]  /*10c220*/  SEL R5, RZ, 0x4, !P1 ;  /* 0x00000004ff057807 */ /* 0x000fc60004800000 */
[----:B------:R1:W-:Y:S01]  /*10c230*/  LDGSTS.E [R4+0x41b00], [R6.64], P2 ;  /* 0x41b0000006047fae */ /* 0x0003e20009121844 */
[----:B------:R-:W-:-:S04]  /*10c240*/  SEL R5, R5, RZ, !P0 ;  /* 0x000000ff05057207 */ /* 0x000fc80004000000 */
[----:B------:R-:W-:Y:S02]  /*10c250*/  ISETP.NE.U32.AND P1, PT, R5, RZ, PT ;  /* 0x000000ff0500720c */ /* 0x000fe40003f25070 */
[----:B----4-:R-:W-:-:S05]  /*10c260*/  IADD3 R21, P3, R21, R14, RZ ;  /* 0x0000000e15157210 */ /* 0x010fca0007f7e0ff */
[----:B------:R-:W-:Y:S01]  /*10c270*/  IMAD.X R22, R22, 0x1, R0, P3 ;  /* 0x0000000116167824 */ /* 0x000fe200018e0600 */
[----:B-1----:R-:W-:Y:S01]  /*10c280*/  MOV R6, R21 ;  /* 0x0000001500067202 */ /* 0x002fe20000000f00 */
[----:B------:R-:W-:Y:S01]  /*10c290*/  STL [R1+0x56f4], R21 ;  /* 0x0056f41501007387 */ /* 0x000fe20000100800 */
[----:B------:R-:W-:Y:S01]  /*10c2a0*/  IADD3 R18, P4, R18, R14, RZ ;  /* 0x0000000e12127210 */ /* 0x000fe20007f9e0ff */
[----:B------:R-:W-:Y:S02]  /*10c2b0*/  IMAD.MOV.U32 R7, RZ, RZ, R22 ;  /* 0x000000ffff077224 */ /* 0x000fe400078e0016 */
[----:B------:R1:W-:Y:S02]  /*10c2c0*/  STL [R1+0x56e8], R22 ;  /* 0x0056e81601007387 */ /* 0x0003e40000100800 */
[----:B------:R-:W-:Y:S02]  /*10c2d0*/  IMAD.X R20, R20, 0x1, R0, P4 ;  /* 0x0000000114147824 */ /* 0x000fe400020e0600 */
        /* <DEDUP_REMOVED lines=8> */
[----:B------:R-:W2:Y:S04]  /*10c360*/  LDL.LU R18, [R1+0x55fc] ;  /* 0x0055fc0001127983 */ /* 0x000ea80000300800 */
[----:B------:R1:W-:Y:S01]  /*10c370*/  LDGSTS.E [R4+0x42200], [R6.64], P1 ;  /* 0x4220000006047fae */ /* 0x0003e20008921844 */
[----:B---3--:R-:W-:-:S05]  /*10c380*/  IADD3 R13, P2, R13, R14, RZ ;  /* 0x0000000e0d0d7210 */ /* 0x008fca0007f5e0ff */
[--C-:B------:R-:W-:Y:S01]  /*10c390*/  IMAD.X R15, R15, 0x1, R0.reuse, P2 ;  /* 0x000000010f0f7824 */ /* 0x100fe200010e0600 */
        /* <DEDUP_REMOVED lines=9> */
[----:B-1----:R-:W4:Y:S04]  /*10c430*/  LDL.LU R15, [R1+0x55e8] ;  /* 0x0055e800010f7983 */ /* 0x002f280000300800 */
[----:B------:R-:W4:Y:S01]  /*10c440*/  LDL.LU R13, [R1+0x55f4] ;  /* 0x0055f400010d7983 */ /* 0x000f220000300800 */
[----:B---3--:R-:W-:Y:S01]  /*10c450*/  MOV R7, R9 ;  /* 0x0000000900077202 */ /* 0x008fe20000000f00 */
[----:B------:R-:W-:-:S02]  /*10c460*/  IMAD.MOV.U32 R6, RZ, RZ, R8 ;  /* 0x000000ffff067224 */ /* 0x000fc400078e0008 */
[----:B------:R-:W4:Y:S04]  /*10c470*/  LDL.LU R9, [R1+0x5580] ;  /* 0x0055800001097983 */ /* 0x000f280000300800 */
[----:B------:R-:W4:Y:S01]  /*10c480*/  LDL.LU R8, [R1+0x558c] ;  /* 0x00558c0001087983 */ /* 0x000f220000300800 */
        /* <DEDUP_REMOVED lines=15> */
[----:B-1----:R-:W4:Y:S04]  /*10c580*/  LDL.LU R19, [R1+0x5578] ;  /* 0x0055780001137983 */ /* 0x002f280000300800 */
[----:B------:R1:W-:Y:S04]  /*10c590*/  LDGSTS.E [R4+0x42380], [R6.64], P1 ;  /* 0x4238000006047fae */ /* 0x0003e80008921844 */
[----:B------:R-:W4:Y:S01]  /*10c5a0*/  LDL.LU R12, [R1+0x5584] ;  /* 0x00558400010c7983 */ /* 0x000f220000300800 */
[----:B-1----:R-:W-:Y:S01]  /*10c5b0*/  MOV R7, R11 ;  /* 0x0000000b00077202 */ /* 0x002fe20000000f00 */
[----:B------:R-:W-:-:S02]  /*10c5c0*/  IMAD.MOV.U32 R6, RZ, RZ, R10 ;  /* 0x000000ffff067224 */ /* 0x000fc400078e000a */
[----:B------:R-:W4:Y:S04]  /*10c5d0*/  LDL.LU R11, [R1+0x5570] ;  /* 0x00557000010b7983 */ /* 0x000f280000300800 */
[----:B------:R-:W4:Y:S04]  /*10c5e0*/  LDL.LU R10, [R1+0x557c] ;  /* 0x00557c00010a7983 */ /* 0x000f280000300800 */
[----:B------:R1:W-:Y:S01]  /*10c5f0*/  LDGSTS.E [R4+0x42a00], [R6.64], P2 ;  /* 0x42a0000006047fae */ /* 0x0003e20009121844 */
[----:B--2---:R-:W-:-:S05]  /*10c600*/  IADD3 R21, P1, R21, R14, RZ ;  /* 0x0000000e15157210 */ /* 0x004fca0007f3e0ff */
        /* <DEDUP_REMOVED lines=15> */
[----:B------:R-:W3:Y:S04]  /*10c700*/  LDL.LU R18, [R1+0x550c] ;  /* 0x00550c0001127983 */ /* 0x000ee80000300800 */
[----:B------:R1:W-:Y:S01]  /*10c710*/  LDGSTS.E [R4+0x42b00], [R6.64], P2 ;  /* 0x42b0000006047fae */ /* 0x0003e20009121844 */
[----:B----4-:R-:W-:-:S05]  /*10c720*/  IADD3 R13, P3, R13, R14, RZ ;  /* 0x0000000e0d0d7210 */ /* 0x010fca0007f7e0ff */
        /* <DEDUP_REMOVED lines=9> */
[----:B-1----:R-:W2:Y:S04]  /*10c7c0*/  LDL.LU R15, [R1+0x54f8] ;  /* 0x0054f800010f7983 */ /* 0x002ea80000300800 */
[----:B------:R1:W-:Y:S04]  /*10c7d0*/  LDGSTS.E [R4+0x42b80], [R6.64], P2 ;  /* 0x42b8000006047fae */ /* 0x0003e80009121844 */
[----:B------:R-:W2:Y:S01]  /*10c7e0*/  LDL.LU R13, [R1+0x5504] ;  /* 0x00550400010d7983 */ /* 0x000ea20000300800 */
[----:B-1----:R-:W-:Y:S01]  /*10c7f0*/  MOV R7, R9 ;  /* 0x0000000900077202 */ /* 0x002fe20000000f00 */
[----:B------:R-:W-:-:S02]  /*10c800*/  IMAD.MOV.U32 R6, RZ, RZ, R8 ;  /* 0x000000ffff067224 */ /* 0x000fc400078e0008 */
[----:B----4-:R-:W2:Y:S04]  /*10c810*/  LDL.LU R9, [R1+0x54f0] ;  /* 0x0054f00001097983 */ /* 0x010ea80000300800 */
[----:B------:R-:W2:Y:S01]  /*10c820*/  LDL.LU R8, [R1+0x54fc] ;  /* 0x0054fc0001087983 */ /* 0x000ea20000300800 */
        /* <DEDUP_REMOVED lines=10> */
[----:B------:R-:W-:Y:S01]  /*10c8d0*/  IMAD.X R11, R11, 0x1, R0, P3 ;  /* 0x000000010b0b7824 */ /* 0x000fe200018e0600 */
[----:B-1----:R-:W-:Y:S01]  /*10c8e0*/  MOV R6, R12 ;  /* 0x0000000c00067202 */ /* 0x002fe20000000f00 */
[----:B------:R-:W-:Y:S01]  /*10c8f0*/  IMAD.MOV.U32 R7, RZ, RZ, R19 ;  /* 0x000000ffff077224 */ /* 0x000fe200078e0013 */
[----:B------:R-:W-:Y:S04]  /*10c900*/  STL [R1+0x557c], R10 ;  /* 0x00557c0a01007387 */ /* 0x000fe80000100800 */
[----:B------:R1:W-:Y:S01]  /*10c910*/  STL [R1+0x5570], R11 ;  /* 0x0055700b01007387 */ /* 0x0003e20000100800 */
[----:B------:R-:W-:-:S03]  /*10c920*/  ISETP.GT.AND P2, PT, R3, 0x1d, PT ;  /* 0x0000001d0300780c */ /* 0x000fc60003f44270 */
[----:B------:R1:W-:Y:S04]  /*10c930*/  LDGSTS.E [R4+0x43280], [R6.64], P1 ;  /* 0x4328000006047fae */ /* 0x0003e80008921844 */
[----:B------:R-:W2:Y:S04]  /*10c940*/  LDL.LU R19, [R1+0x54e8] ;  /* 0x0054e80001137983 */ /* 0x000ea80000300800 */
[----:B------:R-:W2:Y:S01]  /*10c950*/  LDL.LU R12, [R1+0x54f4] ;  /* 0x0054f400010c7983 */ /* 0x000ea20000300800 */
[----:B-1----:R-:W-:Y:S01]  /*10c960*/  MOV R7, R11 ;  /* 0x0000000b00077202 */ /* 0x002fe20000000f00 */
[----:B------:R-:W-:-:S02]  /*10c970*/  IMAD.MOV.U32 R6, RZ, RZ, R10 ;  /* 0x000000ffff067224 */ /* 0x000fc400078e000a */
[----:B------:R-:W2:Y:S04]  /*10c980*/  LDL.LU R11, [R1+0x5480] ;  /* 0x00548000010b7983 */ /* 0x000ea80000300800 */
[----:B------:R-:W2:Y:S01]  /*10c990*/  LDL.LU R10, [R1+0x548c] ;  /* 0x00548c00010a7983 */ /* 0x000ea20000300800 */
[----:B------:R-:W-:-:S03]  /*10c9a0*/  SEL R5, RZ, 0x4, !P2 ;  /* 0x00000004ff057807 */ /* 0x000fc60005000000 */
[----:B------:R1:W-:Y:S01]  /*10c9b0*/  LDGSTS.E [R4+0x43300], [R6.64], P1 ;  /* 0x4330000006047fae */ /* 0x0003e20008921844 */
[----:B------:R-:W-:-:S04]  /*10c9c0*/  SEL R5, R5, RZ, !P0 ;  /* 0x000000ff05057207 */ /* 0x000fc80004000000 */
[----:B------:R-:W-:Y:S02]  /*10c9d0*/  ISETP.NE.U32.AND P2, PT, R5, RZ, PT ;  /* 0x000000ff0500720c */ /* 0x000fe40003f45070 */
[----:B---3--:R-:W-:-:S05]  /*10c9e0*/  IADD3 R21, P3, R21, R14, RZ ;  /* 0x0000000e15157210 */ /* 0x008fca0007f7e0ff */
        /* <DEDUP_REMOVED lines=15> */
[----:B------:R-:W4:Y:S04]  /*10cae0*/  LDL.LU R18, [R1+0x547c] ;  /* 0x00547c0001127983 */ /* 0x000f280000300800 */
[----:B------:R1:W-:Y:S01]  /*10caf0*/  LDGSTS.E [R4+0x43a00], [R6.64], P2 ;  /* 0x43a0000006047fae */ /* 0x0003e20009121844 */
[----:B--2---:R-:W-:-:S05]  /*10cb00*/  IADD3 R13, P1, R13, R14, RZ ;  /* 0x0000000e0d0d7210 */ /* 0x004fca0007f3e0ff */
        /* <DEDUP_REMOVED lines=15> */
[----:B------:R-:W3:Y:S01]  /*10cc00*/  LDL.LU R8, [R1+0x540c] ;  /* 0x00540c0001087983 */ /* 0x000ee20000300800 */
        /* <DEDUP_REMOVED lines=15> */
[----:B-1----:R-:W3:Y:S04]  /*10cd00*/  LDL.LU R19, [R1+0x53f8] ;  /* 0x0053f80001137983 */ /* 0x002ee80000300800 */
[----:B------:R1:W-:Y:S04]  /*10cd10*/  LDGSTS.E [R4+0x43b80], [R6.64], P2 ;  /* 0x43b8000006047fae */ /* 0x0003e80009121844 */
[----:B------:R-:W3:Y:S01]  /*10cd20*/  LDL.LU R12, [R1+0x5404] ;  /* 0x00540400010c7983 */ /* 0x000ee20000300800 */
[----:B-1----:R-:W-:Y:S01]  /*10cd30*/  MOV R7, R11 ;  /* 0x0000000b00077202 */ /* 0x002fe20000000f00 */
[----:B------:R-:W-:-:S02]  /*10cd40*/  IMAD.MOV.U32 R6, RZ, RZ, R10 ;  /* 0x000000ffff067224 */ /* 0x000fc400078e000a */
[----:B------:R-:W3:Y:S04]  /*10cd50*/  LDL.LU R11, [R1+0x53f0] ;  /* 0x0053f000010b7983 */ /* 0x000ee80000300800 */
[----:B------:R-:W3:Y:S04]  /*10cd60*/  LDL.LU R10, [R1+0x53fc] ;  /* 0x0053fc00010a7983 */ /* 0x000ee80000300800 */
[----:B------:R1:W-:Y:S01]  /*10cd70*/  LDGSTS.E [R4+0x44200], [R6.64], P1 ;  /* 0x4420000006047fae */ /* 0x0003e20008921844 */
[----:B----4-:R-:W-:-:S05]  /*10cd80*/  IADD3 R21, P2, R21, R14, RZ ;  /* 0x0000000e15157210 */ /* 0x010fca0007f5e0ff */
        /* <DEDUP_REMOVED lines=15> */
[----:B------:R-:W2:Y:S04]  /*10ce80*/  LDL.LU R18, [R1+0x538c] ;  /* 0x00538c0001127983 */ /* 0x000ea80000300800 */
[----:B------:R1:W-:Y:S01]  /*10ce90*/  LDGSTS.E [R4+0x44300], [R6.64], P1 ;  /* 0x4430000006047fae */ /* 0x0003e20008921844 */
[----:B---3--:R-:W-:-:S05]  /*10cea0*/  IADD3 R13, P3, R13, R14, RZ ;  /* 0x0000000e0d0d7210 */ /* 0x008fca0007f7e0ff */
        /* <DEDUP_REMOVED lines=15> */
[----:B------:R-:W4:Y:S01]  /*10cfa0*/  LDL.LU R8, [R1+0x537c] ;  /* 0x00537c0001087983 */ /* 0x000f220000300800 */
[----:B------:R-:W-:-:S04]  /*10cfb0*/  ISETP.GT.AND P2, PT, R3, 0x25, PT ;  /* 0x000000250300780c */ /* 0x000fc80003f44270 */
[----:B------:R-:W-:-:S04]  /*10cfc0*/  SEL R5, RZ, 0x4, !P2 ;  /* 0x00000004ff057807 */ /* 0x000fc80005000000 */
[----:B------:R-:W-:-:S04]  /*10cfd0*/  SEL R5, R5, RZ, !P0 ;  /* 0x000000ff05057207 */ /* 0x000fc80004000000 */
[----:B------:R-:W-:Y:S02]  /*10cfe0*/  ISETP.NE.U32.AND P2, PT, R5, RZ, PT ;  /* 0x000000ff0500720c */ /* 0x000fe40003f45070 */
[----:B------:R-:W-:-:S05]  /*10cff0*/  IADD3 R12, P1, R12, R14, RZ ;  /* 0x0000000e0c0c7210 */ /* 0x000fca0007f3e0ff */
[----:B------:R-:W-:-:S06]  /*10d000*/  IMAD.X R19, R19, 0x1, R0, P1 ;  /* 0x0000000113137824 */ /* 0x000fcc00008e0600 */
[----:B------:R1:W-:Y:S01]  /*10d010*/  LDGSTS.E [R4+0x44a00], [R6.64], P2 ;  /* 0x44a0000006047fae */ /* 0x0003e20009121844 */
[----:B------:R-:W-:-:S03]  /*10d020*/  IADD3 R10, P3, R10, R14, RZ ;  /* 0x0000000e0a0a7210 */ /* 0x000fc60007f7e0ff */
[----:B------:R-:W-:Y:S01]  /*10d030*/  STL [R1+0x5404], R12 ;  /* 0x0054040c01007387 */ /* 0x000fe20000100800 */
[----:B-1----:R-:W-:Y:S01]  /*10d040*/  MOV R6, R12 ;  /* 0x0000000c00067202 */ /* 0x002fe20000000f00 */
[----:B------:R-:W-:Y:S02]  /*10d050*/  IMAD.X R11, R11, 0x1, R0, P3 ;  /* 0x000000010b0b7824 */ /* 0x000fe400018e0600 */
[----:B------:R-:W-:Y:S01]  /*10d060*/  IMAD.MOV.U32 R7, RZ, RZ, R19 ;  /* 0x000000ffff077224 */ /* 0x000fe200078e0013 */
[----:B------:R1:W-:Y:S04]  /*10d070*/  STL [R1+0x53f8], R19 ;  /* 0x0053f81301007387 */ /* 0x0003e80000100800 */
[----:B------:R-:W-:Y:S04]  /*10d080*/  STL [R1+0x53fc], R10 ;  /* 0x0053fc0a01007387 */ /* 0x000fe80000100800 */
[----:B------:R1:W-:Y:S01]  /*10d090*/  STL [R1+0x53f0], R11 ;  /* 0x0053f00b01007387 */ /* 0x0003e20000100800 */
[----:B------:R-:W-:-:S03]  /*10d0a0*/  ISETP.GT.AND P1, PT, R3, 0x29, PT ;  /* 0x000000290300780c */ /* 0x000fc60003f24270 */
[----:B------:R1:W-:Y:S04]  /*10d0b0*/  LDGSTS.E [R4+0x44a80], [R6.64], P2 ;  /* 0x44a8000006047fae */ /* 0x0003e80009121844 */
[----:B-1----:R-:W4:Y:S04]  /*10d0c0*/  LDL.LU R19, [R1+0x5368] ;  /* 0x0053680001137983 */ /* 0x002f280000300800 */
[----:B------:R-:W4:Y:S01]  /*10d0d0*/  LDL.LU R12, [R1+0x5374] ;  /* 0x00537400010c7983 */ /* 0x000f220000300800 */
[----:B------:R-:W-:Y:S01]  /*10d0e0*/  MOV R7, R11 ;  /* 0x0000000b00077202 */ /* 0x000fe20000000f00 */
[----:B------:R-:W-:-:S02]  /*10d0f0*/  IMAD.MOV.U32 R6, RZ, RZ, R10 ;  /* 0x000000ffff067224 */ /* 0x000fc400078e000a */
[----:B------:R-:W4:Y:S04]  /*10d100*/  LDL.LU R11, [R1+0x5300] ;  /* 0x00530000010b7983 */ /* 0x000f280000300800 */
[----:B------:R-:W4:Y:S01]  /*10d110*/  LDL.LU R10, [R1+0x530c] ;  /* 0x00530c00010a7983 */ /* 0x000f220000300800 */
[----:B------:R-:W-:-:S03]  /*10d120*/  SEL R5, RZ, 0x4, !P1 ;  /* 0x00000004ff057807 */ /* 0x000fc60004800000 */
[----:B------:R1:W-:Y:S01]  /*10d130*/  LDGSTS.E [R4+0x44b00], [R6.64], P2 ;  /* 0x44b0000006047fae */ /* 0x0003e20009121844 */
[----:B------:R-:W-:-:S04]  /*10d140*/  SEL R5, R5, RZ, !P0 ;  /* 0x000000ff05057207 */ /* 0x000fc80004000000 */
[----:B------:R-:W-:Y:S02]  /*10d150*/  ISETP.NE.U32.AND P1, PT, R5, RZ, PT ;  /* 0x000000ff0500720c */ /* 0x000fe40003f25070 */
[----:B--2---:R-:W-:-:S05]  /*10d160*/  IADD3 R21, P3, R21, R14, RZ ;  /* 0x0000000e15157210 */ /* 0x004fca0007f7e0ff */
        /* <DEDUP_REMOVED lines=32> */
[----:B------:R-:W4:Y:S04]  /*10d370*/  LDL.LU R9, [R1+0x5280] ;  /* 0x0052800001097983 */ /* 0x000f280000300800 */
[----:B------:R-:W4:Y:S01]  /*10d380*/  LDL.LU R8, [R1+0x528c] ;  /* 0x00528c0001087983 */ /* 0x000f220000300800 */
[----:B------:R-:W-:-:S03]  /*10d390*/  ISETP.GT.AND P2, PT, R3, 0x2d, PT ;  /* 0x0000002d0300780c */ /* 0x000fc60003f44270 */
[----:B------:R1:W-:Y:S01]  /*10d3a0*/  LDGSTS.E [R4+0x45300], [R6.64], P1 ;  /* 0x4530000006047fae */ /* 0x0003e20008921844 */
[----:B------:R-:W-:-:S04]  /*10d3b0*/  SEL R5, RZ, 0x4, !P2 ;  /* 0x00000004ff057807 */ /* 0x000fc80005000000 */
[----:B------:R-:W-:-:S04]  /*10d3c0*/  SEL R5, R5, RZ, !P0 ;  /* 0x000000ff05057207 */ /* 0x000fc80004000000 */
[----:B------:R-:W-:Y:S02]  /*10d3d0*/  ISETP.NE.U32.AND P2, PT, R5, RZ, PT ;  /* 0x000000ff0500720c */ /* 0x000fe40003f45070 */
[----:B------:R-:W-:-:S05]  /*10d3e0*/  IADD3 R12, P3, R12, R14, RZ ;  /* 0x0000000e0c0c7210 */ /* 0x000fca0007f7e0ff */
        /* <DEDUP_REMOVED lines=17> */
[----:B---3--:R-:W-:-:S05]  /*10d500*/  IADD3 R21, P1, R21, R14, RZ ;  /* 0x0000000e15157210 */ /* 0x008fca0007f3e0ff */
[--C-:B------:R-:W-:Y:S01]  /*10d510*/  IMAD.X R22, R22, 0x1, R0.reuse, P1 ;  /* 0x0000000116167824 */ /* 0x100fe200008e0600 */
[----:B------:R-:W-:Y:S01]  /*10d520*/  IADD3 R18, P3, R18, R14, RZ ;  /* 0x0000000e12127210 */ /* 0x000fe20007f7e0ff */
[----:B------:R-:W-:Y:S04]  /*10d530*/  STL [R1+0x5304], R21 ;  /* 0x0053041501007387 */ /* 0x000fe80000100800 */
[----:B------:R-:W-:Y:S01]  /*10d540*/  IMAD.X R20, R20, 0x1, R0, P3 ;  /* 0x0000000114147824 */ /* 0x000fe200018e0600 */
[----:B------:R3:W-:Y:S01]  /*10d550*/  STL [R1+0x52f8], R22 ;  /* 0x0052f81601007387 */ /* 0x0007e20000100800 */
[----:B-1----:R-:W-:Y:S01]  /*10d560*/  IMAD.MOV.U32 R7, RZ, RZ, R22 ;  /* 0x000000ffff077224 */ /* 0x002fe200078e0016 */
[----:B------:R-:W-:Y:S02]  /*10d570*/  MOV R6, R21 ;  /* 0x0000001500067202 */ /* 0x000fe40000000f00 */
[----:B------:R-:W-:Y:S04]  /*10d580*/  STL [R1+0x52fc], R18 ;  /* 0x0052fc1201007387 */ /* 0x000fe80000100800 */
[----:B------:R1:W-:Y:S04]  /*10d590*/  STL [R1+0x52f0], R20 ;  /* 0x0052f01401007387 */ /* 0x0003e80000100800 */
[----:B---3--:R-:W3:Y:S04]  /*10d5a0*/  LDL.LU R22, [R1+0x5268] ;  /* 0x0052680001167983 */ /* 0x008ee80000300800 */
[----:B------:R-:W3:Y:S04]  /*10d5b0*/  LDL.LU R21, [R1+0x5274] ;  /* 0x0052740001157983 */ /* 0x000ee80000300800 */
[----:B------:R1:W-:Y:S02]  /*10d5c0*/  LDGSTS.E [R4+0x45a80], [R6.64], P2 ;  /* 0x45a8000006047fae */ /* 0x0003e40009121844 */
[----:B-1----:R-:W-:Y:S01]  /*10d5d0*/  IMAD.MOV.U32 R6, RZ, RZ, R18 ;  /* 0x000000ffff067224 */ /* 0x002fe200078e0012 */
[----:B------:R-:W-:-:S02]  /*10d5e0*/  MOV R7, R20 ;  /* 0x0000001400077202 */ /* 0x000fc40000000f00 */
[----:B------:R-:W3:Y:S04]  /*10d5f0*/  LDL.LU R20, [R1+0x5200] ;  /* 0x0052000001147983 */ /* 0x000ee80000300800 */
[----:B------:R-:W3:Y:S04]  /*10d600*/  LDL.LU R18, [R1+0x5224] ;  /* 0x0052240001127983 */ /* 0x000ee80000300800 */
[----:B------:R1:W-:Y:S01]  /*10d610*/  LDGSTS.E [R4+0x45b00], [R6.64], P2 ;  /* 0x45b0000006047fae */ /* 0x0003e20009121844 */
[----:B--2---:R-:W-:-:S05]  /*10d620*/  IADD3 R13, P3, R13, R14, RZ ;  /* 0x0000000e0d0d7210 */ /* 0x004fca0007f7e0ff */
[--C-:B------:R-:W-:Y:S01]  /*10d630*/  IMAD.X R15, R15, 0x1, R0.reuse, P3 ;  /* 0x000000010f0f7824 */ /* 0x100fe200018e0600 */
[----:B----4-:R-:W-:Y:S01]  /*10d640*/  IADD3 R8, P4, R8, R14, RZ ;  /* 0x0000000e08087210 */ /* 0x010fe20007f9e0ff */
[----:B------:R-:W-:Y:S04]  /*10d650*/  STL [R1+0x52f4], R13 ;  /* 0x0052f40d01007387 */ /* 0x000fe80000100800 */
[----:B------:R-:W-:Y:S01]  /*10d660*/  IMAD.X R9, R9, 0x1, R0, P4 ;  /* 0x0000000109097824 */ /* 0x000fe200020e0600 */
[----:B------:R2:W-:Y:S01]  /*10d670*/  STL [R1+0x52e8], R15 ;  /* 0x0052e80f01007387 */ /* 0x0005e20000100800 */
[----:B-1----:R-:W-:Y:S01]  /*10d680*/  MOV R6, R13 ;  /* 0x0000000d00067202 */ /* 0x002fe20000000f00 */
[----:B------:R-:W-:Y:S02]  /*10d690*/  IMAD.MOV.U32 R7, RZ, RZ, R15 ;  /* 0x000000ffff077224 */ /* 0x000fe400078e000f */
[----:B------:R-:W-:Y:S04]  /*10d6a0*/  STL [R1+0x528c], R8 ;  /* 0x00528c0801007387 */ /* 0x000fe80000100800 */
[----:B------:R1:W-:Y:S04]  /*10d6b0*/  STL [R1+0x5280], R9 ;  /* 0x0052800901007387 */ /* 0x0003e80000100800 */
[----:B--2---:R-:W4:Y:S04]  /*10d6c0*/  LDL.LU R15, [R1+0x51f8] ;  /* 0x0051f800010f7983 */ /* 0x004f280000300800 */
[----:B------:R-:W4:Y:S04]  /*10d6d0*/  LDL.LU R13, [R1+0x5204] ;  /* 0x00520400010d7983 */ /* 0x000f280000300800 */
[----:B------:R1:W-:Y:S02]  /*10d6e0*/  LDGSTS.E [R4+0x45b80], [R6.64], P2 ;  /* 0x45b8000006047fae */ /* 0x0003e40009121844 */
[----:B-1----:R-:W-:Y:S01]  /*10d6f0*/  MOV R7, R9 ;  /* 0x0000000900077202 */ /* 0x002fe20000000f00 */
[----:B------:R-:W-:Y:S01]  /*10d700*/  IMAD.MOV.U32 R6, RZ, RZ, R8 ;  /* 0x000000ffff067224 */ /* 0x000fe200078e0008 */
[----:B------:R-:W4:Y:S04]  /*10d710*/  LDL.LU R9, [R1+0x51f0] ;  /* 0x0051f00001097983 */ /* 0x000f280000300800 */
[----:B------:R-:W4:Y:S01]  /*10d720*/  LDL.LU R8, [R1+0x51fc] ;  /* 0x0051fc0001087983 */ /* 0x000f220000300800 */
[----:B------:R-:W-:-:S04]  /*10d730*/  ISETP.GT.AND P1, PT, R3, 0x31, PT ;  /* 0x000000310300780c */ /* 0x000fc80003f24270 */
[----:B------:R-:W-:-:S04]  /*10d740*/  SEL R5, RZ, 0x4, !P1 ;  /* 0x00000004ff057807 */ /* 0x000fc80004800000 */
[----:B------:R-:W-:-:S04]  /*10d750*/  SEL R5, R5, RZ, !P0 ;  /* 0x000000ff05057207 */ /* 0x000fc80004000000 */
[----:B------:R-:W-:Y:S02]  /*10d760*/  ISETP.NE.U32.AND P1, PT, R5, RZ, PT ;  /* 0x000000ff0500720c */ /* 0x000fe40003f25070 */
[----:B------:R-:W-:-:S11]  /*10d770*/  IADD3 R12, P2, R12, R14, RZ ;  /* 0x0000000e0c0c7210 */ /* 0x000fd60007f5e0ff */
[----:B------:R1:W-:Y:S01]  /*10d780*/  LDGSTS.E [R4+0x46200], [R6.64], P1 ;  /* 0x4620000006047fae */ /* 0x0003e20008921844 */
[--C-:B------:R-:W-:Y:S01]  /*10d790*/  IMAD.X R19, R19, 0x1, R0.reuse, P2 ;  /* 0x0000000113137824 */ /* 0x100fe200010e0600 */
[----:B------:R-:W-:Y:S02]  /*10d7a0*/  IADD3 R10, P3, R10, R14, RZ ;  /* 0x0000000e0a0a7210 */ /* 0x000fe40007f7e0ff */
[----:B------:R-:W-:Y:S01]  /*10d7b0*/  STL [R1+0x5284], R12 ;  /* 0x0052840c01007387 */ /* 0x000fe20000100800 */
[----:B-1----:R-:W-:Y:S01]  /*10d7c0*/  MOV R6, R12 ;  /* 0x0000000c00067202 */ /* 0x002fe20000000f00 */
[----:B------:R-:W-:Y:S02]  /*10d7d0*/  IMAD.MOV.U32 R7, RZ, RZ, R19 ;  /* 0x000000ffff077224 */ /* 0x000fe400078e0013 */
[----:B------:R-:W-:Y:S01]  /*10d7e0*/  IMAD.X R11, R11, 0x1, R0, P3 ;  /* 0x000000010b0b7824 */ /* 0x000fe200018e0600 */
        /* <DEDUP_REMOVED lines=15> */
[----:B---3--:R-:W-:-:S05]  /*10d8e0*/  IADD3 R21, P3, R21, R14, RZ ;  /* 0x0000000e15157210 */ /* 0x008fca0007f7e0ff */
[----:B------:R-:W-:Y:S01]  /*10d8f0*/  IMAD.X R22, R22, 0x1, R0, P3 ;  /* 0x0000000116167824 */ /* 0x000fe200018e0600 */
[----:B-1----:R-:W-:-:S03]  /*10d900*/  MOV R6, R21 ;  /* 0x0000001500067202 */ /* 0x002fc60000000f00 */
[----:B------:R-:W-:Y:S01]  /*10d910*/  IMAD.MOV.U32 R7, RZ, RZ, R22 ;  /* 0x000000ffff077224 */ /* 0x000fe200078e0016 */
[----:B------:R-:W-:Y:S04]  /*10d920*/  STL [R1+0x5274], R21 ;  /* 0x0052741501007387 */ /* 0x000fe80000100800 */
[----:B------:R1:W-:Y:S01]  /*10d930*/  LDGSTS.E [R4+0x46380], [R6.64], P1 ;  /* 0x4638000006047fae */ /* 0x0003e20008921844 */
[----:B------:R-:W-:-:S03]  /*10d940*/  IADD3 R18, P4, R18, R14, RZ ;  /* 0x0000000e12127210 */ /* 0x000fc60007f9e0ff */
[----:B------:R3:W-:Y:S02]  /*10d950*/  STL [R1+0x5268], R22 ;  /* 0x0052681601007387 */ /* 0x0007e40000100800 */
[----:B------:R-:W-:Y:S02]  /*10d960*/  IMAD.X R20, R20, 0x1, R0, P4 ;  /* 0x0000000114147824 */ /* 0x000fe400020e0600 */
[----:B------:R-:W-:Y:S01]  /*10d970*/  STL [R1+0x5224], R18 ;  /* 0x0052241201007387 */ /* 0x000fe20000100800 */
[----:B-1----:R-:W-:Y:S02]  /*10d980*/  IMAD.MOV.U32 R6, RZ, RZ, R18 ;  /* 0x000000ffff067224 */ /* 0x002fe400078e0012 */
[----:B------:R-:W-:Y:S01]  /*10d990*/  MOV R7, R20 ;  /* 0x0000001400077202 */ /* 0x000fe20000000f00 */
[----:B------:R-:W-:Y:S04]  /*10d9a0*/  STL [R1+0x5200], R20 ;  /* 0x0052001401007387 */ /* 0x000fe80000100800 */
[----:B------:R-:W2:Y:S04]  /*10d9b0*/  LDL.LU R24, [R1+0x5178] ;  /* 0x0051780001187983 */ /* 0x000ea80000300800 */
[----:B------:R-:W2:Y:S04]  /*10d9c0*/  LDL.LU R23, [R1+0x5184] ;  /* 0x0051840001177983 */ /* 0x000ea80000300800 */
[----:B------:R1:W-:Y:S04]  /*10d9d0*/  LDGSTS.E [R4+0x46a00], [R6.64], P2 ;  /* 0x46a0000006047fae */ /* 0x0003e80009121844 */
[----:B---3--:R-:W2:Y:S04]  /*10d9e0*/  LDL.LU R22, [R1+0x5170] ;  /* 0x0051700001167983 */ /* 0x008ea80000300800 */
[----:B------:R-:W2:Y:S01]  /*10d9f0*/  LDL.LU R21, [R1+0x517c] ;  /* 0x00517c0001157983 */ /* 0x000ea20000300800 */
[----:B----4-:R-:W-:-:S05]  /*10da00*/  IADD3 R13, P1, R13, R14, RZ ;  /* 0x0000000e0d0d7210 */ /* 0x010fca0007f3e0ff */
[----:B------:R-:W-:Y:S01]  /*10da10*/  IMAD.X R15, R15, 0x1, R0, P1 ;  /* 0x000000010f0f7824 */ /* 0x000fe200008e0600 */
[----:B-1----:R-:W-:-:S03]  /*10da20*/  MOV R6, R13 ;  /* 0x0000000d00067202 */ /* 0x002fc60000000f00 */
[----:B------:R-:W-:Y:S01]  /*10da30*/  IMAD.MOV.U32 R7, RZ, RZ, R15 ;  /* 0x000000ffff077224 */ /* 0x000fe200078e000f */
[----:B------:R-:W-:Y:S04]  /*10da40*/  STL [R1+0x5204], R13 ;  /* 0x0052040d01007387 */ /* 0x000fe80000100800 */
[----:B------:R-:W-:Y:S04]  /*10da50*/  STL [R1+0x51f8], R15 ;  /* 0x0051f80f01007387 */ /* 0x000fe80000100800 */
[----:B------:R1:W-:Y:S01]  /*10da60*/  LDGSTS.E [R4+0x46a80], [R6.64], P2 ;  /* 0x46a8000006047fae */ /* 0x0003e20009121844 */
[----:B------:R-:W-:-:S05]  /*10da70*/  IADD3 R8, P3, R8, R14, RZ ;  /* 0x0000000e08087210 */ /* 0x000fca0007f7e0ff */
[----:B------:R-:W-:Y:S01]  /*10da80*/  IMAD.X R9, R9, 0x1, R0, P3 ;  /* 0x0000000109097824 */ /* 0x000fe200018e0600 */
[----:B------:R-:W-:Y:S01]  /*10da90*/  STL [R1+0x51fc], R8 ;  /* 0x0051fc0801007387 */ /* 0x000fe20000100800 */
[----:B-1----:R-:W-:-:S03]  /*10daa0*/  IMAD.MOV.U32 R6, RZ, RZ, R8 ;  /* 0x000000ffff067224 */ /* 0x002fc600078e0008 */
[----:B------:R1:W-:Y:S01]  /*10dab0*/  STL [R1+0x51f0], R9 ;  /* 0x0051f00901007387 */ /* 0x0003e20000100800 */
[----:B------:R-:W-:Y:S02]  /*10dac0*/  MOV R7, R9 ;  /* 0x0000000900077202 */ /* 0x000fe40000000f00 */
[----:B------:R-:W-:-:S03]  /*10dad0*/  ISETP.GT.AND P1, PT, R3, 0x39, PT ;  /* 0x000000390300780c */ /* 0x000fc60003f24270 */
[----:B------:R4:W-:Y:S04]  /*10dae0*/  LDGSTS.E [R4+0x46b00], [R6.64], P2 ;  /* 0x46b0000006047fae */ /* 0x0009e80009121844 */
[----:B-1----:R-:W3:Y:S04]  /*10daf0*/  LDL.LU R9, [R1+0x5168] ;  /* 0x0051680001097983 */ /* 0x002ee80000300800 */
[----:B------:R-:W3:Y:S04]  /*10db00*/  LDL.LU R8, [R1+0x5174] ;  /* 0x0051740001087983 */ /* 0x000ee80000300800 */
[----:B------:R-:W3:Y:S04]  /*10db10*/  LDL.LU R20, [R1+0x50e8] ;  /* 0x0050e80001147983 */ /* 0x000ee80000300800 */
[----:B------:R-:W3:Y:S04]  /*10db20*/  LDL.LU R15, [R1+0x512c] ;  /* 0x00512c00010f7983 */ /* 0x000ee80000300800 */
[----:B------:R-:W3:Y:S04]  /*10db30*/  LDL.LU R18, [R1+0x50ec] ;  /* 0x0050ec0001127983 */ /* 0x000ee80000300800 */
[----:B------:R-:W3:Y:S01]  /*10db40*/  LDL.LU R13, [R1+0x50f0] ;  /* 0x0050f000010d7983 */ /* 0x000ee20000300800 */
[----:B------:R-:W-:-:S04]  /*10db50*/  SEL R5, RZ, 0x4, !P1 ;  /* 0x00000004ff057807 */ /* 0x000fc80004800000 */
[----:B------:R-:W-:Y:S02]  /*10db60*/  SEL R5, R5, RZ, !P0 ;  /* 0x000000ff05057207 */ /* 0x000fe40004000000 */
[----:B------:R-:W-:-:S05]  /*10db70*/  IADD3 R12, P3, R12, R14, RZ ;  /* 0x0000000e0c0c7210 */ /* 0x000fca0007f7e0ff */
[--C-:B------:R-:W-:Y:S01]  /*10db80*/  IMAD.X R19, R19, 0x1, R0.reuse, P3 ;  /* 0x0000000113137824 */ /* 0x100fe200018e0600 */
[----:B------:R-:W-:Y:S01]  /*10db90*/  IADD3 R10, P4, R10, R14, RZ ;  /* 0x0000000e0a0a7210 */ /* 0x000fe20007f9e0ff */
[----:B------:R-:W-:Y:S04]  /*10dba0*/  STL [R1+0x51f4], R12 ;  /* 0x0051f40c01007387 */ /* 0x000fe80000100800 */
[----:B------:R-:W-:Y:S01]  /*10dbb0*/  IMAD.X R11, R11, 0x1, R0, P4 ;  /* 0x000000010b0b7824 */ /* 0x000fe200020e0600 */
[----:B------:R1:W-:Y:S01]  /*10dbc0*/  STL [R1+0x51e8], R19 ;  /* 0x0051e81301007387 */ /* 0x0003e20000100800 */
[----:B----4-:R-:W-:Y:S01]  /*10dbd0*/  IMAD.MOV.U32 R7, RZ, RZ, R19 ;  /* 0x000000ffff077224 */ /* 0x010fe200078e0013 */
[----:B------:R-:W-:Y:S02]  /*10dbe0*/  MOV R6, R12 ;  /* 0x0000000c00067202 */ /* 0x000fe40000000f00 */
[----:B------:R-:W-:Y:S04]  /*10dbf0*/  STL [R1+0x51ac], R10 ;  /* 0x0051ac0a01007387 */ /* 0x000fe80000100800 */
[----:B------:R4:W-:Y:S04]  /*10dc00*/  STL [R1+0x5180], R11 ;  /* 0x0051800b01007387 */ /* 0x0009e80000100800 */
[----:B-1----:R-:W3:Y:S04]  /*10dc10*/  LDL.LU R19, [R1+0x50f4] ;  /* 0x0050f40001137983 */ /* 0x002ee80000300800 */
[----:B------:R-:W3:Y:S01]  /*10dc20*/  LDL.LU R12, [R1+0x50f8] ;  /* 0x0050f800010c7983 */ /* 0x000ee20000300800 */
[----:B------:R-:W-:-:S03]  /*10dc30*/  ISETP.NE.U32.AND P1, PT, R5, RZ, PT ;  /* 0x000000ff0500720c */ /* 0x000fc60003f25070 */
[----:B------:R1:W-:Y:S02]  /*10dc40*/  LDGSTS.E [R4+0x46b80], [R6.64], P2 ;  /* 0x46b8000006047fae */ /* 0x0003e40009121844 */
[----:B-1----:R-:W-:Y:S01]  /*10dc50*/  IMAD.MOV.U32 R6, RZ, RZ, R10 ;  /* 0x000000ffff067224 */ /* 0x002fe200078e000a */
[----:B------:R-:W-:Y:S02]  /*10dc60*/  MOV R7, R11 ;  /* 0x0000000b00077202 */ /* 0x000fe40000000f00 */
[----:B----4-:R-:W4:Y:S04]  /*10dc70*/  LDL.LU R11, [R1+0x50fc] ;  /* 0x0050fc00010b7983 */ /* 0x010f280000300800 */
[----:B------:R-:W4:Y:S04]  /*10dc80*/  LDL.LU R10, [R1+0x5100] ;  /* 0x00510000010a7983 */ /* 0x000f280000300800 */
[----:B------:R1:W-:Y:S01]  /*10dc90*/  LDGSTS.E [R4+0x47200], [R6.64], P1 ;  /* 0x4720000006047fae */ /* 0x0003e20008921844 */
[----:B--2---:R-:W-:-:S05]  /*10dca0*/  IADD3 R23, P2, R23, R14, RZ ;  /* 0x0000000e17177210 */ /* 0x004fca0007f5e0ff */
[----:B------:R-:W-:Y:S01]  /*10dcb0*/  IMAD.X R24, R24, 0x1, R0, P2 ;  /* 0x0000000118187824 */ /* 0x000fe200010e0600 */
[----:B-1----:R-:W-:Y:S02]  /*10dcc0*/  MOV R6, R23 ;  /* 0x0000001700067202 */ /* 0x002fe40000000f00 */
[----:B------:R-:W-:Y:S01]  /*10dcd0*/  IADD3 R21, P3, R21, R14, RZ ;  /* 0x0000000e15157210 */ /* 0x000fe20007f7e0ff */
[----:B------:R-:W-:-:S04]  /*10dce0*/  IMAD.MOV.U32 R7, RZ, RZ, R24 ;  /* 0x000000ffff077224 */ /* 0x000fc800078e0018 */
[----:B------:R-:W-:Y:S01]  /*10dcf0*/  IMAD.X R22, R22, 0x1, R0, P3 ;  /* 0x0000000116167824 */ /* 0x000fe200018e0600 */
[----:B------:R1:W-:Y:S04]  /*10dd00*/  LDGSTS.E [R4+0x47280], [R6.64], P1 ;  /* 0x4728000006047fae */ /* 0x0003e80008921844 */
[----:B------:R-:W-:Y:S04]  /*10dd10*/  STL [R1+0x5184], R23 ;  /* 0x0051841701007387 */ /* 0x000fe80000100800 */
[----:B------:R-:W-:Y:S01]  /*10dd20*/  STL [R1+0x5178], R24 ;  /* 0x0051781801007387 */ /* 0x000fe20000100800 */
[----:B-1----:R-:W-:Y:S01]  /*10dd30*/  IMAD.MOV.U32 R6, RZ, RZ, R21 ;  /* 0x000000ffff067224 */ /* 0x002fe200078e0015 */
[----:B------:R-:W-:-:S02]  /*10dd40*/  MOV R7, R22 ;  /* 0x0000001600077202 */ /* 0x000fc40000000f00 */
[----:B------:R-:W-:Y:S04]  /*10dd50*/  STL [R1+0x517c], R21 ;  /* 0x00517c1501007387 */ /* 0x000fe80000100800 */
[----:B------:R-:W-:Y:S04]  /*10dd60*/  STL [R1+0x5170], R22 ;  /* 0x0051701601007387 */ /* 0x000fe80000100800 */
[----:B------:R1:W-:Y:S01]  /*10dd70*/  LDGSTS.E [R4+0x47300], [R6.64], P1 ;  /* 0x4730000006047fae */ /* 0x0003e20008921844 */
[----:B---3--:R-:W-:-:S05]  /*10dd80*/  IADD3 R8, P3, R8, R14, RZ ;  /* 0x0000000e08087210 */ /* 0x008fca0007f7e0ff */
        /* <DEDUP_REMOVED lines=8> */
[----:B------:R-:W3:Y:S01]  /*10de10*/  LDL.LU R8, [R1+0x586c] ;  /* 0x00586c0001087983 */ /* 0x000ee20000300800 */
[----:B------:R-:W-:-:S04]  /*10de20*/  SEL R5, RZ, 0x4, !P2 ;  /* 0x00000004ff057807 */ /* 0x000fc80005000000 */
[----:B------:R-:W-:Y:S02]  /*10de30*/  SEL R5, R5, RZ, !P0 ;  /* 0x000000ff05057207 */ /* 0x000fe40004000000 */
[-C--:B------:R-:W-:Y:S02]  /*10de40*/  IADD3 R15, P1, R15, R14.reuse, RZ ;  /* 0x0000000e0f0f7210 */ /* 0x080fe40007f3e0ff */
[----:B------:R-:W-:Y:S02]  /*10de50*/  ISETP.NE.U32.AND P2, PT, R5, RZ, PT ;  /* 0x000000ff0500720c */ /* 0x000fe40003f45070 */
[----:B------:R-:W-:Y:S01]  /*10de60*/  IADD3 R13, P3, R13, R14, RZ ;  /* 0x0000000e0d0d7210 */ /* 0x000fe20007f7e0ff */
[----:B------:R-:W-:Y:S01]  /*10de70*/  IMAD.X R20, R20, 0x1, R0, P1 ;  /* 0x0000000114147824 */ /* 0x000fe200008e0600 */
[----:B--2---:R-:W-:-:S03]  /*10de80*/  MOV R6, R15 ;  /* 0x0000000f00067202 */ /* 0x004fc60000000f00 */
[----:B------:R-:W-:Y:S02]  /*10de90*/  IMAD.MOV.U32 R7, RZ, RZ, R20 ;  /* 0x000000ffff077224 */ /* 0x000fe400078e0014 */
[----:B------:R-:W-:Y:S01]  /*10dea0*/  IMAD.X R18, R18, 0x1, R0, P3 ;  /* 0x0000000112127824 */ /* 0x000fe200018e0600 */
[----:B------:R1:W-:Y:S04]  /*10deb0*/  STL [R1+0x512c], R15 ;  /* 0x00512c0f01007387 */ /* 0x0003e80000100800 */
[----:B------:R-:W-:Y:S04]  /*10dec0*/  STL [R1+0x50e8], R20 ;  /* 0x0050e81401007387 */ /* 0x000fe80000100800 */
[----:B------:R2:W-:Y:S04]  /*10ded0*/  LDGSTS.E [R4+0x47a00], [R6.64], P2 ;  /* 0x47a0000006047fae */ /* 0x0005e80009121844 */
[----:B------:R-:W-:Y:S04]  /*10dee0*/  STL [R1+0x50f0], R13 ;  /* 0x0050f00d01007387 */ /* 0x000fe80000100800 */
[----:B-1----:R-:W3:Y:S01]  /*10def0*/  LDL.LU R15, [R1+0x5864] ;  /* 0x00586400010f7983 */ /* 0x002ee20000300800 */
[----:B--2---:R-:W-:Y:S01]  /*10df00*/  IMAD.MOV.U32 R6, RZ, RZ, R13 ;  /* 0x000000ffff067224 */ /* 0x004fe200078e000d */
[----:B------:R-:W-:-:S02]  /*10df10*/  MOV R7, R18 ;  /* 0x0000001200077202 */ /* 0x000fc40000000f00 */
[----:B------:R1:W-:Y:S04]  /*10df20*/  STL [R1+0x50ec], R18 ;  /* 0x0050ec1201007387 */ /* 0x0003e80000100800 */
[----:B------:R-:W2:Y:S01]  /*10df30*/  LDL.LU R5, [R1+0x585c] ;  /* 0x00585c0001057983 */ /* 0x000ea20000300800 */
[----:B------:R-:W-:-:S03]  /*10df40*/  IADD3 R12, P1, R12, R14, RZ ;  /* 0x0000000e0c0c7210 */ /* 0x000fc60007f3e0ff */
[----:B------:R4:W-:Y:S04]  /*10df50*/  LDGSTS.E [R4+0x47a80], [R6.64], P2 ;  /* 0x47a8000006047fae */ /* 0x0009e80009121844 */
[----:B-1----:R-:W2:Y:S04]  /*10df60*/  LDL.LU R18, [R1+0x5858] ;  /* 0x0058580001127983 */ /* 0x002ea80000300800 */
[----:B------:R-:W2:Y:S04]  /*10df70*/  LDL.LU R13, [R1+0x5850] ;  /* 0x00585000010d7983 */ /* 0x000ea80000300800 */
[----:B------:R1:W-:Y:S01]  /*10df80*/  STL [R1+0x50f8], R12 ;  /* 0x0050f80c01007387 */ /* 0x0003e20000100800 */
[----:B----4-:R-:W-:-:S03]  /*10df90*/  MOV R6, R12 ;  /* 0x0000000c00067202 */ /* 0x010fc60000000f00 */
[----:B-1----:R-:W1:Y:S01]  /*10dfa0*/  S2R R12, SR_TID.X ;  /* 0x00000000000c7919 */ /* 0x002e620000002100 */
[----:B------:R-:W-:Y:S01]  /*10dfb0*/  IADD3 R10, P3, R10, R14, RZ ;  /* 0x0000000e0a0a7210 */ /* 0x000fe20007f7e0ff */
[----:B------:R-:W-:-:S04]  /*10dfc0*/  IMAD.X R19, R19, 0x1, R0, P1 ;  /* 0x0000000113137824 */ /* 0x000fc800008e0600 */
[----:B------:R-:W-:Y:S02]  /*10dfd0*/  IMAD.MOV.U32 R7, RZ, RZ, R19 ;  /* 0x000000ffff077224 */ /* 0x000fe400078e0013 */
[----:B------:R-:W-:Y:S01]  /*10dfe0*/  IMAD.X R11, R11, 0x1, R0, P3 ;  /* 0x000000010b0b7824 */ /* 0x000fe200018e0600 */
[----:B------:R-:W-:Y:S04]  /*10dff0*/  STL [R1+0x50f4], R19 ;  /* 0x0050f41301007387 */ /* 0x000fe80000100800 */
[----:B------:R4:W-:Y:S01]  /*10e000*/  LDGSTS.E [R4+0x47b00], [R6.64], P2 ;  /* 0x47b0000006047fae */ /* 0x0009e20009121844 */
[----:B------:R-:W-:-:S03]  /*10e010*/  ISETP.GT.AND P1, PT, R3, 0x2, PT ;  /* 0x000000020300780c */ /* 0x000fc60003f24270 */
[----:B------:R1:W-:Y:S04]  /*10e020*/  STL [R1+0x5100], R10 ;  /* 0x0051000a01007387 */ /* 0x0003e80000100800 */
[----:B------:R3:W-:Y:S01]  /*10e030*/  STL [R1+0x50fc], R11 ;  /* 0x0050fc0b01007387 */ /* 0x0007e20000100800 */
[----:B----4-:R-:W-:Y:S01]  /*10e040*/  IMAD.MOV.U32 R6, RZ, RZ, R10 ;  /* 0x000000ffff067224 */ /* 0x010fe200078e000a */
[----:B------:R-:W-:Y:S02]  /*10e050*/  MOV R7, R11 ;  /* 0x0000000b00077202 */ /* 0x000fe40000000f00 */
[----:B------:R-:W4:Y:S01]  /*10e060*/  LDL.LU R22, [R1+0x5848] ;  /* 0x0058480001167983 */ /* 0x000f220000300800 */
[----:B-1----:R-:W-:-:S03]  /*10e070*/  LOP3.LUT R233, R12, 0x1f, RZ, 0xc0, !PT ;  /* 0x0000001f0ce97812 */ /* 0x002fc600078ec0ff */
[----:B------:R-:W4:Y:S02]  /*10e080*/  LDL.LU R21, [R1+0x5854] ;  /* 0x0058540001157983 */ /* 0x000f240000300800 */
[----:B------:R-:W-:Y:S02]  /*10e090*/  IMAD.SHL.U32 R233, R233, 0x4, RZ ;  /* 0x00000004e9e97824 */ /* 0x000fe400078e00ff */
[----:B------:R-:W4:Y:S04]  /*10e0a0*/  LDL.LU R20, [R1+0x57e0] ;  /* 0x0057e00001147983 */ /* 0x000f280000300800 */
[----:B------:R1:W-:Y:S04]  /*10e0b0*/  LDGSTS.E [R4+0x47b80], [R6.64], P2 ;  /* 0x47b8000006047fae */ /* 0x0003e80009121844 */
[----:B------:R-:W4:Y:S01]  /*10e0c0*/  LDL.LU R12, [R1+0x57ec] ;  /* 0x0057ec00010c7983 */ /* 0x000f220000300800 */
[----:B------:R-:W-:-:S02]  /*10e0d0*/  LOP3.LUT R10, R233, 0x40, RZ, 0x3c, !PT ;  /* 0x00000040e90a7812 */ /* 0x000fc400078e3cff */
[----:B-1----:R-:W-:-:S04]  /*10e0e0*/  SEL R4, RZ, 0x4, !P1 ;  /* 0x00000004ff047807 */ /* 0x002fc80004800000 */
[----:B------:R-:W-:-:S04]  /*10e0f0*/  SEL R4, R4, RZ, !P0 ;  /* 0x000000ff04047207 */ /* 0x000fc80004000000 */
[----:B------:R-:W-:Y:S02]  /*10e100*/  ISETP.NE.U32.AND P1, PT, R4, RZ, PT ;  /* 0x000000ff0400720c */ /* 0x000fe40003f25070 */
[----:B------:R-:W-:Y:S02]  /*10e110*/  LEA R4, R146, R10, 0xf ;  /* 0x0000000a92047211 */ /* 0x000fe400078e78ff */
[----:B---3--:R-:W-:-:S05]  /*10e120*/  IADD3 R8, P2, R8, R14, RZ ;  /* 0x0000000e08087210 */ /* 0x008fca0007f5e0ff */
[----:B------:R-:W-:Y:S01]  /*10e130*/  IMAD.X R9, R9, 0x1, R0, P2 ;  /* 0x0000000109097824 */ /* 0x000fe200010e0600 */
[----:B------:R-:W-:Y:S01]  /*10e140*/  STL [R1+0x586c], R8 ;  /* 0x00586c0801007387 */ /* 0x000fe20000100800 */
[----:B------:R-:W-:-:S03]  /*10e150*/  IMAD.MOV.U32 R6, RZ, RZ, R8 ;  /* 0x000000ffff067224 */ /* 0x000fc600078e0008 */
[----:B------:R1:W-:Y:S01]  /*10e160*/  STL [R1+0x5860], R9 ;  /* 0x0058600901007387 */ /* 0x0003e20000100800 */
[----:B------:R-:W-:-:S03]  /*10e170*/  IMAD.MOV.U32 R7, RZ, RZ, R9 ;  /* 0x000000ffff077224 */ /* 0x000fc600078e0009 */
[----:B------:R-:W3:Y:S04]  /*10e180*/  LDL.LU R11, [R1+0x57d8] ;  /* 0x0057d800010b7983 */ /* 0x000ee80000300800 */
[----:B------:R-:W3:Y:S04]  /*10e190*/  LDL.LU R10, [R1+0x57e4] ;  /* 0x0057e400010a7983 */ /* 0x000ee80000300800 */
[----:B-1----:R-:W3:Y:S04]  /*10e1a0*/  LDL.LU R9, [R1+0x57d0] ;  /* 0x0057d00001097983 */ /* 0x002ee80000300800 */
[----:B------:R-:W3:Y:S04]  /*10e1b0*/  LDL.LU R8, [R1+0x57dc] ;  /* 0x0057dc0001087983 */ /* 0x000ee80000300800 */
[----:B------:R1:W-:Y:S01]  /*10e1c0*/  LDGSTS.E [R4+0x40400], [R6.64], P1 ;  /* 0x4040000006047fae */ /* 0x0003e20008921844 */
[----:B------:R-:W-:-:S02]  /*10e1d0*/  IADD3 R15, P2, R15, R14, RZ ;  /* 0x0000000e0f0f7210 */ /* 0x000fc40007f5e0ff */
[----:B--2---:R-:W-:-:S03]  /*10e1e0*/  IADD3 R5, P3, R5, R14, RZ ;  /* 0x0000000e05057210 */ /* 0x004fc60007f7e0ff */
[----:B-1----:R-:W-:Y:S01]  /*10e1f0*/  IMAD.MOV.U32 R6, RZ, RZ, R15 ;  /* 0x000000ffff067224 */ /* 0x002fe200078e000f */
[----:B------:R-:W-:Y:S01]  /*10e200*/  STL [R1+0x5864], R15 ;  /* 0x0058640f01007387 */ /* 0x000fe20000100800 */
[----:B------:R-:W-:Y:S01]  /*10e210*/  IADD3.X R18, R18, R0, RZ, P2, !PT ;  /* 0x0000000012127210 */ /* 0x000fe200017fe4ff */
[----:B------:R-:W-:-:S03]  /*10e220*/  IMAD.X R13, R13, 0x1, R0, P3 ;  /* 0x000000010d0d7824 */ /* 0x000fc600018e0600 */
[----:B------:R-:W-:Y:S01]  /*10e230*/  MOV R7, R18 ;  /* 0x0000001200077202 */ /* 0x000fe20000000f00 */
[----:B------:R1:W-:Y:S01]  /*10e240*/  STL [R1+0x5858], R18 ;  /* 0x0058581201007387 */ /* 0x0003e20000100800 */
[----:B------:R-:W-:-:S03]  /*10e250*/  ISETP.GT.AND P2, PT, R3, 0x6, PT ;  /* 0x000000060300780c */ /* 0x000fc60003f44270 */
[----:B------:R2:W-:Y:S04]  /*10e260*/  STL [R1+0x585c], R5 ;  /* 0x00585c0501007387 */ /* 0x0005e80000100800 */
[----:B------:R1:W-:Y:S04]  /*10e270*/  LDGSTS.E [R4+0x40480], [R6.64], P1 ;  /* 0x4048000006047fae */ /* 0x0003e80008921844 */
[----:B------:R2:W-:Y:S04]  /*10e280*/  STL [R1+0x5850], R13 ;  /* 0x0058500d01007387 */ /* 0x0005e80000100800 */
[----:B------:R-:W3:Y:S01]  /*10e290*/  LDL.LU R19, [R1+0x57c8] ;  /* 0x0057c80001137983 */ /* 0x000ee20000300800 */
[----:B-1----:R-:W-:-:S03]  /*10e2a0*/  IMAD.MOV.U32 R6, RZ, RZ, R5 ;  /* 0x000000ffff067224 */ /* 0x002fc600078e0005 */
[----:B------:R-:W3:Y:S01]  /*10e2b0*/  LDL.LU R18, [R1+0x57d4] ;  /* 0x0057d40001127983 */ /* 0x000ee20000300800 */
[----:B--2---:R-:W-:Y:S01]  /*10e2c0*/  SEL R5, RZ, 0x4, !P2 ;  /* 0x00000004ff057807 */ /* 0x004fe20005000000 */
[----:B------:R-:W-:Y:S02]  /*10e2d0*/  IMAD.MOV.U32 R7, RZ, RZ, R13 ;  /* 0x000000ffff077224 */ /* 0x000fe400078e000d */
[----:B------:R-:W2:Y:S01]  /*10e2e0*/  LDL.LU R15, [R1+0x5760] ;  /* 0x00576000010f7983 */ /* 0x000ea20000300800 */
[----:B------:R-:W-:-:S03]  /*10e2f0*/  SEL R5, R5, RZ, !P0 ;  /* 0x000000ff05057207 */ /* 0x000fc60004000000 */
[----:B------:R-:W2:Y:S01]  /*10e300*/  LDL.LU R13, [R1+0x576c] ;  /* 0x00576c00010d7983 */ /* 0x000ea20000300800 */
[----:B------:R-:W-:-:S03]  /*10e310*/  ISETP.NE.U32.AND P2, PT, R5, RZ, PT ;  /* 0x000000ff0500720c */ /* 0x000fc60003f45070 */
[----:B------:R1:W-:Y:S01]  /*10e320*/  LDGSTS.E [R4+0x40500], [R6.64], P1 ;  /* 0x4050000006047fae */ /* 0x0003e20008921844 */
[----:B----4-:R-:W-:-:S04]  /*10e330*/  IADD3 R21, P3, R21, R14, RZ ;  /* 0x0000000e15157210 */ /* 0x010fc80007f7e0ff */
        /* <DEDUP_REMOVED lines=14> */
[----:B------:R-:W2:Y:S04]  /*10e420*/  LDL.LU R20, [R1+0x5750] ;  /* 0x0057500001147983 */ /* 0x000ea80000300800 */
[----:B------:R-:W2:Y:S04]  /*10e430*/  LDL.LU R12, [R1+0x575c] ;  /* 0x00575c00010c7983 */ /* 0x000ea80000300800 */
[----:B------:R1:W-:Y:S01]  /*10e440*/  LDGSTS.E [R4+0x40c00], [R6.64], P2 ;  /* 0x40c0000006047fae */ /* 0x0003e20009121844 */
[----:B---3--:R-:W-:-:S04]  /*10e450*/  IADD3 R10, P1, R10, R14, RZ ;  /* 0x0000000e0a0a7210 */ /* 0x008fc80007f3e0ff */
        /* <DEDUP_REMOVED lines=14> */
[----:B------:R-:W3:Y:S04]  /*10e540*/  LDL.LU R9, [R1+0x56e0] ;  /* 0x0056e00001097983 */ /* 0x000ee80000300800 */
[----:B------:R-:W3:Y:S01]  /*10e550*/  LDL.LU R8, [R1+0x56ec] ;  /* 0x0056ec0001087983 */ /* 0x000ee20000300800 */
[----:B------:R-:W-:-:S03]  /*10e560*/  ISETP.GT.AND P1, PT, R3, 0xa, PT ;  /* 0x0000000a0300780c */ /* 0x000fc60003f24270 */
[----:B------:R1:W-:Y:S01]  /*10e570*/  LDGSTS.E [R4+0x40d00], [R6.64], P2 ;  /* 0x40d0000006047fae */ /* 0x0003e20009121844 */
[----:B------:R-:W-:-:S04]  /*10e580*/  SEL R5, RZ, 0x4, !P1 ;  /* 0x00000004ff057807 */ /* 0x000fc80004800000 */
[----:B------:R-:W-:Y:S02]  /*10e590*/  SEL R5, R5, RZ, !P0 ;  /* 0x000000ff05057207 */ /* 0x000fe40004000000 */
[----:B------:R-:W-:-:S04]  /*10e5a0*/  IADD3 R18, P3, R18, R14, RZ ;  /* 0x0000000e12127210 */ /* 0x000fc80007f7e0ff */
[----:B------:R-:W-:Y:S02]  /*10e5b0*/  IADD3.X R19, R19, R0, RZ, P3, !PT ;  /* 0x0000000013137210 */ /* 0x000fe40001ffe4ff */
[----:B--2---:R-:W-:Y:S01]  /*10e5c0*/  IADD3 R13, P4, R13, R14, RZ ;  /* 0x0000000e0d0d7210 */ /* 0x004fe20007f9e0ff */
[----:B-1----:R-:W-:Y:S01]  /*10e5d0*/  IMAD.MOV.U32 R6, RZ, RZ, R18 ;  /* 0x000000ffff067224 */ /* 0x002fe200078e0012 */
[----:B------:R-:W-:Y:S01]  /*10e5e0*/  ISETP.NE.U32.AND P1, PT, R5, RZ, PT ;  /* 0x000000ff0500720c */ /* 0x000fe20003f25070 */
[----:B------:R-:W-:Y:S01]  /*10e5f0*/  STL [R1+0x57d4], R18 ;  /* 0x0057d41201007387 */ /* 0x000fe20000100800 */
[----:B------:R-:W-:Y:S01]  /*10e600*/  MOV R7, R19 ;  /* 0x0000001300077202 */ /* 0x000fe20000000f00 */
[----:B------:R-:W-:Y:S02]  /*10e610*/  IMAD.X R15, R15, 0x1, R0, P4 ;  /* 0x000000010f0f7824 */ /* 0x000fe400020e0600 */
        /* <DEDUP_REMOVED lines=9> */
[----:B------:R-:W3:Y:S04]  /*10e6b0*/  LDL.LU R13, [R1+0x56dc] ;  /* 0x0056dc00010d7983 */ /* 0x000ee80000300800 */
        /* <DEDUP_REMOVED lines=17> */
[----:B------:R-:W3:Y:S04]  /*10e7d0*/  LDL.LU R12, [R1+0x566c] ;  /* 0x00566c00010c7983 */ /* 0x000ee80000300800 */
[----:B------:R1:W-:Y:S01]  /*10e7e0*/  LDGSTS.E [R4+0x41500], [R6.64], P1 ;  /* 0x4150000006047fae */ /* 0x0003e20008921844 */
[----:B----4-:R-:W-:-:S04]  /*10e7f0*/  IADD3 R10, P3, R10, R14, RZ ;  /* 0x0000000e0a0a7210 */ /* 0x010fc80007f7e0ff */
[----:B------:R-:W-:Y:S01]  /*10e800*/  IADD3.X R11, R11, R0, RZ, P3, !PT ;  /* 0x000000000b0b7210 */ /* 0x000fe20001ffe4ff */
[----:B-1----:R-:W-:Y:S01]  /*10e810*/  IMAD.MOV.U32 R6, RZ, RZ, R10 ;  /* 0x000000ffff067224 */ /* 0x002fe200078e000a */
[----:B---3--:R-:W-:Y:S01]  /*10e820*/  IADD3 R8, P4, R8, R14, RZ ;  /* 0x0000000e08087210 */ /* 0x008fe20007f9e0ff */
        /* <DEDUP_REMOVED lines=11> */
[----:B---3--:R-:W3:Y:S04]  /*10e8e0*/  LDL.LU R9, [R1+0x5650] ;  /* 0x0056500001097983 */ /* 0x008ee80000300800 */
[----:B------:R-:W4:Y:S01]  /*10e8f0*/  LDL.LU R8, [R1+0x565c] ;  /* 0x00565c0001087983 */ /* 0x000f220000300800 */
[----:B------:R-:W-:-:S04]  /*10e900*/  ISETP.GT.AND P2, PT, R3, 0xe, PT ;  /* 0x0000000e0300780c */ /* 0x000fc80003f44270 */
[----:B------:R-:W-:-:S04]  /*10e910*/  SEL R5, RZ, 0x4, !P2 ;  /* 0x00000004ff057807 */ /* 0x000fc80005000000 */
[----:B------:R-:W-:-:S04]  /*10e920*/  SEL R5, R5, RZ, !P0 ;  /* 0x000000ff05057207 */ /* 0x000fc80004000000 */
[----:B------:R-:W-:Y:S02]  /*10e930*/  ISETP.NE.U32.AND P2, PT, R5, RZ, PT ;  /* 0x000000ff0500720c */ /* 0x000fe40003f45070 */
[----:B------:R-:W-:-:S04]  /*10e940*/  IADD3 R18, P1, R18, R14, RZ ;  /* 0x0000000e12127210 */ /* 0x000fc80007f3e0ff */
[----:B------:R-:W-:Y:S02]  /*10e950*/  IADD3.X R19, R19, R0, RZ, P1, !PT ;  /* 0x0000000013137210 */ /* 0x000fe40000ffe4ff */
[----:B------:R-:W-:-:S05]  /*10e960*/  IADD3 R13, P3, R13, R14, RZ ;  /* 0x0000000e0d0d7210 */ /* 0x000fca0007f7e0ff */
[----:B------:R1:W-:Y:S01]  /*10e970*/  LDGSTS.E [R4+0x41c00], [R6.64], P2 ;  /* 0x41c0000006047fae */ /* 0x0003e20009121844 */
[----:B------:R-:W-:Y:S01]  /*10e980*/  ISETP.GT.AND P1, PT, R3, 0x12, PT ;  /* 0x000000120300780c */ /* 0x000fe20003f24270 */
[----:B------:R-:W-:Y:S02]  /*10e990*/  IMAD.X R15, R15, 0x1, R0, P3 ;  /* 0x000000010f0f7824 */ /* 0x000fe400018e0600 */
[----:B------:R-:W-:Y:S04]  /*10e9a0*/  STL [R1+0x56e4], R18 ;  /* 0x0056e41201007387 */ /* 0x000fe80000100800 */
[----:B------:R1:W-:Y:S02]  /*10e9b0*/  STL [R1+0x56d8], R19 ;  /* 0x0056d81301007387 */ /* 0x0003e40000100800 */
[----:B-1----:R-:W-:Y:S01]  /*10e9c0*/  IMAD.MOV.U32 R6, RZ, RZ, R18 ;  /* 0x000000ffff067224 */ /* 0x002fe200078e0012 */
[----:B------:R-:W-:Y:S01]  /*10e9d0*/  MOV R7, R19 ;  /* 0x0000001300077202 */ /* 0x000fe20000000f00 */
[----:B------:R-:W-:Y:S01]  /*10e9e0*/  STL [R1+0x56dc], R13 ;  /* 0x0056dc0d01007387 */ /* 0x000fe20000100800 */
[----:B------:R-:W-:-:S03]  /*10e9f0*/  SEL R5, RZ, 0x4, !P1 ;  /* 0x00000004ff057807 */ /* 0x000fc60004800000 */
[----:B------:R1:W-:Y:S04]  /*10ea00*/  STL [R1+0x56d0], R15 ;  /* 0x0056d00f01007387 */ /* 0x0003e80000100800 */
[----:B------:R-:W3:Y:S04]  /*10ea10*/  LDL.LU R19, [R1+0x5648] ;  /* 0x0056480001137983 */ /* 0x000ee80000300800 */
[----:B------:R1:W-:Y:S04]  /*10ea20*/  LDGSTS.E [R4+0x41c80], [R6.64], P2 ;  /* 0x41c8000006047fae */ /* 0x0003e80009121844 */
[----:B------:R-:W3:Y:S01]  /*10ea30*/  LDL.LU R18, [R1+0x5654] ;  /* 0x0056540001127983 */ /* 0x000ee20000300800 */
[----:B------:R-:W-:Y:S01]  /*10ea40*/  SEL R5, R5, RZ, !P0 ;  /* 0x000000ff05057207 */ /* 0x000fe20004000000 */
[----:B-1----:R-:W-:-:S02]  /*10ea50*/  IMAD.MOV.U32 R7, RZ, RZ, R15 ;  /* 0x000000ffff077224 */ /* 0x002fc400078e000f */
[----:B------:R-:W-:Y:S01]  /*10ea60*/  IMAD.MOV.U32 R6, RZ, RZ, R13 ;  /* 0x000000ffff067224 */ /* 0x000fe200078e000d */
[----:B------:R-:W3:Y:S04]  /*10ea70*/  LDL.LU R15, [R1+0x55e0] ;  /* 0x0055e000010f7983 */ /* 0x000ee80000300800 */
[----:B------:R-:W3:Y:S01]  /*10ea80*/  LDL.LU R13, [R1+0x55ec] ;  /* 0x0055ec00010d7983 */ /* 0x000ee20000300800 */
[----:B------:R-:W-:-:S03]  /*10ea90*/  IADD3 R21, P3, R21, R14, RZ ;  /* 0x0000000e15157210 */ /* 0x000fc60007f7e0ff */
[----:B------:R1:W-:Y:S01]  /*10eaa0*/  LDGSTS.E [R4+0x41d00], [R6.64], P2 ;  /* 0x41d0000006047fae */ /* 0x0003e20009121844 */
[----:B------:R-:W-:Y:S02]  /*10eab0*/  IADD3.X R22, R22, R0, RZ, P3, !PT ;  /* 0x0000000016167210 */ /* 0x000fe40001ffe4ff */
[----:B------:R-:W-:Y:S01]  /*10eac0*/  IADD3 R12, P4, R12, R14, RZ ;  /* 0x0000000e0c0c7210 */ /* 0x000fe20007f9e0ff */
[----:B------:R-:W-:Y:S01]  /*10ead0*/  STL [R1+0x56d4], R21 ;  /* 0x0056d41501007387 */ /* 0x000fe20000100800 */
[----:B------:R-:W-:Y:S01]  /*10eae0*/  ISETP.NE.U32.AND P1, PT, R5, RZ, PT ;  /* 0x000000ff0500720c */ /* 0x000fe20003f25070 */
[----:B-1----:R-:W-:Y:S01]  /*10eaf0*/  IMAD.MOV.U32 R6, RZ, RZ, R21 ;  /* 0x000000ffff067224 */ /* 0x002fe200078e0015 */
[----:B------:R-:W-:Y:S01]  /*10eb00*/  MOV R7, R22 ;  /* 0x0000001600077202 */ /* 0x000fe20000000f00 */
        /* <DEDUP_REMOVED lines=12> */
[----:B--2---:R-:W-:-:S04]  /*10ebd0*/  IADD3 R10, P2, R10, R14, RZ ;  /* 0x0000000e0a0a7210 */ /* 0x004fc80007f5e0ff */
[----:B------:R-:W-:Y:S01]  /*10ebe0*/  IADD3.X R11, R11, R0, RZ, P2, !PT ;  /* 0x000000000b0b7210 */ /* 0x000fe200017fe4ff */
[----:B-1----:R-:W-:Y:S01]  /*10ebf0*/  IMAD.MOV.U32 R6, RZ, RZ, R10 ;  /* 0x000000ffff067224 */ /* 0x002fe200078e000a */
[----:B----4-:R-:W-:Y:S01]  /*10ec00*/  IADD3 R8, P3, R8, R14, RZ ;  /* 0x0000000e08087210 */ /* 0x010fe20007f7e0ff */
[----:B------:R-:W-:Y:S01]  /*10ec10*/  STL [R1+0x5664], R10 ;  /* 0x0056640a01007387 */ /* 0x000fe20000100800 */
[----:B------:R-:W-:-:S03]  /*10ec20*/  MOV R7, R11 ;  /* 0x0000000b00077202 */ /* 0x000fc60000000f00 */
[----:B---3--:R-:W-:Y:S01]  /*10ec30*/  IMAD.X R9, R9, 0x1, R0, P3 ;  /* 0x0000000109097824 */ /* 0x008fe200018e0600 */
        /* <DEDUP_REMOVED lines=8> */
[----:B--2---:R-:W2:Y:S04]  /*10ecc0*/  LDL.LU R9, [R1+0x5560] ;  /* 0x0055600001097983 */ /* 0x004ea80000300800 */
[----:B------:R-:W3:Y:S01]  /*10ecd0*/  LDL.LU R8, [R1+0x556c] ;  /* 0x00556c0001087983 */ /* 0x000ee20000300800 */
[----:B------:R-:W-:-:S03]  /*10ece0*/  ISETP.GT.AND P2, PT, R3, 0x16, PT ;  /* 0x000000160300780c */ /* 0x000fc60003f44270 */
[----:B------:R1:W-:Y:S01]  /*10ecf0*/  LDGSTS.E [R4+0x42500], [R6.64], P1 ;  /* 0x4250000006047fae */ /* 0x0003e20008921844 */
[----:B------:R-:W-:-:S04]  /*10ed00*/  SEL R5, RZ, 0x4, !P2 ;  /* 0x00000004ff057807 */ /* 0x000fc80005000000 */
[----:B------:R-:W-:Y:S02]  /*10ed10*/  SEL R5, R5, RZ, !P0 ;  /* 0x000000ff05057207 */ /* 0x000fe40004000000 */
[----:B------:R-:W-:-:S04]  /*10ed20*/  IADD3 R18, P3, R18, R14, RZ ;  /* 0x0000000e12127210 */ /* 0x000fc80007f7e0ff */
[----:B------:R-:W-:Y:S01]  /*10ed30*/  IADD3.X R19, R19, R0, RZ, P3, !PT ;  /* 0x0000000013137210 */ /* 0x000fe20001ffe4ff */
[----:B-1----:R-:W-:Y:S01]  /*10ed40*/  IMAD.MOV.U32 R6, RZ, RZ, R18 ;  /* 0x000000ffff067224 */ /* 0x002fe200078e0012 */
[----:B------:R-:W-:Y:S02]  /*10ed50*/  ISETP.NE.U32.AND P2, PT, R5, RZ, PT ;  /* 0x000000ff0500720c */ /* 0x000fe40003f45070 */
        /* <DEDUP_REMOVED lines=8> */
[----:B-1----:R-:W2:Y:S01]  /*10ede0*/  LDL.LU R19, [R1+0x5558] ;  /* 0x0055580001137983 */ /* 0x002ea20000300800 */
[----:B------:R-:W-:-:S03]  /*10edf0*/  IMAD.MOV.U32 R7, RZ, RZ, R15 ;  /* 0x000000ffff077224 */ /* 0x000fc600078e000f */
[----:B------:R-:W2:Y:S01]  /*10ee00*/  LDL.LU R18, [R1+0x5564] ;  /* 0x0055640001127983 */ /* 0x000ea20000300800 */
[----:B------:R-:W-:-:S03]  /*10ee10*/  IMAD.MOV.U32 R6, RZ, RZ, R13 ;  /* 0x000000ffff067224 */ /* 0x000fc600078e000d */
[----:B------:R-:W2:Y:S04]  /*10ee20*/  LDL.LU R15, [R1+0x5550] ;  /* 0x00555000010f7983 */ /* 0x000ea80000300800 */
[----:B------:R-:W2:Y:S04]  /*10ee30*/  LDL.LU R13, [R1+0x555c] ;  /* 0x00555c00010d7983 */ /* 0x000ea80000300800 */
        /* <DEDUP_REMOVED lines=12> */
[----:B-1----:R-:W2:Y:S04]  /*10ef00*/  LDL.LU R22, [R1+0x5548] ;  /* 0x0055480001167983 */ /* 0x002ea80000300800 */
[----:B------:R-:W2:Y:S01]  /*10ef10*/  LDL.LU R21, [R1+0x5554] ;  /* 0x0055540001157983 */ /* 0x000ea20000300800 */
[----:B------:R-:W-:-:S02]  /*10ef20*/  IMAD.MOV.U32 R7, RZ, RZ, R20 ;  /* 0x000000ffff077224 */ /* 0x000fc400078e0014 */
[----:B------:R-:W-:Y:S01]  /*10ef30*/  IMAD.MOV.U32 R6, RZ, RZ, R12 ;  /* 0x000000ffff067224 */ /* 0x000fe200078e000c */
[----:B------:R-:W2:Y:S04]  /*10ef40*/  LDL.LU R20, [R1+0x54e0] ;  /* 0x0054e00001147983 */ /* 0x000ea80000300800 */
[----:B------:R-:W2:Y:S04]  /*10ef50*/  LDL.LU R12, [R1+0x54ec] ;  /* 0x0054ec00010c7983 */ /* 0x000ea80000300800 */
[----:B------:R1:W-:Y:S01]  /*10ef60*/  LDGSTS.E [R4+0x42d00], [R6.64], P2 ;  /* 0x42d0000006047fae */ /* 0x0003e20009121844 */
[----:B----4-:R-:W-:-:S04]  /*10ef70*/  IADD3 R10, P3, R10, R14, RZ ;  /* 0x0000000e0a0a7210 */ /* 0x010fc80007f7e0ff */
[----:B------:R-:W-:Y:S01]  /*10ef80*/  IADD3.X R11, R11, R0, RZ, P3, !PT ;  /* 0x000000000b0b7210 */ /* 0x000fe20001ffe4ff */
[----:B-1----:R-:W-:Y:S01]  /*10ef90*/  IMAD.MOV.U32 R6, RZ, RZ, R10 ;  /* 0x000000ffff067224 */ /* 0x002fe200078e000a */
[----:B---3--:R-:W-:Y:S01]  /*10efa0*/  IADD3 R8, P4, R8, R14, RZ ;  /* 0x0000000e08087210 */ /* 0x008fe20007f9e0ff */
[----:B------:R-:W-:Y:S01]  /*10efb0*/  STL [R1+0x55d4], R10 ;  /* 0x0055d40a01007387 */ /* 0x000fe20000100800 */
[----:B------:R-:W-:-:S03]  /*10efc0*/  MOV R7, R11 ;  /* 0x0000000b00077202 */ /* 0x000fc60000000f00 */
[----:B--2---:R-:W-:Y:S01]  /*10efd0*/  IMAD.X R9, R9, 0x1, R0, P4 ;  /* 0x0000000109097824 */ /* 0x004fe200020e0600 */
        /* <DEDUP_REMOVED lines=10> */
[----:B------:R-:W-:-:S04]  /*10f080*/  ISETP.GT.AND P1, PT, R3, 0x1a, PT ;  /* 0x0000001a0300780c */ /* 0x000fc80003f24270 */
[----:B------:R-:W-:-:S04]  /*10f090*/  SEL R5, RZ, 0x4, !P1 ;  /* 0x00000004ff057807 */ /* 0x000fc80004800000 */
[----:B------:R-:W-:-:S04]  /*10f0a0*/  SEL R5, R5, RZ, !P0 ;  /* 0x000000ff05057207 */ /* 0x000fc80004000000 */
[----:B------:R-:W-:Y:S02]  /*10f0b0*/  ISETP.NE.U32.AND P1, PT, R5, RZ, PT ;  /* 0x000000ff0500720c */ /* 0x000fe40003f25070 */
[----:B------:R-:W-:-:S11]  /*10f0c0*/  IADD3 R18, P2, R18, R14, RZ ;  /* 0x0000000e12127210 */ /* 0x000fd60007f5e0ff */
[----:B------:R1:W-:Y:S01]  /*10f0d0*/  LDGSTS.E [R4+0x43400], [R6.64], P1 ;  /* 0x4340000006047fae */ /* 0x0003e20008921844 */
[----:B------:R-:W-:Y:S02]  /*10f0e0*/  IADD3.X R19, R19, R0, RZ, P2, !PT ;  /* 0x0000000013137210 */ /* 0x000fe400017fe4ff */
[----:B------:R-:W-:Y:S01]  /*10f0f0*/  IADD3 R13, P3, R13, R14, RZ ;  /* 0x0000000e0d0d7210 */ /* 0x000fe20007f7e0ff */
[----:B------:R-:W-:Y:S01]  /*10f100*/  STL [R1+0x5564], R18 ;  /* 0x0055641201007387 */ /* 0x000fe20000100800 */
[----:B------:R-:W-:-:S03]  /*10f110*/  ISETP.GT.AND P2, PT, R3, 0x1e, PT ;  /* 0x0000001e0300780c */ /* 0x000fc60003f44270 */
[----:B------:R-:W-:Y:S01]  /*10f120*/  IMAD.X R15, R15, 0x1, R0, P3 ;  /* 0x000000010f0f7824 */ /* 0x000fe200018e0600 */
[----:B-1----:R-:W-:Y:S01]  /*10f130*/  MOV R7, R19 ;  /* 0x0000001300077202 */ /* 0x002fe20000000f00 */
[----:B------:R-:W-:Y:S01]  /*10f140*/  IMAD.MOV.U32 R6, RZ, RZ, R18 ;  /* 0x000000ffff067224 */ /* 0x000fe200078e0012 */
[----:B------:R1:W-:Y:S01]  /*10f150*/  STL [R1+0x5558], R19 ;  /* 0x0055581301007387 */ /* 0x0003e20000100800 */
[----:B------:R-:W-:-:S03]  /*10f160*/  SEL R5, RZ, 0x4, !P2 ;  /* 0x00000004ff057807 */ /* 0x000fc60005000000 */
[----:B------:R-:W-:Y:S04]  /*10f170*/  STL [R1+0x555c], R13 ;  /* 0x00555c0d01007387 */ /* 0x000fe80000100800 */
        /* <DEDUP_REMOVED lines=8> */
[----:B------:R-:W2:Y:S04]  /*10f200*/  LDL.LU R15, [R1+0x5460] ;  /* 0x00546000010f7983 */ /* 0x000ea80000300800 */
[----:B------:R-:W2:Y:S01]  /*10f210*/  LDL.LU R13, [R1+0x546c] ;  /* 0x00546c00010d7983 */ /* 0x000ea20000300800 */
        /* <DEDUP_REMOVED lines=39> */
[----:B------:R-:W-:-:S04]  /*10f490*/  SEL R5, R5, RZ, !P0 ;  /* 0x000000ff05057207 */ /* 0x000fc80004000000 */
[----:B------:R-:W-:Y:S02]  /*10f4a0*/  ISETP.NE.U32.AND P1, PT, R5, RZ, PT ;  /* 0x000000ff0500720c */ /* 0x000fe40003f25070 */
[----:B------:R-:W-:-:S04]  /*10f4b0*/  IADD3 R18, P3, R18, R14, RZ ;  /* 0x0000000e12127210 */ /* 0x000fc80007f7e0ff */
        /* <DEDUP_REMOVED lines=27> */
[----:B-1----:R-:W2:Y:S04]  /*10f670*/  LDL.LU R22, [R1+0x53c8] ;  /* 0x0053c80001167983 */ /* 0x002ea80000300800 */
[----:B------:R1:W-:Y:S04]  /*10f680*/  LDGSTS.E [R4+0x44480], [R6.64], P1 ;  /* 0x4448000006047fae */ /* 0x0003e80008921844 */
[----:B------:R-:W2:Y:S01]  /*10f690*/  LDL.LU R21, [R1+0x53d4] ;  /* 0x0053d40001157983 */ /* 0x000ea20000300800 */
[----:B-1----:R-:W-:-:S02]  /*10f6a0*/  IMAD.MOV.U32 R7, RZ, RZ, R20 ;  /* 0x000000ffff077224 */ /* 0x002fc400078e0014 */
        /* <DEDUP_REMOVED lines=37> */
[----:B------:R1:W-:Y:S01]  /*10f900*/  STL [R1+0x53d0], R15 ;  /* 0x0053d00f01007387 */ /* 0x0003e20000100800 */
[----:B------:R-:W-:-:S03]  /*10f910*/  SEL R5, R5, RZ, !P0 ;  /* 0x000000ff05057207 */ /* 0x000fc60004000000 */
[----:B------:R1:W-:Y:S04]  /*10f920*/  LDGSTS.E [R4+0x44c80], [R6.64], P2 ;  /* 0x44c8000006047fae */ /* 0x0003e80009121844 */
[----:B-1----:R-:W2:Y:S04]  /*10f930*/  LDL.LU R19, [R1+0x5348] ;  /* 0x0053480001137983 */ /* 0x002ea80000300800 */
[----:B------:R-:W2:Y:S01]  /*10f940*/  LDL.LU R18, [R1+0x5354] ;  /* 0x0053540001127983 */ /* 0x000ea20000300800 */
[----:B------:R-:W-:Y:S02]  /*10f950*/  IMAD.MOV.U32 R6, RZ, RZ, R13 ;  /* 0x000000ffff067224 */ /* 0x000fe400078e000d */
[----:B------:R-:W-:-:S02]  /*10f960*/  IMAD.MOV.U32 R7, RZ, RZ, R15 ;  /* 0x000000ffff077224 */ /* 0x000fc400078e000f */
[----:B------:R-:W2:Y:S01]  /*10f970*/  LDL.LU R15, [R1+0x52e0] ;  /* 0x0052e000010f7983 */ /* 0x000ea20000300800 */
[----:B------:R-:W-:-:S03]  /*10f980*/  ISETP.NE.U32.AND P1, PT, R5, RZ, PT ;  /* 0x000000ff0500720c */ /* 0x000fc60003f25070 */
[----:B------:R-:W2:Y:S04]  /*10f990*/  LDL.LU R13, [R1+0x52ec] ;  /* 0x0052ec00010d7983 */ /* 0x000ea80000300800 */
[----:B------:R1:W-:Y:S01]  /*10f9a0*/  LDGSTS.E [R4+0x44d00], [R6.64], P2 ;  /* 0x44d0000006047fae */ /* 0x0003e20009121844 */
[----:B------:R-:W-:-:S04]  /*10f9b0*/  IADD3 R21, P3, R21, R14, RZ ;  /* 0x0000000e15157210 */ /* 0x000fc80007f7e0ff */
[----:B------:R-:W-:Y:S01]  /*10f9c0*/  IADD3.X R22, R22, R0, RZ, P3, !PT ;  /* 0x0000000016167210 */ /* 0x000fe20001ffe4ff */
[----:B------:R-:W-:Y:S01]  /*10f9d0*/  STL [R1+0x53d4], R21 ;  /* 0x0053d41501007387 */ /* 0x000fe20000100800 */
[----:B------:R-:W-:Y:S01]  /*10f9e0*/  IADD3 R12, P4, R12, R14, RZ ;  /* 0x0000000e0c0c7210 */ /* 0x000fe20007f9e0ff */
[----:B-1----:R-:W-:Y:S01]  /*10f9f0*/  IMAD.MOV.U32 R6, RZ, RZ, R21 ;  /* 0x000000ffff067224 */ /* 0x002fe200078e0015 */
[----:B------:R-:W-:-:S03]  /*10fa00*/  MOV R7, R22 ;  /* 0x0000001600077202 */ /* 0x000fc60000000f00 */
        /* <DEDUP_REMOVED lines=37> */
[----:B------:R-:W-:Y:S02]  /*10fc60*/  IADD3 R13, P4, R13, R14, RZ ;  /* 0x0000000e0d0d7210 */ /* 0x000fe40007f9e0ff */
[----:B------:R-:W-:Y:S01]  /*10fc70*/  MOV R7, R19 ;  /* 0x0000001300077202 */ /* 0x000fe20000000f00 */
[----:B------:R-:W-:Y:S02]  /*10fc80*/  STL [R1+0x5354], R18 ;  /* 0x0053541201007387 */ /* 0x000fe40000100800 */
[----:B------:R-:W-:Y:S02]  /*10fc90*/  IMAD.X R15, R15, 0x1, R0, P4 ;  /* 0x000000010f0f7824 */ /* 0x000fe400020e0600 */
        /* <DEDUP_REMOVED lines=25> */
[----:B------:R-:W-:Y:S02]  /*10fe30*/  IMAD.MOV.U32 R7, RZ, RZ, R20 ;  /* 0x000000ffff077224 */ /* 0x000fe400078e0014 */
        /* <DEDUP_REMOVED lines=23> */
[----:B------:R-:W-:Y:S11]  /*10ffb0*/  ISETP.NE.U32.AND P1, PT, R5, RZ, PT ;  /* 0x000000ff0500720c */ /* 0x000ff60003f25070 */
[----:B------:R-:W-:Y:S02]  /*10ffc0*/  @!UPT UIADD3 URZ, URZ, URZ, URZ ;  /* 0x0000003f3f3ff290 */ /* 0x000fe4000fffe03f */
        /* <DEDUP_REMOVED lines=8> */
[----:B------:R1:W-:Y:S01]  /*110050*/  STL [R1+0x5258], R19 ;  /* 0x0052581301007387 */ /* 0x0003e20000100800 */
[----:B------:R-:W-:-:S03]  /*110060*/  ISETP.GT.AND P2, PT, R3, 0x36, PT ;  /* 0x000000360300780c */ /* 0x000fc60003f44270 */
[----:B------:R-:W-:Y:S04]  /*110070*/  STL [R1+0x525c], R13 ;  /* 0x00525c0d01007387 */ /* 0x000fe80000100800 */
[----:B------:R1:W-:Y:S01]  /*110080*/  STL [R1+0x5250], R15 ;  /* 0x0052500f01007387 */ /* 0x0003e20000100800 */
[----:B------:R-:W-:-:S03]  /*110090*/  SEL R5, RZ, 0x4, !P2 ;  /* 0x00000004ff057807 */ /* 0x000fc60005000000 */
[----:B------:R1:W-:Y:S04]  /*1100a0*/  LDGSTS.E [R4+0x46480], [R6.64], P1 ;  /* 0x4648000006047fae */ /* 0x0003e80008921844 */
[----:B-1----:R-:W2:Y:S04]  /*1100b0*/  LDL.LU R19, [R1+0x51c8] ;  /* 0x0051c80001137983 */ /* 0x002ea80000300800 */
[----:B------:R-:W2:Y:S01]  /*1100c0*/  LDL.LU R18, [R1+0x51d4] ;  /* 0x0051d40001127983 */ /* 0x000ea20000300800 */
[----:B------:R-:W-:Y:S02]  /*1100d0*/  IMAD.MOV.U32 R6, RZ, RZ, R13 ;  /* 0x000000ffff067224 */ /* 0x000fe400078e000d */
[----:B------:R-:W-:-:S02]  /*1100e0*/  IMAD.MOV.U32 R7, RZ, RZ, R15 ;  /* 0x000000ffff077224 */ /* 0x000fc400078e000f */
[----:B------:R-:W2:Y:S01]  /*1100f0*/  LDL.LU R15, [R1+0x5160] ;  /* 0x00516000010f7983 */ /* 0x000ea20000300800 */
[----:B------:R-:W-:-:S03]  /*110100*/  SEL R5, R5, RZ, !P0 ;  /* 0x000000ff05057207 */ /* 0x000fc60004000000 */
[----:B------:R-:W2:Y:S04]  /*110110*/  LDL.LU R13, [R1+0x516c] ;  /* 0x00516c00010d7983 */ /* 0x000ea80000300800 */
[----:B------:R1:W-:Y:S01]  /*110120*/  LDGSTS.E [R4+0x46500], [R6.64], P1 ;  /* 0x4650000006047fae */ /* 0x0003e20008921844 */
[----:B------:R-:W-:-:S04]  /*110130*/  IADD3 R21, P3, R21, R14, RZ ;  /* 0x0000000e15157210 */ /* 0x000fc80007f7e0ff */
[----:B------:R-:W-:Y:S01]  /*110140*/  IADD3.X R22, R22, R0, RZ, P3, !PT ;  /* 0x0000000016167210 */ /* 0x000fe20001ffe4ff */
[----:B------:R-:W-:Y:S01]  /*110150*/  STL [R1+0x5254], R21 ;  /* 0x0052541501007387 */ /* 0x000fe20000100800 */
[----:B-1----:R-:W-:Y:S02]  /*110160*/  IMAD.MOV.U32 R6, RZ, RZ, R21 ;  /* 0x000000ffff067224 */ /* 0x002fe400078e0015 */
[----:B------:R-:W-:Y:S02]  /*110170*/  MOV R7, R22 ;  /* 0x0000001600077202 */ /* 0x000fe40000000f00 */
[----:B------:R-:W-:Y:S01]  /*110180*/  IADD3 R12, P4, R12, R14, RZ ;  /* 0x0000000e0c0c7210 */ /* 0x000fe20007f9e0ff */
[----:B------:R1:W-:Y:S01]  /*110190*/  STL [R1+0x5248], R22 ;  /* 0x0052481601007387 */ /* 0x0003e20000100800 */
[----:B------:R-:W-:-:S03]  /*1101a0*/  ISETP.NE.U32.AND P2, PT, R5, RZ, PT ;  /* 0x000000ff0500720c */ /* 0x000fc60003f45070 */
[----:B------:R-:W-:Y:S01]  /*1101b0*/  IMAD.X R20, R20, 0x1, R0, P4 ;  /* 0x0000000114147824 */ /* 0x000fe200020e0600 */
[----:B------:R1:W-:Y:S04]  /*1101c0*/  STL [R1+0x51ec], R12 ;  /* 0x0051ec0c01007387 */ /* 0x0003e80000100800 */
[----:B------:R1:W-:Y:S04]  /*1101d0*/  LDGSTS.E [R4+0x46580], [R6.64], P1 ;  /* 0x4658000006047fae */ /* 0x0003e80008921844 */
[----:B------:R-:W-:Y:S04]  /*1101e0*/  STL [R1+0x51e0], R20 ;  /* 0x0051e01401007387 */ /* 0x000fe80000100800 */
[----:B------:R-:W2:Y:S04]  /*1101f0*/  LDL.LU R24, [R1+0x5158] ;  /* 0x0051580001187983 */ /* 0x000ea80000300800 */
[----:B------:R-:W2:Y:S01]  /*110200*/  LDL.LU R23, [R1+0x5164] ;  /* 0x0051640001177983 */ /* 0x000ea20000300800 */
[----:B-1----:R-:W-:-:S02]  /*110210*/  IMAD.MOV.U32 R6, RZ, RZ, R12 ;  /* 0x000000ffff067224 */ /* 0x002fc400078e000c */
[----:B------:R-:W-:Y:S01]  /*110220*/  IMAD.MOV.U32 R7, RZ, RZ, R20 ;  /* 0x000000ffff077224 */ /* 0x000fe200078e0014 */
[----:B------:R-:W2:Y:S04]  /*110230*/  LDL.LU R22, [R1+0x5150] ;  /* 0x0051500001167983 */ /* 0x000ea80000300800 */
[----:B------:R-:W2:Y:S04]  /*110240*/  LDL.LU R21, [R1+0x515c] ;  /* 0x00515c0001157983 */ /* 0x000ea80000300800 */
[----:B------:R1:W-:Y:S01]  /*110250*/  LDGSTS.E [R4+0x46c00], [R6.64], P2 ;  /* 0x46c0000006047fae */ /* 0x0003e20009121844 */
[----:B----4-:R-:W-:-:S04]  /*110260*/  IADD3 R10, P1, R10, R14, RZ ;  /* 0x0000000e0a0a7210 */ /* 0x010fc80007f3e0ff */
[----:B------:R-:W-:Y:S02]  /*110270*/  IADD3.X R11, R11, R0, RZ, P1, !PT ;  /* 0x000000000b0b7210 */ /* 0x000fe40000ffe4ff */
[----:B---3--:R-:W-:Y:S01]  /*110280*/  IADD3 R8, P3, R8, R14, RZ ;  /* 0x0000000e08087210 */ /* 0x008fe20007f7e0ff */
[----:B------:R-:W-:Y:S04]  /*110290*/  STL [R1+0x51e4], R10 ;  /* 0x0051e40a01007387 */ /* 0x000fe80000100800 */
[----:B--2---:R-:W-:Y:S01]  /*1102a0*/  IMAD.X R9, R9, 0x1, R0, P3 ;  /* 0x0000000109097824 */ /* 0x004fe200018e0600 */
[----:B------:R2:W-:Y:S01]  /*1102b0*/  STL [R1+0x51d8], R11 ;  /* 0x0051d80b01007387 */ /* 0x0005e20000100800 */
[----:B-1----:R-:W-:-:S03]  /*1102c0*/  MOV R7, R11 ;  /* 0x0000000b00077202 */ /* 0x002fc60000000f00 */
[----:B------:R-:W-:Y:S04]  /*1102d0*/  STL [R1+0x51dc], R8 ;  /* 0x0051dc0801007387 */ /* 0x000fe80000100800 */
[----:B------:R1:W-:Y:S04]  /*1102e0*/  STL [R1+0x51d0], R9 ;  /* 0x0051d00901007387 */ /* 0x0003e80000100800 */
[----:B------:R-:W3:Y:S04]  /*1102f0*/  LDL.LU R12, [R1+0x5148] ;  /* 0x00514800010c7983 */ /* 0x000ee80000300800 */
[----:B--2---:R-:W2:Y:S01]  /*110300*/  LDL.LU R11, [R1+0x5154] ;  /* 0x00515400010b7983 */ /* 0x004ea20000300800 */
[----:B------:R-:W-:-:S03]  /*110310*/  IMAD.MOV.U32 R6, RZ, RZ, R10 ;  /* 0x000000ffff067224 */ /* 0x000fc600078e000a */
[----:B------:R-:W4:Y:S04]  /*110320*/  LDL.LU R20, [R1+0x50e0] ;  /* 0x0050e00001147983 */ /* 0x000f280000300800 */
[----:B------:R1:W-:Y:S02]  /*110330*/  LDGSTS.E [R4+0x46c80], [R6.64], P2 ;  /* 0x46c8000006047fae */ /* 0x0003e40009121844 */
[----:B-1----:R-:W-:Y:S02]  /*110340*/  IMAD.MOV.U32 R7, RZ, RZ, R9 ;  /* 0x000000ffff077224 */ /* 0x002fe400078e0009 */
[----:B------:R-:W4:Y:S01]  /*110350*/  LDL.LU R9, [R1+0x5104] ;  /* 0x0051040001097983 */ /* 0x000f220000300800 */
[----:B------:R-:W-:-:S03]  /*110360*/  IMAD.MOV.U32 R6, RZ, RZ, R8 ;  /* 0x000000ffff067224 */ /* 0x000fc600078e0008 */
[----:B------:R-:W4:Y:S04]  /*110370*/  LDL.LU R10, [R1+0x50d8] ;  /* 0x0050d800010a7983 */ /* 0x000f280000300800 */
[----:B------:R-:W4:Y:S01]  /*110380*/  LDL.LU R8, [R1+0x50e4] ;  /* 0x0050e40001087983 */ /* 0x000f220000300800 */
[----:B------:R-:W-:-:S03]  /*110390*/  ISETP.GT.AND P1, PT, R3, 0x3a, PT ;  /* 0x0000003a0300780c */ /* 0x000fc60003f24270 */
[----:B------:R1:W-:Y:S01]  /*1103a0*/  LDGSTS.E [R4+0x46d00], [R6.64], P2 ;  /* 0x46d0000006047fae */ /* 0x0003e20009121844 */
[----:B------:R-:W-:Y:S02]  /*1103b0*/  SEL R5, RZ, 0x4, !P1 ;  /* 0x00000004ff057807 */ /* 0x000fe40004800000 */
[----:B------:R-:W-:Y:S02]  /*1103c0*/  IADD3 R18, P3, R18, R14, RZ ;  /* 0x0000000e12127210 */ /* 0x000fe40007f7e0ff */
[----:B------:R-:W-:Y:S02]  /*1103d0*/  SEL R5, R5, RZ, !P0 ;  /* 0x000000ff05057207 */ /* 0x000fe40004000000 */
[----:B------:R-:W-:Y:S02]  /*1103e0*/  IADD3.X R19, R19, R0, RZ, P3, !PT ;  /* 0x0000000013137210 */ /* 0x000fe40001ffe4ff */
[----:B------:R-:W-:Y:S01]  /*1103f0*/  ISETP.NE.U32.AND P1, PT, R5, RZ, PT ;  /* 0x000000ff0500720c */ /* 0x000fe20003f25070 */
[----:B-1----:R-:W-:Y:S01]  /*110400*/  IMAD.MOV.U32 R6, RZ, RZ, R18 ;  /* 0x000000ffff067224 */ /* 0x002fe200078e0012 */
[----:B------:R-:W-:-:S02]  /*110410*/  MOV R7, R19 ;  /* 0x0000001300077202 */ /* 0x000fc40000000f00 */
[----:B------:R-:W-:Y:S01]  /*110420*/  IADD3 R13, P4, R13, R14, RZ ;  /* 0x0000000e0d0d7210 */ /* 0x000fe20007f9e0ff */
[----:B------:R-:W-:Y:S04]  /*110430*/  STL [R1+0x51d4], R18 ;  /* 0x0051d41201007387 */ /* 0x000fe80000100800 */
[----:B------:R-:W-:Y:S01]  /*110440*/  IMAD.X R15, R15, 0x1, R0, P4 ;  /* 0x000000010f0f7824 */ /* 0x000fe200020e0600 */
[----:B------:R1:W-:Y:S04]  /*110450*/  STL [R1+0x51c8], R19 ;  /* 0x0051c81301007387 */ /* 0x0003e80000100800 */
[----:B------:R-:W-:Y:S04]  /*110460*/  STL [R1+0x516c], R13 ;  /* 0x00516c0d01007387 */ /* 0x000fe80000100800 */
[----:B------:R1:W-:Y:S04]  /*110470*/  LDGSTS.E [R4+0x46d80], [R6.64], P2 ;  /* 0x46d8000006047fae */ /* 0x0003e80009121844 */
[----:B------:R1:W-:Y:S04]  /*110480*/  STL [R1+0x5160], R15 ;  /* 0x0051600f01007387 */ /* 0x0003e80000100800 */
[----:B-1----:R-:W4:Y:S01]  /*110490*/  LDL.LU R19, [R1+0x50d0] ;  /* 0x0050d00001137983 */ /* 0x002f220000300800 */
[----:B------:R-:W-:-:S03]  /*1104a0*/  IMAD.MOV.U32 R6, RZ, RZ, R13 ;  /* 0x000000ffff067224 */ /* 0x000fc600078e000d */
[----:B------:R-:W4:Y:S01]  /*1104b0*/  LDL.LU R18, [R1+0x50dc] ;  /* 0x0050dc0001127983 */ /* 0x000f220000300800 */
[----:B------:R-:W-:-:S03]  /*1104c0*/  IMAD.MOV.U32 R7, RZ, RZ, R15 ;  /* 0x000000ffff077224 */ /* 0x000fc600078e000f */
[----:B------:R-:W4:Y:S04]  /*1104d0*/  LDL.LU R15, [R1+0x50c8] ;  /* 0x0050c800010f7983 */ /* 0x000f280000300800 */
[----:B------:R-:W4:Y:S04]  /*1104e0*/  LDL.LU R13, [R1+0x50d4] ;  /* 0x0050d400010d7983 */ /* 0x000f280000300800 */
[----:B------:R1:W-:Y:S01]  /*1104f0*/  LDGSTS.E [R4+0x47400], [R6.64], P1 ;  /* 0x4740000006047fae */ /* 0x0003e20008921844 */
[----:B------:R-:W-:-:S04]  /*110500*/  IADD3 R23, P2, R23, R14, RZ ;  /* 0x0000000e17177210 */ /* 0x000fc80007f5e0ff */
[----:B------:R-:W-:Y:S02]  /*110510*/  IADD3.X R24, R24, R0, RZ, P2, !PT ;  /* 0x0000000018187210 */ /* 0x000fe400017fe4ff */
[----:B------:R-:W-:Y:S01]  /*110520*/  IADD3 R21, P3, R21, R14, RZ ;  /* 0x0000000e15157210 */ /* 0x000fe20007f7e0ff */
[----:B-1----:R-:W-:Y:S01]  /*110530*/  IMAD.MOV.U32 R6, RZ, RZ, R23 ;  /* 0x000000ffff067224 */ /* 0x002fe200078e0017 */
[----:B------:R-:W-:-:S03]  /*110540*/  MOV R7, R24 ;  /* 0x0000001800077202 */ /* 0x000fc60000000f00 */
[----:B------:R-:W-:Y:S02]  /*110550*/  IMAD.X R22, R22, 0x1, R0, P3 ;  /* 0x0000000116167824 */ /* 0x000fe400018e0600 */
[----:B------:R1:W-:Y:S04]  /*110560*/  LDGSTS.E [R4+0x47480], [R6.64], P1 ;  /* 0x4748000006047fae */ /* 0x0003e80008921844 */
[----:B------:R-:W-:Y:S04]  /*110570*/  STL [R1+0x5164], R23 ;  /* 0x0051641701007387 */ /* 0x000fe80000100800 */
[----:B------:R-:W-:Y:S01]  /*110580*/  STL [R1+0x5158], R24 ;  /* 0x0051581801007387 */ /* 0x000fe20000100800 */
[----:B-1----:R-:W-:-:S02]  /*110590*/  IMAD.MOV.U32 R6, RZ, RZ, R21 ;  /* 0x000000ffff067224 */ /* 0x002fc400078e0015 */
[----:B------:R-:W-:Y:S01]  /*1105a0*/  IMAD.MOV.U32 R7, RZ, RZ, R22 ;  /* 0x000000ffff077224 */ /* 0x000fe200078e0016 */
[----:B------:R-:W-:Y:S04]  /*1105b0*/  STL [R1+0x515c], R21 ;  /* 0x00515c1501007387 */ /* 0x000fe80000100800 */
[----:B------:R-:W-:Y:S04]  /*1105c0*/  STL [R1+0x5150], R22 ;  /* 0x0051501601007387 */ /* 0x000fe80000100800 */
[----:B------:R1:W-:Y:S01]  /*1105d0*/  LDGSTS.E [R4+0x47500], [R6.64], P1 ;  /* 0x4750000006047fae */ /* 0x0003e20008921844 */
[----:B------:R-:W-:-:S04]  /*1105e0*/  ISETP.GT.AND P2, PT, R3, 0x3e, PT ;  /* 0x0000003e0300780c */ /* 0x000fc80003f44270 */
[----:B------:R-:W-:-:S04]  /*1105f0*/  SEL R5, RZ, 0x4, !P2 ;  /* 0x00000004ff057807 */ /* 0x000fc80005000000 */
[----:B------:R-:W-:-:S04]  /*110600*/  SEL R5, R5, RZ, !P0 ;  /* 0x000000ff05057207 */ /* 0x000fc80004000000 */
[----:B------:R-:W-:Y:S02]  /*110610*/  ISETP.NE.U32.AND P2, PT, R5, RZ, PT ;  /* 0x000000ff0500720c */ /* 0x000fe40003f45070 */
[----:B--2---:R-:W-:-:S04]  /*110620*/  IADD3 R11, P3, R11, R14, RZ ;  /* 0x0000000e0b0b7210 */ /* 0x004fc80007f7e0ff */
[----:B---3--:R-:W-:Y:S01]  /*110630*/  IADD3.X R12, R12, R0, RZ, P3, !PT ;  /* 0x000000000c0c7210 */ /* 0x008fe20001ffe4ff */
[----:B------:R-:W-:Y:S01]  /*110640*/  STL [R1+0x5154], R11 ;  /* 0x0051540b01007387 */ /* 0x000fe20000100800 */
[----:B-1----:R-:W-:-:S03]  /*110650*/  IMAD.MOV.U32 R6, RZ, RZ, R11 ;  /* 0x000000ffff067224 */ /* 0x002fc600078e000b */
[----:B------:R1:W-:Y:S01]  /*110660*/  STL [R1+0x5148], R12 ;  /* 0x0051480c01007387 */ /* 0x0003e20000100800 */
[----:B------:R-:W-:-:S05]  /*110670*/  IMAD.MOV.U32 R7, RZ, RZ, R12 ;  /* 0x000000ffff077224 */ /* 0x000fca00078e000c */
[----:B------:R2:W-:Y:S04]  /*110680*/  LDGSTS.E [R4+0x47580], [R6.64], P1 ;  /* 0x4758000006047fae */ /* 0x0005e80008921844 */
[----:B-1----:R-:W3:Y:S04]  /*110690*/  LDL.LU R12, [R1+0x5840] ;  /* 0x00584000010c7983 */ /* 0x002ee80000300800 */
[----:B------:R-:W3:Y:S01]  /*1106a0*/  LDL.LU R11, [R1+0x584c] ;  /* 0x00584c00010b7983 */ /* 0x000ee20000300800 */
[----:B----4-:R-:W-:-:S04]  /*1106b0*/  IADD3 R9, P1, R9, R14, RZ ;  /* 0x0000000e09097210 */ /* 0x010fc80007f3e0ff */
[----:B------:R-:W-:Y:S02]  /*1106c0*/  IADD3.X R20, R20, R0, RZ, P1, !PT ;  /* 0x0000000014147210 */ /* 0x000fe40000ffe4ff */
[----:B------:R-:W-:Y:S01]  /*1106d0*/  IADD3 R8, P3, R8, R14, RZ ;  /* 0x0000000e08087210 */ /* 0x000fe20007f7e0ff */
[----:B------:R1:W-:Y:S01]  /*1106e0*/  STL [R1+0x5104], R9 ;  /* 0x0051040901007387 */ /* 0x0003e20000100800 */
[----:B--2---:R-:W-:Y:S01]  /*1106f0*/  IMAD.MOV.U32 R6, RZ, RZ, R9 ;  /* 0x000000ffff067224 */ /* 0x004fe200078e0009 */
[----:B------:R-:W-:Y:S02]  /*110700*/  MOV R7, R20 ;  /* 0x0000001400077202 */ /* 0x000fe40000000f00 */
[----:B------:R-:W-:Y:S01]  /*110710*/  IMAD.X R10, R10, 0x1, R0, P3 ;  /* 0x000000010a0a7824 */ /* 0x000fe200018e0600 */
[----:B------:R-:W-:Y:S04]  /*110720*/  STL [R1+0x50e0], R20 ;  /* 0x0050e01401007387 */ /* 0x000fe80000100800 */
[----:B------:R-:W-:Y:S04]  /*110730*/  STL [R1+0x50e4], R8 ;  /* 0x0050e40801007387 */ /* 0x000fe80000100800 */
[----:B-1----:R-:W2:Y:S04]  /*110740*/  LDL.LU R9, [R1+0x5844] ;  /* 0x0058440001097983 */ /* 0x002ea80000300800 */
[----:B------:R1:W-:Y:S04]  /*110750*/  STL [R1+0x50d8], R10 ;  /* 0x0050d80a01007387 */ /* 0x0003e80000100800 */
[----:B------:R-:W4:Y:S04]  /*110760*/  LDL.LU R5, [R1+0x583c] ;  /* 0x00583c0001057983 */ /* 0x000f280000300800 */
[----:B------:R1:W-:Y:S02]  /*110770*/  LDGSTS.E [R4+0x47c00], [R6.64], P2 ;  /* 0x47c0000006047fae */ /* 0x0003e40009121844 */
[----:B-1----:R-:W-:-:S02]  /*110780*/  IMAD.MOV.U32 R7, RZ, RZ, R10 ;  /* 0x000000ffff077224 */ /* 0x002fc400078e000a */
[----:B------:R-:W4:Y:S01]  /*110790*/  LDL.LU R10, [R1+0x5838] ;  /* 0x00583800010a7983 */ /* 0x000f220000300800 */
[----:B------:R-:W-:-:S03]  /*1107a0*/  IMAD.MOV.U32 R6, RZ, RZ, R8 ;  /* 0x000000ffff067224 */ /* 0x000fc600078e0008 */
        /* <DEDUP_REMOVED lines=10> */
[----:B------:R1:W-:Y:S04]  /*110850*/  LDGSTS.E [R4+0x47d00], [R6.64], P2 ;  /* 0x47d0000006047fae */ /* 0x0003e80009121844 */
[----:B------:R1:W-:Y:S04]  /*110860*/  STL [R1+0x50d4], R13 ;  /* 0x0050d40d01007387 */ /* 0x0003e80000100800 */
[----:B------:R3:W-:Y:S01]  /*110870*/  STL [R1+0x50c8], R15 ;  /* 0x0050c80f01007387 */ /* 0x0007e20000100800 */
[----:B-1----:R-:W-:-:S03]  /*110880*/  IMAD.MOV.U32 R6, RZ, RZ, R13 ;  /* 0x000000ffff067224 */ /* 0x002fc600078e000d */
[----:B------:R-:W4:Y:S01]  /*110890*/  LDL.LU R21, [R1+0x5828] ;  /* 0x0058280001157983 */ /* 0x000f220000300800 */
[----:B------:R-:W-:-:S03]  /*1108a0*/  IMAD.MOV.U32 R7, RZ, RZ, R15 ;  /* 0x000000ffff077224 */ /* 0x000fc600078e000f */
[----:B------:R-:W4:Y:S01]  /*1108b0*/  LDL.LU R20, [R1+0x5834] ;  /* 0x0058340001147983 */ /* 0x000f220000300800 */
[----:B------:R-:W-:Y:S02]  /*1108c0*/  LOP3.LUT R16, R16, 0x1f, RZ, 0xc0, !PT ;  /* 0x0000001f10107812 */ /* 0x000fe400078ec0ff */
[----:B------:R-:W-:Y:S01]  /*1108d0*/  ISETP.GT.AND P1, PT, R3, 0x3, PT ;  /* 0x000000030300780c */ /* 0x000fe20003f24270 */
[----:B------:R-:W4:Y:S04]  /*1108e0*/  LDL.LU R19, [R1+0x57c0] ;  /* 0x0057c00001137983 */ /* 0x000f280000300800 */
[----:B------:R1:W-:Y:S04]  /*1108f0*/  LDGSTS.E [R4+0x47d80], [R6.64], P2 ;  /* 0x47d8000006047fae */ /* 0x0003e80009121844 */
[----:B------:R-:W4:Y:S01]  /*110900*/  LDL.LU R18, [R1+0x57cc] ;  /* 0x0057cc0001127983 */ /* 0x000f220000300800 */
[----:B------:R-:W-:-:S02]  /*110910*/  SHF.L.U32 R16, R16, 0x2, RZ ;  /* 0x0000000210107819 */ /* 0x000fc400000006ff */
[----:B-1----:R-:W-:Y:S02]  /*110920*/  SEL R4, RZ, 0x4, !P1 ;  /* 0x00000004ff047807 */ /* 0x002fe40004800000 */
[----:B------:R-:W-:Y:S02]  /*110930*/  LOP3.LUT R13, R16, 0x60, RZ, 0x3c, !PT ;  /* 0x00000060100d7812 */ /* 0x000fe400078e3cff */
[----:B------:R-:W-:-:S04]  /*110940*/  SEL R4, R4, RZ, !P0 ;  /* 0x000000ff04047207 */ /* 0x000fc80004000000 */
[----:B------:R-:W-:Y:S01]  /*110950*/  ISETP.NE.U32.AND P1, PT, R4, RZ, PT ;  /* 0x000000ff0400720c */ /* 0x000fe20003f25070 */
[----:B------:R-:W-:Y:S01]  /*110960*/  IMAD R4, R146, 0x8000, R13 ;  /* 0x0000800092047824 */ /* 0x000fe200078e020d */
[----:B---3--:R-:W-:-:S05]  /*110970*/  IADD3 R11, P2, R11, R14, RZ ;  /* 0x0000000e0b0b7210 */ /* 0x008fca0007f5e0ff */
[----:B------:R-:W-:Y:S01]  /*110980*/  IMAD.X R12, R12, 0x1, R0, P2 ;  /* 0x000000010c0c7824 */ /* 0x000fe200010e0600 */
[----:B------:R-:W-:Y:S04]  /*110990*/  STL [R1+0x584c], R11 ;  /* 0x00584c0b01007387 */ /* 0x000fe80000100800 */
[----:B------:R1:W-:Y:S01]  /*1109a0*/  STL [R1+0x5840], R12 ;  /* 0x0058400c01007387 */ /* 0x0003e20000100800 */
[----:B------:R-:W-:-:S03]  /*1109b0*/  IMAD.MOV.U32 R7, RZ, RZ, R12 ;  /* 0x000000ffff077224 */ /* 0x000fc600078e000c */
[----:B------:R-:W3:Y:S04]  /*1109c0*/  LDL.LU R16, [R1+0x57b8] ;  /* 0x0057b80001107983 */ /* 0x000ee80000300800 */
[----:B------:R-:W3:Y:S04]  /*1109d0*/  LDL.LU R15, [R1+0x57c4] ;  /* 0x0057c400010f7983 */ /* 0x000ee80000300800 */
[----:B------:R-:W3:Y:S04]  /*1109e0*/  LDL.LU R13, [R1+0x57b0] ;  /* 0x0057b000010d7983 */ /* 0x000ee80000300800 */
[----:B-1----:R-:W3:Y:S01]  /*1109f0*/  LDL.LU R12, [R1+0x57bc] ;  /* 0x0057bc00010c7983 */ /* 0x002ee20000300800 */
[----:B--2---:R-:W-:-:S02]  /*110a00*/  IADD3 R9, P2, R9, R14, RZ ;  /* 0x0000000e09097210 */ /* 0x004fc40007f5e0ff */
[----:B----4-:R-:W-:Y:S02]  /*110a10*/  IADD3 R5, P3, R5, R14, RZ ;  /* 0x0000000e05057210 */ /* 0x010fe40007f7e0ff */
[----:B------:R-:W-:Y:S01]  /*110a20*/  MOV R6, R11 ;  /* 0x0000000b00067202 */ /* 0x000fe20000000f00 */
[----:B------:R-:W-:Y:S04]  /*110a30*/  STL [R1+0x5844], R9 ;  /* 0x0058440901007387 */ /* 0x000fe80000100800 */
[----:B------:R1:W-:Y:S01]  /*110a40*/  LDGSTS.E [R4+0x40600], [R6.64], P1 ;  /* 0x4060000006047fae */ /* 0x0003e20008921844 */
[----:B------:R-:W-:Y:S01]  /*110a50*/  IMAD.X R10, R10, 0x1, R0, P2 ;  /* 0x000000010a0a7824 */ /* 0x000fe200010e0600 */
[----:B------:R-:W-:-:S04]  /*110a60*/  IADD3.X R8, R8, R0, RZ, P3, !PT ;  /* 0x0000000008087210 */ /* 0x000fc80001ffe4ff */
[----:B------:R2:W-:Y:S01]  /*110a70*/  STL [R1+0x5838], R10 ;  /* 0x0058380a01007387 */ /* 0x0005e20000100800 */
[----:B-1----:R-:W-:Y:S02]  /*110a80*/  IMAD.MOV.U32 R6, RZ, RZ, R9 ;  /* 0x000000ffff067224 */ /* 0x002fe400078e0009 */
[----:B------:R-:W-:Y:S01]  /*110a90*/  IMAD.MOV.U32 R7, RZ, RZ, R10 ;  /* 0x000000ffff077224 */ /* 0x000fe200078e000a */
[----:B------:R-:W-:Y:S04]  /*110aa0*/  STL [R1+0x583c], R5 ;  /* 0x00583c0501007387 */ /* 0x000fe80000100800 */
[----:B------:R1:W-:Y:S04]  /*110ab0*/  STL [R1+0x5830], R8 ;  /* 0x0058300801007387 */ /* 0x0003e80000100800 */
[----:B------:R-:W2:Y:S04]  /*110ac0*/  LDL.LU R11, [R1+0x57a8] ;  /* 0x0057a800010b7983 */ /* 0x000ea80000300800 */
[----:B--2---:R-:W2:Y:S04]  /*110ad0*/  LDL.LU R10, [R1+0x57b4] ;  /* 0x0057b400010a7983 */ /* 0x004ea80000300800 */
[----:B------:R1:W-:Y:S04]  /*110ae0*/  LDGSTS.E [R4+0x40680], [R6.64], P1 ;  /* 0x4068000006047fae */ /* 0x0003e80008921844 */
[----:B------:R-:W2:Y:S01]  /*110af0*/  LDL.LU R9, [R1+0x5740] ;  /* 0x0057400001097983 */ /* 0x000ea20000300800 */
[----:B-1----:R-:W-:-:S03]  /*110b00*/  IMAD.MOV.U32 R7, RZ, RZ, R8 ;  /* 0x000000ffff077224 */ /* 0x002fc600078e0008 */
[----:B------:R-:W2:Y:S01]  /*110b10*/  LDL.LU R8, [R1+0x574c] ;  /* 0x00574c0001087983 */ /* 0x000ea20000300800 */
[----:B------:R-:W-:Y:S02]  /*110b20*/  ISETP.GT.AND P2, PT, R3, 0x7, PT ;  /* 0x000000070300780c */ /* 0x000fe40003f44270 */
[----:B------:R-:W-:Y:S02]  /*110b30*/  MOV R6, R5 ;  /* 0x0000000500067202 */ /* 0x000fe40000000f00 */
[----:B------:R-:W-:Y:S02]  /*110b40*/  IADD3 R20, P3, R20, R14, RZ ;  /* 0x0000000e14147210 */ /* 0x000fe40007f7e0ff */
[----:B------:R-:W-:Y:S01]  /*110b50*/  SEL R5, RZ, 0x4, !P2 ;  /* 0x00000004ff057807 */ /* 0x000fe20005000000 */
[----:B------:R1:W-:Y:S02]  /*110b60*/  LDGSTS.E [R4+0x40700], [R6.64], P1 ;  /* 0x4070000006047fae */ /* 0x0003e40008921844 */
[----:B------:R-:W-:Y:S01]  /*110b70*/  IMAD.X R21, R21, 0x1, R0, P3 ;  /* 0x0000000115157824 */ /* 0x000fe200018e0600 */
[----:B------:R-:W-:-:S02]  /*110b80*/  SEL R5, R5, RZ, !P0 ;  /* 0x000000ff05057207 */ /* 0x000fc40004000000 */
[----:B------:R-:W-:Y:S01]  /*110b90*/  IADD3 R18, P4, R18, R14, RZ ;  /* 0x0000000e12127210 */ /* 0x000fe20007f9e0ff */
[----:B------:R-:W-:Y:S03]  /*110ba0*/  STL [R1+0x5834], R20 ;  /* 0x0058341401007387 */ /* 0x000fe60000100800 */
[----:B------:R-:W-:Y:S01]  /*110bb0*/  IADD3.X R19, R19, R0, RZ, P4, !PT ;  /* 0x0000000013137210 */ /* 0x000fe200027fe4ff */
[----:B-1----:R-:W-:Y:S01]  /*110bc0*/  IMAD.MOV.U32 R6, RZ, RZ, R20 ;  /* 0x000000ffff067224 */ /* 0x002fe200078e0014 */
[----:B------:R-:W-:Y:S01]  /*110bd0*/  ISETP.NE.U32.AND P2, PT, R5, RZ, PT ;  /* 0x000000ff0500720c */ /* 0x000fe20003f45070 */
[----:B------:R-:W-:Y:S01]  /*110be0*/  IMAD.MOV.U32 R7, RZ, RZ, R21 ;  /* 0x000000ffff077224 */ /* 0x000fe200078e0015 */
[----:B------:R1:W-:Y:S04]  /*110bf0*/  STL [R1+0x5828], R21 ;  /* 0x0058281501007387 */ /* 0x0003e80000100800 */
[----:B------:R-:W-:Y:S04]  /*110c00*/  STL [R1+0x57cc], R18 ;  /* 0x0057cc1201007387 */ /* 0x000fe80000100800 */
[----:B------:R1:W-:Y:S04]  /*110c10*/  STL [R1+0x57c0], R19 ;  /* 0x0057c01301007387 */ /* 0x0003e80000100800 */
[----:B-1----:R-:W2:Y:S04]  /*110c20*/  LDL.LU R21, [R1+0x5738] ;  /* 0x0057380001157983 */ /* 0x002ea80000300800 */
[----:B------:R1:W-:Y:S04]  /*110c30*/  LDGSTS.E [R4+0x40780], [R6.64], P1 ;  /* 0x4078000006047fae */ /* 0x0003e80008921844 */
[----:B------:R-:W2:Y:S01]  /*110c40*/  LDL.LU R20, [R1+0x5744] ;  /* 0x0057440001147983 */ /* 0x000ea20000300800 */
[----:B-1----:R-:W-:Y:S01]  /*110c50*/  IMAD.MOV.U32 R7, RZ, RZ, R19 ;  /* 0x000000ffff077224 */ /* 0x002fe200078e0013 */
[----:B------:R-:W-:-:S02]  /*110c60*/  MOV R6, R18 ;  /* 0x0000001200067202 */ /* 0x000fc40000000f00 */
[----:B------:R-:W2:Y:S04]  /*110c70*/  LDL.LU R19, [R1+0x5730] ;  /* 0x0057300001137983 */ /* 0x000ea80000300800 */
[----:B------:R-:W2:Y:S04]  /*110c80*/  LDL.LU R18, [R1+0x573c] ;  /* 0x00573c0001127983 */ /* 0x000ea80000300800 */
[----:B------:R1:W-:Y:S01]  /*110c90*/  LDGSTS.E [R4+0x40e00], [R6.64], P2 ;  /* 0x40e0000006047fae */ /* 0x0003e20009121844 */
[----:B---3--:R-:W-:-:S05]  /*110ca0*/  IADD3 R15, P1, R15, R14, RZ ;  /* 0x0000000e0f0f7210 */ /* 0x008fca0007f3e0ff */
[----:B------:R-:W-:Y:S01]  /*110cb0*/  IMAD.X R16, R16, 0x1, R0, P1 ;  /* 0x0000000110107824 */ /* 0x000fe200008e0600 */
[----:B------:R-:W-:Y:S01]  /*110cc0*/  IADD3 R12, P3, R12, R14, RZ ;  /* 0x0000000e0c0c7210 */ /* 0x000fe20007f7e0ff */
[----:B------:R-:W-:Y:S01]  /*110cd0*/  STL [R1+0x57c4], R15 ;  /* 0x0057c40f01007387 */ /* 0x000fe20000100800 */
[----:B-1----:R-:W-:Y:S02]  /*110ce0*/  IMAD.MOV.U32 R6, RZ, RZ, R15 ;  /* 0x000000ffff067224 */ /* 0x002fe400078e000f */
[----:B------:R-:W-:Y:S01]  /*110cf0*/  IADD3.X R13, R13, R0, RZ, P3, !PT ;  /* 0x000000000d0d7210 */ /* 0x000fe20001ffe4ff */
[----:B------:R-:W-:Y:S01]  /*110d00*/  IMAD.MOV.U32 R7, RZ, RZ, R16 ;  /* 0x000000ffff077224 */ /* 0x000fe200078e0010 */
[----:B------:R1:W-:Y:S04]  /*110d10*/  STL [R1+0x57b8], R16 ;  /* 0x0057b81001007387 */ /* 0x0003e80000100800 */
[----:B------:R-:W-:Y:S04]  /*110d20*/  STL [R1+0x57bc], R12 ;  /* 0x0057bc0c01007387 */ /* 0x000fe80000100800 */
[----:B------:R3:W-:Y:S04]  /*110d30*/  STL [R1+0x57b0], R13 ;  /* 0x0057b00d01007387 */ /* 0x0007e80000100800 */
[----:B-1----:R-:W4:Y:S04]  /*110d40*/  LDL.LU R16, [R1+0x5728] ;  /* 0x0057280001107983 */ /* 0x002f280000300800 */
[----:B------:R1:W-:Y:S04]  /*110d50*/  LDGSTS.E [R4+0x40e80], [R6.64], P2 ;  /* 0x40e8000006047fae */ /* 0x0003e80009121844 */
[----:B------:R-:W4:Y:S01]  /*110d60*/  LDL.LU R15, [R1+0x5734] ;  /* 0x00573400010f7983 */ /* 0x000f220000300800 */
[----:B-1----:R-:W-:Y:S01]  /*110d70*/  IMAD.MOV.U32 R7, RZ, RZ, R13 ;  /* 0x000000ffff077224 */ /* 0x002fe200078e000d */
[----:B------:R-:W-:-:S02]  /*110d80*/  MOV R6, R12 ;  /* 0x0000000c00067202 */ /* 0x000fc40000000f00 */
[----:B---3--:R-:W3:Y:S04]  /*110d90*/  LDL.LU R13, [R1+0x56c0] ;  /* 0x0056c000010d7983 */ /* 0x008ee80000300800 */
[----:B------:R-:W3:Y:S01]  /*110da0*/  LDL.LU R12, [R1+0x56cc] ;  /* 0x0056cc00010c7983 */ /* 0x000ee20000300800 */
[----:B--2---:R-:W-:-:S03]  /*110db0*/  IADD3 R10, P3, R10, R14, RZ ;  /* 0x0000000e0a0a7210 */ /* 0x004fc60007f7e0ff */
[----:B------:R1:W-:Y:S02]  /*110dc0*/  LDGSTS.E [R4+0x40f00], [R6.64], P2 ;  /* 0x40f0000006047fae */ /* 0x0003e40009121844 */
[----:B------:R-:W-:Y:S02]  /*110dd0*/  IMAD.X R11, R11, 0x1, R0, P3 ;  /* 0x000000010b0b7824 */ /* 0x000fe400018e0600 */
[----:B------:R-:W-:Y:S04]  /*110de0*/  STL [R1+0x57b4], R10 ;  /* 0x0057b40a01007387 */ /* 0x000fe80000100800 */
[----:B------:R2:W-:Y:S01]  /*110df0*/  STL [R1+0x57a8], R11 ;  /* 0x0057a80b01007387 */ /* 0x0005e20000100800 */
[----:B------:R-:W-:Y:S01]  /*110e00*/  IADD3 R8, P4, R8, R14, RZ ;  /* 0x0000000e08087210 */ /* 0x000fe20007f9e0ff */
[----:B-1----:R-:W-:-:S03]  /*110e10*/  IMAD.MOV.U32 R6, RZ, RZ, R10 ;  /* 0x000000ffff067224 */ /* 0x002fc600078e000a */
[----:B------:R-:W-:Y:S01]  /*110e20*/  IADD3.X R9, R9, R0, RZ, P4, !PT ;  /* 0x0000000009097210 */ /* 0x000fe200027fe4ff */
[----:B------:R-:W-:Y:S01]  /*110e30*/  IMAD.MOV.U32 R7, RZ, RZ, R11 ;  /* 0x000000ffff077224 */ /* 0x000fe200078e000b */
[----:B------:R-:W-:Y:S04]  /*110e40*/  STL [R1+0x574c], R8 ;  /* 0x00574c0801007387 */ /* 0x000fe80000100800 */
[----:B------:R1:W-:Y:S04]  /*110e50*/  STL [R1+0x5740], R9 ;  /* 0x0057400901007387 */ /* 0x0003e80000100800 */
[----:B--2---:R-:W2:Y:S04]  /*110e60*/  LDL.LU R11, [R1+0x56b8] ;  /* 0x0056b800010b7983 */ /* 0x004ea80000300800 */
[----:B------:R1:W-:Y:S04]  /*110e70*/  LDGSTS.E [R4+0x40f80], [R6.64], P2 ;  /* 0x40f8000006047fae */ /* 0x0003e80009121844 */
[----:B------:R-:W2:Y:S01]  /*110e80*/  LDL.LU R10, [R1+0x56c4] ;  /* 0x0056c400010a7983 */ /* 0x000ea20000300800 */
[----:B-1----:R-:W-:Y:S01]  /*110e90*/  IMAD.MOV.U32 R7, RZ, RZ, R9 ;  /* 0x000000ffff077224 */ /* 0x002fe200078e0009 */
[----:B------:R-:W-:-:S02]  /*110ea0*/  MOV R6, R8 ;  /* 0x0000000800067202 */ /* 0x000fc40000000f00 */
[----:B------:R-:W2:Y:S04]  /*110eb0*/  LDL.LU R9, [R1+0x56b0] ;  /* 0x0056b00001097983 */ /* 0x000ea80000300800 */
[----:B------:R-:W2:Y:S01]  /*110ec0*/  LDL.LU R8, [R1+0x56bc] ;  /* 0x0056bc0001087983 */ /* 0x000ea20000300800 */
[----:B------:R-:W-:-:S04]  /*110ed0*/  ISETP.GT.AND P1, PT, R3, 0xb, PT ;  /* 0x0000000b0300780c */ /* 0x000fc80003f24270 */
[----:B------:R-:W-:-:S04]  /*110ee0*/  SEL R5, RZ, 0x4, !P1 ;  /* 0x00000004ff057807 */ /* 0x000fc80004800000 */
[----:B------:R-:W-:-:S04]  /*110ef0*/  SEL R5, R5, RZ, !P0 ;  /* 0x000000ff05057207 */ /* 0x000fc80004000000 */
[----:B------:R-:W-:Y:S02]  /*110f00*/  ISETP.NE.U32.AND P1, PT, R5, RZ, PT ;  /* 0x000000ff0500720c */ /* 0x000fe40003f25070 */
[----:B------:R-:W-:-:S05]  /*110f10*/  IADD3 R20, P2, R20, R14, RZ ;  /* 0x0000000e14147210 */ /* 0x000fca0007f5e0ff */
[----:B------:R-:W-:Y:S01]  /*110f20*/  IMAD.X R21, R21, 0x1, R0, P2 ;  /* 0x0000000115157824 */ /* 0x000fe200010e0600 */
[----:B------:R-:W-:Y:S01]  /*110f30*/  IADD3 R18, P3, R18, R14, RZ ;  /* 0x0000000e12127210 */ /* 0x000fe20007f7e0ff */
[----:B------:R-:W-:Y:S03]  /*110f40*/  STL [R1+0x5744], R20 ;  /* 0x0057441401007387 */ /* 0x000fe60000100800 */
[----:B------:R-:W-:Y:S01]  /*110f50*/  IADD3.X R19, R19, R0, RZ, P3, !PT ;  /* 0x0000000013137210 */ /* 0x000fe20001ffe4ff */
[----:B------:R1:W-:Y:S04]  /*110f60*/  LDGSTS.E [R4+0x41600], [R6.64], P1 ;  /* 0x4160000006047fae */ /* 0x0003e80008921844 */
[----:B------:R1:W-:Y:S04]  /*110f70*/  STL [R1+0x5738], R21 ;  /* 0x0057381501007387 */ /* 0x0003e80000100800 */
[----:B------:R-:W-:Y:S01]  /*110f80*/  STL [R1+0x573c], R18 ;  /* 0x00573c1201007387 */ /* 0x000fe20000100800 */
[----:B-1----:R-:W-:-:S02]  /*110f90*/  IMAD.MOV.U32 R6, RZ, RZ, R20 ;  /* 0x000000ffff067224 */ /* 0x002fc400078e0014 */
[----:B------:R-:W-:Y:S01]  /*110fa0*/  IMAD.MOV.U32 R7, RZ, RZ, R21 ;  /* 0x000000ffff077224 */ /* 0x000fe200078e0015 */
[----:B------:R1:W-:Y:S04]  /*110fb0*/  STL [R1+0x5730], R19 ;  /* 0x0057301301007387 */ /* 0x0003e80000100800 */
[----:B------:R-:W2:Y:S04]  /*110fc0*/  LDL.LU R21, [R1+0x56a8] ;  /* 0x0056a80001157983 */ /* 0x000ea80000300800 */
[----:B------:R1:W-:Y:S04]  /*110fd0*/  LDGSTS.E [R4+0x41680], [R6.64], P1 ;  /* 0x4168000006047fae */ /* 0x0003e80008921844 */
[----:B------:R-:W2:Y:S01]  /*110fe0*/  LDL.LU R20, [R1+0x56b4] ;  /* 0x0056b40001147983 */ /* 0x000ea20000300800 */
[----:B-1----:R-:W-:Y:S01]  /*110ff0*/  IMAD.MOV.U32 R7, RZ, RZ, R19 ;  /* 0x000000ffff077224 */ /* 0x002fe200078e0013 */
[----:B------:R-:W-:-:S02]  /*111000*/  MOV R6, R18 ;  /* 0x0000001200067202 */ /* 0x000fc40000000f00 */
[----:B------:R-:W2:Y:S04]  /*111010*/  LDL.LU R19, [R1+0x5640] ;  /* 0x0056400001137983 */ /* 0x000ea80000300800 */
[----:B------:R-:W2:Y:S04]  /*111020*/  LDL.LU R18, [R1+0x564c] ;  /* 0x00564c0001127983 */ /* 0x000ea80000300800 */
[----:B------:R1:W-:Y:S01]  /*111030*/  LDGSTS.E [R4+0x41700], [R6.64], P1 ;  /* 0x4170000006047fae */ /* 0x0003e20008921844 */
[----:B------:R-:W-:-:S04]  /*111040*/  ISETP.GT.AND P2, PT, R3, 0xf, PT ;  /* 0x0000000f0300780c */ /* 0x000fc80003f44270 */
[----:B------:R-:W-:-:S04]  /*111050*/  SEL R5, RZ, 0x4, !P2 ;  /* 0x00000004ff057807 */ /* 0x000fc80005000000 */
[----:B------:R-:W-:-:S04]  /*111060*/  SEL R5, R5, RZ, !P0 ;  /* 0x000000ff05057207 */ /* 0x000fc80004000000 */
[----:B------:R-:W-:Y:S02]  /*111070*/  ISETP.NE.U32.AND P2, PT, R5, RZ, PT ;  /* 0x000000ff0500720c */ /* 0x000fe40003f45070 */
[----:B----4-:R-:W-:-:S05]  /*111080*/  IADD3 R15, P3, R15, R14, RZ ;  /* 0x0000000e0f0f7210 */ /* 0x010fca0007f7e0ff */
[----:B------:R-:W-:Y:S01]  /*111090*/  IMAD.X R16, R16, 0x1, R0, P3 ;  /* 0x0000000110107824 */ /* 0x000fe200018e0600 */
[----:B------:R-:W-:Y:S01]  /*1110a0*/  STL [R1+0x5734], R15 ;  /* 0x0057340f01007387 */ /* 0x000fe20000100800 */
[----:B-1----:R-:W-:Y:S01]  /*1110b0*/  IMAD.MOV.U32 R6, RZ, RZ, R15 ;  /* 0x000000ffff067224 */ /* 0x002fe200078e000f */
[----:B---3--:R-:W-:Y:S01]  /*1110c0*/  IADD3 R12, P4, R12, R14, RZ ;  /* 0x0000000e0c0c7210 */ /* 0x008fe20007f9e0ff */
[----:B------:R-:W-:-:S03]  /*1110d0*/  IMAD.MOV.U32 R7, RZ, RZ, R16 ;  /* 0x000000ffff077224 */ /* 0x000fc600078e0010 */
[----:B------:R-:W-:Y:S01]  /*1110e0*/  IADD3.X R13, R13, R0, RZ, P4, !PT ;  /* 0x000000000d0d7210 */ /* 0x000fe200027fe4ff */
        /* <DEDUP_REMOVED lines=13> */
[----:B------:R-:W-:Y:S01]  /*1111c0*/  STL [R1+0x56c4], R10 ;  /* 0x0056c40a01007387 */ /* 0x000fe20000100800 */
[----:B------:R-:W-:Y:S01]  /*1111d0*/  IADD3 R8, P3, R8, R14, RZ ;  /* 0x0000000e08087210 */ /* 0x000fe20007f7e0ff */
[----:B-1----:R-:W-:-:S03]  /*1111e0*/  IMAD.MOV.U32 R6, RZ, RZ, R10 ;  /* 0x000000ffff067224 */ /* 0x002fc600078e000a */
[----:B------:R-:W-:Y:S01]  /*1111f0*/  IADD3.X R9, R9, R0, RZ, P3, !PT ;  /* 0x0000000009097210 */ /* 0x000fe20001ffe4ff */
[----:B------:R-:W-:Y:S01]  /*111200*/  IMAD.MOV.U32 R7, RZ, RZ, R11 ;  /* 0x000000ffff077224 */ /* 0x000fe200078e000b */
[----:B------:R1:W-:Y:S04]  /*111210*/  STL [R1+0x56b8], R11 ;  /* 0x0056b80b01007387 */ /* 0x0003e80000100800 */
[----:B------:R-:W-:Y:S04]  /*111220*/  STL [R1+0x56bc], R8 ;  /* 0x0056bc0801007387 */ /* 0x000fe80000100800 */
[----:B------:R2:W-:Y:S04]  /*111230*/  STL [R1+0x56b0], R9 ;  /* 0x0056b00901007387 */ /* 0x0005e80000100800 */
[----:B-1----:R-:W3:Y:S04]  /*111240*/  LDL.LU R11, [R1+0x5628] ;  /* 0x00562800010b7983 */ /* 0x002ee80000300800 */
[----:B------:R1:W-:Y:S04]  /*111250*/  LDGSTS.E [R4+0x41e80], [R6.64], P2 ;  /* 0x41e8000006047fae */ /* 0x0003e80009121844 */
[----:B------:R-:W3:Y:S01]  /*111260*/  LDL.LU R10, [R1+0x5634] ;  /* 0x00563400010a7983 */ /* 0x000ee20000300800 */
[----:B-1----:R-:W-:Y:S01]  /*111270*/  IMAD.MOV.U32 R7, RZ, RZ, R9 ;  /* 0x000000ffff077224 */ /* 0x002fe200078e0009 */
[----:B------:R-:W-:-:S02]  /*111280*/  MOV R6, R8 ;  /* 0x0000000800067202 */ /* 0x000fc40000000f00 */
[----:B--2---:R-:W2:Y:S04]  /*111290*/  LDL.LU R9, [R1+0x55c0] ;  /* 0x0055c00001097983 */ /* 0x004ea80000300800 */
[----:B------:R-:W2:Y:S01]  /*1112a0*/  LDL.LU R8, [R1+0x55cc] ;  /* 0x0055cc0001087983 */ /* 0x000ea20000300800 */
[----:B------:R-:W-:-:S03]  /*1112b0*/  ISETP.GT.AND P1, PT, R3, 0x13, PT ;  /* 0x000000130300780c */ /* 0x000fc60003f24270 */
[----:B------:R1:W-:Y:S01]  /*1112c0*/  LDGSTS.E [R4+0x41f00], [R6.64], P2 ;  /* 0x41f0000006047fae */ /* 0x0003e20009121844 */
[----:B------:R-:W-:-:S04]  /*1112d0*/  SEL R5, RZ, 0x4, !P1 ;  /* 0x00000004ff057807 */ /* 0x000fc80004800000 */
[----:B------:R-:W-:Y:S02]  /*1112e0*/  SEL R5, R5, RZ, !P0 ;  /* 0x000000ff05057207 */ /* 0x000fe40004000000 */
[----:B------:R-:W-:-:S05]  /*1112f0*/  IADD3 R20, P3, R20, R14, RZ ;  /* 0x0000000e14147210 */ /* 0x000fca0007f7e0ff */
[----:B------:R-:W-:Y:S01]  /*111300*/  IMAD.X R21, R21, 0x1, R0, P3 ;  /* 0x0000000115157824 */ /* 0x000fe200018e0600 */
[----:B------:R-:W-:Y:S01]  /*111310*/  STL [R1+0x56b4], R20 ;  /* 0x0056b41401007387 */ /* 0x000fe20000100800 */
[----:B-1----:R-:W-:Y:S01]  /*111320*/  IMAD.MOV.U32 R6, RZ, RZ, R20 ;  /* 0x000000ffff067224 */ /* 0x002fe200078e0014 */
[----:B------:R-:W-:Y:S01]  /*111330*/  IADD3 R18, P4, R18, R14, RZ ;  /* 0x0000000e12127210 */ /* 0x000fe20007f9e0ff */
[----:B------:R-:W-:-:S03]  /*111340*/  IMAD.MOV.U32 R7, RZ, RZ, R21 ;  /* 0x000000ffff077224 */ /* 0x000fc600078e0015 */
[----:B------:R-:W-:Y:S01]  /*111350*/  IADD3.X R19, R19, R0, RZ, P4, !PT ;  /* 0x0000000013137210 */ /* 0x000fe200027fe4ff */
[----:B------:R1:W-:Y:S01]  /*111360*/  STL [R1+0x56a8], R21 ;  /* 0x0056a81501007387 */ /* 0x0003e20000100800 */
[----:B------:R-:W-:-:S03]  /*111370*/  ISETP.NE.U32.AND P1, PT, R5, RZ, PT ;  /* 0x000000ff0500720c */ /* 0x000fc60003f25070 */
        /* <DEDUP_REMOVED lines=27> */
[----:B------:R-:W-:-:S03]  /*111530*/  IADD3 R10, P3, R10, R14, RZ ;  /* 0x0000000e0a0a7210 */ /* 0x000fc60007f7e0ff */
[----:B------:R1:W-:Y:S02]  /*111540*/  LDGSTS.E [R4+0x42700], [R6.64], P1 ;  /* 0x4270000006047fae */ /* 0x0003e40008921844 */
[----:B------:R-:W-:Y:S02]  /*111550*/  IMAD.X R11, R11, 0x1, R0, P3 ;  /* 0x000000010b0b7824 */ /* 0x000fe400018e0600 */
[----:B------:R-:W-:Y:S01]  /*111560*/  STL [R1+0x5634], R10 ;  /* 0x0056340a01007387 */ /* 0x000fe20000100800 */
[----:B--2---:R-:W-:Y:S01]  /*111570*/  IADD3 R8, P4, R8, R14, RZ ;  /* 0x0000000e08087210 */ /* 0x004fe20007f9e0ff */
        /* <DEDUP_REMOVED lines=22> */
[----:B------:R1:W-:Y:S01]  /*1116e0*/  STL [R1+0x55b8], R21 ;  /* 0x0055b81501007387 */ /* 0x0003e20000100800 */
[----:B------:R-:W-:-:S03]  /*1116f0*/  IADD3.X R19, R19, R0, RZ, P3, !PT ;  /* 0x0000000013137210 */ /* 0x000fc60001ffe4ff */
[----:B------:R-:W-:Y:S01]  /*111700*/  STL [R1+0x55bc], R18 ;  /* 0x0055bc1201007387 */ /* 0x000fe20000100800 */
[----:B-1----:R-:W-:Y:S02]  /*111710*/  IMAD.MOV.U32 R6, RZ, RZ, R20 ;  /* 0x000000ffff067224 */ /* 0x002fe400078e0014 */
        /* <DEDUP_REMOVED lines=30> */
[----:B------:R-:W3:Y:S04]  /*111900*/  LDL.LU R12, [R1+0x54bc] ;  /* 0x0054bc00010c7983 */ /* 0x000ee80000300800 */
[----:B------:R1:W-:Y:S01]  /*111910*/  LDGSTS.E [R4+0x43600], [R6.64], P1 ;  /* 0x4360000006047fae */ /* 0x0003e20008921844 */
[----:B------:R-:W-:-:S05]  /*111920*/  IADD3 R10, P2, R10, R14, RZ ;  /* 0x0000000e0a0a7210 */ /* 0x000fca0007f5e0ff */
[----:B------:R-:W-:Y:S01]  /*111930*/  IMAD.X R11, R11, 0x1, R0, P2 ;  /* 0x000000010b0b7824 */ /* 0x000fe200010e0600 */
        /* <DEDUP_REMOVED lines=17> */
[----:B------:R-:W-:Y:S02]  /*111a50*/  SEL R5, RZ, 0x4, !P2 ;  /* 0x00000004ff057807 */ /* 0x000fe40005000000 */
[----:B------:R-:W-:Y:S02]  /*111a60*/  IADD3 R20, P3, R20, R14, RZ ;  /* 0x0000000e14147210 */ /* 0x000fe40007f7e0ff */
[----:B------:R-:W-:-:S03]  /*111a70*/  SEL R5, R5, RZ, !P0 ;  /* 0x000000ff05057207 */ /* 0x000fc60004000000 */
        /* <DEDUP_REMOVED lines=59> */
[----:B------:R-:W-:-:S05]  /*111e30*/  IADD3 R18, P3, R18, R14, RZ ;  /* 0x0000000e12127210 */ /* 0x000fca0007f7e0ff */
[----:B------:R1:W-:Y:S01]  /*111e40*/  LDGSTS.E [R4+0x44600], [R6.64], P1 ;  /* 0x4460000006047fae */ /* 0x0003e20008921844 */
[----:B------:R-:W-:-:S03]  /*111e50*/  IADD3.X R19, R19, R0, RZ, P3, !PT ;  /* 0x0000000013137210 */ /* 0x000fc60001ffe4ff */
[----:B------:R-:W-:Y:S04]  /*111e60*/  STL [R1+0x5444], R20 ;  /* 0x0054441401007387 */ /* 0x000fe80000100800 */
[----:B------:R1:W-:Y:S02]  /*111e70*/  STL [R1+0x5438], R21 ;  /* 0x0054381501007387 */ /* 0x0003e40000100800 */
[----:B-1----:R-:W-:Y:S02]  /*111e80*/  IMAD.MOV.U32 R6, RZ, RZ, R20 ;  /* 0x000000ffff067224 */ /* 0x002fe400078e0014 */
[----:B------:R-:W-:Y:S01]  /*111e90*/  IMAD.MOV.U32 R7, RZ, RZ, R21 ;  /* 0x000000ffff077224 */ /* 0x000fe200078e0015 */
[----:B------:R-:W-:Y:S04]  /*111ea0*/  STL [R1+0x543c], R18 ;  /* 0x00543c1201007387 */ /* 0x000fe80000100800 */
        /* <DEDUP_REMOVED lines=92> */
[----:B-1----:R-:W-:Y:S01]  /*112470*/  IMAD.MOV.U32 R6, RZ, RZ, R10 ;  /* 0x000000ffff067224 */ /* 0x002fe200078e000a */
[----:B--2---:R-:W-:Y:S01]  /*112480*/  IADD3 R8, P4, R8, R14, RZ ;  /* 0x0000000e08087210 */ /* 0x004fe20007f9e0ff */
[----:B------:R-:W-:-:S03]  /*112490*/  IMAD.MOV.U32 R7, RZ, RZ, R11 ;  /* 0x000000ffff077224 */ /* 0x000fc600078e000b */
[----:B------:R-:W-:Y:S01]  /*1124a0*/  IADD3.X R9, R9, R0, RZ, P4, !PT ;  /* 0x0000000009097210 */ /* 0x000fe200027fe4ff */
        /* <DEDUP_REMOVED lines=16> */
[----:B------:R-:W-:Y:S01]  /*1125b0*/  STL [R1+0x52c4], R20 ;  /* 0x0052c41401007387 */ /* 0x000fe20000100800 */
[----:B------:R-:W-:-:S03]  /*1125c0*/  IADD3 R18, P3, R18, R14, RZ ;  /* 0x0000000e12127210 */ /* 0x000fc60007f7e0ff */
[----:B------:R1:W-:Y:S01]  /*1125d0*/  STL [R1+0x52b8], R21 ;  /* 0x0052b81501007387 */ /* 0x0003e20000100800 */
[----:B------:R-:W-:-:S03]  /*1125e0*/  IADD3.X R19, R19, R0, RZ, P3, !PT ;  /* 0x0000000013137210 */ /* 0x000fc60001ffe4ff */
[----:B------:R1:W-:Y:S04]  /*1125f0*/  LDGSTS.E [R4+0x45e00], [R6.64], P2 ;  /* 0x45e0000006047fae */ /* 0x0003e80009121844 */
[----:B------:R-:W-:Y:S04]  /*112600*/  STL [R1+0x52bc], R18 ;  /* 0x0052bc1201007387 */ /* 0x000fe80000100800 */
[----:B------:R1:W-:Y:S02]  /*112610*/  STL [R1+0x52b0], R19 ;  /* 0x0052b01301007387 */ /* 0x0003e40000100800 */
[----:B-1----:R-:W-:-:S02]  /*112620*/  IMAD.MOV.U32 R6, RZ, RZ, R20 ;  /* 0x000000ffff067224 */ /* 0x002fc400078e0014 */
[----:B------:R-:W-:Y:S02]  /*112630*/  IMAD.MOV.U32 R7, RZ, RZ, R21 ;  /* 0x000000ffff077224 */ /* 0x000fe400078e0015 */
[----:B------:R-:W2:Y:S04]  /*112640*/  LDL.LU R21, [R1+0x5228] ;  /* 0x0052280001157983 */ /* 0x000ea80000300800 */
[----:B------:R-:W2:Y:S04]  /*112650*/  LDL.LU R20, [R1+0x5234] ;  /* 0x0052340001147983 */ /* 0x000ea80000300800 */
[----:B------:R1:W-:Y:S02]  /*112660*/  LDGSTS.E [R4+0x45e80], [R6.64], P2 ;  /* 0x45e8000006047fae */ /* 0x0003e40009121844 */
[----:B-1----:R-:W-:Y:S01]  /*112670*/  MOV R6, R18 ;  /* 0x0000001200067202 */ /* 0x002fe20000000f00 */
[----:B------:R-:W-:-:S02]  /*112680*/  IMAD.MOV.U32 R7, RZ, RZ, R19 ;  /* 0x000000ffff077224 */ /* 0x000fc400078e0013 */
        /* <DEDUP_REMOVED lines=40> */
[----:B--2---:R-:W3:Y:S04]  /*112910*/  LDL.LU R9, [R1+0x5140] ;  /* 0x0051400001097983 */ /* 0x004ee80000300800 */
[----:B------:R-:W3:Y:S01]  /*112920*/  LDL.LU R8, [R1+0x514c] ;  /* 0x00514c0001087983 */ /* 0x000ee20000300800 */
[----:B------:R-:W-:-:S03]  /*112930*/  ISETP.GT.AND P2, PT, R3, 0x37, PT ;  /* 0x000000370300780c */ /* 0x000fc60003f44270 */
[----:B------:R1:W-:Y:S01]  /*112940*/  LDGSTS.E [R4+0x46700], [R6.64], P1 ;  /* 0x4670000006047fae */ /* 0x0003e20008921844 */
[----:B------:R-:W-:-:S05]  /*112950*/  IADD3 R20, P3, R20, R14, RZ ;  /* 0x0000000e14147210 */ /* 0x000fca0007f7e0ff */
[----:B------:R-:W-:Y:S02]  /*112960*/  IMAD.X R21, R21, 0x1, R0, P3 ;  /* 0x0000000115157824 */ /* 0x000fe400018e0600 */
[----:B-1----:R-:W-:Y:S02]  /*112970*/  IMAD.MOV.U32 R6, RZ, RZ, R20 ;  /* 0x000000ffff067224 */ /* 0x002fe400078e0014 */
[----:B------:R-:W-:Y:S01]  /*112980*/  IMAD.MOV.U32 R7, RZ, RZ, R21 ;  /* 0x000000ffff077224 */ /* 0x000fe200078e0015 */
[----:B------:R-:W-:Y:S01]  /*112990*/  STL [R1+0x5234], R20 ;  /* 0x0052341401007387 */ /* 0x000fe20000100800 */
[----:B------:R-:W-:-:S03]  /*1129a0*/  SEL R5, RZ, 0x4, !P2 ;  /* 0x00000004ff057807 */ /* 0x000fc60005000000 */
[----:B------:R1:W-:Y:S04]  /*1129b0*/  STL [R1+0x5228], R21 ;  /* 0x0052281501007387 */ /* 0x0003e80000100800 */
[----:B------:R1:W-:Y:S01]  /*1129c0*/  LDGSTS.E [R4+0x46780], [R6.64], P1 ;  /* 0x4678000006047fae */ /* 0x0003e20008921844 */
[----:B------:R-:W-:-:S04]  /*1129d0*/  IADD3 R18, P4, R18, R14, RZ ;  /* 0x0000000e12127210 */ /* 0x000fc80007f9e0ff */
[----:B------:R-:W-:Y:S01]  /*1129e0*/  IADD3.X R19, R19, R0, RZ, P4, !PT ;  /* 0x0000000013137210 */ /* 0x000fe200027fe4ff */
[----:B------:R-:W-:Y:S04]  /*1129f0*/  STL [R1+0x51cc], R18 ;  /* 0x0051cc1201007387 */ /* 0x000fe80000100800 */
[----:B------:R1:W-:Y:S01]  /*112a00*/  STL [R1+0x51c0], R19 ;  /* 0x0051c01301007387 */ /* 0x0003e20000100800 */
[----:B------:R-:W-:-:S03]  /*112a10*/  SEL R5, R5, RZ, !P0 ;  /* 0x000000ff05057207 */ /* 0x000fc60004000000 */
[----:B------:R-:W3:Y:S04]  /*112a20*/  LDL.LU R23, [R1+0x5138] ;  /* 0x0051380001177983 */ /* 0x000ee80000300800 */
[----:B------:R-:W3:Y:S01]  /*112a30*/  LDL.LU R22, [R1+0x5144] ;  /* 0x0051440001167983 */ /* 0x000ee20000300800 */
[----:B------:R-:W-:-:S03]  /*112a40*/  ISETP.NE.U32.AND P2, PT, R5, RZ, PT ;  /* 0x000000ff0500720c */ /* 0x000fc60003f45070 */
[----:B-1----:R-:W3:Y:S04]  /*112a50*/  LDL.LU R21, [R1+0x5130] ;  /* 0x0051300001157983 */ /* 0x002ee80000300800 */
[----:B------:R-:W3:Y:S01]  /*112a60*/  LDL.LU R20, [R1+0x513c] ;  /* 0x00513c0001147983 */ /* 0x000ee20000300800 */
[----:B------:R-:W-:Y:S01]  /*112a70*/  IMAD.MOV.U32 R7, RZ, RZ, R19 ;  /* 0x000000ffff077224 */ /* 0x000fe200078e0013 */
[----:B------:R-:W-:-:S05]  /*112a80*/  MOV R6, R18 ;  /* 0x0000001200067202 */ /* 0x000fca0000000f00 */
[----:B------:R1:W-:Y:S01]  /*112a90*/  LDGSTS.E [R4+0x46e00], [R6.64], P2 ;  /* 0x46e0000006047fae */ /* 0x0003e20009121844 */
[----:B----4-:R-:W-:-:S05]  /*112aa0*/  IADD3 R15, P1, R15, R14, RZ ;  /* 0x0000000e0f0f7210 */ /* 0x010fca0007f3e0ff */
[----:B------:R-:W-:Y:S01]  /*112ab0*/  IMAD.X R16, R16, 0x1, R0, P1 ;  /* 0x0000000110107824 */ /* 0x000fe200008e0600 */
[----:B------:R-:W-:Y:S01]  /*112ac0*/  STL [R1+0x51c4], R15 ;  /* 0x0051c40f01007387 */ /* 0x000fe20000100800 */
[----:B---3--:R-:W-:-:S03]  /*112ad0*/  IADD3 R12, P3, R12, R14, RZ ;  /* 0x0000000e0c0c7210 */ /* 0x008fc60007f7e0ff */
[----:B------:R3:W-:Y:S01]  /*112ae0*/  STL [R1+0x51b8], R16 ;  /* 0x0051b81001007387 */ /* 0x0007e20000100800 */
[----:B------:R-:W-:-:S03]  /*112af0*/  IADD3.X R13, R13, R0, RZ, P3, !PT ;  /* 0x000000000d0d7210 */ /* 0x000fc60001ffe4ff */
[----:B------:R4:W-:Y:S04]  /*112b00*/  STL [R1+0x51bc], R12 ;  /* 0x0051bc0c01007387 */ /* 0x0009e80000100800 */
[----:B------:R3:W-:Y:S04]  /*112b10*/  STL [R1+0x51b0], R13 ;  /* 0x0051b00d01007387 */ /* 0x0007e80000100800 */
[----:B------:R-:W2:Y:S04]  /*112b20*/  LDL.LU R19, [R1+0x5108] ;  /* 0x0051080001137983 */ /* 0x000ea80000300800 */
[----:B------:R-:W2:Y:S01]  /*112b30*/  LDL.LU R18, [R1+0x5134] ;  /* 0x0051340001127983 */ /* 0x000ea20000300800 */
[----:B-1----:R-:W-:-:S02]  /*112b40*/  IMAD.MOV.U32 R6, RZ, RZ, R15 ;  /* 0x000000ffff067224 */ /* 0x002fc400078e000f */
[----:B------:R-:W-:Y:S02]  /*112b50*/  IMAD.MOV.U32 R7, RZ, RZ, R16 ;  /* 0x000000ffff077224 */ /* 0x000fe400078e0010 */
[----:B---3--:R-:W3:Y:S04]  /*112b60*/  LDL.LU R16, [R1+0x50c0] ;  /* 0x0050c00001107983 */ /* 0x008ee80000300800 */
[----:B------:R1:W-:Y:S02]  /*112b70*/  LDGSTS.E [R4+0x46e80], [R6.64], P2 ;  /* 0x46e8000006047fae */ /* 0x0003e40009121844 */
[----:B-1----:R-:W-:Y:S02]  /*112b80*/  MOV R6, R12 ;  /* 0x0000000c00067202 */ /* 0x002fe40000000f00 */
[----:B----4-:R-:W4:Y:S01]  /*112b90*/  LDL.LU R12, [R1+0x50cc] ;  /* 0x0050cc00010c7983 */ /* 0x010f220000300800 */
[----:B------:R-:W-:-:S03]  /*112ba0*/  IMAD.MOV.U32 R7, RZ, RZ, R13 ;  /* 0x000000ffff077224 */ /* 0x000fc600078e000d */
[----:B------:R-:W3:Y:S04]  /*112bb0*/  LDL.LU R15, [R1+0x50b8] ;  /* 0x0050b800010f7983 */ /* 0x000ee80000300800 */
[----:B------:R-:W3:Y:S01]  /*112bc0*/  LDL.LU R13, [R1+0x50c4] ;  /* 0x0050c400010d7983 */ /* 0x000ee20000300800 */
[----:B------:R-:W-:-:S03]  /*112bd0*/  IADD3 R10, P3, R10, R14, RZ ;  /* 0x0000000e0a0a7210 */ /* 0x000fc60007f7e0ff */
[----:B------:R1:W-:Y:S02]  /*112be0*/  LDGSTS.E [R4+0x46f00], [R6.64], P2 ;  /* 0x46f0000006047fae */ /* 0x0003e40009121844 */
[----:B------:R-:W-:Y:S01]  /*112bf0*/  IMAD.X R11, R11, 0x1, R0, P3 ;  /* 0x000000010b0b7824 */ /* 0x000fe200018e0600 */
[----:B------:R-:W-:Y:S01]  /*112c00*/  IADD3 R8, P4, R8, R14, RZ ;  /* 0x0000000e08087210 */ /* 0x000fe20007f9e0ff */
[----:B------:R-:W-:Y:S03]  /*112c10*/  STL [R1+0x51b4], R10 ;  /* 0x0051b40a01007387 */ /* 0x000fe60000100800 */
[----:B------:R-:W-:Y:S01]  /*112c20*/  IADD3.X R9, R9, R0, RZ, P4, !PT ;  /* 0x0000000009097210 */ /* 0x000fe200027fe4ff */
[----:B-1----:R-:W-:Y:S01]  /*112c30*/  IMAD.MOV.U32 R6, RZ, RZ, R10 ;  /* 0x000000ffff067224 */ /* 0x002fe200078e000a */
[----:B------:R1:W-:Y:S01]  /*112c40*/  STL [R1+0x5188], R11 ;  /* 0x0051880b01007387 */ /* 0x0003e20000100800 */
[----:B------:R-:W-:-:S03]  /*112c50*/  IMAD.MOV.U32 R7, RZ, RZ, R11 ;  /* 0x000000ffff077224 */ /* 0x000fc600078e000b */
[----:B------:R-:W-:Y:S04]  /*112c60*/  STL [R1+0x514c], R8 ;  /* 0x00514c0801007387 */ /* 0x000fe80000100800 */
[----:B------:R1:W-:Y:S04]  /*112c70*/  STL [R1+0x5140], R9 ;  /* 0x0051400901007387 */ /* 0x0003e80000100800 */
[----:B-1----:R-:W3:Y:S04]  /*112c80*/  LDL.LU R11, [R1+0x50b0] ;  /* 0x0050b000010b7983 */ /* 0x002ee80000300800 */
[----:B------:R1:W-:Y:S04]  /*112c90*/  LDGSTS.E [R4+0x46f80], [R6.64], P2 ;  /* 0x46f8000006047fae */ /* 0x0003e80009121844 */
[----:B------:R-:W3:Y:S01]  /*112ca0*/  LDL.LU R10, [R1+0x50bc] ;  /* 0x0050bc00010a7983 */ /* 0x000ee20000300800 */
[----:B-1----:R-:W-:Y:S01]  /*112cb0*/  IMAD.MOV.U32 R7, RZ, RZ, R9 ;  /* 0x000000ffff077224 */ /* 0x002fe200078e0009 */
[----:B------:R-:W-:-:S02]  /*112cc0*/  MOV R6, R8 ;  /* 0x0000000800067202 */ /* 0x000fc40000000f00 */
[----:B------:R-:W3:Y:S04]  /*112cd0*/  LDL.LU R9, [R1+0x4294] ;  /* 0x0042940001097983 */ /* 0x000ee80000300800 */
[----:B------:R-:W3:Y:S01]  /*112ce0*/  LDL.LU R8, [R1+0x50b4] ;  /* 0x0050b40001087983 */ /* 0x000ee20000300800 */
        /* <DEDUP_REMOVED lines=8> */
[----:B------:R-:W-:Y:S01]  /*112d70*/  IADD3.X R21, R21, R0, RZ, P3, !PT ;  /* 0x0000000015157210 */ /* 0x000fe20001ffe4ff */
[----:B-1----:R-:W-:Y:S02]  /*112d80*/  IMAD.MOV.U32 R6, RZ, RZ, R22 ;  /* 0x000000ffff067224 */ /* 0x002fe400078e0016 */
[----:B------:R-:W-:Y:S01]  /*112d90*/  IMAD.MOV.U32 R7, RZ, RZ, R23 ;  /* 0x000000ffff077224 */ /* 0x000fe200078e0017 */
[----:B------:R-:W-:-:S04]  /*112da0*/  ISETP.GT.AND P2, PT, R3, 0x3f, PT ;  /* 0x0000003f0300780c */ /* 0x000fc80003f44270 */
[----:B------:R1:W-:Y:S01]  /*112db0*/  LDGSTS.E [R4+0x47680], [R6.64], P1 ;  /* 0x4768000006047fae */ /* 0x0003e20008921844 */
[----:B------:R-:W-:Y:S02]  /*112dc0*/  SEL R5, RZ, 0x4, !P2 ;  /* 0x00000004ff057807 */ /* 0x000fe40005000000 */
[----:B-1----:R-:W-:Y:S01]  /*112dd0*/  MOV R6, R20 ;  /* 0x0000001400067202 */ /* 0x002fe20000000f00 */
[----:B------:R-:W-:-:S05]  /*112de0*/  IMAD.MOV.U32 R7, RZ, RZ, R21 ;  /* 0x000000ffff077224 */ /* 0x000fca00078e0015 */
[----:B------:R1:W-:Y:S01]  /*112df0*/  LDGSTS.E [R4+0x47700], [R6.64], P1 ;  /* 0x4770000006047fae */ /* 0x0003e20008921844 */
[----:B------:R-:W-:-:S03]  /*112e00*/  SEL R5, R5, RZ, !P0 ;  /* 0x000000ff05057207 */ /* 0x000fc60004000000 */
[----:B------:R-:W-:Y:S01]  /*112e10*/  STL [R1+0x5144], R22 ;  /* 0x0051441601007387 */ /* 0x000fe20000100800 */
[----:B------:R-:W-:-:S03]  /*112e20*/  ISETP.NE.U32.AND P2, PT, R5, RZ, PT ;  /* 0x000000ff0500720c */ /* 0x000fc60003f45070 */
[----:B------:R-:W-:Y:S04]  /*112e30*/  STL [R1+0x5138], R23 ;  /* 0x0051381701007387 */ /* 0x000fe80000100800 */
[----:B------:R-:W-:Y:S04]  /*112e40*/  STL [R1+0x513c], R20 ;  /* 0x00513c1401007387 */ /* 0x000fe80000100800 */
[----:B------:R-:W-:Y:S01]  /*112e50*/  STL [R1+0x5130], R21 ;  /* 0x0051301501007387 */ /* 0x000fe20000100800 */
[----:B--2---:R-:W-:-:S05]  /*112e60*/  IADD3 R18, P3, R18, R14, RZ ;  /* 0x0000000e12127210 */ /* 0x004fca0007f7e0ff */
[----:B------:R-:W-:Y:S01]  /*112e70*/  IMAD.X R19, R19, 0x1, R0, P3 ;  /* 0x0000000113137824 */ /* 0x000fe200018e0600 */
[----:B-1----:R-:W-:-:S03]  /*112e80*/  MOV R6, R18 ;  /* 0x0000001200067202 */ /* 0x002fc60000000f00 */
[----:B------:R-:W-:-:S05]  /*112e90*/  IMAD.MOV.U32 R7, RZ, RZ, R19 ;  /* 0x000000ffff077224 */ /* 0x000fca00078e0013 */
[----:B------:R1:W-:Y:S01]  /*112ea0*/  LDGSTS.E [R4+0x47780], [R6.64], P1 ;  /* 0x4778000006047fae */ /* 0x0003e20008921844 */
[----:B----4-:R-:W-:-:S03]  /*112eb0*/  IADD3 R12, P1, R12, R14, RZ ;  /* 0x0000000e0c0c7210 */ /* 0x010fc60007f3e0ff */
[----:B------:R-:W-:Y:S02]  /*112ec0*/  STL [R1+0x5134], R18 ;  /* 0x0051341201007387 */ /* 0x000fe40000100800 */
[----:B---3--:R-:W-:Y:S01]  /*112ed0*/  IMAD.X R16, R16, 0x1, R0, P1 ;  /* 0x0000000110107824 */ /* 0x008fe200008e0600 */
[----:B------:R-:W-:Y:S01]  /*112ee0*/  IADD3 R13, P3, R13, R14, RZ ;  /* 0x0000000e0d0d7210 */ /* 0x000fe20007f7e0ff */
[----:B------:R-:W-:Y:S01]  /*112ef0*/  STL [R1+0x5108], R19 ;  /* 0x0051081301007387 */ /* 0x000fe20000100800 */
[----:B-1----:R-:W-:Y:S02]  /*112f00*/  IMAD.MOV.U32 R6, RZ, RZ, R12 ;  /* 0x000000ffff067224 */ /* 0x002fe400078e000c */
[----:B------:R-:W-:Y:S01]  /*112f10*/  IADD3.X R15, R15, R0, RZ, P3, !PT ;  /* 0x000000000f0f7210 */ /* 0x000fe20001ffe4ff */
[----:B------:R1:W-:Y:S01]  /*112f20*/  STL [R1+0x50cc], R12 ;  /* 0x0050cc0c01007387 */ /* 0x0003e20000100800 */
[----:B------:R-:W-:-:S03]  /*112f30*/  IMAD.MOV.U32 R7, RZ, RZ, R16 ;  /* 0x000000ffff077224 */ /* 0x000fc600078e0010 */
[----:B------:R-:W-:Y:S04]  /*112f40*/  STL [R1+0x50c0], R16 ;  /* 0x0050c01001007387 */ /* 0x000fe80000100800 */
[----:B------:R2:W-:Y:S04]  /*112f50*/  STL [R1+0x50c4], R13 ;  /* 0x0050c40d01007387 */ /* 0x0005e80000100800 */
[----:B------:R-:W3:Y:S04]  /*112f60*/  LDL.LU R5, [R1+0x429c] ;  /* 0x00429c0001057983 */ /* 0x000ee80000300800 */
[----:B------:R-:W-:Y:S04]  /*112f70*/  STL [R1+0x50b8], R15 ;  /* 0x0050b80f01007387 */ /* 0x000fe80000100800 */
[----:B-1----:R-:W4:Y:S04]  /*112f80*/  LDL.LU R12, [R1+0x42a4] ;  /* 0x0042a400010c7983 */ /* 0x002f280000300800 */
[----:B------:R1:W-:Y:S02]  /*112f90*/  LDGSTS.E [R4+0x47e00], [R6.64], P2 ;  /* 0x47e0000006047fae */ /* 0x0003e40009121844 */
[----:B-1----:R-:W-:-:S02]  /*112fa0*/  MOV R6, R13 ;  /* 0x0000000d00067202 */ /* 0x002fc40000000f00 */
[----:B--2---:R-:W2:Y:S04]  /*112fb0*/  LDL.LU R13, [R1+0x4298] ;  /* 0x00429800010d7983 */ /* 0x004ea80000300800 */
[----:B------:R-:W2:Y:S01]  /*112fc0*/  LDL.LU R20, [R1+0x42a0] ;  /* 0x0042a00001147983 */ /* 0x000ea20000300800 */
[-C--:B------:R-:W-:Y:S01]  /*112fd0*/  IADD3 R10, P1, R10, R14.reuse, RZ ;  /* 0x0000000e0a0a7210 */ /* 0x080fe20007f3e0ff */
[----:B------:R-:W-:Y:S01]  /*112fe0*/  IMAD.MOV.U32 R7, RZ, RZ, R15 ;  /* 0x000000ffff077224 */ /* 0x000fe200078e000f */
[----:B------:R-:W-:-:S03]  /*112ff0*/  IADD3 R8, P3, R8, R14, RZ ;  /* 0x0000000e08087210 */ /* 0x000fc60007f7e0ff */
[----:B------:R-:W-:Y:S01]  /*113000*/  IMAD.X R11, R11, 0x1, R0, P1 ;  /* 0x000000010b0b7824 */ /* 0x000fe200008e0600 */
[----:B------:R1:W-:Y:S01]  /*113010*/  STL [R1+0x50bc], R10 ;  /* 0x0050bc0a01007387 */ /* 0x0003e20000100800 */
[----:B------:R-:W-:-:S03]  /*113020*/  IADD3.X R9, R9, R0, RZ, P3, !PT ;  /* 0x0000000009097210 */ /* 0x000fc60001ffe4ff */
[----:B------:R-:W-:Y:S04]  /*113030*/  STL [R1+0x50b0], R11 ;  /* 0x0050b00b01007387 */ /* 0x000fe80000100800 */
[----:B------:R1:W-:Y:S04]  /*113040*/  LDGSTS.E [R4+0x47e80], [R6.64], P2 ;  /* 0x47e8000006047fae */ /* 0x0003e80009121844 */
[----:B------:R1:W-:Y:S04]  /*113050*/  STL [R1+0x50b4], R8 ;  /* 0x0050b40801007387 */ /* 0x0003e80000100800 */
[----:B------:R1:W-:Y:S02]  /*113060*/  STL [R1+0x4294], R9 ;  /* 0x0042940901007387 */ /* 0x0003e40000100800 */
[----:B-1----:R-:W-:-:S02]  /*113070*/  IMAD.MOV.U32 R6, RZ, RZ, R10 ;  /* 0x000000ffff067224 */ /* 0x002fc400078e000a */
[----:B------:R-:W2:Y:S04]  /*113080*/  LDL.LU R10, [R1+0x431c] ;  /* 0x00431c00010a7983 */ /* 0x000ea80000300800 */
[----:B------:R-:W2:Y:S04]  /*113090*/  LDL.LU R18, [R1+0x4324] ;  /* 0x0043240001127983 */ /* 0x000ea80000300800 */
[----:B------:R-:W2:Y:S04]  /*1130a0*/  LDL.LU R15, [R1+0x4318] ;  /* 0x00431800010f7983 */ /* 0x000ea80000300800 */
[----:B------:R-:W2:Y:S01]  /*1130b0*/  LDL.LU R19, [R1+0x4320] ;  /* 0x0043200001137983 */ /* 0x000ea20000300800 */
[----:B------:R-:W-:Y:S01]  /*1130c0*/  IMAD.MOV.U32 R7, RZ, RZ, R11 ;  /* 0x000000ffff077224 */ /* 0x000fe200078e000b */
[----:B------:R-:W-:-:S02]  /*1130d0*/  MOV R252, c[0x0][0x18c] ;  /* 0x0000630000fc7a02 */ /* 0x000fc40000000f00 */
[----:B------:R-:W2:Y:S04]  /*1130e0*/  LDL.LU R14, [R1+0x4398] ;  /* 0x00439800010e7983 */ /* 0x000ea80000300800 */
[----:B------:R1:W-:Y:S01]  /*1130f0*/  LDGSTS.E [R4+0x47f00], [R6.64], P2 ;  /* 0x47f0000006047fae */ /* 0x0003e20009121844 */
[----:B------:R-:W-:Y:S01]  /*113100*/  IMAD.SHL.U32 R252, R252, 0x40, RZ ;  /* 0x00000040fcfc7824 */ /* 0x000fe200078e00ff */
[----:B-1----:R-:W-:Y:S01]  /*113110*/  MOV R6, R8 ;  /* 0x0000000800067202 */ /* 0x002fe20000000f00 */
[----:B------:R-:W-:Y:S01]  /*113120*/  IMAD.MOV.U32 R7, RZ, RZ, R9 ;  /* 0x000000ffff077224 */ /* 0x000fe200078e0009 */
[----:B------:R-:W-:-:S04]  /*113130*/  LOP3.LUT R8, R17, 0x20, RZ, 0xfc, !PT ;  /* 0x0000002011087812 */ /* 0x000fc800078efcff */
[----:B------:R1:W-:Y:S01]  /*113140*/  LDGSTS.E [R4+0x47f80], [R6.64], P2 ;  /* 0x47f8000006047fae */ /* 0x0003e20009121844 */
[-C--:B------:R-:W-:Y:S01]  /*113150*/  ISETP.GE.AND P2, PT, R8, R3.reuse, PT ;  /* 0x000000030800720c */ /* 0x080fe20003f46270 */
[----:B------:R-:W-:Y:S01]  /*113160*/  IMAD.SHL.U32 R252, R252, 0x4, RZ ;  /* 0x00000004fcfc7824 */ /* 0x000fe200078e00ff */
[----:B------:R-:W-:Y:S01]  /*113170*/  ISETP.GE.AND P1, PT, R17, R3, PT ;  /* 0x000000031100720c */ /* 0x000fe20003f26270 */
[----:B------:R-:W0:Y:S04]  /*113180*/  LDGDEPBAR ;  /* 0x00000000000079af */ /* 0x000e280000000000 */
[----:B-1----:R-:W2:Y:S04]  /*113190*/  LDL.LU R7, [R1+0x439c] ;  /* 0x00439c0001077983 */ /* 0x002ea80000300800 */
[----:B------:R-:W2:Y:S04]  /*1131a0*/  LDL.LU R16, [R1+0x43a0] ;  /* 0x0043a00001107983 */ /* 0x000ea80000300800 */
[----:B------:R-:W2:Y:S01]  /*1131b0*/  LDL.LU R8, [R1+0x43a4] ;  /* 0x0043a40001087983 */ /* 0x000ea20000300800 */
[----:B------:R-:W-:-:S02]  /*1131c0*/  SEL R3, RZ, 0x4, P2 ;  /* 0x00000004ff037807 */ /* 0x000fc40001000000 */
[----:B------:R-:W-:Y:S01]  /*1131d0*/  SEL R4, RZ, 0x4, P1 ;  /* 0x00000004ff047807 */ /* 0x000fe20000800000 */
[----:B------:R-:W2:Y:S03]  /*1131e0*/  LDL.LU R9, [R1+0x441c] ;  /* 0x00441c0001097983 */ /* 0x000ea60000300800 */
[----:B------:R-:W-:Y:S01]  /*1131f0*/  SEL R4, R4, RZ, !P0 ;  /* 0x000000ff04047207 */ /* 0x000fe20004000000 */
[----:B------:R-:W2:Y:S01]  /*113200*/  LDL.LU R11, [R1+0x4424] ;  /* 0x00442400010b7983 */ /* 0x000ea20000300800 */
[----:B------:R-:W-:Y:S02]  /*113210*/  SEL R3, R3, RZ, !P0 ;  /* 0x000000ff03037207 */ /* 0x000fe40004000000 */
[----:B------:R-:W-:Y:S02]  /*113220*/  ISETP.NE.U32.AND P0, PT, R4, RZ, PT ;  /* 0x000000ff0400720c */ /* 0x000fe40003f05070 */
[----:B------:R-:W-:Y:S01]  /*113230*/  ISETP.NE.U32.AND P1, PT, R3, RZ, PT ;  /* 0x000000ff0300720c */ /* 0x000fe20003f25070 */
[----:B------:R-:W-:Y:S01]  /*113240*/  IMAD R3, R146, 0x20000, R145 ;  /* 0x0002000092037824 */ /* 0x000fe200078e0291 */
[----:B---3--:R-:W-:-:S02]  /*113250*/  IADD3 R5, P2, R5, R252, RZ ;  /* 0x000000fc05057210 */ /* 0x008fc40007f5e0ff */
[----:B----4-:R-:W-:-:S03]  /*113260*/  IADD3 R12, P3, R12, R252, RZ ;  /* 0x000000fc0c0c7210 */ /* 0x010fc60007f7e0ff */
[----:B------:R1:W-:Y:S01]  /*113270*/  STL [R1+0x429c], R5 ;  /* 0x00429c0501007387 */ /* 0x0003e20000100800 */
[----:B------:R-:W-:Y:S02]  /*113280*/  IMAD.MOV.U32 R4, RZ, RZ, R5 ;  /* 0x000000ffff047224 */ /* 0x000fe400078e0005 */
[----:B--2---:R-:W-:Y:S01]  /*113290*/  IMAD.X R13, R13, 0x1, R2, P2 ;  /* 0x000000010d0d7824 */ /* 0x004fe200010e0602 */
[----:B------:R-:W-:-:S04]  /*1132a0*/  IADD3.X R20, R20, R2, RZ, P3, !PT ;  /* 0x0000000214147210 */ /* 0x000fc80001ffe4ff */
[----:B------:R2:W-:Y:S01]  /*1132b0*/  STL [R1+0x4298], R13 ;  /* 0x0042980d01007387 */ /* 0x0005e20000100800 */
[----:B-1----:R-:W-:-:S03]  /*1132c0*/  MOV R5, R13 ;  /* 0x0000000d00057202 */ /* 0x002fc60000000f00 */
[----:B------:R1:W-:Y:S04]  /*1132d0*/  STL [R1+0x42a4], R12 ;  /* 0x0042a40c01007387 */ /* 0x0003e80000100800 */
[----:B------:R-:W-:Y:S04]  /*1132e0*/  STL [R1+0x42a0], R20 ;  /* 0x0042a01401007387 */ /* 0x000fe80000100800 */
[----:B--2---:R-:W2:Y:S04]  /*1132f0*/  LDL.LU R13, [R1+0x4418] ;  /* 0x00441800010d7983 */ /* 0x004ea80000300800 */
[----:B------:R-:W3:Y:S04]  /*113300*/  LDL.LU R17, [R1+0x4420] ;  /* 0x0044200001117983 */ /* 0x000ee80000300800 */
[----:B------:R4:W-:Y:S01]  /*113310*/  LDGSTS.E [R3], [R4.64], P0 ;  /* 0x0000000004037fae */ /* 0x0009e20008121844 */
[-C--:B------:R-:W-:Y:S01]  /*113320*/  IADD3 R10, P2, R10, R252.reuse, RZ ;  /* 0x000000fc0a0a7210 */ /* 0x080fe20007f5e0ff */
[----:B----4-:R-:W-:Y:S01]  /*113330*/  IMAD.MOV.U32 R4, RZ, RZ, R12 ;  /* 0x000000ffff047224 */ /* 0x010fe200078e000c */
[----:B------:R-:W-:Y:S01]  /*113340*/  IADD3 R18, P3, R18, R252, RZ ;  /* 0x000000fc12127210 */ /* 0x000fe20007f7e0ff */
[----:B------:R-:W-:Y:S01]  /*113350*/  IMAD.MOV.U32 R5, RZ, RZ, R20 ;  /* 0x000000ffff057224 */ /* 0x000fe200078e0014 */
[----:B-1----:R-:W4:Y:S01]  /*113360*/  LDL.LU R12, [R1+0x449c] ;  /* 0x00449c00010c7983 */ /* 0x002f220000300800 */
[----:B------:R-:W-:-:S03]  /*113370*/  IADD3.X R15, R15, R2, RZ, P2, !PT ;  /* 0x000000020f0f7210 */ /* 0x000fc600017fe4ff */
[----:B------:R-:W4:Y:S01]  /*113380*/  LDL.LU R6, [R1+0x44a4] ;  /* 0x0044a40001067983 */ /* 0x000f220000300800 */
[----:B------:R-:W-:-:S03]  /*113390*/  IMAD.X R19, R19, 0x1, R2, P3 ;  /* 0x0000000113137824 */ /* 0x000fc600018e0602 */
[----:B------:R-:W-:Y:S04]  /*1133a0*/  STL [R1+0x431c], R10 ;  /* 0x00431c0a01007387 */ /* 0x000fe80000100800 */
[----:B------:R1:W-:Y:S04]  /*1133b0*/  LDGSTS.E [R3+0x80], [R4.64], P1 ;  /* 0x0008000004037fae */ /* 0x0003e80008921844 */
[----:B------:R1:W-:Y:S04]  /*1133c0*/  STL [R1+0x4318], R15 ;  /* 0x0043180f01007387 */ /* 0x0003e80000100800 */
[----:B------:R-:W-:Y:S01]  /*1133d0*/  STL [R1+0x4324], R18 ;  /* 0x0043241201007387 */ /* 0x000fe20000100800 */
[----:B-1----:R-:W-:-:S03]  /*1133e0*/  MOV R5, R15 ;  /* 0x0000000f00057202 */ /* 0x002fc60000000f00 */
[----:B------:R-:W4:Y:S01]  /*1133f0*/  LDL.LU R15, [R1+0x4498] ;  /* 0x00449800010f7983 */ /* 0x000f220000300800 */
[----:B------:R-:W-:-:S03]  /*113400*/  IMAD.MOV.U32 R4, RZ, RZ, R10 ;  /* 0x000000ffff047224 */ /* 0x000fc600078e000a */
[----:B------:R-:W-:Y:S04]  /*113410*/  STL [R1+0x4320], R19 ;  /* 0x0043201301007387 */ /* 0x000fe80000100800 */
[----:B------:R-:W4:Y:S04]  /*113420*/  LDL.LU R10, [R1+0x44a0] ;  /* 0x0044a000010a7983 */ /* 0x000f280000300800 */
[----:B------:R1:W-:Y:S01]  /*113430*/  LDGSTS.E [R3+0x800], [R4.64], P0 ;  /* 0x0080000004037fae */ /* 0x0003e20008121844 */
[----:B------:R-:W-:-:S04]  /*113440*/  IADD3 R7, P2, R7, R252, RZ ;  /* 0x000000fc07077210 */ /* 0x000fc80007f5e0ff */
[----:B------:R-:W-:Y:S01]  /*113450*/  IADD3.X R14, R14, R2, RZ, P2, !PT ;  /* 0x000000020e0e7210 */ /* 0x000fe200017fe4ff */
[----:B-1----:R-:W-:Y:S02]  /*113460*/  IMAD.MOV.U32 R4, RZ, RZ, R18 ;  /* 0x000000ffff047224 */ /* 0x002fe400078e0012 */
[----:B------:R-:W-:Y:S01]  /*113470*/  IMAD.MOV.U32 R5, RZ, RZ, R19 ;  /* 0x000000ffff057224 */ /* 0x000fe200078e0013 */
[----:B------:R-:W-:Y:S01]  /*113480*/  IADD3 R8, P3, R8, R252, RZ ;  /* 0x000000fc08087210 */ /* 0x000fe20007f7e0ff */
[----:B------:R-:W-:Y:S04]  /*113490*/  STL [R1+0x439c], R7 ;  /* 0x00439c0701007387 */ /* 0x000fe80000100800 */
[----:B------:R1:W-:Y:S01]  /*1134a0*/  LDGSTS.E [R3+0x880], [R4.64], P1 ;  /* 0x0088000004037fae */ /* 0x0003e20008921844 */
[----:B------:R-:W-:-:S03]  /*1134b0*/  IMAD.X R16, R16, 0x1, R2, P3 ;  /* 0x0000000110107824 */ /* 0x000fc600018e0602 */
[----:B------:R1:W-:Y:S04]  /*1134c0*/  STL [R1+0x4398], R14 ;  /* 0x0043980e01007387 */ /* 0x0003e80000100800 */
[----:B------:R-:W-:Y:S01]  /*1134d0*/  STL [R1+0x43a4], R8 ;  /* 0x0043a40801007387 */ /* 0x000fe20000100800 */
[----:B-1----:R-:W-:Y:S01]  /*1134e0*/  IMAD.MOV.U32 R4, RZ, RZ, R7 ;  /* 0x000000ffff047224 */ /* 0x002fe200078e0007 */
[----:B------:R-:W-:Y:S02]  /*1134f0*/  MOV R5, R14 ;  /* 0x0000000e00057202 */ /* 0x000fe40000000f00 */
[----:B------:R-:W4:Y:S04]  /*113500*/  LDL.LU R14, [R1+0x451c] ;  /* 0x00451c00010e7983 */ /* 0x000f280000300800 */
[----:B------:R1:W-:Y:S04]  /*113510*/  STL [R1+0x43a0], R16 ;  /* 0x0043a01001007387 */ /* 0x0003e80000100800 */
[----:B------:R1:W-:Y:S04]  /*113520*/  LDGSTS.E [R3+0x1000], [R4.64], P0 ;  /* 0x0100000004037fae */ /* 0x0003e80008121844 */
[----:B------:R-:W4:Y:S01]  /*113530*/  LDL.LU R7, [R1+0x4524] ;  /* 0x0045240001077983 */ /* 0x000f220000300800 */
[----:B-1----:R-:W-:-:S03]  /*113540*/  IMAD.MOV.U32 R5, RZ, RZ, R16 ;  /* 0x000000ffff057224 */ /* 0x002fc600078e0010 */
[----:B------:R-:W4:Y:S01]  /*113550*/  LDL.LU R16, [R1+0x4518] ;  /* 0x0045180001107983 */ /* 0x000f220000300800 */
[----:B------:R-:W-:Y:S01]  /*113560*/  IMAD.MOV.U32 R4, RZ, RZ, R8 ;  /* 0x000000ffff047224 */ /* 0x000fe200078e0008 */
[-C--:B------:R-:W-:Y:S02]  /*113570*/  IADD3 R9, P2, R9, R252.reuse, RZ ;  /* 0x000000fc09097210 */ /* 0x080fe40007f5e0ff */
[----:B------:R-:W4:Y:S01]  /*113580*/  LDL.LU R8, [R1+0x4520] ;  /* 0x0045200001087983 */ /* 0x000f220000300800 */
[----:B------:R-:W-:-:S03]  /*113590*/  IADD3 R11, P3, R11, R252, RZ ;  /* 0x000000fc0b0b7210 */ /* 0x000fc60007f7e0ff */
[----:B------:R1:W-:Y:S04]  /*1135a0*/  LDGSTS.E [R3+0x1080], [R4.64], P1 ;  /* 0x0108000004037fae */ /* 0x0003e80008921844 */
[----:B------:R-:W-:Y:S01]  /*1135b0*/  STL [R1+0x441c], R9 ;  /* 0x00441c0901007387 */ /* 0x000fe20000100800 */
[----:B-1----:R-:W-:Y:S01]  /*1135c0*/  IMAD.MOV.U32 R4, RZ, RZ, R9 ;  /* 0x000000ffff047224 */ /* 0x002fe200078e0009 */
[----:B--2---:R-:W-:Y:S01]  /*1135d0*/  IADD3.X R13, R13, R2, RZ, P2, !PT ;  /* 0x000000020d0d7210 */ /* 0x004fe200017fe4ff */
[----:B---3--:R-:W-:-:S03]  /*1135e0*/  IMAD.X R17, R17, 0x1, R2, P3 ;  /* 0x0000000111117824 */ /* 0x008fc600018e0602 */
[----:B------:R-:W-:Y:S01]  /*1135f0*/  MOV R5, R13 ;  /* 0x0000000d00057202 */ /* 0x000fe20000000f00 */
[----:B------:R1:W-:Y:S04]  /*113600*/  STL [R1+0x4418], R13 ;  /* 0x0044180d01007387 */ /* 0x0003e80000100800 */
[----:B------:R-:W-:Y:S04]  /*113610*/  STL [R1+0x4424], R11 ;  /* 0x0044240b01007387 */ /* 0x000fe80000100800 */
[----:B------:R2:W-:Y:S04]  /*113620*/  LDGSTS.E [R3+0x1800], [R4.64], P0 ;  /* 0x0180000004037fae */ /* 0x0005e80008121844 */
[----:B-1----:R-:W3:Y:S04]  /*113630*/  LDL.LU R13, [R1+0x459c] ;  /* 0x00459c00010d7983 */ /* 0x002ee80000300800 */
[----:B------:R1:W-:Y:S04]  /*113640*/  STL [R1+0x4420], R17 ;  /* 0x0044201101007387 */ /* 0x0003e80000100800 */
[----:B------:R-:W3:Y:S01]  /*113650*/  LDL.LU R9, [R1+0x45a4] ;  /* 0x0045a40001097983 */ /* 0x000ee20000300800 */
[----:B--2---:R-:W-:-:S03]  /*113660*/  IMAD.MOV.U32 R5, RZ, RZ, R17 ;  /* 0x000000ffff057224 */ /* 0x004fc600078e0011 */
[----:B-1----:R-:W2:Y:S01]  /*113670*/  LDL.LU R17, [R1+0x4598] ;  /* 0x0045980001117983 */ /* 0x002ea20000300800 */
[----:B------:R-:W-:-:S03]  /*113680*/  IMAD.MOV.U32 R4, RZ, RZ, R11 ;  /* 0x000000ffff047224 */ /* 0x000fc600078e000b */
[----:B------:R-:W2:Y:S01]  /*113690*/  LDL.LU R11, [R1+0x45a0] ;  /* 0x0045a000010b7983 */ /* 0x000ea20000300800 */
[-C--:B----4-:R-:W-:Y:S02]  /*1136a0*/  IADD3 R12, P2, R12, R252.reuse, RZ ;  /* 0x000000fc0c0c7210 */ /* 0x090fe40007f5e0ff */
[----:B------:R-:W-:Y:S01]  /*1136b0*/  IADD3 R6, P3, R6, R252, RZ ;  /* 0x000000fc06067210 */ /* 0x000fe20007f7e0ff */
[----:B------:R1:W-:Y:S04]  /*1136c0*/  LDGSTS.E [R3+0x1880], [R4.64], P1 ;  /* 0x0188000004037fae */ /* 0x0003e80008921844 */
[----:B------:R4:W-:Y:S01]  /*1136d0*/  STL [R1+0x449c], R12 ;  /* 0x00449c0c01007387 */ /* 0x0009e20000100800 */
[----:B------:R-:W-:Y:S01]  /*1136e0*/  IADD3.X R15, R15, R2, RZ, P2, !PT ;  /* 0x000000020f0f7210 */ /* 0x000fe200017fe4ff */
[----:B-1----:R-:W-:-:S04]  /*1136f0*/  IMAD.MOV.U32 R4, RZ, RZ, R12 ;  /* 0x000000ffff047224 */ /* 0x002fc800078e000c */
[----:B------:R1:W-:Y:S01]  /*113700*/  STL [R1+0x4498], R15 ;  /* 0x0044980f01007387 */ /* 0x0003e20000100800 */
[----:B------:R-:W-:-:S03]  /*113710*/  IMAD.X R10, R10, 0x1, R2, P3 ;  /* 0x000000010a0a7824 */ /* 0x000fc600018e0602 */
[----:B------:R1:W-:Y:S01]  /*113720*/  STL [R1+0x44a4], R6 ;  /* 0x0044a40601007387 */ /* 0x0003e20000100800 */
[----:B------:R-:W-:-:S03]  /*113730*/  MOV R5, R15 ;  /* 0x0000000f00057202 */ /* 0x000fc60000000f00 */
[----:B----4-:R-:W4:Y:S04]  /*113740*/  LDL.LU R12, [R1+0x461c] ;  /* 0x00461c00010c7983 */ /* 0x010f280000300800 */
[----:B------:R1:W-:Y:S04]  /*113750*/  STL [R1+0x44a0], R10 ;  /* 0x0044a00a01007387 */ /* 0x0003e80000100800 */
[----:B------:R-:W4:Y:S04]  /*113760*/  LDL.LU R18, [R1+0x4624] ;  /* 0x0046240001127983 */ /* 0x000f280000300800 */
[----:B-1----:R-:W4:Y:S04]  /*113770*/  LDL.LU R15, [R1+0x4618] ;  /* 0x00461800010f7983 */ /* 0x002f280000300800 */
[----:B------:R-:W4:Y:S04]  /*113780*/  LDL.LU R19, [R1+0x4620] ;  /* 0x0046200001137983 */ /* 0x000f280000300800 */
[----:B------:R1:W-:Y:S01]  /*113790*/  LDGSTS.E [R3+0x2000], [R4.64], P0 ;  /* 0x0200000004037fae */ /* 0x0003e20008121844 */
[----:B------:R-:W-:Y:S01]  /*1137a0*/  IADD3 R14, P2, R14, R252, RZ ;  /* 0x000000fc0e0e7210 */ /* 0x000fe20007f5e0ff */
[----:B-1----:R-:W-:-:S02]  /*1137b0*/  IMAD.MOV.U32 R4, RZ, RZ, R6 ;  /* 0x000000ffff047224 */ /* 0x002fc400078e0006 */
[----:B------:R-:W-:Y:S01]  /*1137c0*/  IMAD.MOV.U32 R5, RZ, RZ, R10 ;  /* 0x000000ffff057224 */ /* 0x000fe200078e000a */
[----:B------:R-:W4:Y:S04]  /*1137d0*/  LDL.LU R6, [R1+0x469c] ;  /* 0x00469c0001067983 */ /* 0x000f280000300800 */
[----:B------:R-:W4:Y:S01]  /*1137e0*/  LDL.LU R10, [R1+0x46a4] ;  /* 0x0046a400010a7983 */ /* 0x000f220000300800 */
[----:B------:R-:W-:-:S03]  /*1137f0*/  IADD3 R7, P3, R7, R252, RZ ;  /* 0x000000fc07077210 */ /* 0x000fc60007f7e0ff */
[----:B------:R1:W-:Y:S04]  /*113800*/  STL [R1+0x451c], R14 ;  /* 0x00451c0e01007387 */ /* 0x0003e80000100800 */
[----:B------:R1:W-:Y:S01]  /*113810*/  LDGSTS.E [R3+0x2080], [R4.64], P1 ;  /* 0x0208000004037fae */ /* 0x0003e20008921844 */
[----:B------:R-:W-:Y:S01]  /*113820*/  IADD3.X R16, R16, R2, RZ, P2, !PT ;  /* 0x0000000210107210 */ /* 0x000fe200017fe4ff */
[----:B------:R-:W-:-:S04]  /*113830*/  IMAD.X R8, R8, 0x1, R2, P3 ;  /* 0x0000000108087824 */ /* 0x000fc800018e0602 */
[----:B------:R1:W-:Y:S02]  /*113840*/  STL [R1+0x4518], R16 ;  /* 0x0045181001007387 */ /* 0x0003e40000100800 */
[----:B-1----:R-:W-:Y:S02]  /*113850*/  IMAD.MOV.U32 R4, RZ, RZ, R14 ;  /* 0x000000ffff047224 */ /* 0x002fe400078e000e */
[----:B------:R1:W-:Y:S01]  /*113860*/  STL [R1+0x4524], R7 ;  /* 0x0045240701007387 */ /* 0x0003e20000100800 */
[----:B------:R-:W-:-:S03]  /*113870*/  MOV R5, R16 ;  /* 0x0000001000057202 */ /* 0x000fc60000000f00 */
[----:B------:R-:W4:Y:S04]  /*113880*/  LDL.LU R14, [R1+0x4698] ;  /* 0x00469800010e7983 */ /* 0x000f280000300800 */
[----:B------:R1:W-:Y:S04]  /*113890*/  STL [R1+0x4520], R8 ;  /* 0x0045200801007387 */ /* 0x0003e80000100800 */
[----:B------:R-:W4:Y:S04]  /*1138a0*/  LDL.LU R16, [R1+0x46a0] ;  /* 0x0046a00001107983 */ /* 0x000f280000300800 */
[----:B------:R1:W-:Y:S02]  /*1138b0*/  LDGSTS.E [R3+0x2800], [R4.64], P0 ;  /* 0x0280000004037fae */ /* 0x0003e40008121844 */
[----:B-1----:R-:W-:-:S02]  /*1138c0*/  IMAD.MOV.U32 R4, RZ, RZ, R7 ;  /* 0x000000ffff047224 */ /* 0x002fc400078e0007 */
[----:B------:R-:W-:Y:S01]  /*1138d0*/  IMAD.MOV.U32 R5, RZ, RZ, R8 ;  /* 0x000000ffff057224 */ /* 0x000fe200078e0008 */
[----:B------:R-:W4:Y:S04]  /*1138e0*/  LDL.LU R7, [R1+0x471c] ;  /* 0x00471c0001077983 */ /* 0x000f280000300800 */
[----:B------:R-:W4:Y:S04]  /*1138f0*/  LDL.LU R8, [R1+0x4724] ;  /* 0x0047240001087983 */ /* 0x000f280000300800 */
[----:B------:R1:W-:Y:S01]  /*113900*/  LDGSTS.E [R3+0x2880], [R4.64], P1 ;  /* 0x0288000004037fae */ /* 0x0003e20008921844 */
[----:B---3--:R-:W-:-:S02]  /*113910*/  IADD3 R13, P2, R13, R252, RZ ;  /* 0x000000fc0d0d7210 */ /* 0x008fc40007f5e0ff */
[----:B------:R-:W-:-:S03]  /*113920*/  IADD3 R9, P3, R9, R252, RZ ;  /* 0x000000fc09097210 */ /* 0x000fc60007f7e0ff */
[----:B------:R3:W-:Y:S01]  /*113930*/  STL [R1+0x459c], R13 ;  /* 0x00459c0d01007387 */ /* 0x0007e20000100800 */
[----:B--2---:R-:W-:Y:S01]  /*113940*/  IADD3.X R17, R17, R2, RZ, P2, !PT ;  /* 0x0000000211117210 */ /* 0x004fe200017fe4ff */
[----:B-1----:R-:W-:Y:S02]  /*113950*/  IMAD.MOV.U32 R4, RZ, RZ, R13 ;  /* 0x000000ffff047224 */ /* 0x002fe400078e000d */
[----:B------:R-:W-:Y:S02]  /*113960*/  IMAD.X R11, R11, 0x1, R2, P3 ;  /* 0x000000010b0b7824 */ /* 0x000fe400018e0602 */
[----:B------:R1:W-:Y:S04]  /*113970*/  STL [R1+0x4598], R17 ;  /* 0x0045981101007387 */ /* 0x0003e80000100800 */
[----:B------:R2:W-:Y:S01]  /*113980*/  STL [R1+0x45a4], R9 ;  /* 0x0045a40901007387 */ /* 0x0005e20000100800 */
[----:B------:R-:W-:-:S03]  /*113990*/  MOV R5, R17 ;  /* 0x0000001100057202 */ /* 0x000fc60000000f00 */
[----:B---3--:R-:W3:Y:S04]  /*1139a0*/  LDL.LU R13, [R1+0x4718] ;  /* 0x00471800010d7983 */ /* 0x008ee80000300800 */
[----:B------:R2:W-:Y:S04]  /*1139b0*/  STL [R1+0x45a0], R11 ;  /* 0x0045a00b01007387 */ /* 0x0005e80000100800 */
[----:B-1----:R-:W3:Y:S04]  /*1139c0*/  LDL.LU R17, [R1+0x4720] ;  /* 0x0047200001117983 */ /* 0x002ee80000300800 */
[----:B------:R1:W-:Y:S01]  /*1139d0*/  LDGSTS.E [R3+0x3000], [R4.64], P0 ;  /* 0x0300000004037fae */ /* 0x0003e20008121844 */
[-C--:B----4-:R-:W-:Y:S01]  /*1139e0*/  IADD3 R12, P2, R12, R252.reuse, RZ ;  /* 0x000000fc0c0c7210 */ /* 0x090fe20007f5e0ff */
[----:B-1----:R-:W-:Y:S01]  /*1139f0*/  IMAD.MOV.U32 R4, RZ, RZ, R9 ;  /* 0x000000ffff047224 */ /* 0x002fe200078e0009 */
[----:B------:R-:W-:Y:S01]  /*113a00*/  IADD3 R18, P3, R18, R252, RZ ;  /* 0x000000fc12127210 */ /* 0x000fe20007f7e0ff */
[----:B------:R-:W-:Y:S01]  /*113a10*/  IMAD.MOV.U32 R5, RZ, RZ, R11 ;  /* 0x000000ffff057224 */ /* 0x000fe200078e000b */
[----:B--2---:R-:W2:Y:S01]  /*113a20*/  LDL.LU R9, [R1+0x479c] ;  /* 0x00479c0001097983 */ /* 0x004ea20000300800 */
[----:B------:R-:W-:-:S03]  /*113a30*/  IADD3.X R15, R15, R2, RZ, P2, !PT ;  /* 0x000000020f0f7210 */ /* 0x000fc600017fe4ff */
[----:B------:R-:W2:Y:S01]  /*113a40*/  LDL.LU R11, [R1+0x47a4] ;  /* 0x0047a400010b7983 */ /* 0x000ea20000300800 */
[----:B------:R-:W-:-:S03]  /*113a50*/  IMAD.X R19, R19, 0x1, R2, P3 ;  /* 0x0000000113137824 */ /* 0x000fc600018e0602 */
[----:B------:R-:W-:Y:S04]  /*113a60*/  STL [R1+0x461c], R12 ;  /* 0x00461c0c01007387 */ /* 0x000fe80000100800 */
[----:B------:R1:W-:Y:S04]  /*113a70*/  LDGSTS.E [R3+0x3080], [R4.64], P1 ;  /* 0x0308000004037fae */ /* 0x0003e80008921844 */
[----:B------:R1:W-:Y:S04]  /*113a80*/  STL [R1+0x4618], R15 ;  /* 0x0046180f01007387 */ /* 0x0003e80000100800 */
[----:B------:R-:W-:Y:S01]  /*113a90*/  STL [R1+0x4624], R18 ;  /* 0x0046241201007387 */ /* 0x000fe20000100800 */
[----:B-1----:R-:W-:-:S03]  /*113aa0*/  MOV R5, R15 ;  /* 0x0000000f00057202 */ /* 0x002fc60000000f00 */
[----:B------:R-:W2:Y:S01]  /*113ab0*/  LDL.LU R15, [R1+0x4798] ;  /* 0x00479800010f7983 */ /* 0x000ea20000300800 */
[----:B------:R-:W-:-:S03]  /*113ac0*/  IMAD.MOV.U32 R4, RZ, RZ, R12 ;  /* 0x000000ffff047224 */ /* 0x000fc600078e000c */
[----:B------:R-:W-:Y:S04]  /*113ad0*/  STL [R1+0x4620], R19 ;  /* 0x0046201301007387 */ /* 0x000fe80000100800 */
[----:B------:R-:W2:Y:S01]  /*113ae0*/  LDL.LU R12, [R1+0x47a0] ;  /* 0x0047a000010c7983 */ /* 0x000ea20000300800 */
[----:B------:R-:W-:-:S03]  /*113af0*/  IADD3 R6, P2, R6, R252, RZ ;  /* 0x000000fc06067210 */ /* 0x000fc60007f5e0ff */
[----:B------:R1:W-:Y:S01]  /*113b00*/  LDGSTS.E [R3+0x3800], [R4.64], P0 ;  /* 0x0380000004037fae */ /* 0x0003e20008121844 */
[----:B------:R-:W-:-:S03]  /*113b10*/  IADD3 R10, P3, R10, R252, RZ ;  /* 0x000000fc0a0a7210 */ /* 0x000fc60007f7e0ff */
[----:B------:R-:W-:Y:S01]  /*113b20*/  STL [R1+0x469c], R6 ;  /* 0x00469c0601007387 */ /* 0x000fe20000100800 */
[----:B-1----:R-:W-:Y:S02]  /*113b30*/  IMAD.MOV.U32 R4, RZ, RZ, R18 ;  /* 0x000000ffff047224 */ /* 0x002fe400078e0012 */
[----:B------:R-:W-:-:S05]  /*113b40*/  IMAD.MOV.U32 R5, RZ, RZ, R19 ;  /* 0x000000ffff057224 */ /* 0x000fca00078e0013 */
[----:B------:R1:W-:Y:S01]  /*113b50*/  LDGSTS.E [R3+0x3880], [R4.64], P1 ;  /* 0x0388000004037fae */ /* 0x0003e20008921844 */
[----:B------:R-:W-:-:S05]  /*113b60*/  IADD3.X R14, R14, R2, RZ, P2, !PT ;  /* 0x000000020e0e7210 */ /* 0x000fca00017fe4ff */
[----:B------:R1:W-:Y:S01]  /*113b70*/  STL [R1+0x4698], R14 ;  /* 0x0046980e01007387 */ /* 0x0003e20000100800 */
[----:B------:R-:W-:Y:S02]  /*113b80*/  IMAD.X R16, R16, 0x1, R2, P3 ;  /* 0x0000000110107824 */ /* 0x000fe400018e0602 */
[----:B-1----:R-:W-:Y:S01]  /*113b90*/  IMAD.MOV.U32 R4, RZ, RZ, R6 ;  /* 0x000000ffff047224 */ /* 0x002fe200078e0006 */
[----:B------:R-:W-:Y:S01]  /*113ba0*/  MOV R5, R14 ;  /* 0x0000000e00057202 */ /* 0x000fe20000000f00 */
[----:B------:R-:W-:Y:S04]  /*113bb0*/  STL [R1+0x46a4], R10 ;  /* 0x0046a40a01007387 */ /* 0x000fe80000100800 */
[----:B------:R-:W2:Y:S04]  /*113bc0*/  LDL.LU R14, [R1+0x481c] ;  /* 0x00481c00010e7983 */ /* 0x000ea80000300800 */
[----:B------:R1:W-:Y:S04]  /*113bd0*/  STL [R1+0x46a0], R16 ;  /* 0x0046a01001007387 */ /* 0x0003e80000100800 */
[----:B------:R1:W-:Y:S04]  /*113be0*/  LDGSTS.E [R3+0x4000], [R4.64], P0 ;  /* 0x0400000004037fae */ /* 0x0003e80008121844 */
[----:B------:R-:W2:Y:S01]  /*113bf0*/  LDL.LU R6, [R1+0x4824] ;  /* 0x0048240001067983 */ /* 0x000ea20000300800 */
[----:B-1----:R-:W-:-:S03]  /*113c00*/  IMAD.MOV.U32 R5, RZ, RZ, R16 ;  /* 0x000000ffff057224 */ /* 0x002fc600078e0010 */
[----:B------:R-:W2:Y:S01]  /*113c10*/  LDL.LU R16, [R1+0x4818] ;  /* 0x0048180001107983 */ /* 0x000ea20000300800 */
[----:B------:R-:W-:Y:S01]  /*113c20*/  IMAD.MOV.U32 R4, RZ, RZ, R10 ;  /* 0x000000ffff047224 */ /* 0x000fe200078e000a */
[-C--:B------:R-:W-:Y:S02]  /*113c30*/  IADD3 R7, P2, R7, R252.reuse, RZ ;  /* 0x000000fc07077210 */ /* 0x080fe40007f5e0ff */
[----:B------:R-:W2:Y:S01]  /*113c40*/  LDL.LU R10, [R1+0x4820] ;  /* 0x00482000010a7983 */ /* 0x000ea20000300800 */
[----:B------:R-:W-:-:S03]  /*113c50*/  IADD3 R8, P3, R8, R252, RZ ;  /* 0x000000fc08087210 */ /* 0x000fc60007f7e0ff */
[----:B------:R1:W-:Y:S04]  /*113c60*/  LDGSTS.E [R3+0x4080], [R4.64], P1 ;  /* 0x0408000004037fae */ /* 0x0003e80008921844 */
[----:B------:R-:W-:Y:S01]  /*113c70*/  STL [R1+0x471c], R7 ;  /* 0x00471c0701007387 */ /* 0x000fe20000100800 */
[----:B-1----:R-:W-:Y:S01]  /*113c80*/  IMAD.MOV.U32 R4, RZ, RZ, R7 ;  /* 0x000000ffff047224 */ /* 0x002fe200078e0007 */
[----:B---3--:R-:W-:-:S04]  /*113c90*/  IADD3.X R13, R13, R2, RZ, P2, !PT ;  /* 0x000000020d0d7210 */ /* 0x008fc800017fe4ff */
[----:B------:R-:W-:Y:S01]  /*113ca0*/  MOV R5, R13 ;  /* 0x0000000d00057202 */ /* 0x000fe20000000f00 */
[----:B------:R1:W-:Y:S01]  /*113cb0*/  STL [R1+0x4718], R13 ;  /* 0x0047180d01007387 */ /* 0x0003e20000100800 */
[----:B------:R-:W-:-:S03]  /*113cc0*/  IMAD.X R17, R17, 0x1, R2, P3 ;  /* 0x0000000111117824 */ /* 0x000fc600018e0602 */
[----:B------:R-:W-:Y:S04]  /*113cd0*/  STL [R1+0x4724], R8 ;  /* 0x0047240801007387 */ /* 0x000fe80000100800 */
[----:B------:R3:W-:Y:S04]  /*113ce0*/  LDGSTS.E [R3+0x4800], [R4.64], P0 ;  /* 0x0480000004037fae */ /* 0x0007e80008121844 */
[----:B-1----:R-:W4:Y:S04]  /*113cf0*/  LDL.LU R13, [R1+0x489c] ;  /* 0x00489c00010d7983 */ /* 0x002f280000300800 */
[----:B------:R1:W-:Y:S04]  /*113d00*/  STL [R1+0x4720], R17 ;  /* 0x0047201101007387 */ /* 0x0003e80000100800 */
[----:B------:R-:W4:Y:S01]  /*113d10*/  LDL.LU R7, [R1+0x48a4] ;  /* 0x0048a40001077983 */ /* 0x000f220000300800 */
[----:B---3--:R-:W-:-:S03]  /*113d20*/  IMAD.MOV.U32 R5, RZ, RZ, R17 ;  /* 0x000000ffff057224 */ /* 0x008fc600078e0011 */
[----:B-1----:R-:W3:Y:S01]  /*113d30*/  LDL.LU R17, [R1+0x4898] ;  /* 0x0048980001117983 */ /* 0x002ee20000300800 */
[----:B------:R-:W-:-:S03]  /*113d40*/  IMAD.MOV.U32 R4, RZ, RZ, R8 ;  /* 0x000000ffff047224 */ /* 0x000fc600078e0008 */
[----:B------:R-:W3:Y:S01]  /*113d50*/  LDL.LU R8, [R1+0x48a0] ;  /* 0x0048a00001087983 */ /* 0x000ee20000300800 */
[-C--:B--2---:R-:W-:Y:S02]  /*113d60*/  IADD3 R9, P2, R9, R252.reuse, RZ ;  /* 0x000000fc09097210 */ /* 0x084fe40007f5e0ff */
[----:B------:R-:W-:Y:S01]  /*113d70*/  IADD3 R11, P3, R11, R252, RZ ;  /* 0x000000fc0b0b7210 */ /* 0x000fe20007f7e0ff */
[----:B------:R1:W-:Y:S04]  /*113d80*/  LDGSTS.E [R3+0x4880], [R4.64], P1 ;  /* 0x0488000004037fae */ /* 0x0003e80008921844 */
[----:B------:R2:W-:Y:S01]  /*113d90*/  STL [R1+0x479c], R9 ;  /* 0x00479c0901007387 */ /* 0x0005e20000100800 */
[----:B------:R-:W-:Y:S01]  /*113da0*/  IADD3.X R15, R15, R2, RZ, P2, !PT ;  /* 0x000000020f0f7210 */ /* 0x000fe200017fe4ff */
[----:B-1----:R-:W-:-:S03]  /*113db0*/  IMAD.MOV.U32 R4, RZ, RZ, R9 ;  /* 0x000000ffff047224 */ /* 0x002fc600078e0009 */
[----:B------:R-:W-:Y:S01]  /*113dc0*/  MOV R5, R15 ;  /* 0x0000000f00057202 */ /* 0x000fe20000000f00 */
[----:B------:R-:W-:Y:S01]  /*113dd0*/  STL [R1+0x4798], R15 ;  /* 0x0047980f01007387 */ /* 0x000fe20000100800 */
[----:B------:R-:W-:-:S03]  /*113de0*/  IMAD.X R12, R12, 0x1, R2, P3 ;  /* 0x000000010c0c7824 */ /* 0x000fc600018e0602 */
[----:B------:R1:W-:Y:S04]  /*113df0*/  STL [R1+0x47a4], R11 ;  /* 0x0047a40b01007387 */ /* 0x0003e80000100800 */
[----:B--2---:R-:W2:Y:S04]  /*113e00*/  LDL.LU R9, [R1+0x4904] ;  /* 0x0049040001097983 */ /* 0x004ea80000300800 */
[----:B------:R1:W-:Y:S04]  /*113e10*/  STL [R1+0x47a0], R12 ;  /* 0x0047a00c01007387 */ /* 0x0003e80000100800 */
[----:B------:R1:W-:Y:S04]  /*113e20*/  LDGSTS.E [R3+0x5000], [R4.64], P0 ;  /* 0x0500000004037fae */ /* 0x0003e80008121844 */
[----:B------:R-:W2:Y:S01]  /*113e30*/  LDL.LU R18, [R1+0x490c] ;  /* 0x00490c0001127983 */ /* 0x000ea20000300800 */
[----:B-1----:R-:W-:-:S03]  /*113e40*/  IMAD.MOV.U32 R4, RZ, RZ, R11 ;  /* 0x000000ffff047224 */ /* 0x002fc600078e000b */
[----:B------:R-:W2:Y:S04]  /*113e50*/  LDL.LU R11, [R1+0x4900] ;  /* 0x00490000010b7983 */ /* 0x000ea80000300800 */
[----:B------:R-:W2:Y:S01]  /*113e60*/  LDL.LU R19, [R1+0x4908] ;  /* 0x0049080001137983 */ /* 0x000ea20000300800 */
[----:B------:R-:W-:-:S03]  /*113e70*/  IMAD.MOV.U32 R5, RZ, RZ, R12 ;  /* 0x000000ffff057224 */ /* 0x000fc600078e000c */
[----:B------:R-:W2:Y:S04]  /*113e80*/  LDL.LU R12, [R1+0x498c] ;  /* 0x00498c00010c7983 */ /* 0x000ea80000300800 */
[----:B------:R-:W2:Y:S01]  /*113e90*/  LDL.LU R15, [R1+0x4994] ;  /* 0x00499400010f7983 */ /* 0x000ea20000300800 */
[----:B------:R-:W-:-:S03]  /*113ea0*/  IADD3 R14, P2, R14, R252, RZ ;  /* 0x000000fc0e0e7210 */ /* 0x000fc60007f5e0ff */
[----:B------:R1:W-:Y:S04]  /*113eb0*/  LDGSTS.E [R3+0x5080], [R4.64], P1 ;  /* 0x0508000004037fae */ /* 0x0003e80008921844 */
[----:B------:R1:W-:Y:S01]  /*113ec0*/  STL [R1+0x481c], R14 ;  /* 0x00481c0e01007387 */ /* 0x0003e20000100800 */
[----:B------:R-:W-:Y:S01]  /*113ed0*/  IADD3 R6, P3, R6, R252, RZ ;  /* 0x000000fc06067210 */ /* 0x000fe20007f7e0ff */
[----:B-1----:R-:W-:Y:S01]  /*113ee0*/  IMAD.MOV.U32 R4, RZ, RZ, R14 ;  /* 0x000000ffff047224 */ /* 0x002fe200078e000e */
[----:B------:R-:W-:-:S03]  /*113ef0*/  IADD3.X R16, R16, R2, RZ, P2, !PT ;  /* 0x0000000210107210 */ /* 0x000fc600017fe4ff */
[----:B------:R-:W-:Y:S02]  /*113f00*/  IMAD.X R10, R10, 0x1, R2, P3 ;  /* 0x000000010a0a7824 */ /* 0x000fe400018e0602 */
[----:B------:R1:W-:Y:S04]  /*113f10*/  STL [R1+0x4818], R16 ;  /* 0x0048181001007387 */ /* 0x0003e80000100800 */
[----:B------:R1:W-:Y:S01]  /*113f20*/  STL [R1+0x4824], R6 ;  /* 0x0048240601007387 */ /* 0x0003e20000100800 */
[----:B------:R-:W-:-:S03]  /*113f30*/  MOV R5, R16 ;  /* 0x0000001000057202 */ /* 0x000fc60000000f00 */
[----:B------:R-:W2:Y:S04]  /*113f40*/  LDL.LU R14, [R1+0x4988] ;  /* 0x00498800010e7983 */ /* 0x000ea80000300800 */
[----:B------:R1:W-:Y:S04]  /*113f50*/  STL [R1+0x4820], R10 ;  /* 0x0048200a01007387 */ /* 0x0003e80000100800 */
[----:B-1----:R-:W2:Y:S04]  /*113f60*/  LDL.LU R16, [R1+0x4990] ;  /* 0x0049900001107983 */ /* 0x002ea80000300800 */
[----:B------:R1:W-:Y:S02]  /*113f70*/  LDGSTS.E [R3+0x5800], [R4.64], P0 ;  /* 0x0580000004037fae */ /* 0x0003e40008121844 */
[----:B-1----:R-:W-:-:S02]  /*113f80*/  IMAD.MOV.U32 R4, RZ, RZ, R6 ;  /* 0x000000ffff047224 */ /* 0x002fc400078e0006 */
[----:B------:R-:W-:Y:S01]  /*113f90*/  IMAD.MOV.U32 R5, RZ, RZ, R10 ;  /* 0x000000ffff057224 */ /* 0x000fe200078e000a */
[----:B------:R-:W2:Y:S04]  /*113fa0*/  LDL.LU R6, [R1+0x4a0c] ;  /* 0x004a0c0001067983 */ /* 0x000ea80000300800 */
[----:B------:R-:W2:Y:S04]  /*113fb0*/  LDL.LU R10, [R1+0x4a14] ;  /* 0x004a1400010a7983 */ /* 0x000ea80000300800 */
[----:B------:R1:W-:Y:S01]  /*113fc0*/  LDGSTS.E [R3+0x5880], [R4.64], P1 ;  /* 0x0588000004037fae */ /* 0x0003e20008921844 */
[----:B----4-:R-:W-:-:S02]  /*113fd0*/  IADD3 R13, P2, R13, R252, RZ ;  /* 0x000000fc0d0d7210 */ /* 0x010fc40007f5e0ff */
[----:B------:R-:W-:-:S03]  /*113fe0*/  IADD3 R7, P3, R7, R252, RZ ;  /* 0x000000fc07077210 */ /* 0x000fc60007f7e0ff */
[----:B------:R4:W-:Y:S01]  /*113ff0*/  STL [R1+0x489c], R13 ;  /* 0x00489c0d01007387 */ /* 0x0009e20000100800 */
[----:B---3--:R-:W-:Y:S01]  /*114000*/  IADD3.X R17, R17, R2, RZ, P2, !PT ;  /* 0x0000000211117210 */ /* 0x008fe200017fe4ff */
[----:B-1----:R-:W-:Y:S02]  /*114010*/  IMAD.MOV.U32 R4, RZ, RZ, R13 ;  /* 0x000000ffff047224 */ /* 0x002fe400078e000d */
[----:B------:R-:W-:Y:S02]  /*114020*/  IMAD.X R8, R8, 0x1, R2, P3 ;  /* 0x0000000108087824 */ /* 0x000fe400018e0602 */
[----:B------:R1:W-:Y:S04]  /*114030*/  STL [R1+0x4898], R17 ;  /* 0x0048981101007387 */ /* 0x0003e80000100800 */
[----:B------:R-:W-:Y:S01]  /*114040*/  STL [R1+0x48a4], R7 ;  /* 0x0048a40701007387 */ /* 0x000fe20000100800 */
[----:B------:R-:W-:-:S03]  /*114050*/  MOV R5, R17 ;  /* 0x0000001100057202 */ /* 0x000fc60000000f00 */
[----:B----4-:R-:W3:Y:S04]  /*114060*/  LDL.LU R13, [R1+0x4a08] ;  /* 0x004a0800010d7983 */ /* 0x010ee80000300800 */
[----:B------:R4:W-:Y:S04]  /*114070*/  STL [R1+0x48a0], R8 ;  /* 0x0048a00801007387 */ /* 0x0009e80000100800 */
[----:B-1----:R-:W3:Y:S04]  /*114080*/  LDL.LU R17, [R1+0x4a10] ;  /* 0x004a100001117983 */ /* 0x002ee80000300800 */
[----:B------:R1:W-:Y:S01]  /*114090*/  LDGSTS.E [R3+0x6000], [R4.64], P0 ;  /* 0x0600000004037fae */ /* 0x0003e20008121844 */
[----:B--2---:R-:W-:Y:S01]  /*1140a0*/  IADD3 R9, P2, R9, R252, RZ ;  /* 0x000000fc09097210 */ /* 0x004fe20007f5e0ff */
[----:B-1----:R-:W-:-:S02]  /*1140b0*/  IMAD.MOV.U32 R4, RZ, RZ, R7 ;  /* 0x000000ffff047224 */ /* 0x002fc400078e0007 */
[----:B------:R-:W-:Y:S02]  /*1140c0*/  IMAD.MOV.U32 R5, RZ, RZ, R8 ;  /* 0x000000ffff057224 */ /* 0x000fe400078e0008 */
[----:B----4-:R-:W2:Y:S04]  /*1140d0*/  LDL.LU R8, [R1+0x4a8c] ;  /* 0x004a8c0001087983 */ /* 0x010ea80000300800 */
[----:B------:R-:W2:Y:S01]  /*1140e0*/  LDL.LU R7, [R1+0x4a94] ;  /* 0x004a940001077983 */ /* 0x000ea20000300800 */
[----:B------:R-:W-:-:S03]  /*1140f0*/  IADD3 R18, P3, R18, R252, RZ ;  /* 0x000000fc12127210 */ /* 0x000fc60007f7e0ff */
[----:B------:R-:W-:Y:S04]  /*114100*/  STL [R1+0x4904], R9 ;  /* 0x0049040901007387 */ /* 0x000fe80000100800 */
[----:B------:R1:W-:Y:S01]  /*114110*/  LDGSTS.E [R3+0x6080], [R4.64], P1 ;  /* 0x0608000004037fae */ /* 0x0003e20008921844 */
[----:B------:R-:W-:Y:S01]  /*114120*/  IADD3.X R11, R11, R2, RZ, P2, !PT ;  /* 0x000000020b0b7210 */ /* 0x000fe200017fe4ff */
[----:B------:R-:W-:-:S04]  /*114130*/  IMAD.X R19, R19, 0x1, R2, P3 ;  /* 0x0000000113137824 */ /* 0x000fc800018e0602 */
[----:B------:R1:W-:Y:S02]  /*114140*/  STL [R1+0x4900], R11 ;  /* 0x0049000b01007387 */ /* 0x0003e40000100800 */
[----:B-1----:R-:W-:Y:S02]  /*114150*/  MOV R5, R11 ;  /* 0x0000000b00057202 */ /* 0x002fe40000000f00 */
[----:B------:R-:W-:Y:S01]  /*114160*/  STL [R1+0x490c], R18 ;  /* 0x00490c1201007387 */ /* 0x000fe20000100800 */
[----:B------:R-:W-:-:S03]  /*114170*/  IMAD.MOV.U32 R4, RZ, RZ, R9 ;  /* 0x000000ffff047224 */ /* 0x000fc600078e0009 */
[----:B------:R-:W2:Y:S04]  /*114180*/  LDL.LU R11, [R1+0x4a88] ;  /* 0x004a8800010b7983 */ /* 0x000ea80000300800 */
        /* <DEDUP_REMOVED lines=11> */
[----:B------:R-:W-:Y:S01]  /*114240*/  IMAD.X R16, R16, 0x1, R2, P3 ;  /* 0x0000000110107824 */ /* 0x000fe200018e0602 */
[----:B-1----:R-:W-:Y:S01]  /*114250*/  MOV R5, R14 ;  /* 0x0000000e00057202 */ /* 0x002fe20000000f00 */
[----:B------:R-:W-:Y:S01]  /*114260*/  IMAD.MOV.U32 R4, RZ, RZ, R12 ;  /* 0x000000ffff047224 */ /* 0x000fe200078e000c */
        /* <DEDUP_REMOVED lines=31> */
[----:B-1----:R-:W-:Y:S01]  /*114460*/  IMAD.MOV.U32 R4, RZ, RZ, R8 ;  /* 0x000000ffff047224 */ /* 0x002fe200078e0008 */
[----:B------:R-:W-:-:S05]  /*114470*/  IADD3.X R11, R11, R2, RZ, P2, !PT ;  /* 0x000000020b0b7210 */ /* 0x000fca00017fe4ff */
[----:B------:R1:W-:Y:S01]  /*114480*/  STL [R1+0x4a88], R11 ;  /* 0x004a880b01007387 */ /* 0x0003e20000100800 */
[----:B------:R-:W-:-:S03]  /*114490*/  IMAD.X R9, R9, 0x1, R2, P3 ;  /* 0x0000000109097824 */ /* 0x000fc600018e0602 */
[----:B------:R1:W-:Y:S01]  /*1144a0*/  STL [R1+0x4a94], R7 ;  /* 0x004a940701007387 */ /* 0x0003e20000100800 */
[----:B------:R-:W-:-:S03]  /*1144b0*/  MOV R5, R11 ;  /* 0x0000000b00057202 */ /* 0x000fc60000000f00 */
[----:B--2---:R-:W2:Y:S04]  /*1144c0*/  LDL.LU R8, [R1+0x4c0c] ;  /* 0x004c0c0001087983 */ /* 0x004ea80000300800 */
[----:B------:R1:W-:Y:S04]  /*1144d0*/  STL [R1+0x4a90], R9 ;  /* 0x004a900901007387 */ /* 0x0003e80000100800 */
[----:B------:R-:W2:Y:S04]  /*1144e0*/  LDL.LU R18, [R1+0x4c14] ;  /* 0x004c140001127983 */ /* 0x000ea80000300800 */
[----:B-1----:R-:W2:Y:S04]  /*1144f0*/  LDL.LU R11, [R1+0x4c08] ;  /* 0x004c0800010b7983 */ /* 0x002ea80000300800 */
[----:B------:R-:W2:Y:S04]  /*114500*/  LDL.LU R19, [R1+0x4c10] ;  /* 0x004c100001137983 */ /* 0x000ea80000300800 */
[----:B------:R1:W-:Y:S02]  /*114510*/  LDGSTS.E [R3+0x8000], [R4.64], P0 ;  /* 0x0800000004037fae */ /* 0x0003e40008121844 */
[----:B-1----:R-:W-:Y:S01]  /*114520*/  IMAD.MOV.U32 R4, RZ, RZ, R7 ;  /* 0x000000ffff047224 */ /* 0x002fe200078e0007 */
[-C--:B------:R-:W-:Y:S01]  /*114530*/  IADD3 R14, P2, R14, R252.reuse, RZ ;  /* 0x000000fc0e0e7210 */ /* 0x080fe20007f5e0ff */
[----:B------:R-:W-:Y:S01]  /*114540*/  IMAD.MOV.U32 R5, RZ, RZ, R9 ;  /* 0x000000ffff057224 */ /* 0x000fe200078e0009 */
[----:B------:R-:W2:Y:S04]  /*114550*/  LDL.LU R7, [R1+0x4c8c] ;  /* 0x004c8c0001077983 */ /* 0x000ea80000300800 */
[----:B------:R-:W2:Y:S01]  /*114560*/  LDL.LU R9, [R1+0x4c94] ;  /* 0x004c940001097983 */ /* 0x000ea20000300800 */
[----:B------:R-:W-:-:S03]  /*114570*/  IADD3 R12, P3, R12, R252, RZ ;  /* 0x000000fc0c0c7210 */ /* 0x000fc60007f7e0ff */
[----:B------:R1:W-:Y:S04]  /*114580*/  STL [R1+0x4b0c], R14 ;  /* 0x004b0c0e01007387 */ /* 0x0003e80000100800 */
[----:B------:R1:W-:Y:S01]  /*114590*/  LDGSTS.E [R3+0x8080], [R4.64], P1 ;  /* 0x0808000004037fae */ /* 0x0003e20008921844 */
[----:B------:R-:W-:Y:S01]  /*1145a0*/  IADD3.X R16, R16, R2, RZ, P2, !PT ;  /* 0x0000000210107210 */ /* 0x000fe200017fe4ff */
[----:B------:R-:W-:-:S04]  /*1145b0*/  IMAD.X R15, R15, 0x1, R2, P3 ;  /* 0x000000010f0f7824 */ /* 0x000fc800018e0602 */
[----:B------:R1:W-:Y:S02]  /*1145c0*/  STL [R1+0x4b08], R16 ;  /* 0x004b081001007387 */ /* 0x0003e40000100800 */
[----:B-1----:R-:W-:Y:S02]  /*1145d0*/  IMAD.MOV.U32 R4, RZ, RZ, R14 ;  /* 0x000000ffff047224 */ /* 0x002fe400078e000e */
[----:B------:R-:W-:Y:S01]  /*1145e0*/  STL [R1+0x4b14], R12 ;  /* 0x004b140c01007387 */ /* 0x000fe20000100800 */
[----:B------:R-:W-:-:S03]  /*1145f0*/  MOV R5, R16 ;  /* 0x0000001000057202 */ /* 0x000fc60000000f00 */
[----:B------:R-:W2:Y:S04]  /*114600*/  LDL.LU R14, [R1+0x4c88] ;  /* 0x004c8800010e7983 */ /* 0x000ea80000300800 */
[----:B------:R1:W-:Y:S04]  /*114610*/  STL [R1+0x4b10], R15 ;  /* 0x004b100f01007387 */ /* 0x0003e80000100800 */
[----:B------:R-:W2:Y:S04]  /*114620*/  LDL.LU R16, [R1+0x4c90] ;  /* 0x004c900001107983 */ /* 0x000ea80000300800 */
[----:B------:R1:W-:Y:S02]  /*114630*/  LDGSTS.E [R3+0x8800], [R4.64], P0 ;  /* 0x0880000004037fae */ /* 0x0003e40008121844 */
[----:B-1----:R-:W-:-:S02]  /*114640*/  IMAD.MOV.U32 R4, RZ, RZ, R12 ;  /* 0x000000ffff047224 */ /* 0x002fc400078e000c */
[----:B------:R-:W-:Y:S02]  /*114650*/  IMAD.MOV.U32 R5, RZ, RZ, R15 ;  /* 0x000000ffff057224 */ /* 0x000fe400078e000f */
[----:B------:R-:W2:Y:S04]  /*114660*/  LDL.LU R15, [R1+0x4d0c] ;  /* 0x004d0c00010f7983 */ /* 0x000ea80000300800 */
[----:B------:R-:W2:Y:S04]  /*114670*/  LDL.LU R12, [R1+0x4d14] ;  /* 0x004d1400010c7983 */ /* 0x000ea80000300800 */
[----:B------:R1:W-:Y:S01]  /*114680*/  LDGSTS.E [R3+0x8880], [R4.64], P1 ;  /* 0x0888000004037fae */ /* 0x0003e20008921844 */
[----:B----4-:R-:W-:-:S02]  /*114690*/  IADD3 R13, P2, R13, R252, RZ ;  /* 0x000000fc0d0d7210 */ /* 0x010fc40007f5e0ff */
[----:B------:R-:W-:-:S03]  /*1146a0*/  IADD3 R6, P3, R6, R252, RZ ;  /* 0x000000fc06067210 */ /* 0x000fc60007f7e0ff */
[----:B------:R-:W-:Y:S01]  /*1146b0*/  STL [R1+0x4b8c], R13 ;  /* 0x004b8c0d01007387 */ /* 0x000fe20000100800 */
[----:B---3--:R-:W-:Y:S01]  /*1146c0*/  IADD3.X R17, R17, R2, RZ, P2, !PT ;  /* 0x0000000211117210 */ /* 0x008fe200017fe4ff */
[----:B------:R-:W-:-:S04]  /*1146d0*/  IMAD.X R10, R10, 0x1, R2, P3 ;  /* 0x000000010a0a7824 */ /* 0x000fc800018e0602 */
[----:B------:R3:W-:Y:S01]  /*1146e0*/  STL [R1+0x4b88], R17 ;  /* 0x004b881101007387 */ /* 0x0007e20000100800 */
[----:B-1----:R-:W-:-:S03]  /*1146f0*/  MOV R5, R17 ;  /* 0x0000001100057202 */ /* 0x002fc60000000f00 */
[----:B------:R-:W-:Y:S01]  /*114700*/  STL [R1+0x4b94], R6 ;  /* 0x004b940601007387 */ /* 0x000fe20000100800 */
[----:B------:R-:W-:-:S03]  /*114710*/  IMAD.MOV.U32 R4, RZ, RZ, R13 ;  /* 0x000000ffff047224 */ /* 0x000fc600078e000d */
[----:B---3--:R-:W3:Y:S04]  /*114720*/  LDL.LU R17, [R1+0x4d08] ;  /* 0x004d080001117983 */ /* 0x008ee80000300800 */
[----:B------:R1:W-:Y:S04]  /*114730*/  STL [R1+0x4b90], R10 ;  /* 0x004b900a01007387 */ /* 0x0003e80000100800 */
[----:B------:R-:W4:Y:S04]  /*114740*/  LDL.LU R13, [R1+0x4d10] ;  /* 0x004d1000010d7983 */ /* 0x000f280000300800 */
[----:B------:R1:W-:Y:S01]  /*114750*/  LDGSTS.E [R3+0x9000], [R4.64], P0 ;  /* 0x0900000004037fae */ /* 0x0003e20008121844 */
[----:B--2---:R-:W-:Y:S01]  /*114760*/  IADD3 R8, P2, R8, R252, RZ ;  /* 0x000000fc08087210 */ /* 0x004fe20007f5e0ff */
[----:B-1----:R-:W-:-:S02]  /*114770*/  IMAD.MOV.U32 R4, RZ, RZ, R6 ;  /* 0x000000ffff047224 */ /* 0x002fc400078e0006 */
[----:B------:R-:W-:Y:S02]  /*114780*/  IMAD.MOV.U32 R5, RZ, RZ, R10 ;  /* 0x000000ffff057224 */ /* 0x000fe400078e000a */
[----:B------:R-:W2:Y:S01]  /*114790*/  LDL.LU R10, [R1+0x4d94] ;  /* 0x004d9400010a7983 */ /* 0x000ea20000300800 */
[----:B------:R-:W-:-:S03]  /*1147a0*/  IADD3 R18, P3, R18, R252, RZ ;  /* 0x000000fc12127210 */ /* 0x000fc60007f7e0ff */
[----:B------:R-:W2:Y:S01]  /*1147b0*/  LDL.LU R6, [R1+0x4d9c] ;  /* 0x004d9c0001067983 */ /* 0x000ea20000300800 */
[----:B------:R-:W-:-:S03]  /*1147c0*/  IADD3.X R11, R11, R2, RZ, P2, !PT ;  /* 0x000000020b0b7210 */ /* 0x000fc600017fe4ff */
[----:B------:R-:W-:Y:S01]  /*1147d0*/  STL [R1+0x4c0c], R8 ;  /* 0x004c0c0801007387 */ /* 0x000fe20000100800 */
[----:B------:R-:W-:-:S03]  /*1147e0*/  IMAD.X R19, R19, 0x1, R2, P3 ;  /* 0x0000000113137824 */ /* 0x000fc600018e0602 */
        /* <DEDUP_REMOVED lines=11> */
[----:B------:R1:W-:Y:S02]  /*1148a0*/  STL [R1+0x4c8c], R7 ;  /* 0x004c8c0701007387 */ /* 0x0003e40000100800 */
[----:B-1----:R-:W-:Y:S02]  /*1148b0*/  IMAD.MOV.U32 R4, RZ, RZ, R18 ;  /* 0x000000ffff047224 */ /* 0x002fe400078e0012 */
[----:B------:R-:W-:-:S05]  /*1148c0*/  IMAD.MOV.U32 R5, RZ, RZ, R19 ;  /* 0x000000ffff057224 */ /* 0x000fca00078e0013 */
[----:B------:R1:W-:Y:S01]  /*1148d0*/  LDGSTS.E [R3+0x9880], [R4.64], P1 ;  /* 0x0988000004037fae */ /* 0x0003e20008921844 */
[----:B------:R-:W-:Y:S01]  /*1148e0*/  IADD3.X R14, R14, R2, RZ, P2, !PT ;  /* 0x000000020e0e7210 */ /* 0x000fe200017fe4ff */
[----:B-1----:R-:W-:-:S03]  /*1148f0*/  IMAD.MOV.U32 R4, RZ, RZ, R7 ;  /* 0x000000ffff047224 */ /* 0x002fc600078e0007 */
[----:B------:R-:W-:Y:S01]  /*114900*/  MOV R5, R14 ;  /* 0x0000000e00057202 */ /* 0x000fe20000000f00 */
[----:B------:R1:W-:Y:S01]  /*114910*/  STL [R1+0x4c88], R14 ;  /* 0x004c880e01007387 */ /* 0x0003e20000100800 */
[----:B------:R-:W-:-:S03]  /*114920*/  IMAD.X R16, R16, 0x1, R2, P3 ;  /* 0x0000000110107824 */ /* 0x000fc600018e0602 */
[----:B------:R1:W-:Y:S04]  /*114930*/  STL [R1+0x4c94], R9 ;  /* 0x004c940901007387 */ /* 0x0003e80000100800 */
[----:B------:R-:W2:Y:S04]  /*114940*/  LDL.LU R7, [R1+0x4e14] ;  /* 0x004e140001077983 */ /* 0x000ea80000300800 */
[----:B------:R1:W-:Y:S04]  /*114950*/  STL [R1+0x4c90], R16 ;  /* 0x004c901001007387 */ /* 0x0003e80000100800 */
[----:B------:R1:W-:Y:S04]  /*114960*/  LDGSTS.E [R3+0xa000], [R4.64], P0 ;  /* 0x0a00000004037fae */ /* 0x0003e80008121844 */
[----:B-1----:R-:W2:Y:S01]  /*114970*/  LDL.LU R14, [R1+0x4e1c] ;  /* 0x004e1c00010e7983 */ /* 0x002ea20000300800 */
[----:B------:R-:W-:-:S03]  /*114980*/  IMAD.MOV.U32 R4, RZ, RZ, R9 ;  /* 0x000000ffff047224 */ /* 0x000fc600078e0009 */
[----:B------:R-:W2:Y:S01]  /*114990*/  LDL.LU R9, [R1+0x4e10] ;  /* 0x004e100001097983 */ /* 0x000ea20000300800 */
[----:B------:R-:W-:Y:S01]  /*1149a0*/  IMAD.MOV.U32 R5, RZ, RZ, R16 ;  /* 0x000000ffff057224 */ /* 0x000fe200078e0010 */
[-C--:B------:R-:W-:Y:S02]  /*1149b0*/  IADD3 R15, P2, R15, R252.reuse, RZ ;  /* 0x000000fc0f0f7210 */ /* 0x080fe40007f5e0ff */
[----:B------:R-:W2:Y:S01]  /*1149c0*/  LDL.LU R16, [R1+0x4e18] ;  /* 0x004e180001107983 */ /* 0x000ea20000300800 */
[----:B------:R-:W-:-:S03]  /*1149d0*/  IADD3 R12, P3, R12, R252, RZ ;  /* 0x000000fc0c0c7210 */ /* 0x000fc60007f7e0ff */
[----:B------:R1:W-:Y:S04]  /*1149e0*/  STL [R1+0x4d0c], R15 ;  /* 0x004d0c0f01007387 */ /* 0x0003e80000100800 */
[----:B------:R1:W-:Y:S02]  /*1149f0*/  LDGSTS.E [R3+0xa080], [R4.64], P1 ;  /* 0x0a08000004037fae */ /* 0x0003e40008921844 */
[----:B-1----:R-:W-:Y:S01]  /*114a00*/  IMAD.MOV.U32 R4, RZ, RZ, R15 ;  /* 0x000000ffff047224 */ /* 0x002fe200078e000f */
[----:B---3--:R-:W-:-:S05]  /*114a10*/  IADD3.X R17, R17, R2, RZ, P2, !PT ;  /* 0x0000000211117210 */ /* 0x008fca00017fe4ff */
[----:B------:R1:W-:Y:S01]  /*114a20*/  STL [R1+0x4d08], R17 ;  /* 0x004d081101007387 */ /* 0x0003e20000100800 */
[----:B----4-:R-:W-:-:S03]  /*114a30*/  IMAD.X R13, R13, 0x1, R2, P3 ;  /* 0x000000010d0d7824 */ /* 0x010fc600018e0602 */
[----:B------:R3:W-:Y:S01]  /*114a40*/  STL [R1+0x4d14], R12 ;  /* 0x004d140c01007387 */ /* 0x0007e20000100800 */
[----:B------:R-:W-:-:S03]  /*114a50*/  MOV R5, R17 ;  /* 0x0000001100057202 */ /* 0x000fc60000000f00 */
[----:B------:R-:W4:Y:S04]  /*114a60*/  LDL.LU R15, [R1+0x4e94] ;  /* 0x004e9400010f7983 */ /* 0x000f280000300800 */
[----:B------:R-:W-:Y:S04]  /*114a70*/  STL [R1+0x4d10], R13 ;  /* 0x004d100d01007387 */ /* 0x000fe80000100800 */
[----:B------:R-:W4:Y:S04]  /*114a80*/  LDL.LU R18, [R1+0x4e9c] ;  /* 0x004e9c0001127983 */ /* 0x000f280000300800 */
[----:B-1----:R-:W4:Y:S04]  /*114a90*/  LDL.LU R17, [R1+0x4e90] ;  /* 0x004e900001117983 */ /* 0x002f280000300800 */
[----:B------:R-:W4:Y:S01]  /*114aa0*/  LDL.LU R19, [R1+0x4e98] ;  /* 0x004e980001137983 */ /* 0x000f220000300800 */
[----:B--2---:R-:W-:-:S03]  /*114ab0*/  IADD3 R10, P2, R10, R252, RZ ;  /* 0x000000fc0a0a7210 */ /* 0x004fc60007f5e0ff */
[----:B------:R1:W-:Y:S01]  /*114ac0*/  LDGSTS.E [R3+0xa800], [R4.64], P0 ;  /* 0x0a80000004037fae */ /* 0x0003e20008121844 */
[----:B------:R-:W-:-:S03]  /*114ad0*/  IADD3 R6, P3, R6, R252, RZ ;  /* 0x000000fc06067210 */ /* 0x000fc60007f7e0ff */
[----:B------:R2:W-:Y:S01]  /*114ae0*/  STL [R1+0x4d94], R10 ;  /* 0x004d940a01007387 */ /* 0x0005e20000100800 */
[----:B-1----:R-:W-:Y:S02]  /*114af0*/  IMAD.MOV.U32 R4, RZ, RZ, R12 ;  /* 0x000000ffff047224 */ /* 0x002fe400078e000c */
[----:B------:R-:W-:-:S05]  /*114b00*/  IMAD.MOV.U32 R5, RZ, RZ, R13 ;  /* 0x000000ffff057224 */ /* 0x000fca00078e000d */
[----:B------:R1:W-:Y:S01]  /*114b10*/  LDGSTS.E [R3+0xa880], [R4.64], P1 ;  /* 0x0a88000004037fae */ /* 0x0003e20008921844 */
[----:B------:R-:W-:-:S05]  /*114b20*/  IADD3.X R11, R11, R2, RZ, P2, !PT ;  /* 0x000000020b0b7210 */ /* 0x000fca00017fe4ff */
[----:B------:R2:W-:Y:S01]  /*114b30*/  STL [R1+0x4d90], R11 ;  /* 0x004d900b01007387 */ /* 0x0005e20000100800 */
[----:B------:R-:W-:-:S03]  /*114b40*/  IMAD.X R8, R8, 0x1, R2, P3 ;  /* 0x0000000108087824 */ /* 0x000fc600018e0602 */
[----:B------:R2:W-:Y:S01]  /*114b50*/  STL [R1+0x4d9c], R6 ;  /* 0x004d9c0601007387 */ /* 0x0005e20000100800 */
[----:B-1----:R-:W-:-:S03]  /*114b60*/  IMAD.MOV.U32 R4, RZ, RZ, R10 ;  /* 0x000000ffff047224 */ /* 0x002fc600078e000a */
[----:B---3--:R-:W3:Y:S04]  /*114b70*/  LDL.LU R12, [R1+0x4f14] ;  /* 0x004f1400010c7983 */ /* 0x008ee80000300800 */
[----:B------:R1:W-:Y:S04]  /*114b80*/  STL [R1+0x4d98], R8 ;  /* 0x004d980801007387 */ /* 0x0003e80000100800 */
[----:B--2---:R-:W2:Y:S04]  /*114b90*/  LDL.LU R10, [R1+0x4f1c] ;  /* 0x004f1c00010a7983 */ /* 0x004ea80000300800 */
[----:B------:R-:W2:Y:S01]  /*114ba0*/  LDL.LU R13, [R1+0x4f10] ;  /* 0x004f1000010d7983 */ /* 0x000ea20000300800 */
[----:B------:R-:W-:-:S03]  /*114bb0*/  MOV R5, R11 ;  /* 0x0000000b00057202 */ /* 0x000fc60000000f00 */
[----:B------:R-:W2:Y:S04]  /*114bc0*/  LDL.LU R11, [R1+0x4f18] ;  /* 0x004f1800010b7983 */ /* 0x000ea80000300800 */
[----:B------:R1:W-:Y:S02]  /*114bd0*/  LDGSTS.E [R3+0xb000], [R4.64], P0 ;  /* 0x0b00000004037fae */ /* 0x0003e40008121844 */
[----:B-1----:R-:W-:Y:S02]  /*114be0*/  IMAD.MOV.U32 R4, RZ, RZ, R6 ;  /* 0x000000ffff047224 */ /* 0x002fe400078e0006 */
[----:B------:R-:W-:Y:S01]  /*114bf0*/  IMAD.MOV.U32 R5, RZ, RZ, R8 ;  /* 0x000000ffff057224 */ /* 0x000fe200078e0008 */
[----:B------:R-:W2:Y:S04]  /*114c00*/  LDL.LU R6, [R1+0x4f24] ;  /* 0x004f240001067983 */ /* 0x000ea80000300800 */
[----:B------:R-:W2:Y:S01]  /*114c10*/  LDL.LU R8, [R1+0x4f2c] ;  /* 0x004f2c0001087983 */ /* 0x000ea20000300800 */
[----:B------:R-:W-:-:S03]  /*114c20*/  IADD3 R7, P2, R7, R252, RZ ;  /* 0x000000fc07077210 */ /* 0x000fc60007f5e0ff */
[----:B------:R1:W-:Y:S04]  /*114c30*/  LDGSTS.E [R3+0xb080], [R4.64], P1 ;  /* 0x0b08000004037fae */ /* 0x0003e80008921844 */
[----:B------:R1:W-:Y:S01]  /*114c40*/  STL [R1+0x4e14], R7 ;  /* 0x004e140701007387 */ /* 0x0003e20000100800 */
[----:B------:R-:W-:Y:S01]  /*114c50*/  IADD3 R14, P3, R14, R252, RZ ;  /* 0x000000fc0e0e7210 */ /* 0x000fe20007f7e0ff */
[----:B-1----:R-:W-:Y:S01]  /*114c60*/  IMAD.MOV.U32 R4, RZ, RZ, R7 ;  /* 0x000000ffff047224 */ /* 0x002fe200078e0007 */
[----:B------:R-:W-:-:S05]  /*114c70*/  IADD3.X R9, R9, R2, RZ, P2, !PT ;  /* 0x0000000209097210 */ /* 0x000fca00017fe4ff */
[----:B------:R1:W-:Y:S01]  /*114c80*/  STL [R1+0x4e10], R9 ;  /* 0x004e100901007387 */ /* 0x0003e20000100800 */
[----:B------:R-:W-:-:S03]  /*114c90*/  IMAD.X R16, R16, 0x1, R2, P3 ;  /* 0x0000000110107824 */ /* 0x000fc600018e0602 */
[----:B------:R1:W-:Y:S04]  /*114ca0*/  STL [R1+0x4e1c], R14 ;  /* 0x004e1c0e01007387 */ /* 0x0003e80000100800 */
[----:B------:R-:W2:Y:S01]  /*114cb0*/  LDL.LU R7, [R1+0x4f20] ;  /* 0x004f200001077983 */ /* 0x000ea20000300800 */
[----:B------:R-:W-:-:S03]  /*114cc0*/  MOV R5, R9 ;  /* 0x0000000900057202 */ /* 0x000fc60000000f00 */
        /* <DEDUP_REMOVED lines=8> */
[----:B----4-:R-:W-:-:S05]  /*114d50*/  IADD3 R15, P2, R15, R252, RZ ;  /* 0x000000fc0f0f7210 */ /* 0x010fca0007f5e0ff */
[----:B------:R4:W-:Y:S01]  /*114d60*/  STL [R1+0x4e94], R15 ;  /* 0x004e940f01007387 */ /* 0x0009e20000100800 */
[----:B------:R-:W-:Y:S02]  /*114d70*/  IADD3 R18, P3, R18, R252, RZ ;  /* 0x000000fc12127210 */ /* 0x000fe40007f7e0ff */
[----:B------:R-:W-:Y:S01]  /*114d80*/  IADD3.X R17, R17, R2, RZ, P2, !PT ;  /* 0x0000000211117210 */ /* 0x000fe200017fe4ff */
[----:B-1----:R-:W-:-:S04]  /*114d90*/  IMAD.MOV.U32 R4, RZ, RZ, R15 ;  /* 0x000000ffff047224 */ /* 0x002fc800078e000f */
[----:B------:R1:W-:Y:S01]  /*114da0*/  STL [R1+0x4e90], R17 ;  /* 0x004e901101007387 */ /* 0x0003e20000100800 */
[----:B------:R-:W-:-:S03]  /*114db0*/  IMAD.X R19, R19, 0x1, R2, P3 ;  /* 0x0000000113137824 */ /* 0x000fc600018e0602 */
[----:B------:R-:W-:Y:S04]  /*114dc0*/  STL [R1+0x4e9c], R18 ;  /* 0x004e9c1201007387 */ /* 0x000fe80000100800 */
[----:B----4-:R-:W4:Y:S01]  /*114dd0*/  LDL.LU R15, [R1+0x4f30] ;  /* 0x004f3000010f7983 */ /* 0x010f220000300800 */
[----:B------:R-:W-:-:S03]  /*114de0*/  MOV R5, R17 ;  /* 0x0000001100057202 */ /* 0x000fc60000000f00 */
[----:B------:R-:W-:Y:S04]  /*114df0*/  STL [R1+0x4e98], R19 ;  /* 0x004e981301007387 */ /* 0x000fe80000100800 */
[----:B-1----:R-:W4:Y:S04]  /*114e00*/  LDL.LU R17, [R1+0x4f38] ;  /* 0x004f380001117983 */ /* 0x002f280000300800 */
[----:B------:R-:W4:Y:S04]  /*114e10*/  LDL.LU R22, [R1+0x4f44] ;  /* 0x004f440001167983 */ /* 0x000f280000300800 */
[----:B------:R-:W4:Y:S04]  /*114e20*/  LDL.LU R24, [R1+0x4f4c] ;  /* 0x004f4c0001187983 */ /* 0x000f280000300800 */
[----:B------:R1:W-:Y:S01]  /*114e30*/  LDGSTS.E [R3+0xc000], [R4.64], P0 ;  /* 0x0c00000004037fae */ /* 0x0003e20008121844 */
[----:B---3--:R-:W-:-:S05]  /*114e40*/  IADD3 R12, P2, R12, R252, RZ ;  /* 0x000000fc0c0c7210 */ /* 0x008fca0007f5e0ff */
[----:B------:R-:W-:Y:S01]  /*114e50*/  STL [R1+0x4f14], R12 ;  /* 0x004f140c01007387 */ /* 0x000fe20000100800 */
[----:B--2---:R-:W-:Y:S02]  /*114e60*/  IADD3 R10, P3, R10, R252, RZ ;  /* 0x000000fc0a0a7210 */ /* 0x004fe40007f7e0ff */
[----:B------:R-:W-:-:S05]  /*114e70*/  IADD3.X R13, R13, R2, RZ, P2, !PT ;  /* 0x000000020d0d7210 */ /* 0x000fca00017fe4ff */
[----:B------:R-:W-:Y:S01]  /*114e80*/  STL [R1+0x4f10], R13 ;  /* 0x004f100d01007387 */ /* 0x000fe20000100800 */
[----:B------:R-:W-:-:S03]  /*114e90*/  IMAD.X R11, R11, 0x1, R2, P3 ;  /* 0x000000010b0b7824 */ /* 0x000fc600018e0602 */
[----:B------:R-:W-:Y:S04]  /*114ea0*/  STL [R1+0x4f1c], R10 ;  /* 0x004f1c0a01007387 */ /* 0x000fe80000100800 */
[----:B------:R-:W2:Y:S04]  /*114eb0*/  LDL.LU R23, [R1+0x4f40] ;  /* 0x004f400001177983 */ /* 0x000ea80000300800 */
[----:B------:R-:W-:Y:S04]  /*114ec0*/  STL [R1+0x4f18], R11 ;  /* 0x004f180b01007387 */ /* 0x000fe80000100800 */
[----:B------:R-:W2:Y:S01]  /*114ed0*/  LDL.LU R25, [R1+0x4f48] ;  /* 0x004f480001197983 */ /* 0x000ea20000300800 */
[----:B-1----:R-:W-:-:S02]  /*114ee0*/  IMAD.MOV.U32 R4, RZ, RZ, R18 ;  /* 0x000000ffff047224 */ /* 0x002fc400078e0012 */
[----:B------:R-:W-:Y:S01]  /*114ef0*/  IMAD.MOV.U32 R5, RZ, RZ, R19 ;  /* 0x000000ffff057224 */ /* 0x000fe200078e0013 */
[----:B------:R-:W-:-:S04]  /*114f00*/  IADD3 R6, P2, R6, R252, RZ ;  /* 0x000000fc06067210 */ /* 0x000fc80007f5e0ff */
[----:B------:R1:W-:Y:S01]  /*114f10*/  LDGSTS.E [R3+0xc080], [R4.64], P1 ;  /* 0x0c08000004037fae */ /* 0x0003e20008921844 */
[----:B------:R-:W-:Y:S01]  /*114f20*/  IADD3 R8, P3, R8, R252, RZ ;  /* 0x000000fc08087210 */ /* 0x000fe20007f7e0ff */
[----:B-1----:R-:W-:Y:S01]  /*114f30*/  IMAD.MOV.U32 R4, RZ, RZ, R12 ;  /* 0x000000ffff047224 */ /* 0x002fe200078e000c */
[----:B------:R-:W-:-:S05]  /*114f40*/  MOV R5, R13 ;  /* 0x0000000d00057202 */ /* 0x000fca0000000f00 */
[----:B------:R1:W-:Y:S04]  /*114f50*/  LDGSTS.E [R3+0xc800], [R4.64], P0 ;  /* 0x0c80000004037fae */ /* 0x0003e80008121844 */
[----:B------:R-:W-:Y:S01]  /*114f60*/  STL [R1+0x4f24], R6 ;  /* 0x004f240601007387 */ /* 0x000fe20000100800 */
[----:B-1----:R-:W-:Y:S02]  /*114f70*/  IMAD.MOV.U32 R4, RZ, RZ, R10 ;  /* 0x000000ffff047224 */ /* 0x002fe400078e000a */
[----:B------:R-:W-:Y:S01]  /*114f80*/  IMAD.MOV.U32 R5, RZ, RZ, R11 ;  /* 0x000000ffff057224 */ /* 0x000fe200078e000b */
[----:B------:R-:W-:-:S04]  /*114f90*/  IADD3.X R7, R7, R2, RZ, P2, !PT ;  /* 0x0000000207077210 */ /* 0x000fc800017fe4ff */
[----:B------:R1:W-:Y:S04]  /*114fa0*/  LDGSTS.E [R3+0xc880], [R4.64], P1 ;  /* 0x0c88000004037fae */ /* 0x0003e80008921844 */
[----:B------:R1:W-:Y:S01]  /*114fb0*/  STL [R1+0x4f20], R7 ;  /* 0x004f200701007387 */ /* 0x0003e20000100800 */
[----:B------:R-:W-:-:S03]  /*114fc0*/  IMAD.X R9, R9, 0x1, R2, P3 ;  /* 0x0000000109097824 */ /* 0x000fc600018e0602 */
[----:B------:R-:W-:Y:S01]  /*114fd0*/  STL [R1+0x4f2c], R8 ;  /* 0x004f2c0801007387 */ /* 0x000fe20000100800 */
[----:B-1----:R-:W-:Y:S01]  /*114fe0*/  IMAD.MOV.U32 R4, RZ, RZ, R6 ;  /* 0x000000ffff047224 */ /* 0x002fe200078e0006 */
[----:B------:R-:W-:Y:S02]  /*114ff0*/  MOV R5, R7 ;  /* 0x0000000700057202 */ /* 0x000fe40000000f00 */
[----:B------:R-:W2:Y:S04]  /*115000*/  LDL.LU.64 R6, [R1+0x4288] ;  /* 0x0042880001067983 */ /* 0x000ea80000300a00 */
[----:B------:R1:W-:Y:S04]  /*115010*/  LDGSTS.E [R3+0xd000], [R4.64], P0 ;  /* 0x0d00000004037fae */ /* 0x0003e80008121844 */
[----:B------:R1:W-:Y:S01]  /*115020*/  STL [R1+0x4f28], R9 ;  /* 0x004f280901007387 */ /* 0x0003e20000100800 */
[----:B------:R-:W-:Y:S01]  /*115030*/  IADD3 R14, P2, R14, R252, RZ ;  /* 0x000000fc0e0e7210 */ /* 0x000fe20007f5e0ff */
[----:B-1----:R-:W-:-:S02]  /*115040*/  IMAD.MOV.U32 R4, RZ, RZ, R8 ;  /* 0x000000ffff047224 */ /* 0x002fc400078e0008 */
[----:B------:R-:W-:Y:S02]  /*115050*/  IMAD.MOV.U32 R5, RZ, RZ, R9 ;  /* 0x000000ffff057224 */ /* 0x000fe400078e0009 */
[----:B------:R-:W2:Y:S04]  /*115060*/  LDL.LU.64 R8, [R1+0x4280] ;  /* 0x0042800001087983 */ /* 0x000ea80000300a00 */
[----:B------:R-:W2:Y:S01]  /*115070*/  LDL.LU.64 R10, [R1+0x4278] ;  /* 0x00427800010a7983 */ /* 0x000ea20000300a00 */
[----:B------:R-:W-:-:S03]  /*115080*/  IADD3 R16, P3, R16, R252, RZ ;  /* 0x000000fc10107210 */ /* 0x000fc60007f7e0ff */
[----:B------:R-:W2:Y:S04]  /*115090*/  LDL.LU.64 R12, [R1+0x4270] ;  /* 0x00427000010c7983 */ /* 0x000ea80000300a00 */
[----:B------:R-:W-:Y:S04]  /*1150a0*/  STL [R1+0x4f34], R14 ;  /* 0x004f340e01007387 */ /* 0x000fe80000100800 */
[----:B------:R1:W-:Y:S02]  /*1150b0*/  LDGSTS.E [R3+0xd080], [R4.64], P1 ;  /* 0x0d08000004037fae */ /* 0x0003e40008921844 */
[----:B-1----:R-:W-:Y:S01]  /*1150c0*/  IMAD.MOV.U32 R4, RZ, RZ, R14 ;  /* 0x000000ffff047224 */ /* 0x002fe200078e000e */
[----:B----4-:R-:W-:-:S04]  /*1150d0*/  IADD3.X R15, R15, R2, RZ, P2, !PT ;  /* 0x000000020f0f7210 */ /* 0x010fc800017fe4ff */
[----:B------:R-:W-:Y:S01]  /*1150e0*/  MOV R5, R15 ;  /* 0x0000000f00057202 */ /* 0x000fe20000000f00 */
[----:B------:R1:W-:Y:S01]  /*1150f0*/  STL [R1+0x4f30], R15 ;  /* 0x004f300f01007387 */ /* 0x0003e20000100800 */
[----:B------:R-:W-:-:S03]  /*115100*/  IMAD.X R17, R17, 0x1, R2, P3 ;  /* 0x0000000111117824 */ /* 0x000fc600018e0602 */
[----:B------:R-:W-:Y:S04]  /*115110*/  STL [R1+0x4f3c], R16 ;  /* 0x004f3c1001007387 */ /* 0x000fe80000100800 */
[----:B------:R4:W-:Y:S04]  /*115120*/  LDGSTS.E [R3+0xd800], [R4.64], P0 ;  /* 0x0d80000004037fae */ /* 0x0009e80008121844 */
[----:B-1----:R-:W3:Y:S04]  /*115130*/  LDL.LU.64 R14, [R1+0x4268] ;  /* 0x00426800010e7983 */ /* 0x002ee80000300a00 */
[----:B------:R1:W-:Y:S01]  /*115140*/  STL [R1+0x4f38], R17 ;  /* 0x004f381101007387 */ /* 0x0003e20000100800 */
[----:B----4-:R-:W-:-:S02]  /*115150*/  IMAD.MOV.U32 R4, RZ, RZ, R16 ;  /* 0x000000ffff047224 */ /* 0x010fc400078e0010 */
[----:B------:R-:W-:Y:S02]  /*115160*/  IMAD.MOV.U32 R5, RZ, RZ, R17 ;  /* 0x000000ffff057224 */ /* 0x000fe400078e0011 */
[----:B-1----:R-:W4:Y:S01]  /*115170*/  LDL.LU.64 R16, [R1+0x4260] ;  /* 0x0042600001107983 */ /* 0x002f220000300a00 */
[----:B------:R-:W-:-:S03]  /*115180*/  IADD3 R22, P2, R22, R252, RZ ;  /* 0x000000fc16167210 */ /* 0x000fc60007f5e0ff */
[----:B------:R-:W4:Y:S01]  /*115190*/  LDL.LU.64 R18, [R1+0x4258] ;  /* 0x0042580001127983 */ /* 0x000f220000300a00 */
[----:B------:R-:W-:-:S03]  /*1151a0*/  IADD3 R24, P3, R24, R252, RZ ;  /* 0x000000fc18187210 */ /* 0x000fc60007f7e0ff */
[----:B------:R-:W4:Y:S04]  /*1151b0*/  LDL.LU.64 R20, [R1+0x4250] ;  /* 0x0042500001147983 */ /* 0x000f280000300a00 */
[----:B------:R-:W-:Y:S04]  /*1151c0*/  STL [R1+0x4f44], R22 ;  /* 0x004f441601007387 */ /* 0x000fe80000100800 */
[----:B------:R1:W-:Y:S01]  /*1151d0*/  LDGSTS.E [R3+0xd880], [R4.64], P1 ;  /* 0x0d88000004037fae */ /* 0x0003e20008921844 */
[----:B--2---:R-:W-:Y:S01]  /*1151e0*/  IADD3.X R23, R23, R2, RZ, P2, !PT ;  /* 0x0000000217177210 */ /* 0x004fe200017fe4ff */
[----:B-1----:R-:W-:-:S03]  /*1151f0*/  IMAD.MOV.U32 R4, RZ, RZ, R22 ;  /* 0x000000ffff047224 */ /* 0x002fc600078e0016 */
[----:B------:R-:W-:Y:S01]  /*115200*/  MOV R5, R23 ;  /* 0x0000001700057202 */ /* 0x000fe20000000f00 */
[----:B------:R1:W-:Y:S01]  /*115210*/  STL [R1+0x4f40], R23 ;  /* 0x004f401701007387 */ /* 0x0003e20000100800 */
[----:B------:R-:W-:-:S03]  /*115220*/  IMAD.X R25, R25, 0x1, R2, P3 ;  /* 0x0000000119197824 */ /* 0x000fc600018e0602 */
[----:B------:R-:W-:Y:S04]  /*115230*/  STL [R1+0x4f4c], R24 ;  /* 0x004f4c1801007387 */ /* 0x000fe80000100800 */
[----:B------:R2:W-:Y:S04]  /*115240*/  LDGSTS.E [R3+0xe000], [R4.64], P0 ;  /* 0x0e00000004037fae */ /* 0x0005e80008121844 */
[----:B-1----:R-:W4:Y:S04]  /*115250*/  LDL.LU.64 R22, [R1+0x4248] ;  /* 0x0042480001167983 */ /* 0x002f280000300a00 */
[----:B------:R1:W-:Y:S01]  /*115260*/  STL [R1+0x4f48], R25 ;  /* 0x004f481901007387 */ /* 0x0003e20000100800 */
[----:B--2---:R-:W-:-:S02]  /*115270*/  IMAD.MOV.U32 R4, RZ, RZ, R24 ;  /* 0x000000ffff047224 */ /* 0x004fc400078e0018 */
[----:B------:R-:W-:Y:S02]  /*115280*/  IMAD.MOV.U32 R5, RZ, RZ, R25 ;  /* 0x000000ffff057224 */ /* 0x000fe400078e0019 */
[----:B-1----:R-:W2:Y:S04]  /*115290*/  LDL.LU.64 R24, [R1+0x4240] ;  /* 0x0042400001187983 */ /* 0x002ea80000300a00 */
[----:B------:R-:W2:Y:S04]  /*1152a0*/  LDL.LU.64 R26, [R1+0x4238] ;  /* 0x00423800011a7983 */ /* 0x000ea80000300a00 */
[----:B------:R-:W2:Y:S04]  /*1152b0*/  LDL.LU R144, [R1+0x42ac] ;  /* 0x0042ac0001907983 */ /* 0x000ea80000300800 */
        /* <DEDUP_REMOVED lines=42> */
[----:B------:R1:W-:Y:S04]  /*115560*/  LDGSTS.E [R3+0xe080], [R4.64], P1 ;  /* 0x0e08000004037fae */ /* 0x0003e80008921844 */
[----:B------:R-:W2:Y:S04]  /*115570*/  LDL.LU.64 R112, [R1+0x40e0] ;  /* 0x0040e00001707983 */ /* 0x000ea80000300a00 */
[----:B------:R-:W2:Y:S01]  /*115580*/  LDL.LU.64 R114, [R1+0x40d8] ;  /* 0x0040d80001727983 */ /* 0x000ea20000300a00 */
[----:B-1----:R-:W-:-:S03]  /*115590*/  IADD3 R5, P2, R6, R252, RZ ;  /* 0x000000fc06057210 */ /* 0x002fc60007f5e0ff */
[----:B------:R-:W2:Y:S01]  /*1155a0*/  LDL.LU.64 R116, [R1+0x40d0] ;  /* 0x0040d00001747983 */ /* 0x000ea20000300a00 */
[----:B------:R-:W-:-:S03]  /*1155b0*/  IADD3.X R4, R7, R2, RZ, P2, !PT ;  /* 0x0000000207047210 */ /* 0x000fc600017fe4ff */
[----:B------:R-:W2:Y:S01]  /*1155c0*/  LDL.LU.64 R118, [R1+0x40c8] ;  /* 0x0040c80001767983 */ /* 0x000ea20000300a00 */
[----:B------:R-:W-:-:S03]  /*1155d0*/  IADD3 R7, P2, R8, R252, RZ ;  /* 0x000000fc08077210 */ /* 0x000fc60007f5e0ff */
[----:B------:R-:W2:Y:S02]  /*1155e0*/  LDL.LU.64 R120, [R1+0x40c0] ;  /* 0x0040c00001787983 */ /* 0x000ea40000300a00 */
[--C-:B------:R-:W-:Y:S01]  /*1155f0*/  IMAD.X R6, R9, 0x1, R2.reuse, P2 ;  /* 0x0000000109067824 */ /* 0x100fe200010e0602 */
[-C--:B------:R-:W-:Y:S01]  /*115600*/  IADD3 R9, P2, R10, R252.reuse, RZ ;  /* 0x000000fc0a097210 */ /* 0x080fe20007f5e0ff */
[----:B------:R-:W2:Y:S04]  /*115610*/  LDL.LU.64 R122, [R1+0x40b8] ;  /* 0x0040b800017a7983 */ /* 0x000ea80000300a00 */
[----:B------:R-:W-:Y:S01]  /*115620*/  IMAD.X R8, R11, 0x1, R2, P2 ;  /* 0x000000010b087824 */ /* 0x000fe200010e0602 */
[----:B------:R-:W-:Y:S01]  /*115630*/  IADD3 R11, P2, R12, R252, RZ ;  /* 0x000000fc0c0b7210 */ /* 0x000fe20007f5e0ff */
[----:B------:R-:W2:Y:S03]  /*115640*/  LDL.LU.64 R124, [R1+0x40b0] ;  /* 0x0040b000017c7983 */ /* 0x000ea60000300a00 */
[----:B------:R-:W-:Y:S01]  /*115650*/  IADD3.X R10, R13, R2, RZ, P2, !PT ;  /* 0x000000020d0a7210 */ /* 0x000fe200017fe4ff */
[----:B------:R-:W2:Y:S04]  /*115660*/  LDL.LU.64 R126, [R1+0x40a8] ;  /* 0x0040a800017e7983 */ /* 0x000ea80000300a00 */
[----:B------:R-:W2:Y:S04]  /*115670*/  LDL.LU.64 R128, [R1+0x40a0] ;  /* 0x0040a00001807983 */ /* 0x000ea80000300a00 */
[----:B------:R-:W2:Y:S04]  /*115680*/  LDL.LU.64 R130, [R1+0x4098] ;  /* 0x0040980001827983 */ /* 0x000ea80000300a00 */
[----:B------:R-:W2:Y:S01]  /*115690*/  LDL.LU.64 R132, [R1+0x4090] ;  /* 0x0040900001847983 */ /* 0x000ea20000300a00 */
[----:B---3--:R-:W-:-:S03]  /*1156a0*/  IADD3 R13, P2, R14, R252, RZ ;  /* 0x000000fc0e0d7210 */ /* 0x008fc60007f5e0ff */
[----:B------:R-:W3:Y:S02]  /*1156b0*/  LDL.LU.64 R134, [R1+0x4088] ;  /* 0x0040880001867983 */ /* 0x000ee40000300a00 */
[----:B------:R-:W-:Y:S02]  /*1156c0*/  IMAD.X R12, R15, 0x1, R2, P2 ;  /* 0x000000010f0c7824 */ /* 0x000fe400010e0602 */
[----:B------:R-:W3:Y:S04]  /*1156d0*/  LDL.LU.64 R136, [R1+0x4080] ;  /* 0x0040800001887983 */ /* 0x000ee80000300a00 */
[----:B------:R-:W3:Y:S01]  /*1156e0*/  LDL.LU.64 R138, [R1+0x4078] ;  /* 0x00407800018a7983 */ /* 0x000ee20000300a00 */
[----:B----4-:R-:W-:-:S03]  /*1156f0*/  IADD3 R15, P2, R16, R252, RZ ;  /* 0x000000fc100f7210 */ /* 0x010fc60007f5e0ff */
[----:B------:R-:W4:Y:S02]  /*115700*/  LDL.LU.64 R140, [R1+0x4070] ;  /* 0x00407000018c7983 */ /* 0x000f240000300a00 */
[----:B------:R-:W-:Y:S01]  /*115710*/  IMAD.X R14, R17, 0x1, R2, P2 ;  /* 0x00000001110e7824 */ /* 0x000fe200010e0602 */
[----:B------:R-:W-:Y:S01]  /*115720*/  IADD3 R17, P2, R18, R252, RZ ;  /* 0x000000fc12117210 */ /* 0x000fe20007f5e0ff */
[----:B------:R-:W3:Y:S03]  /*115730*/  LDL.LU.64 R142, [R1+0x4068] ;  /* 0x00406800018e7983 */ /* 0x000ee60000300a00 */
[----:B------:R-:W-:Y:S01]  /*115740*/  IADD3.X R16, R19, R2, RZ, P2, !PT ;  /* 0x0000000213107210 */ /* 0x000fe200017fe4ff */
[----:B------:R-:W3:Y:S01]  /*115750*/  LDL.LU.64 R148, [R1+0x4060] ;  /* 0x0040600001947983 */ /* 0x000ee20000300a00 */
[----:B------:R-:W-:-:S05]  /*115760*/  IADD3 R19, P2, R20, R252, RZ ;  /* 0x000000fc14137210 */ /* 0x000fca0007f5e0ff */
[----:B------:R-:W-:Y:S01]  /*115770*/  IMAD.X R18, R21, 0x1, R2, P2 ;  /* 0x0000000115127824 */ /* 0x000fe200010e0602 */
[----:B------:R-:W-:-:S05]  /*115780*/  IADD3 R21, P2, R22, R252, RZ ;  /* 0x000000fc16157210 */ /* 0x000fca0007f5e0ff */
[----:B------:R-:W-:Y:S01]  /*115790*/  IMAD.X R20, R23, 0x1, R2, P2 ;  /* 0x0000000117147824 */ /* 0x000fe200010e0602 */
[----:B--2---:R-:W-:-:S04]  /*1157a0*/  IADD3 R23, P2, R24, R252, RZ ;  /* 0x000000fc18177210 */ /* 0x004fc80007f5e0ff */
[----:B------:R-:W-:Y:S02]  /*1157b0*/  IADD3.X R22, R25, R2, RZ, P2, !PT ;  /* 0x0000000219167210 */ /* 0x000fe400017fe4ff */
[----:B------:R-:W-:-:S05]  /*1157c0*/  IADD3 R25, P2, R26, R252, RZ ;  /* 0x000000fc1a197210 */ /* 0x000fca0007f5e0ff */
[----:B------:R-:W-:Y:S01]  /*1157d0*/  IMAD.X R24, R27, 0x1, R2, P2 ;  /* 0x000000011b187824 */ /* 0x000fe200010e0602 */
[----:B------:R-:W-:-:S05]  /*1157e0*/  IADD3 R27, P2, R28, R252, RZ ;  /* 0x000000fc1c1b7210 */ /* 0x000fca0007f5e0ff */
[----:B------:R-:W-:Y:S01]  /*1157f0*/  IMAD.X R26, R29, 0x1, R2, P2 ;  /* 0x000000011d1a7824 */ /* 0x000fe200010e0602 */
[----:B------:R-:W-:-:S04]  /*115800*/  IADD3 R29, P2, R30, R252, RZ ;  /* 0x000000fc1e1d7210 */ /* 0x000fc80007f5e0ff */
        /* <DEDUP_REMOVED lines=103> */
[----:B---3--:R-:W-:-:S05]  /*115e80*/  IADD3 R133, P2, R134, R252, RZ ;  /* 0x000000fc86857210 */ /* 0x008fca0007f5e0ff */
[----:B------:R-:W-:Y:S01]  /*115e90*/  IMAD.X R132, R135, 0x1, R2, P2 ;  /* 0x0000000187847824 */ /* 0x000fe200010e0602 */
[----:B------:R-:W-:-:S05]  /*115ea0*/  IADD3 R135, P2, R136, R252, RZ ;  /* 0x000000fc88877210 */ /* 0x000fca0007f5e0ff */
[----:B------:R-:W-:Y:S01]  /*115eb0*/  IMAD.X R134, R137, 0x1, R2, P2 ;  /* 0x0000000189867824 */ /* 0x000fe200010e0602 */
[----:B------:R-:W-:-:S04]  /*115ec0*/  IADD3 R137, P2, R138, R252, RZ ;  /* 0x000000fc8a897210 */ /* 0x000fc80007f5e0ff */
[----:B------:R-:W-:Y:S02]  /*115ed0*/  IADD3.X R136, R139, R2, RZ, P2, !PT ;  /* 0x000000028b887210 */ /* 0x000fe400017fe4ff */
[----:B----4-:R-:W-:-:S05]  /*115ee0*/  IADD3 R139, P2, R140, R252, RZ ;  /* 0x000000fc8c8b7210 */ /* 0x010fca0007f5e0ff */
[--C-:B------:R-:W-:Y:S01]  /*115ef0*/  IMAD.X R138, R141, 0x1, R2.reuse, P2 ;  /* 0x000000018d8a7824 */ /* 0x100fe200010e0602 */
[----:B------:R-:W-:Y:S02]  /*115f00*/  IADD3 R141, P2, R142, R252, RZ ;  /* 0x000000fc8e8d7210 */ /* 0x000fe40007f5e0ff */
[----:B------:R-:W-:Y:S02]  /*115f10*/  LOP3.LUT R5, R5, R4, RZ, 0x3c, !PT ;  /* 0x0000000405057212 */ /* 0x000fe400078e3cff */
[----:B------:R-:W-:Y:S01]  /*115f20*/  LOP3.LUT R7, R7, R6, RZ, 0x3c, !PT ;  /* 0x0000000607077212 */ /* 0x000fe200078e3cff */
[----:B------:R-:W-:Y:S01]  /*115f30*/  IMAD.X R140, R143, 0x1, R2, P2 ;  /* 0x000000018f8c7824 */ /* 0x000fe200010e0602 */
[----:B------:R-:W-:Y:S02]  /*115f40*/  IADD3 R143, P2, R148, R252, RZ ;  /* 0x000000fc948f7210 */ /* 0x000fe40007f5e0ff */
[----:B------:R-:W-:Y:S02]  /*115f50*/  LOP3.LUT R9, R9, R8, RZ, 0x3c, !PT ;  /* 0x0000000809097212 */ /* 0x000fe400078e3cff */
[----:B------:R-:W-:-:S02]  /*115f60*/  LOP3.LUT R11, R11, R10, RZ, 0x3c, !PT ;  /* 0x0000000a0b0b7212 */ /* 0x000fc400078e3cff */
[----:B------:R-:W-:Y:S02]  /*115f70*/  LOP3.LUT R4, R5, R4, RZ, 0x3c, !PT ;  /* 0x0000000405047212 */ /* 0x000fe400078e3cff */
[----:B------:R-:W-:Y:S02]  /*115f80*/  LOP3.LUT R13, R13, R12, RZ, 0x3c, !PT ;  /* 0x0000000c0d0d7212 */ /* 0x000fe400078e3cff */
[----:B------:R-:W-:Y:S02]  /*115f90*/  LOP3.LUT R6, R7, R6, RZ, 0x3c, !PT ;  /* 0x0000000607067212 */ /* 0x000fe400078e3cff */
[----:B------:R-:W-:Y:S02]  /*115fa0*/  LOP3.LUT R15, R15, R14, RZ, 0x3c, !PT ;  /* 0x0000000e0f0f7212 */ /* 0x000fe400078e3cff */
[----:B------:R-:W-:Y:S02]  /*115fb0*/  IADD3.X R142, R149, R2, RZ, P2, !PT ;  /* 0x00000002958e7210 */ /* 0x000fe400017fe4ff */
[----:B------:R-:W-:-:S02]  /*115fc0*/  LOP3.LUT R8, R9, R8, RZ, 0x3c, !PT ;  /* 0x0000000809087212 */ /* 0x000fc400078e3cff */
[----:B------:R-:W-:Y:S02]  /*115fd0*/  LOP3.LUT R17, R17, R16, RZ, 0x3c, !PT ;  /* 0x0000001011117212 */ /* 0x000fe400078e3cff */
[----:B------:R-:W-:Y:S02]  /*115fe0*/  IADD3 R144, P2, R144, R252, RZ ;  /* 0x000000fc90907210 */ /* 0x000fe40007f5e0ff */
[----:B------:R-:W-:Y:S02]  /*115ff0*/  LOP3.LUT R10, R11, R10, RZ, 0x3c, !PT ;  /* 0x0000000a0b0a7212 */ /* 0x000fe400078e3cff */
[----:B------:R-:W-:Y:S02]  /*116000*/  LOP3.LUT R19, R19, R18, RZ, 0x3c, !PT ;  /* 0x0000001213137212 */ /* 0x000fe400078e3cff */
[----:B------:R-:W-:Y:S02]  /*116010*/  LOP3.LUT R5, R5, R4, RZ, 0x3c, !PT ;  /* 0x0000000405057212 */ /* 0x000fe400078e3cff */
[----:B------:R-:W-:-:S02]  /*116020*/  LOP3.LUT R12, R13, R12, RZ, 0x3c, !PT ;  /* 0x0000000c0d0c7212 */ /* 0x000fc400078e3cff */
[----:B------:R-:W-:Y:S02]  /*116030*/  LOP3.LUT R21, R21, R20, RZ, 0x3c, !PT ;  /* 0x0000001415157212 */ /* 0x000fe400078e3cff */
[----:B------:R-:W-:Y:S02]  /*116040*/  LOP3.LUT R7, R7, R6, RZ, 0x3c, !PT ;  /* 0x0000000607077212 */ /* 0x000fe400078e3cff */
[----:B------:R-:W-:Y:S02]  /*116050*/  LOP3.LUT R14, R15, R14, RZ, 0x3c, !PT ;  /* 0x0000000e0f0e7212 */ /* 0x000fe400078e3cff */
[----:B------:R-:W-:Y:S02]  /*116060*/  LOP3.LUT R23, R23, R22, RZ, 0x3c, !PT ;  /* 0x0000001617177212 */ /* 0x000fe400078e3cff */
[----:B------:R-:W-:Y:S02]  /*116070*/  LOP3.LUT R9, R9, R8, RZ, 0x3c, !PT ;  /* 0x0000000809097212 */ /* 0x000fe400078e3cff */
[----:B------:R-:W-:-:S02]  /*116080*/  LOP3.LUT R16, R17, R16, RZ, 0x3c, !PT ;  /* 0x0000001011107212 */ /* 0x000fc400078e3cff */
[----:B------:R-:W-:Y:S01]  /*116090*/  LOP3.LUT R25, R25, R24, RZ, 0x3c, !PT ;  /* 0x0000001819197212 */ /* 0x000fe200078e3cff */
[----:B------:R-:W-:Y:S01]  /*1160a0*/  STL [R1+0x42ac], R144 ;  /* 0x0042ac9001007387 */ /* 0x000fe20000100800 */
[----:B------:R-:W-:Y:S02]  /*1160b0*/  LOP3.LUT R11, R11, R10, RZ, 0x3c, !PT ;  /* 0x0000000a0b0b7212 */ /* 0x000fe400078e3cff */
[----:B------:R-:W-:Y:S02]  /*1160c0*/  LOP3.LUT R18, R19, R18, RZ, 0x3c, !PT ;  /* 0x0000001213127212 */ /* 0x000fe400078e3cff */
[----:B------:R-:W-:Y:S01]  /*1160d0*/  LOP3.LUT R27, R27, R26, RZ, 0x3c, !PT ;  /* 0x0000001a1b1b7212 */ /* 0x000fe200078e3cff */
[----:B------:R1:W-:Y:S01]  /*1160e0*/  STL.64 [R1+0x4288], R4 ;  /* 0x0042880401007387 */ /* 0x0003e20000100a00 */
[----:B------:R-:W-:Y:S02]  /*1160f0*/  LOP3.LUT R13, R13, R12, RZ, 0x3c, !PT ;  /* 0x0000000c0d0d7212 */ /* 0x000fe400078e3cff */
[----:B------:R-:W-:-:S02]  /*116100*/  LOP3.LUT R20, R21, R20, RZ, 0x3c, !PT ;  /* 0x0000001415147212 */ /* 0x000fc400078e3cff */
[----:B------:R-:W-:Y:S01]  /*116110*/  LOP3.LUT R29, R29, R28, RZ, 0x3c, !PT ;  /* 0x0000001c1d1d7212 */ /* 0x000fe200078e3cff */
[----:B------:R-:W-:Y:S01]  /*116120*/  STL.64 [R1+0x4280], R6 ;  /* 0x0042800601007387 */ /* 0x000fe20000100a00 */
        /* <DEDUP_REMOVED lines=11> */
[----:B------:R-:W-:Y:S01]  /*1161e0*/  STL.64 [R1+0x4268], R12 ;  /* 0x0042680c01007387 */ /* 0x000fe20000100a00 */
        /* <DEDUP_REMOVED lines=11> */
[----:B------:R3:W-:Y:S01]  /*1162a0*/  STL.64 [R1+0x4250], R18 ;  /* 0x0042501201007387 */ /* 0x0007e20000100a00 */
        /* <DEDUP_REMOVED lines=201> */
[----:B------:R-:W-:Y:S01]  /*116f40*/  LOP3.LUT R134, R135, R134, RZ, 0x3c, !PT ;  /* 0x0000008687867212 */ /* 0x000fe200078e3cff */
[----:B------:R-:W-:Y:S01]  /*116f50*/  STL.64 [R1+0x40b8], R120 ;  /* 0x0040b87801007387 */ /* 0x000fe20000100a00 */
[----:B------:R-:W-:Y:S02]  /*116f60*/  LOP3.LUT R129, R129, R128, RZ, 0x3c, !PT ;  /* 0x0000008081817212 */ /* 0x000fe400078e3cff */
[----:B------:R-:W-:Y:S01]  /*116f70*/  LOP3.LUT R136, R137, R136, RZ, 0x3c, !PT ;  /* 0x0000008889887212 */ /* 0x000fe200078e3cff */
[----:B------:R-:W-:Y:S01]  /*116f80*/  STL.64 [R1+0x40b0], R122 ;  /* 0x0040b07a01007387 */ /* 0x000fe20000100a00 */
        /* <DEDUP_REMOVED lines=9> */
[----:B------:R-:W-:Y:S01]  /*117020*/  LOP3.LUT R139, R139, R138, RZ, 0x3c, !PT ;  /* 0x0000008a8b8b7212 */ /* 0x000fe200078e3cff */
[----:B------:R-:W-:Y:S01]  /*117030*/  IMAD.MOV.U32 R148, RZ, RZ, R143 ;  /* 0x000000ffff947224 */ /* 0x000fe200078e008f */
[----:B------:R-:W-:Y:S01]  /*117040*/  LOP3.LUT R141, R141, R140, RZ, 0x3c, !PT ;  /* 0x0000008c8d8d7212 */ /* 0x000fe200078e3cff */
[----:B------:R-:W-:Y:S01]  /*117050*/  STL.64 [R1+0x4090], R130 ;  /* 0x0040908201007387 */ /* 0x000fe20000100a00 */
[----:B------:R-:W-:-:S03]  /*117060*/  IMAD.MOV.U32 R149, RZ, RZ, R142 ;  /* 0x000000ffff957224 */ /* 0x000fc600078e008e */
[----:B------:R-:W-:Y:S04]  /*117070*/  STL.64 [R1+0x4088], R132 ;  /* 0x0040888401007387 */ /* 0x000fe80000100a00 */
[----:B------:R-:W-:Y:S04]  /*117080*/  STL.64 [R1+0x4080], R134 ;  /* 0x0040808601007387 */ /* 0x000fe80000100a00 */
[----:B------:R-:W-:Y:S04]  /*117090*/  STL.64 [R1+0x4078], R136 ;  /* 0x0040788801007387 */ /* 0x000fe80000100a00 */
[----:B------:R1:W-:Y:S04]  /*1170a0*/  LDGSTS.E [R3+0xe800], [R4.64], P0 ;  /* 0x0e80000004037fae */ /* 0x0003e80008121844 */
[----:B------:R-:W-:Y:S04]  /*1170b0*/  STL.64 [R1+0x4070], R138 ;  /* 0x0040708a01007387 */ /* 0x000fe80000100a00 */
[----:B------:R4:W-:Y:S04]  /*1170c0*/  LDGSTS.E [R3+0xe880], [R6.64], P1 ;  /* 0x0e88000006037fae */ /* 0x0009e80008921844 */
[----:B------:R-:W-:Y:S04]  /*1170d0*/  STL.64 [R1+0x4068], R140 ;  /* 0x0040688c01007387 */ /* 0x000fe80000100a00 */
[----:B------:R2:W-:Y:S04]  /*1170e0*/  LDGSTS.E [R3+0xf000], [R8.64], P0 ;  /* 0x0f00000008037fae */ /* 0x0005e80008121844 */
[----:B------:R-:W-:Y:S04]  /*1170f0*/  STL.64 [R1+0x4060], R148 ;  /* 0x0040609401007387 */ /* 0x000fe80000100a00 */
[----:B------:R2:W-:Y:S04]  /*117100*/  LDGSTS.E [R3+0xf080], [R10.64], P1 ;  /* 0x0f0800000a037fae */ /* 0x0005e80008921844 */
[----:B-1----:R-:W4:Y:S04]  /*117110*/  LDL.LU R5, [R1+0x42a8] ;  /* 0x0042a80001057983 */ /* 0x002f280000300800 */
[----:B------:R1:W-:Y:S04]  /*117120*/  LDGSTS.E [R3+0xf800], [R12.64], P0 ;  /* 0x0f8000000c037fae */ /* 0x0003e80008121844 */
[----:B--2---:R-:W2:Y:S04]  /*117130*/  LDL.LU R8, [R1+0x42b4] ;  /* 0x0042b40001087983 */ /* 0x004ea80000300800 */
[----:B------:R1:W-:Y:S04]  /*117140*/  LDGSTS.E [R3+0xf880], [R14.64], P1 ;  /* 0x0f8800000e037fae */ /* 0x0003e80008921844 */
[----:B------:R1:W-:Y:S04]  /*117150*/  LDGSTS.E [R3+0x10000], [R16.64], P0 ;  /* 0x1000000010037fae */ /* 0x0003e80008121844 */
[----:B------:R3:W-:Y:S04]  /*117160*/  LDGSTS.E [R3+0x10080], [R18.64], P1 ;  /* 0x1008000012037fae */ /* 0x0007e80008921844 */
[----:B------:R4:W-:Y:S04]  /*117170*/  LDGSTS.E [R3+0x10800], [R20.64], P0 ;  /* 0x1080000014037fae */ /* 0x0009e80008121844 */
[----:B------:R4:W-:Y:S04]  /*117180*/  LDGSTS.E [R3+0x10880], [R22.64], P1 ;  /* 0x1088000016037fae */ /* 0x0009e80008921844 */
[----:B---3--:R-:W2:Y:S04]  /*117190*/  LDL.LU R18, [R1+0x432c] ;  /* 0x00432c0001127983 */ /* 0x008ea80000300800 */
[----:B-1----:R-:W2:Y:S04]  /*1171a0*/  LDL.LU R13, [R1+0x42b0] ;  /* 0x0042b000010d7983 */ /* 0x002ea80000300800 */
[----:B------:R-:W2:Y:S04]  /*1171b0*/  LDL.LU R19, [R1+0x4328] ;  /* 0x0043280001137983 */ /* 0x000ea80000300800 */
[----:B------:R-:W2:Y:S04]  /*1171c0*/  LDL.LU R9, [R1+0x4334] ;  /* 0x0043340001097983 */ /* 0x000ea80000300800 */
[----:B------:R-:W2:Y:S04]  /*1171d0*/  LDL.LU R10, [R1+0x43ac] ;  /* 0x0043ac00010a7983 */ /* 0x000ea80000300800 */
[----:B------:R-:W2:Y:S04]  /*1171e0*/  LDL.LU R14, [R1+0x4330] ;  /* 0x00433000010e7983 */ /* 0x000ea80000300800 */
[----:B------:R-:W2:Y:S04]  /*1171f0*/  LDL.LU R16, [R1+0x43a8] ;  /* 0x0043a80001107983 */ /* 0x000ea80000300800 */
        /* <DEDUP_REMOVED lines=56> */
[----:B------:R-:W3:Y:S04]  /*117580*/  LDL.LU R15, [R1+0x43b4] ;  /* 0x0043b400010f7983 */ /* 0x000ee80000300800 */
[----:B------:R4:W-:Y:S04]  /*117590*/  LDGSTS.E [R3+0x1f000], [R136.64], P0 ;  /* 0x1f00000088037fae */ /* 0x0009e80008121844 */
[----:B------:R4:W-:Y:S04]  /*1175a0*/  LDGSTS.E [R3+0x1f080], [R138.64], P1 ;  /* 0x1f0800008a037fae */ /* 0x0009e80008921844 */
[----:B------:R4:W-:Y:S04]  /*1175b0*/  LDGSTS.E [R3+0x1f800], [R140.64], P0 ;  /* 0x1f8000008c037fae */ /* 0x0009e80008121844 */
[----:B------:R4:W-:Y:S04]  /*1175c0*/  LDGSTS.E [R3+0x1f880], [R148.64], P1 ;  /* 0x1f88000094037fae */ /* 0x0009e80008921844 */
[----:B------:R-:W3:Y:S04]  /*1175d0*/  LDL.LU R11, [R1+0x442c] ;  /* 0x00442c00010b7983 */ /* 0x000ee80000300800 */
[----:B----4-:R-:W4:Y:S04]  /*1175e0*/  LDL.LU R3, [R1+0x43b0] ;  /* 0x0043b00001037983 */ /* 0x010f280000300800 */
[----:B------:R-:W4:Y:S01]  /*1175f0*/  LDL.LU R17, [R1+0x4428] ;  /* 0x0044280001117983 */ /* 0x000f220000300800 */
[----:B------:R-:W-:-:S02]  /*117600*/  IADD3.X R5, R5, R2, RZ, P2, !PT ;  /* 0x0000000205057210 */ /* 0x000fc400017fe4ff */
[----:B------:R-:W-:Y:S02]  /*117610*/  LOP3.LUT R4, R145, 0x10, RZ, 0x3c, !PT ;  /* 0x0000001091047812 */ /* 0x000fe400078e3cff */
[-C--:B--2---:R-:W-:Y:S01]  /*117620*/  IADD3 R8, P2, R8, R252.reuse, RZ ;  /* 0x000000fc08087210 */ /* 0x084fe20007f5e0ff */
[----:B------:R-:W-:Y:S01]  /*117630*/  IMAD.MOV.U32 R6, RZ, RZ, R144 ;  /* 0x000000ffff067224 */ /* 0x000fe200078e0090 */
[----:B------:R-:W-:Y:S01]  /*117640*/  MOV R7, R5 ;  /* 0x0000000500077202 */ /* 0x000fe20000000f00 */
[----:B------:R-:W-:Y:S01]  /*117650*/  IMAD R4, R146, 0x20000, R4 ;  /* 0x0002000092047824 */ /* 0x000fe200078e0204 */
[----:B------:R1:W-:Y:S04]  /*117660*/  STL [R1+0x42a8], R5 ;  /* 0x0042a80501007387 */ /* 0x0003e80000100800 */
[----:B------:R-:W2:Y:S01]  /*117670*/  LDL.LU R12, [R1+0x4434] ;  /* 0x00443400010c7983 */ /* 0x000ea20000300800 */
[----:B------:R-:W-:-:S03]  /*117680*/  IADD3 R18, P3, R18, R252, RZ ;  /* 0x000000fc12127210 */ /* 0x000fc60007f7e0ff */
[----:B------:R1:W-:Y:S01]  /*117690*/  LDGSTS.E [R4+0x100], [R6.64], P0 ;  /* 0x0010000006047fae */ /* 0x0003e20008121844 */
[----:B------:R-:W-:-:S03]  /*1176a0*/  IMAD.X R13, R13, 0x1, R2, P2 ;  /* 0x000000010d0d7824 */ /* 0x000fc600010e0602 */
[----:B-1----:R-:W2:Y:S04]  /*1176b0*/  LDL.LU R5, [R1+0x44ac] ;  /* 0x0044ac0001057983 */ /* 0x002ea80000300800 */
[----:B------:R-:W-:Y:S01]  /*1176c0*/  STL [R1+0x42b4], R8 ;  /* 0x0042b40801007387 */ /* 0x000fe20000100800 */
[----:B------:R-:W-:-:S03]  /*1176d0*/  IMAD.X R19, R19, 0x1, R2, P3 ;  /* 0x0000000113137824 */ /* 0x000fc600018e0602 */
[----:B------:R1:W-:Y:S01]  /*1176e0*/  STL [R1+0x42b0], R13 ;  /* 0x0042b00d01007387 */ /* 0x0003e20000100800 */
[----:B------:R-:W-:-:S03]  /*1176f0*/  IMAD.MOV.U32 R7, RZ, RZ, R13 ;  /* 0x000000ffff077224 */ /* 0x000fc600078e000d */
[----:B------:R-:W-:Y:S01]  /*117700*/  STL [R1+0x432c], R18 ;  /* 0x00432c1201007387 */ /* 0x000fe20000100800 */
[----:B------:R-:W-:-:S03]  /*117710*/  MOV R6, R8 ;  /* 0x0000000800067202 */ /* 0x000fc60000000f00 */
[----:B-1----:R-:W2:Y:S01]  /*117720*/  LDL.LU R13, [R1+0x4430] ;  /* 0x00443000010d7983 */ /* 0x002ea20000300800 */
[----:B------:R-:W-:-:S03]  /*117730*/  IADD3 R9, P2, R9, R252, RZ ;  /* 0x000000fc09097210 */ /* 0x000fc60007f5e0ff */
[----:B------:R-:W-:Y:S04]  /*117740*/  STL [R1+0x4328], R19 ;  /* 0x0043281301007387 */ /* 0x000fe80000100800 */
[----:B------:R-:W2:Y:S01]  /*117750*/  LDL.LU R8, [R1+0x44a8] ;  /* 0x0044a80001087983 */ /* 0x000ea20000300800 */
[----:B------:R-:W-:Y:S01]  /*117760*/  IADD3 R10, P3, R10, R252, RZ ;  /* 0x000000fc0a0a7210 */ /* 0x000fe20007f7e0ff */
[--C-:B------:R-:W-:Y:S02]  /*117770*/  IMAD.X R14, R14, 0x1, R2.reuse, P2 ;  /* 0x000000010e0e7824 */ /* 0x100fe400010e0602 */
[----:B------:R1:W-:Y:S02]  /*117780*/  LDGSTS.E [R4+0x180], [R6.64], P1 ;  /* 0x0018000006047fae */ /* 0x0003e40008921844 */
[----:B------:R-:W-:-:S02]  /*117790*/  IMAD.X R16, R16, 0x1, R2, P3 ;  /* 0x0000000110107824 */ /* 0x000fc400018e0602 */
[----:B------:R-:W-:Y:S01]  /*1177a0*/  STL [R1+0x4334], R9 ;  /* 0x0043340901007387 */ /* 0x000fe20000100800 */
[----:B-1----:R-:W-:Y:S01]  /*1177b0*/  IMAD.MOV.U32 R6, RZ, RZ, R18 ;  /* 0x000000ffff067224 */ /* 0x002fe200078e0012 */
[----:B------:R-:W-:Y:S02]  /*1177c0*/  MOV R7, R19 ;  /* 0x0000001300077202 */ /* 0x000fe40000000f00 */
[----:B------:R1:W-:Y:S04]  /*1177d0*/  STL [R1+0x4330], R14 ;  /* 0x0043300e01007387 */ /* 0x0003e80000100800 */
[----:B------:R1:W-:Y:S04]  /*1177e0*/  LDGSTS.E [R4+0x900], [R6.64], P0 ;  /* 0x0090000006047fae */ /* 0x0003e80008121844 */
[----:B------:R-:W-:Y:S01]  /*1177f0*/  STL [R1+0x43ac], R10 ;  /* 0x0043ac0a01007387 */ /* 0x000fe20000100800 */
[----:B-1----:R-:W-:Y:S01]  /*117800*/  MOV R6, R9 ;  /* 0x0000000900067202 */ /* 0x002fe20000000f00 */
[----:B------:R-:W-:-:S02]  /*117810*/  IMAD.MOV.U32 R7, RZ, RZ, R14 ;  /* 0x000000ffff077224 */ /* 0x000fc400078e000e */
[----:B------:R-:W2:Y:S04]  /*117820*/  LDL.LU R14, [R1+0x44b4] ;  /* 0x0044b400010e7983 */ /* 0x000ea80000300800 */
[----:B------:R1:W-:Y:S04]  /*117830*/  STL [R1+0x43a8], R16 ;  /* 0x0043a81001007387 */ /* 0x0003e80000100800 */
[----:B------:R1:W-:Y:S04]  /*117840*/  LDGSTS.E [R4+0x980], [R6.64], P1 ;  /* 0x0098000006047fae */ /* 0x0003e80008921844 */
[----:B------:R-:W2:Y:S01]  /*117850*/  LDL.LU R9, [R1+0x452c] ;  /* 0x00452c0001097983 */ /* 0x000ea20000300800 */
[----:B-1----:R-:W-:-:S03]  /*117860*/  MOV R7, R16 ;  /* 0x0000001000077202 */ /* 0x002fc60000000f00 */
[----:B------:R-:W2:Y:S01]  /*117870*/  LDL.LU R16, [R1+0x44b0] ;  /* 0x0044b00001107983 */ /* 0x000ea20000300800 */
[----:B------:R-:W-:-:S03]  /*117880*/  IMAD.MOV.U32 R6, RZ, RZ, R10 ;  /* 0x000000ffff067224 */ /* 0x000fc600078e000a */
[----:B------:R-:W2:Y:S04]  /*117890*/  LDL.LU R10, [R1+0x4528] ;  /* 0x00452800010a7983 */ /* 0x000ea80000300800 */
[----:B------:R1:W-:Y:S01]  /*1178a0*/  LDGSTS.E [R4+0x1100], [R6.64], P0 ;  /* 0x0110000006047fae */ /* 0x0003e20008121844 */
[----:B---3--:R-:W-:-:S04]  /*1178b0*/  IADD3 R15, P2, R15, R252, RZ ;  /* 0x000000fc0f0f7210 */ /* 0x008fc80007f5e0ff */
[----:B-1----:R-:W-:Y:S01]  /*1178c0*/  MOV R6, R15 ;  /* 0x0000000f00067202 */ /* 0x002fe20000000f00 */
[----:B------:R1:W-:Y:S01]  /*1178d0*/  STL [R1+0x43b4], R15 ;  /* 0x0043b40f01007387 */ /* 0x0003e20000100800 */
[----:B------:R-:W-:Y:S01]  /*1178e0*/  IADD3 R11, P3, R11, R252, RZ ;  /* 0x000000fc0b0b7210 */ /* 0x000fe20007f7e0ff */
[----:B----4-:R-:W-:-:S04]  /*1178f0*/  IMAD.X R3, R3, 0x1, R2, P2 ;  /* 0x0000000103037824 */ /* 0x010fc800010e0602 */
[----:B------:R-:W-:Y:S01]  /*117900*/  IMAD.X R17, R17, 0x1, R2, P3 ;  /* 0x0000000111117824 */ /* 0x000fe200018e0602 */
[----:B------:R3:W-:Y:S01]  /*117910*/  STL [R1+0x43b0], R3 ;  /* 0x0043b00301007387 */ /* 0x0007e20000100800 */
[----:B------:R-:W-:-:S03]  /*117920*/  IMAD.MOV.U32 R7, RZ, RZ, R3 ;  /* 0x000000ffff077224 */ /* 0x000fc600078e0003 */
[----:B------:R-:W-:Y:S04]  /*117930*/  STL [R1+0x442c], R11 ;  /* 0x00442c0b01007387 */ /* 0x000fe80000100800 */
[----:B-1----:R-:W4:Y:S04]  /*117940*/  LDL.LU R15, [R1+0x4534] ;  /* 0x00453400010f7983 */ /* 0x002f280000300800 */
[----:B------:R1:W-:Y:S04]  /*117950*/  STL [R1+0x4428], R17 ;  /* 0x0044281101007387 */ /* 0x0003e80000100800 */
[----:B------:R1:W-:Y:S04]  /*117960*/  LDGSTS.E [R4+0x1180], [R6.64], P1 ;  /* 0x0118000006047fae */ /* 0x0003e80008921844 */
[----:B---3--:R-:W3:Y:S01]  /*117970*/  LDL.LU R3, [R1+0x45ac] ;  /* 0x0045ac0001037983 */ /* 0x008ee20000300800 */
[----:B--2---:R-:W-:-:S02]  /*117980*/  IADD3 R12, P2, R12, R252, RZ ;  /* 0x000000fc0c0c7210 */ /* 0x004fc40007f5e0ff */
[----:B-1----:R-:W-:Y:S02]  /*117990*/  MOV R7, R17 ;  /* 0x0000001100077202 */ /* 0x002fe40000000f00 */
[----:B------:R-:W2:Y:S01]  /*1179a0*/  LDL.LU R17, [R1+0x4530] ;  /* 0x0045300001117983 */ /* 0x000ea20000300800 */
[----:B------:R-:W-:-:S03]  /*1179b0*/  IMAD.MOV.U32 R6, RZ, RZ, R11 ;  /* 0x000000ffff067224 */ /* 0x000fc600078e000b */
[----:B------:R-:W2:Y:S01]  /*1179c0*/  LDL.LU R11, [R1+0x45a8] ;  /* 0x0045a800010b7983 */ /* 0x000ea20000300800 */
[----:B------:R-:W-:Y:S01]  /*1179d0*/  IADD3 R5, P3, R5, R252, RZ ;  /* 0x000000fc05057210 */ /* 0x000fe20007f7e0ff */
[--C-:B------:R-:W-:Y:S02]  /*1179e0*/  IMAD.X R13, R13, 0x1, R2.reuse, P2 ;  /* 0x000000010d0d7824 */ /* 0x100fe400010e0602 */
[----:B------:R1:W-:Y:S04]  /*1179f0*/  STL [R1+0x4434], R12 ;  /* 0x0044340c01007387 */ /* 0x0003e80000100800 */
[----:B------:R1:W-:Y:S01]  /*117a00*/  LDGSTS.E [R4+0x1900], [R6.64], P0 ;  /* 0x0190000006047fae */ /* 0x0003e20008121844 */
[----:B------:R-:W-:-:S03]  /*117a10*/  IMAD.X R8, R8, 0x1, R2, P3 ;  /* 0x0000000108087824 */ /* 0x000fc600018e0602 */
[----:B------:R1:W-:Y:S04]  /*117a20*/  STL [R1+0x4430], R13 ;  /* 0x0044300d01007387 */ /* 0x0003e80000100800 */
[----:B------:R1:W-:Y:S02]  /*117a30*/  STL [R1+0x44ac], R5 ;  /* 0x0044ac0501007387 */ /* 0x0003e40000100800 */
[----:B-1----:R-:W-:Y:S02]  /*117a40*/  MOV R6, R12 ;  /* 0x0000000c00067202 */ /* 0x002fe40000000f00 */
[----:B------:R-:W2:Y:S01]  /*117a50*/  LDL.LU R12, [R1+0x45b4] ;  /* 0x0045b400010c7983 */ /* 0x000ea20000300800 */
[----:B------:R-:W-:-:S03]  /*117a60*/  IMAD.MOV.U32 R7, RZ, RZ, R13 ;  /* 0x000000ffff077224 */ /* 0x000fc600078e000d */
[----:B------:R1:W-:Y:S04]  /*117a70*/  STL [R1+0x44a8], R8 ;  /* 0x0044a80801007387 */ /* 0x0003e80000100800 */
[----:B------:R-:W2:Y:S04]  /*117a80*/  LDL.LU R18, [R1+0x462c] ;  /* 0x00462c0001127983 */ /* 0x000ea80000300800 */
[----:B------:R-:W2:Y:S04]  /*117a90*/  LDL.LU R13, [R1+0x45b0] ;  /* 0x0045b000010d7983 */ /* 0x000ea80000300800 */
[----:B------:R-:W2:Y:S04]  /*117aa0*/  LDL.LU R19, [R1+0x4628] ;  /* 0x0046280001137983 */ /* 0x000ea80000300800 */
[----:B------:R1:W-:Y:S01]  /*117ab0*/  LDGSTS.E [R4+0x1980], [R6.64], P1 ;  /* 0x0198000006047fae */ /* 0x0003e20008921844 */
[----:B------:R-:W-:Y:S01]  /*117ac0*/  IADD3 R14, P2, R14, R252, RZ ;  /* 0x000000fc0e0e7210 */ /* 0x000fe20007f5e0ff */
[----:B-1----:R-:W-:Y:S01]  /*117ad0*/  IMAD.MOV.U32 R6, RZ, RZ, R5 ;  /* 0x000000ffff067224 */ /* 0x002fe200078e0005 */
[----:B------:R-:W-:Y:S01]  /*117ae0*/  MOV R7, R8 ;  /* 0x0000000800077202 */ /* 0x000fe20000000f00 */
[----:B------:R-:W2:Y:S01]  /*117af0*/  LDL.LU R5, [R1+0x4634] ;  /* 0x0046340001057983 */ /* 0x000ea20000300800 */
[----:B------:R-:W-:-:S03]  /*117b00*/  IADD3 R9, P3, R9, R252, RZ ;  /* 0x000000fc09097210 */ /* 0x000fc60007f7e0ff */
[----:B------:R-:W2:Y:S04]  /*117b10*/  LDL.LU R8, [R1+0x46ac] ;  /* 0x0046ac0001087983 */ /* 0x000ea80000300800 */
[----:B------:R1:W-:Y:S04]  /*117b20*/  STL [R1+0x44b4], R14 ;  /* 0x0044b40e01007387 */ /* 0x0003e80000100800 */
[----:B------:R1:W-:Y:S01]  /*117b30*/  LDGSTS.E [R4+0x2100], [R6.64], P0 ;  /* 0x0210000006047fae */ /* 0x0003e20008121844 */
[--C-:B------:R-:W-:Y:S02]  /*117b40*/  IMAD.X R16, R16, 0x1, R2.reuse, P2 ;  /* 0x0000000110107824 */ /* 0x100fe400010e0602 */
        /* <DEDUP_REMOVED lines=8> */
[----:B------:R1:W-:Y:S02]  /*117bd0*/  LDGSTS.E [R4+0x2180], [R6.64], P1 ;  /* 0x0218000006047fae */ /* 0x0003e40008921844 */
[----:B-1----:R-:W-:Y:S01]  /*117be0*/  IMAD.MOV.U32 R6, RZ, RZ, R9 ;  /* 0x000000ffff067224 */ /* 0x002fe200078e0009 */
[----:B------:R-:W-:Y:S01]  /*117bf0*/  MOV R7, R10 ;  /* 0x0000000a00077202 */ /* 0x000fe20000000f00 */
[----:B------:R-:W2:Y:S04]  /*117c00*/  LDL.LU R9, [R1+0x46b4] ;  /* 0x0046b40001097983 */ /* 0x000ea80000300800 */
[----:B------:R-:W2:Y:S04]  /*117c10*/  LDL.LU R10, [R1+0x472c] ;  /* 0x00472c00010a7983 */ /* 0x000ea80000300800 */
[----:B------:R1:W-:Y:S01]  /*117c20*/  LDGSTS.E [R4+0x2900], [R6.64], P0 ;  /* 0x0290000006047fae */ /* 0x0003e20008121844 */
[----:B----4-:R-:W-:-:S05]  /*117c30*/  IADD3 R15, P2, R15, R252, RZ ;  /* 0x000000fc0f0f7210 */ /* 0x010fca0007f5e0ff */
[----:B------:R4:W-:Y:S01]  /*117c40*/  STL [R1+0x4534], R15 ;  /* 0x0045340f01007387 */ /* 0x0009e20000100800 */
[----:B-1----:R-:W-:Y:S02]  /*117c50*/  MOV R6, R15 ;  /* 0x0000000f00067202 */ /* 0x002fe40000000f00 */
[----:B---3--:R-:W-:Y:S01]  /*117c60*/  IADD3 R3, P3, R3, R252, RZ ;  /* 0x000000fc03037210 */ /* 0x008fe20007f7e0ff */
[----:B--2---:R-:W-:-:S04]  /*117c70*/  IMAD.X R17, R17, 0x1, R2, P2 ;  /* 0x0000000111117824 */ /* 0x004fc800010e0602 */
[----:B------:R-:W-:Y:S01]  /*117c80*/  IMAD.X R11, R11, 0x1, R2, P3 ;  /* 0x000000010b0b7824 */ /* 0x000fe200018e0602 */
[----:B------:R1:W-:Y:S04]  /*117c90*/  STL [R1+0x4530], R17 ;  /* 0x0045301101007387 */ /* 0x0003e80000100800 */
[----:B------:R-:W-:Y:S04]  /*117ca0*/  STL [R1+0x45ac], R3 ;  /* 0x0045ac0301007387 */ /* 0x000fe80000100800 */
[----:B----4-:R-:W2:Y:S01]  /*117cb0*/  LDL.LU R15, [R1+0x46b0] ;  /* 0x0046b000010f7983 */ /* 0x010ea20000300800 */
[----:B------:R-:W-:-:S03]  /*117cc0*/  IMAD.MOV.U32 R7, RZ, RZ, R17 ;  /* 0x000000ffff077224 */ /* 0x000fc600078e0011 */
[----:B------:R3:W-:Y:S04]  /*117cd0*/  STL [R1+0x45a8], R11 ;  /* 0x0045a80b01007387 */ /* 0x0007e80000100800 */
[----:B-1----:R-:W4:Y:S04]  /*117ce0*/  LDL.LU R17, [R1+0x4728] ;  /* 0x0047280001117983 */ /* 0x002f280000300800 */
[----:B------:R1:W-:Y:S01]  /*117cf0*/  LDGSTS.E [R4+0x2980], [R6.64], P1 ;  /* 0x0298000006047fae */ /* 0x0003e20008921844 */
[-C--:B------:R-:W-:Y:S02]  /*117d00*/  IADD3 R12, P2, R12, R252.reuse, RZ ;  /* 0x000000fc0c0c7210 */ /* 0x080fe40007f5e0ff */
[----:B------:R-:W-:Y:S01]  /*117d10*/  IADD3 R18, P3, R18, R252, RZ ;  /* 0x000000fc12127210 */ /* 0x000fe20007f7e0ff */
[----:B-1----:R-:W-:Y:S01]  /*117d20*/  IMAD.MOV.U32 R6, RZ, RZ, R3 ;  /* 0x000000ffff067224 */ /* 0x002fe200078e0003 */
[----:B------:R-:W-:Y:S01]  /*117d30*/  MOV R7, R11 ;  /* 0x0000000b00077202 */ /* 0x000fe20000000f00 */
[--C-:B------:R-:W-:Y:S01]  /*117d40*/  IMAD.X R13, R13, 0x1, R2.reuse, P2 ;  /* 0x000000010d0d7824 */ /* 0x100fe200010e0602 */
[----:B---3--:R-:W3:Y:S04]  /*117d50*/  LDL.LU R11, [R1+0x4734] ;  /* 0x00473400010b7983 */ /* 0x008ee80000300800 */
[----:B------:R-:W3:Y:S01]  /*117d60*/  LDL.LU R3, [R1+0x47ac] ;  /* 0x0047ac0001037983 */ /* 0x000ee20000300800 */
[----:B------:R-:W-:-:S03]  /*117d70*/  IMAD.X R19, R19, 0x1, R2, P3 ;  /* 0x0000000113137824 */ /* 0x000fc600018e0602 */
[----:B------:R-:W-:Y:S04]  /*117d80*/  STL [R1+0x45b4], R12 ;  /* 0x0045b40c01007387 */ /* 0x000fe80000100800 */
[----:B------:R1:W-:Y:S04]  /*117d90*/  LDGSTS.E [R4+0x3100], [R6.64], P0 ;  /* 0x0310000006047fae */ /* 0x0003e80008121844 */
[----:B------:R1:W-:Y:S04]  /*117da0*/  STL [R1+0x45b0], R13 ;  /* 0x0045b00d01007387 */ /* 0x0003e80000100800 */
[----:B------:R-:W-:Y:S01]  /*117db0*/  STL [R1+0x462c], R18 ;  /* 0x00462c1201007387 */ /* 0x000fe20000100800 */
[----:B-1----:R-:W-:-:S03]  /*117dc0*/  IMAD.MOV.U32 R7, RZ, RZ, R13 ;  /* 0x000000ffff077224 */ /* 0x002fc600078e000d */
[----:B------:R-:W3:Y:S01]  /*117dd0*/  LDL.LU R13, [R1+0x4730] ;  /* 0x00473000010d7983 */ /* 0x000ee20000300800 */
[----:B------:R-:W-:-:S03]  /*117de0*/  MOV R6, R12 ;  /* 0x0000000c00067202 */ /* 0x000fc60000000f00 */
[----:B------:R-:W-:Y:S01]  /*117df0*/  STL [R1+0x4628], R19 ;  /* 0x0046281301007387 */ /* 0x000fe20000100800 */
[----:B------:R-:W-:-:S03]  /*117e00*/  IADD3 R5, P2, R5, R252, RZ ;  /* 0x000000fc05057210 */ /* 0x000fc60007f5e0ff */
[----:B------:R-:W3:Y:S01]  /*117e10*/  LDL.LU R12, [R1+0x47a8] ;  /* 0x0047a800010c7983 */ /* 0x000ee20000300800 */
[----:B------:R-:W-:-:S03]  /*117e20*/  IADD3 R8, P3, R8, R252, RZ ;  /* 0x000000fc08087210 */ /* 0x000fc60007f7e0ff */
[----:B------:R1:W-:Y:S04]  /*117e30*/  LDGSTS.E [R4+0x3180], [R6.64], P1 ;  /* 0x0318000006047fae */ /* 0x0003e80008921844 */
[----:B------:R-:W-:Y:S01]  /*117e40*/  STL [R1+0x4634], R5 ;  /* 0x0046340501007387 */ /* 0x000fe20000100800 */
[----:B------:R-:W-:Y:S02]  /*117e50*/  IMAD.X R14, R14, 0x1, R2, P2 ;  /* 0x000000010e0e7824 */ /* 0x000fe400010e0602 */
[----:B-1----:R-:W-:Y:S01]  /*117e60*/  IMAD.MOV.U32 R6, RZ, RZ, R18 ;  /* 0x000000ffff067224 */ /* 0x002fe200078e0012 */
[----:B------:R-:W-:Y:S02]  /*117e70*/  MOV R7, R19 ;  /* 0x0000001300077202 */ /* 0x000fe40000000f00 */
[----:B------:R1:W-:Y:S01]  /*117e80*/  STL [R1+0x4630], R14 ;  /* 0x0046300e01007387 */ /* 0x0003e20000100800 */
[----:B------:R-:W-:-:S03]  /*117e90*/  IMAD.X R16, R16, 0x1, R2, P3 ;  /* 0x0000000110107824 */ /* 0x000fc600018e0602 */
[----:B------:R1:W-:Y:S04]  /*117ea0*/  LDGSTS.E [R4+0x3900], [R6.64], P0 ;  /* 0x0390000006047fae */ /* 0x0003e80008121844 */
[----:B------:R-:W-:Y:S01]  /*117eb0*/  STL [R1+0x46ac], R8 ;  /* 0x0046ac0801007387 */ /* 0x000fe20000100800 */
[----:B-1----:R-:W-:Y:S01]  /*117ec0*/  MOV R6, R5 ;  /* 0x0000000500067202 */ /* 0x002fe20000000f00 */
[----:B------:R-:W-:Y:S02]  /*117ed0*/  IMAD.MOV.U32 R7, RZ, RZ, R14 ;  /* 0x000000ffff077224 */ /* 0x000fe400078e000e */
[----:B------:R-:W3:Y:S04]  /*117ee0*/  LDL.LU R14, [R1+0x47b4] ;  /* 0x0047b400010e7983 */ /* 0x000ee80000300800 */
[----:B------:R1:W-:Y:S04]  /*117ef0*/  STL [R1+0x46a8], R16 ;  /* 0x0046a81001007387 */ /* 0x0003e80000100800 */
[----:B------:R1:W-:Y:S04]  /*117f00*/  LDGSTS.E [R4+0x3980], [R6.64], P1 ;  /* 0x0398000006047fae */ /* 0x0003e80008921844 */
[----:B------:R-:W3:Y:S01]  /*117f10*/  LDL.LU R5, [R1+0x482c] ;  /* 0x00482c0001057983 */ /* 0x000ee20000300800 */
[----:B-1----:R-:W-:-:S03]  /*117f20*/  MOV R7, R16 ;  /* 0x0000001000077202 */ /* 0x002fc60000000f00 */
[----:B------:R-:W3:Y:S01]  /*117f30*/  LDL.LU R16, [R1+0x47b0] ;  /* 0x0047b00001107983 */ /* 0x000ee20000300800 */
[----:B------:R-:W-:-:S03]  /*117f40*/  IMAD.MOV.U32 R6, RZ, RZ, R8 ;  /* 0x000000ffff067224 */ /* 0x000fc600078e0008 */
[----:B------:R-:W3:Y:S01]  /*117f50*/  LDL.LU R8, [R1+0x4828] ;  /* 0x0048280001087983 */ /* 0x000ee20000300800 */
[-C--:B------:R-:W-:Y:S02]  /*117f60*/  IADD3 R9, P2, R9, R252.reuse, RZ ;  /* 0x000000fc09097210 */ /* 0x080fe40007f5e0ff */
[----:B------:R-:W-:Y:S01]  /*117f70*/  IADD3 R10, P3, R10, R252, RZ ;  /* 0x000000fc0a0a7210 */ /* 0x000fe20007f7e0ff */
[----:B------:R1:W-:Y:S04]  /*117f80*/  LDGSTS.E [R4+0x4100], [R6.64], P0 ;  /* 0x0410000006047fae */ /* 0x0003e80008121844 */
[----:B------:R-:W-:Y:S01]  /*117f90*/  STL [R1+0x46b4], R9 ;  /* 0x0046b40901007387 */ /* 0x000fe20000100800 */
[----:B-1----:R-:W-:Y:S01]  /*117fa0*/  MOV R6, R9 ;  /* 0x0000000900067202 */ /* 0x002fe20000000f00 */
[----:B--2---:R-:W-:-:S04]  /*117fb0*/  IMAD.X R15, R15, 0x1, R2, P2 ;  /* 0x000000010f0f7824 */ /* 0x004fc800010e0602 */
[----:B------:R-:W-:Y:S01]  /*117fc0*/  IMAD.MOV.U32 R7, RZ, RZ, R15 ;  /* 0x000000ffff077224 */ /* 0x000fe200078e000f */
[----:B------:R1:W-:Y:S01]  /*117fd0*/  STL [R1+0x46b0], R15 ;  /* 0x0046b00f01007387 */ /* 0x0003e20000100800 */
[----:B----4-:R-:W-:-:S03]  /*117fe0*/  IMAD.X R17, R17, 0x1, R2, P3 ;  /* 0x0000000111117824 */ /* 0x010fc600018e0602 */
[----:B------:R-:W-:Y:S04]  /*117ff0*/  STL [R1+0x472c], R10 ;  /* 0x00472c0a01007387 */ /* 0x000fe80000100800 */
[----:B------:R2:W-:Y:S04]  /*118000*/  LDGSTS.E [R4+0x4180], [R6.64], P1 ;  /* 0x0418000006047fae */ /* 0x0005e80008921844 */
[----:B-1----:R-:W4:Y:S04]  /*118010*/  LDL.LU R15, [R1+0x4834] ;  /* 0x00483400010f7983 */ /* 0x002f280000300800 */
[----:B------:R1:W-:Y:S04]  /*118020*/  STL [R1+0x4728], R17 ;  /* 0x0047281101007387 */ /* 0x0003e80000100800 */
[----:B------:R-:W4:Y:S01]  /*118030*/  LDL.LU R9, [R1+0x48ac] ;  /* 0x0048ac0001097983 */ /* 0x000f220000300800 */
[----:B--2---:R-:W-:-:S03]  /*118040*/  MOV R7, R17 ;  /* 0x0000001100077202 */ /* 0x004fc60000000f00 */
[----:B-1----:R-:W2:Y:S01]  /*118050*/  LDL.LU R17, [R1+0x4830] ;  /* 0x0048300001117983 */ /* 0x002ea20000300800 */
[----:B------:R-:W-:Y:S01]  /*118060*/  IMAD.MOV.U32 R6, RZ, RZ, R10 ;  /* 0x000000ffff067224 */ /* 0x000fe200078e000a */
[-C--:B---3--:R-:W-:Y:S02]  /*118070*/  IADD3 R11, P2, R11, R252.reuse, RZ ;  /* 0x000000fc0b0b7210 */ /* 0x088fe40007f5e0ff */
[----:B------:R-:W3:Y:S01]  /*118080*/  LDL.LU R10, [R1+0x48a8] ;  /* 0x0048a800010a7983 */ /* 0x000ee20000300800 */
[----:B------:R-:W-:-:S03]  /*118090*/  IADD3 R3, P3, R3, R252, RZ ;  /* 0x000000fc03037210 */ /* 0x000fc60007f7e0ff */
[----:B------:R1:W-:Y:S04]  /*1180a0*/  LDGSTS.E [R4+0x4900], [R6.64], P0 ;  /* 0x0490000006047fae */ /* 0x0003e80008121844 */
[----:B------:R1:W-:Y:S01]  /*1180b0*/  STL [R1+0x4734], R11 ;  /* 0x0047340b01007387 */ /* 0x0003e20000100800 */
[----:B------:R-:W-:Y:S01]  /*1180c0*/  IMAD.X R13, R13, 0x1, R2, P2 ;  /* 0x000000010d0d7824 */ /* 0x000fe200010e0602 */
[----:B-1----:R-:W-:-:S03]  /*1180d0*/  MOV R6, R11 ;  /* 0x0000000b00067202 */ /* 0x002fc60000000f00 */
[----:B------:R-:W-:Y:S01]  /*1180e0*/  IMAD.MOV.U32 R7, RZ, RZ, R13 ;  /* 0x000000ffff077224 */ /* 0x000fe200078e000d */
[----:B------:R-:W-:Y:S01]  /*1180f0*/  STL [R1+0x4730], R13 ;  /* 0x0047300d01007387 */ /* 0x000fe20000100800 */
[----:B------:R-:W-:-:S03]  /*118100*/  IMAD.X R12, R12, 0x1, R2, P3 ;  /* 0x000000010c0c7824 */ /* 0x000fc600018e0602 */
[----:B------:R-:W-:Y:S04]  /*118110*/  STL [R1+0x47ac], R3 ;  /* 0x0047ac0301007387 */ /* 0x000fe80000100800 */
[----:B------:R-:W3:Y:S04]  /*118120*/  LDL.LU R11, [R1+0x48b4] ;  /* 0x0048b400010b7983 */ /* 0x000ee80000300800 */
[----:B------:R1:W-:Y:S04]  /*118130*/  STL [R1+0x47a8], R12 ;  /* 0x0047a80c01007387 */ /* 0x0003e80000100800 */
[----:B------:R1:W-:Y:S04]  /*118140*/  LDGSTS.E [R4+0x4980], [R6.64], P1 ;  /* 0x0498000006047fae */ /* 0x0003e80008921844 */
[----:B------:R-:W3:Y:S01]  /*118150*/  LDL.LU R18, [R1+0x4914] ;  /* 0x0049140001127983 */ /* 0x000ee20000300800 */
[----:B-1----:R-:W-:-:S03]  /*118160*/  MOV R7, R12 ;  /* 0x0000000c00077202 */ /* 0x002fc60000000f00 */
[----:B------:R-:W3:Y:S04]  /*118170*/  LDL.LU R12, [R1+0x48b0] ;  /* 0x0048b000010c7983 */ /* 0x000ee80000300800 */
[----:B------:R-:W3:Y:S01]  /*118180*/  LDL.LU R19, [R1+0x4910] ;  /* 0x0049100001137983 */ /* 0x000ee20000300800 */
[----:B------:R-:W-:-:S03]  /*118190*/  IMAD.MOV.U32 R6, RZ, RZ, R3 ;  /* 0x000000ffff067224 */ /* 0x000fc600078e0003 */
[----:B------:R-:W3:Y:S01]  /*1181a0*/  LDL.LU R3, [R1+0x491c] ;  /* 0x00491c0001037983 */ /* 0x000ee20000300800 */
[----:B------:R-:W-:-:S03]  /*1181b0*/  IADD3 R14, P2, R14, R252, RZ ;  /* 0x000000fc0e0e7210 */ /* 0x000fc60007f5e0ff */
[----:B------:R-:W3:Y:S04]  /*1181c0*/  LDL.LU R13, [R1+0x499c] ;  /* 0x00499c00010d7983 */ /* 0x000ee80000300800 */
[----:B------:R1:W-:Y:S04]  /*1181d0*/  STL [R1+0x47b4], R14 ;  /* 0x0047b40e01007387 */ /* 0x0003e80000100800 */
[----:B------:R1:W-:Y:S01]  /*1181e0*/  LDGSTS.E [R4+0x5100], [R6.64], P0 ;  /* 0x0510000006047fae */ /* 0x0003e20008121844 */
[----:B------:R-:W-:Y:S01]  /*1181f0*/  IADD3 R5, P3, R5, R252, RZ ;  /* 0x000000fc05057210 */ /* 0x000fe20007f7e0ff */
[----:B------:R-:W-:Y:S01]  /*118200*/  IMAD.X R16, R16, 0x1, R2, P2 ;  /* 0x0000000110107824 */ /* 0x000fe200010e0602 */
[----:B-1----:R-:W-:-:S03]  /*118210*/  MOV R6, R14 ;  /* 0x0000000e00067202 */ /* 0x002fc60000000f00 */
[----:B------:R-:W-:Y:S01]  /*118220*/  IMAD.X R8, R8, 0x1, R2, P3 ;  /* 0x0000000108087824 */ /* 0x000fe200018e0602 */
[----:B------:R1:W-:Y:S04]  /*118230*/  STL [R1+0x47b0], R16 ;  /* 0x0047b01001007387 */ /* 0x0003e80000100800 */
[----:B------:R1:W-:Y:S04]  /*118240*/  STL [R1+0x482c], R5 ;  /* 0x00482c0501007387 */ /* 0x0003e80000100800 */
[----:B------:R-:W3:Y:S01]  /*118250*/  LDL.LU R14, [R1+0x4918] ;  /* 0x00491800010e7983 */ /* 0x000ee20000300800 */
[----:B------:R-:W-:-:S03]  /*118260*/  IMAD.MOV.U32 R7, RZ, RZ, R16 ;  /* 0x000000ffff077224 */ /* 0x000fc600078e0010 */
[----:B------:R1:W-:Y:S04]  /*118270*/  STL [R1+0x4828], R8 ;  /* 0x0048280801007387 */ /* 0x0003e80000100800 */
[----:B-1----:R-:W3:Y:S04]  /*118280*/  LDL.LU R16, [R1+0x4998] ;  /* 0x0049980001107983 */ /* 0x002ee80000300800 */
[----:B------:R1:W-:Y:S02]  /*118290*/  LDGSTS.E [R4+0x5180], [R6.64], P1 ;  /* 0x0518000006047fae */ /* 0x0003e40008921844 */
[----:B-1----:R-:W-:Y:S01]  /*1182a0*/  IMAD.MOV.U32 R6, RZ, RZ, R5 ;  /* 0x000000ffff067224 */ /* 0x002fe200078e0005 */
[----:B------:R-:W-:Y:S01]  /*1182b0*/  MOV R7, R8 ;  /* 0x0000000800077202 */ /* 0x000fe20000000f00 */
[----:B------:R-:W3:Y:S04]  /*1182c0*/  LDL.LU R5, [R1+0x49a4] ;  /* 0x0049a40001057983 */ /* 0x000ee80000300800 */
[----:B------:R-:W3:Y:S04]  /*1182d0*/  LDL.LU R8, [R1+0x4a1c] ;  /* 0x004a1c0001087983 */ /* 0x000ee80000300800 */
[----:B------:R1:W-:Y:S01]  /*1182e0*/  LDGSTS.E [R4+0x5900], [R6.64], P0 ;  /* 0x0590000006047fae */ /* 0x0003e20008121844 */
[----:B----4-:R-:W-:-:S05]  /*1182f0*/  IADD3 R15, P2, R15, R252, RZ ;  /* 0x000000fc0f0f7210 */ /* 0x010fca0007f5e0ff */
[----:B------:R4:W-:Y:S01]  /*118300*/  STL [R1+0x4834], R15 ;  /* 0x0048340f01007387 */ /* 0x0009e20000100800 */
[----:B------:R-:W-:Y:S01]  /*118310*/  IADD3 R9, P3, R9, R252, RZ ;  /* 0x000000fc09097210 */ /* 0x000fe20007f7e0ff */
[----:B--2---:R-:W-:Y:S01]  /*118320*/  IMAD.X R17, R17, 0x1, R2, P2 ;  /* 0x0000000111117824 */ /* 0x004fe200010e0602 */
[----:B-1----:R-:W-:-:S03]  /*118330*/  MOV R6, R15 ;  /* 0x0000000f00067202 */ /* 0x002fc60000000f00 */
[----:B---3--:R-:W-:Y:S01]  /*118340*/  IMAD.X R10, R10, 0x1, R2, P3 ;  /* 0x000000010a0a7824 */ /* 0x008fe200018e0602 */
[----:B------:R1:W-:Y:S04]  /*118350*/  STL [R1+0x4830], R17 ;  /* 0x0048301101007387 */ /* 0x0003e80000100800 */
[----:B------:R-:W-:Y:S04]  /*118360*/  STL [R1+0x48ac], R9 ;  /* 0x0048ac0901007387 */ /* 0x000fe80000100800 */
[----:B----4-:R-:W2:Y:S01]  /*118370*/  LDL.LU R15, [R1+0x49a0] ;  /* 0x0049a000010f7983 */ /* 0x010ea20000300800 */
[----:B------:R-:W-:-:S03]  /*118380*/  IMAD.MOV.U32 R7, RZ, RZ, R17 ;  /* 0x000000ffff077224 */ /* 0x000fc600078e0011 */
[----:B------:R3:W-:Y:S04]  /*118390*/  STL [R1+0x48a8], R10 ;  /* 0x0048a80a01007387 */ /* 0x0007e80000100800 */
[----:B-1----:R-:W4:Y:S04]  /*1183a0*/  LDL.LU R17, [R1+0x4a18] ;  /* 0x004a180001117983 */ /* 0x002f280000300800 */
[----:B------:R1:W-:Y:S01]  /*1183b0*/  LDGSTS.E [R4+0x5980], [R6.64], P1 ;  /* 0x0598000006047fae */ /* 0x0003e20008921844 */
[----:B------:R-:W-:Y:S01]  /*1183c0*/  IADD3 R11, P2, R11, R252, RZ ;  /* 0x000000fc0b0b7210 */ /* 0x000fe20007f5e0ff */
[----:B-1----:R-:W-:Y:S01]  /*1183d0*/  IMAD.MOV.U32 R6, RZ, RZ, R9 ;  /* 0x000000ffff067224 */ /* 0x002fe200078e0009 */
[----:B------:R-:W-:-:S02]  /*1183e0*/  MOV R7, R10 ;  /* 0x0000000a00077202 */ /* 0x000fc40000000f00 */
[----:B---3--:R-:W3:Y:S04]  /*1183f0*/  LDL.LU R10, [R1+0x4a24] ;  /* 0x004a2400010a7983 */ /* 0x008ee80000300800 */
[----:B------:R-:W3:Y:S01]  /*118400*/  LDL.LU R9, [R1+0x4a9c] ;  /* 0x004a9c0001097983 */ /* 0x000ee20000300800 */
[----:B------:R-:W-:-:S03]  /*118410*/  IADD3 R18, P3, R18, R252, RZ ;  /* 0x000000fc12127210 */ /* 0x000fc60007f7e0ff */
[----:B------:R-:W-:Y:S04]  /*118420*/  STL [R1+0x48b4], R11 ;  /* 0x0048b40b01007387 */ /* 0x000fe80000100800 */
[----:B------:R1:W-:Y:S01]  /*118430*/  LDGSTS.E [R4+0x6100], [R6.64], P0 ;  /* 0x0610000006047fae */ /* 0x0003e20008121844 */
[--C-:B------:R-:W-:Y:S02]  /*118440*/  IMAD.X R12, R12, 0x1, R2.reuse, P2 ;  /* 0x000000010c0c7824 */ /* 0x100fe400010e0602 */
[----:B------:R-:W-:-:S03]  /*118450*/  IMAD.X R19, R19, 0x1, R2, P3 ;  /* 0x0000000113137824 */ /* 0x000fc600018e0602 */
[----:B------:R1:W-:Y:S02]  /*118460*/  STL [R1+0x48b0], R12 ;  /* 0x0048b00c01007387 */ /* 0x0003e40000100800 */
[----:B-1----:R-:W-:Y:S02]  /*118470*/  IMAD.MOV.U32 R7, RZ, RZ, R12 ;  /* 0x000000ffff077224 */ /* 0x002fe400078e000c */
[----:B------:R-:W-:Y:S01]  /*118480*/  STL [R1+0x4914], R18 ;  /* 0x0049141201007387 */ /* 0x000fe20000100800 */
[----:B------:R-:W-:-:S03]  /*118490*/  MOV R6, R11 ;  /* 0x0000000b00067202 */ /* 0x000fc60000000f00 */
[----:B------:R-:W3:Y:S01]  /*1184a0*/  LDL.LU R12, [R1+0x4a20] ;  /* 0x004a2000010c7983 */ /* 0x000ee20000300800 */
[----:B------:R-:W-:-:S03]  /*1184b0*/  IADD3 R3, P2, R3, R252, RZ ;  /* 0x000000fc03037210 */ /* 0x000fc60007f5e0ff */
[----:B------:R-:W-:Y:S04]  /*1184c0*/  STL [R1+0x4910], R19 ;  /* 0x0049101301007387 */ /* 0x000fe80000100800 */
[----:B------:R-:W3:Y:S01]  /*1184d0*/  LDL.LU R11, [R1+0x4a98] ;  /* 0x004a9800010b7983 */ /* 0x000ee20000300800 */
[----:B------:R-:W-:-:S03]  /*1184e0*/  IADD3 R13, P3, R13, R252, RZ ;  /* 0x000000fc0d0d7210 */ /* 0x000fc60007f7e0ff */
[----:B------:R1:W-:Y:S04]  /*1184f0*/  LDGSTS.E [R4+0x6180], [R6.64], P1 ;  /* 0x0618000006047fae */ /* 0x0003e80008921844 */
[----:B------:R-:W-:Y:S01]  /*118500*/  STL [R1+0x491c], R3 ;  /* 0x00491c0301007387 */ /* 0x000fe20000100800 */
[----:B-1----:R-:W-:Y:S01]  /*118510*/  IMAD.MOV.U32 R6, RZ, RZ, R18 ;  /* 0x000000ffff067224 */ /* 0x002fe200078e0012 */
[----:B------:R-:W-:-:S05]  /*118520*/  MOV R7, R19 ;  /* 0x0000001300077202 */ /* 0x000fca0000000f00 */
[----:B------:R1:W-:Y:S01]  /*118530*/  LDGSTS.E [R4+0x6900], [R6.64], P0 ;  /* 0x0690000006047fae */ /* 0x0003e20008121844 */
[----:B------:R-:W-:-:S05]  /*118540*/  IMAD.X R14, R14, 0x1, R2, P2 ;  /* 0x000000010e0e7824 */ /* 0x000fca00010e0602 */
[----:B------:R1:W-:Y:S01]  /*118550*/  STL [R1+0x4918], R14 ;  /* 0x0049180e01007387 */ /* 0x0003e20000100800 */
[----:B------:R-:W-:-:S03]  /*118560*/  IMAD.X R16, R16, 0x1, R2, P3 ;  /* 0x0000000110107824 */ /* 0x000fc600018e0602 */
        /* <DEDUP_REMOVED lines=31> */
[----:B------:R1:W-:Y:S04]  /*118760*/  STL [R1+0x4a24], R10 ;  /* 0x004a240a01007387 */ /* 0x0003e80000100800 */
[----:B------:R1:W-:Y:S01]  /*118770*/  LDGSTS.E [R4+0x7900], [R6.64], P0 ;  /* 0x0790000006047fae */ /* 0x0003e20008121844 */
[----:B------:R-:W-:Y:S01]  /*118780*/  IMAD.X R12, R12, 0x1, R2, P2 ;  /* 0x000000010c0c7824 */ /* 0x000fe200010e0602 */
[----:B-1----:R-:W-:-:S04]  /*118790*/  MOV R6, R10 ;  /* 0x0000000a00067202 */ /* 0x002fc80000000f00 */
[----:B------:R1:W-:Y:S01]  /*1187a0*/  STL [R1+0x4a20], R12 ;  /* 0x004a200c01007387 */ /* 0x0003e20000100800 */
[----:B------:R-:W-:-:S03]  /*1187b0*/  IMAD.X R11, R11, 0x1, R2, P3 ;  /* 0x000000010b0b7824 */ /* 0x000fc600018e0602 */
[----:B------:R1:W-:Y:S04]  /*1187c0*/  STL [R1+0x4a9c], R9 ;  /* 0x004a9c0901007387 */ /* 0x0003e80000100800 */
[----:B------:R-:W3:Y:S01]  /*1187d0*/  LDL.LU R10, [R1+0x4ba4] ;  /* 0x004ba400010a7983 */ /* 0x000ee20000300800 */
[----:B------:R-:W-:-:S03]  /*1187e0*/  IMAD.MOV.U32 R7, RZ, RZ, R12 ;  /* 0x000000ffff077224 */ /* 0x000fc600078e000c */
[----:B------:R1:W-:Y:S04]  /*1187f0*/  STL [R1+0x4a98], R11 ;  /* 0x004a980b01007387 */ /* 0x0003e80000100800 */
[----:B------:R-:W3:Y:S04]  /*118800*/  LDL.LU R18, [R1+0x4c1c] ;  /* 0x004c1c0001127983 */ /* 0x000ee80000300800 */
[----:B-1----:R-:W3:Y:S04]  /*118810*/  LDL.LU R12, [R1+0x4ba0] ;  /* 0x004ba000010c7983 */ /* 0x002ee80000300800 */
[----:B------:R-:W3:Y:S04]  /*118820*/  LDL.LU R19, [R1+0x4c18] ;  /* 0x004c180001137983 */ /* 0x000ee80000300800 */
[----:B------:R1:W-:Y:S01]  /*118830*/  LDGSTS.E [R4+0x7980], [R6.64], P1 ;  /* 0x0798000006047fae */ /* 0x0003e20008921844 */
[-C--:B------:R-:W-:Y:S01]  /*118840*/  IADD3 R14, P2, R14, R252.reuse, RZ ;  /* 0x000000fc0e0e7210 */ /* 0x080fe20007f5e0ff */
[----:B-1----:R-:W-:Y:S01]  /*118850*/  IMAD.MOV.U32 R6, RZ, RZ, R9 ;  /* 0x000000ffff067224 */ /* 0x002fe200078e0009 */
[----:B------:R-:W-:Y:S01]  /*118860*/  MOV R7, R11 ;  /* 0x0000000b00077202 */ /* 0x000fe20000000f00 */
[----:B------:R-:W3:Y:S04]  /*118870*/  LDL.LU R9, [R1+0x4c24] ;  /* 0x004c240001097983 */ /* 0x000ee80000300800 */
[----:B------:R-:W3:Y:S01]  /*118880*/  LDL.LU R11, [R1+0x4c9c] ;  /* 0x004c9c00010b7983 */ /* 0x000ee20000300800 */
[----:B------:R-:W-:-:S03]  /*118890*/  IADD3 R3, P3, R3, R252, RZ ;  /* 0x000000fc03037210 */ /* 0x000fc60007f7e0ff */
[----:B------:R1:W-:Y:S04]  /*1188a0*/  STL [R1+0x4aa4], R14 ;  /* 0x004aa40e01007387 */ /* 0x0003e80000100800 */
[----:B------:R1:W-:Y:S01]  /*1188b0*/  LDGSTS.E [R4+0x8100], [R6.64], P0 ;  /* 0x0810000006047fae */ /* 0x0003e20008121844 */
[--C-:B------:R-:W-:Y:S02]  /*1188c0*/  IMAD.X R16, R16, 0x1, R2.reuse, P2 ;  /* 0x0000000110107824 */ /* 0x100fe400010e0602 */
[----:B------:R-:W-:-:S03]  /*1188d0*/  IMAD.X R13, R13, 0x1, R2, P3 ;  /* 0x000000010d0d7824 */ /* 0x000fc600018e0602 */
[----:B------:R1:W-:Y:S02]  /*1188e0*/  STL [R1+0x4aa0], R16 ;  /* 0x004aa01001007387 */ /* 0x0003e40000100800 */
[----:B-1----:R-:W-:Y:S02]  /*1188f0*/  MOV R6, R14 ;  /* 0x0000000e00067202 */ /* 0x002fe40000000f00 */
[----:B------:R1:W-:Y:S04]  /*118900*/  STL [R1+0x4b1c], R3 ;  /* 0x004b1c0301007387 */ /* 0x0003e80000100800 */
[----:B------:R-:W3:Y:S01]  /*118910*/  LDL.LU R14, [R1+0x4c20] ;  /* 0x004c2000010e7983 */ /* 0x000ee20000300800 */
[----:B------:R-:W-:-:S03]  /*118920*/  IMAD.MOV.U32 R7, RZ, RZ, R16 ;  /* 0x000000ffff077224 */ /* 0x000fc600078e0010 */
[----:B------:R1:W-:Y:S04]  /*118930*/  STL [R1+0x4b18], R13 ;  /* 0x004b180d01007387 */ /* 0x0003e80000100800 */
[----:B------:R-:W3:Y:S04]  /*118940*/  LDL.LU R16, [R1+0x4c98] ;  /* 0x004c980001107983 */ /* 0x000ee80000300800 */
        /* <DEDUP_REMOVED lines=13> */
[----:B------:R2:W-:Y:S04]  /*118a20*/  STL [R1+0x4b9c], R5 ;  /* 0x004b9c0501007387 */ /* 0x0005e80000100800 */
[----:B----4-:R-:W3:Y:S01]  /*118a30*/  LDL.LU R15, [R1+0x4ca0] ;  /* 0x004ca000010f7983 */ /* 0x010ee20000300800 */
[----:B------:R-:W-:-:S03]  /*118a40*/  IMAD.MOV.U32 R7, RZ, RZ, R17 ;  /* 0x000000ffff077224 */ /* 0x000fc600078e0011 */
[----:B------:R4:W-:Y:S04]  /*118a50*/  STL [R1+0x4b98], R8 ;  /* 0x004b980801007387 */ /* 0x0009e80000100800 */
[----:B-1----:R-:W3:Y:S04]  /*118a60*/  LDL.LU R17, [R1+0x4d18] ;  /* 0x004d180001117983 */ /* 0x002ee80000300800 */
[----:B------:R1:W-:Y:S01]  /*118a70*/  LDGSTS.E [R4+0x8980], [R6.64], P1 ;  /* 0x0898000006047fae */ /* 0x0003e20008921844 */
[----:B------:R-:W-:Y:S01]  /*118a80*/  IADD3 R10, P2, R10, R252, RZ ;  /* 0x000000fc0a0a7210 */ /* 0x000fe20007f5e0ff */
[----:B-1----:R-:W-:Y:S01]  /*118a90*/  IMAD.MOV.U32 R6, RZ, RZ, R5 ;  /* 0x000000ffff067224 */ /* 0x002fe200078e0005 */
[----:B------:R-:W-:Y:S01]  /*118aa0*/  MOV R7, R8 ;  /* 0x0000000800077202 */ /* 0x000fe20000000f00 */
[----:B--2---:R-:W2:Y:S04]  /*118ab0*/  LDL.LU R5, [R1+0x4d24] ;  /* 0x004d240001057983 */ /* 0x004ea80000300800 */
[----:B----4-:R-:W2:Y:S01]  /*118ac0*/  LDL.LU R8, [R1+0x4da4] ;  /* 0x004da40001087983 */ /* 0x010ea20000300800 */
[----:B------:R-:W-:Y:S01]  /*118ad0*/  IADD3 R18, P3, R18, R252, RZ ;  /* 0x000000fc12127210 */ /* 0x000fe20007f7e0ff */
[----:B------:R-:W-:-:S02]  /*118ae0*/  IMAD.X R12, R12, 0x1, R2, P2 ;  /* 0x000000010c0c7824 */ /* 0x000fc400010e0602 */
[----:B------:R-:W-:Y:S02]  /*118af0*/  STL [R1+0x4ba4], R10 ;  /* 0x004ba40a01007387 */ /* 0x000fe40000100800 */
[----:B------:R-:W-:Y:S02]  /*118b00*/  IMAD.X R19, R19, 0x1, R2, P3 ;  /* 0x0000000113137824 */ /* 0x000fe400018e0602 */
[----:B------:R1:W-:Y:S04]  /*118b10*/  LDGSTS.E [R4+0x9100], [R6.64], P0 ;  /* 0x0910000006047fae */ /* 0x0003e80008121844 */
[----:B------:R1:W-:Y:S04]  /*118b20*/  STL [R1+0x4ba0], R12 ;  /* 0x004ba00c01007387 */ /* 0x0003e80000100800 */
[----:B------:R-:W-:Y:S01]  /*118b30*/  STL [R1+0x4c1c], R18 ;  /* 0x004c1c1201007387 */ /* 0x000fe20000100800 */
[----:B-1----:R-:W-:-:S03]  /*118b40*/  IMAD.MOV.U32 R7, RZ, RZ, R12 ;  /* 0x000000ffff077224 */ /* 0x002fc600078e000c */
[----:B------:R-:W2:Y:S01]  /*118b50*/  LDL.LU R12, [R1+0x4d20] ;  /* 0x004d2000010c7983 */ /* 0x000ea20000300800 */
[----:B------:R-:W-:-:S03]  /*118b60*/  MOV R6, R10 ;  /* 0x0000000a00067202 */ /* 0x000fc60000000f00 */
[----:B------:R-:W-:Y:S01]  /*118b70*/  STL [R1+0x4c18], R19 ;  /* 0x004c181301007387 */ /* 0x000fe20000100800 */
[----:B------:R-:W-:-:S03]  /*118b80*/  IADD3 R9, P2, R9, R252, RZ ;  /* 0x000000fc09097210 */ /* 0x000fc60007f5e0ff */
[----:B------:R-:W2:Y:S01]  /*118b90*/  LDL.LU R10, [R1+0x4da0] ;  /* 0x004da000010a7983 */ /* 0x000ea20000300800 */
[----:B------:R-:W-:-:S03]  /*118ba0*/  IADD3 R11, P3, R11, R252, RZ ;  /* 0x000000fc0b0b7210 */ /* 0x000fc60007f7e0ff */
[----:B------:R1:W-:Y:S04]  /*118bb0*/  LDGSTS.E [R4+0x9180], [R6.64], P1 ;  /* 0x0918000006047fae */ /* 0x0003e80008921844 */
[----:B------:R1:W-:Y:S02]  /*118bc0*/  STL [R1+0x4c24], R9 ;  /* 0x004c240901007387 */ /* 0x0003e40000100800 */
[----:B-1----:R-:W-:Y:S01]  /*118bd0*/  IMAD.MOV.U32 R6, RZ, RZ, R18 ;  /* 0x000000ffff067224 */ /* 0x002fe200078e0012 */
[----:B------:R-:W-:-:S05]  /*118be0*/  MOV R7, R19 ;  /* 0x0000001300077202 */ /* 0x000fca0000000f00 */
[----:B------:R1:W-:Y:S01]  /*118bf0*/  LDGSTS.E [R4+0x9900], [R6.64], P0 ;  /* 0x0990000006047fae */ /* 0x0003e20008121844 */
[----:B------:R-:W-:-:S05]  /*118c00*/  IMAD.X R14, R14, 0x1, R2, P2 ;  /* 0x000000010e0e7824 */ /* 0x000fca00010e0602 */
[----:B------:R1:W-:Y:S02]  /*118c10*/  STL [R1+0x4c20], R14 ;  /* 0x004c200e01007387 */ /* 0x0003e40000100800 */
[----:B-1----:R-:W-:Y:S01]  /*118c20*/  MOV R6, R9 ;  /* 0x0000000900067202 */ /* 0x002fe20000000f00 */
[----:B------:R-:W-:Y:S02]  /*118c30*/  IMAD.MOV.U32 R7, RZ, RZ, R14 ;  /* 0x000000ffff077224 */ /* 0x000fe400078e000e */
[----:B------:R-:W-:Y:S01]  /*118c40*/  IMAD.X R16, R16, 0x1, R2, P3 ;  /* 0x0000000110107824 */ /* 0x000fe200018e0602 */
[----:B------:R1:W-:Y:S04]  /*118c50*/  STL [R1+0x4c9c], R11 ;  /* 0x004c9c0b01007387 */ /* 0x0003e80000100800 */
[----:B------:R-:W2:Y:S04]  /*118c60*/  LDL.LU R9, [R1+0x4dac] ;  /* 0x004dac0001097983 */ /* 0x000ea80000300800 */
[----:B------:R1:W-:Y:S04]  /*118c70*/  STL [R1+0x4c98], R16 ;  /* 0x004c981001007387 */ /* 0x0003e80000100800 */
[----:B------:R1:W-:Y:S04]  /*118c80*/  LDGSTS.E [R4+0x9980], [R6.64], P1 ;  /* 0x0998000006047fae */ /* 0x0003e80008921844 */
[----:B------:R-:W2:Y:S01]  /*118c90*/  LDL.LU R14, [R1+0x4e24] ;  /* 0x004e2400010e7983 */ /* 0x000ea20000300800 */
[----:B-1----:R-:W-:-:S03]  /*118ca0*/  IMAD.MOV.U32 R6, RZ, RZ, R11 ;  /* 0x000000ffff067224 */ /* 0x002fc600078e000b */
[----:B------:R-:W2:Y:S01]  /*118cb0*/  LDL.LU R11, [R1+0x4da8] ;  /* 0x004da800010b7983 */ /* 0x000ea20000300800 */
[----:B------:R-:W-:Y:S02]  /*118cc0*/  IADD3 R3, P2, R3, R252, RZ ;  /* 0x000000fc03037210 */ /* 0x000fe40007f5e0ff */
[----:B------:R-:W-:Y:S02]  /*118cd0*/  MOV R7, R16 ;  /* 0x0000001000077202 */ /* 0x000fe40000000f00 */
[----:B------:R-:W2:Y:S01]  /*118ce0*/  LDL.LU R16, [R1+0x4e20] ;  /* 0x004e200001107983 */ /* 0x000ea20000300800 */
[----:B------:R-:W-:-:S03]  /*118cf0*/  IADD3 R13, P3, R13, R252, RZ ;  /* 0x000000fc0d0d7210 */ /* 0x000fc60007f7e0ff */
[----:B------:R1:W-:Y:S04]  /*118d00*/  LDGSTS.E [R4+0xa100], [R6.64], P0 ;  /* 0x0a10000006047fae */ /* 0x0003e80008121844 */
[----:B------:R-:W-:Y:S01]  /*118d10*/  STL [R1+0x4ca4], R3 ;  /* 0x004ca40301007387 */ /* 0x000fe20000100800 */
[----:B-1----:R-:W-:Y:S01]  /*118d20*/  MOV R6, R3 ;  /* 0x0000000300067202 */ /* 0x002fe20000000f00 */
[----:B---3--:R-:W-:-:S04]  /*118d30*/  IMAD.X R15, R15, 0x1, R2, P2 ;  /* 0x000000010f0f7824 */ /* 0x008fc800010e0602 */
[----:B------:R-:W-:Y:S01]  /*118d40*/  IMAD.MOV.U32 R7, RZ, RZ, R15 ;  /* 0x000000ffff077224 */ /* 0x000fe200078e000f */
[----:B------:R1:W-:Y:S01]  /*118d50*/  STL [R1+0x4ca0], R15 ;  /* 0x004ca00f01007387 */ /* 0x0003e20000100800 */
[----:B------:R-:W-:-:S03]  /*118d60*/  IMAD.X R17, R17, 0x1, R2, P3 ;  /* 0x0000000111117824 */ /* 0x000fc600018e0602 */
[----:B------:R-:W-:Y:S04]  /*118d70*/  STL [R1+0x4d1c], R13 ;  /* 0x004d1c0d01007387 */ /* 0x000fe80000100800 */
[----:B------:R3:W-:Y:S04]  /*118d80*/  LDGSTS.E [R4+0xa180], [R6.64], P1 ;  /* 0x0a18000006047fae */ /* 0x0007e80008921844 */
[----:B-1----:R-:W4:Y:S04]  /*118d90*/  LDL.LU R15, [R1+0x4e2c] ;  /* 0x004e2c00010f7983 */ /* 0x002f280000300800 */
[----:B------:R1:W-:Y:S04]  /*118da0*/  STL [R1+0x4d18], R17 ;  /* 0x004d181101007387 */ /* 0x0003e80000100800 */
[----:B------:R-:W4:Y:S01]  /*118db0*/  LDL.LU R3, [R1+0x4ea4] ;  /* 0x004ea40001037983 */ /* 0x000f220000300800 */
[----:B---3--:R-:W-:-:S03]  /*118dc0*/  MOV R7, R17 ;  /* 0x0000001100077202 */ /* 0x008fc60000000f00 */
[----:B-1----:R-:W3:Y:S01]  /*118dd0*/  LDL.LU R17, [R1+0x4e28] ;  /* 0x004e280001117983 */ /* 0x002ee20000300800 */
[----:B--2---:R-:W-:-:S03]  /*118de0*/  IADD3 R5, P2, R5, R252, RZ ;  /* 0x000000fc05057210 */ /* 0x004fc60007f5e0ff */
[----:B------:R-:W2:Y:S01]  /*118df0*/  LDL.LU R19, [R1+0x4ea0] ;  /* 0x004ea00001137983 */ /* 0x000ea20000300800 */
[----:B------:R-:W-:Y:S01]  /*118e00*/  IMAD.MOV.U32 R6, RZ, RZ, R13 ;  /* 0x000000ffff067224 */ /* 0x000fe200078e000d */
[----:B------:R-:W-:Y:S02]  /*118e10*/  IADD3 R8, P3, R8, R252, RZ ;  /* 0x000000fc08087210 */ /* 0x000fe40007f7e0ff */
[----:B------:R1:W-:Y:S04]  /*118e20*/  STL [R1+0x4d24], R5 ;  /* 0x004d240501007387 */ /* 0x0003e80000100800 */
[----:B------:R1:W-:Y:S01]  /*118e30*/  LDGSTS.E [R4+0xa900], [R6.64], P0 ;  /* 0x0a90000006047fae */ /* 0x0003e20008121844 */
[----:B------:R-:W-:Y:S01]  /*118e40*/  IMAD.X R12, R12, 0x1, R2, P2 ;  /* 0x000000010c0c7824 */ /* 0x000fe200010e0602 */
[----:B-1----:R-:W-:-:S04]  /*118e50*/  MOV R6, R5 ;  /* 0x0000000500067202 */ /* 0x002fc80000000f00 */
[----:B------:R1:W-:Y:S01]  /*118e60*/  STL [R1+0x4d20], R12 ;  /* 0x004d200c01007387 */ /* 0x0003e20000100800 */
[----:B------:R-:W-:-:S03]  /*118e70*/  IMAD.X R10, R10, 0x1, R2, P3 ;  /* 0x000000010a0a7824 */ /* 0x000fc600018e0602 */
[----:B------:R-:W-:Y:S01]  /*118e80*/  STL [R1+0x4da4], R8 ;  /* 0x004da40801007387 */ /* 0x000fe20000100800 */
[----:B------:R-:W-:-:S03]  /*118e90*/  IMAD.MOV.U32 R7, RZ, RZ, R12 ;  /* 0x000000ffff077224 */ /* 0x000fc600078e000c */
[----:B------:R-:W2:Y:S04]  /*118ea0*/  LDL.LU R5, [R1+0x4eac] ;  /* 0x004eac0001057983 */ /* 0x000ea80000300800 */
[----:B------:R1:W-:Y:S04]  /*118eb0*/  STL [R1+0x4da0], R10 ;  /* 0x004da00a01007387 */ /* 0x0003e80000100800 */
[----:B-1----:R-:W2:Y:S04]  /*118ec0*/  LDL.LU R12, [R1+0x4f54] ;  /* 0x004f5400010c7983 */ /* 0x002ea80000300800 */
[----:B------:R-:W2:Y:S04]  /*118ed0*/  LDL.LU R18, [R1+0x4ea8] ;  /* 0x004ea80001127983 */ /* 0x000ea80000300800 */
[----:B------:R-:W2:Y:S04]  /*118ee0*/  LDL.LU R13, [R1+0x4f50] ;  /* 0x004f5000010d7983 */ /* 0x000ea80000300800 */
[----:B------:R1:W-:Y:S02]  /*118ef0*/  LDGSTS.E [R4+0xa980], [R6.64], P1 ;  /* 0x0a98000006047fae */ /* 0x0003e40008921844 */
[----:B-1----:R-:W-:Y:S01]  /*118f00*/  IMAD.MOV.U32 R6, RZ, RZ, R8 ;  /* 0x000000ffff067224 */ /* 0x002fe200078e0008 */
[----:B------:R-:W-:-:S02]  /*118f10*/  MOV R7, R10 ;  /* 0x0000000a00077202 */ /* 0x000fc40000000f00 */
[----:B------:R-:W2:Y:S01]  /*118f20*/  LDL.LU R10, [R1+0x4f5c] ;  /* 0x004f5c00010a7983 */ /* 0x000ea20000300800 */
[----:B------:R-:W-:-:S03]  /*118f30*/  IADD3 R9, P2, R9, R252, RZ ;  /* 0x000000fc09097210 */ /* 0x000fc60007f5e0ff */
[----:B------:R-:W2:Y:S04]  /*118f40*/  LDL.LU R8, [R1+0x4fc4] ;  /* 0x004fc40001087983 */ /* 0x000ea80000300800 */
[----:B------:R-:W-:Y:S04]  /*118f50*/  STL [R1+0x4dac], R9 ;  /* 0x004dac0901007387 */ /* 0x000fe80000100800 */
[----:B------:R1:W-:Y:S01]  /*118f60*/  LDGSTS.E [R4+0xb100], [R6.64], P0 ;  /* 0x0b10000006047fae */ /* 0x0003e20008121844 */
[----:B------:R-:W-:Y:S01]  /*118f70*/  IADD3 R14, P3, R14, R252, RZ ;  /* 0x000000fc0e0e7210 */ /* 0x000fe20007f7e0ff */
[----:B------:R-:W-:-:S04]  /*118f80*/  IMAD.X R11, R11, 0x1, R2, P2 ;  /* 0x000000010b0b7824 */ /* 0x000fc800010e0602 */
[----:B-1----:R-:W-:Y:S01]  /*118f90*/  IMAD.MOV.U32 R7, RZ, RZ, R11 ;  /* 0x000000ffff077224 */ /* 0x002fe200078e000b */
[----:B------:R1:W-:Y:S04]  /*118fa0*/  STL [R1+0x4da8], R11 ;  /* 0x004da80b01007387 */ /* 0x0003e80000100800 */
[----:B------:R1:W-:Y:S04]  /*118fb0*/  STL [R1+0x4e24], R14 ;  /* 0x004e240e01007387 */ /* 0x0003e80000100800 */
[----:B-1----:R-:W2:Y:S01]  /*118fc0*/  LDL.LU R11, [R1+0x4f58] ;  /* 0x004f5800010b7983 */ /* 0x002ea20000300800 */
[----:B------:R-:W-:Y:S01]  /*118fd0*/  IMAD.X R16, R16, 0x1, R2, P3 ;  /* 0x0000000110107824 */ /* 0x000fe200018e0602 */
[----:B------:R-:W-:-:S04]  /*118fe0*/  MOV R6, R9 ;  /* 0x0000000900067202 */ /* 0x000fc80000000f00 */
        /* <DEDUP_REMOVED lines=10> */
[----:B------:R-:W-:Y:S01]  /*119090*/  IADD3 R3, P3, R3, R252, RZ ;  /* 0x000000fc03037210 */ /* 0x000fe20007f7e0ff */
[----:B---3--:R-:W-:Y:S01]  /*1190a0*/  IMAD.X R17, R17, 0x1, R2, P2 ;  /* 0x0000000111117824 */ /* 0x008fe200010e0602 */
[----:B-1----:R-:W-:-:S04]  /*1190b0*/  MOV R6, R15 ;  /* 0x0000000f00067202 */ /* 0x002fc80000000f00 */
[----:B------:R1:W-:Y:S01]  /*1190c0*/  STL [R1+0x4e28], R17 ;  /* 0x004e281101007387 */ /* 0x0003e20000100800 */
[----:B--2---:R-:W-:-:S03]  /*1190d0*/  IMAD.X R19, R19, 0x1, R2, P3 ;  /* 0x0000000113137824 */ /* 0x004fc600018e0602 */
[----:B------:R2:W-:Y:S04]  /*1190e0*/  STL [R1+0x4ea4], R3 ;  /* 0x004ea40301007387 */ /* 0x0005e80000100800 */
[----:B----4-:R-:W3:Y:S01]  /*1190f0*/  LDL.LU R15, [R1+0x4fc8] ;  /* 0x004fc800010f7983 */ /* 0x010ee20000300800 */
[----:B------:R-:W-:-:S03]  /*119100*/  IMAD.MOV.U32 R7, RZ, RZ, R17 ;  /* 0x000000ffff077224 */ /* 0x000fc600078e0011 */
[----:B------:R-:W-:Y:S04]  /*119110*/  STL [R1+0x4ea0], R19 ;  /* 0x004ea01301007387 */ /* 0x000fe80000100800 */
[----:B-1----:R-:W4:Y:S04]  /*119120*/  LDL.LU R17, [R1+0x5030] ;  /* 0x0050300001117983 */ /* 0x002f280000300800 */
[----:B------:R1:W-:Y:S04]  /*119130*/  LDGSTS.E [R4+0xb980], [R6.64], P1 ;  /* 0x0b98000006047fae */ /* 0x0003e80008921844 */
[----:B------:R-:W4:Y:S01]  /*119140*/  LDL.LU R22, [R1+0x503c] ;  /* 0x00503c0001167983 */ /* 0x000f220000300800 */
[----:B------:R-:W-:Y:S01]  /*119150*/  IADD3 R5, P2, R5, R252, RZ ;  /* 0x000000fc05057210 */ /* 0x000fe20007f5e0ff */
[----:B-1----:R-:W-:-:S02]  /*119160*/  IMAD.MOV.U32 R6, RZ, RZ, R3 ;  /* 0x000000ffff067224 */ /* 0x002fc400078e0003 */
[----:B--2---:R-:W2:Y:S01]  /*119170*/  LDL.LU R3, [R1+0x50a4] ;  /* 0x0050a40001037983 */ /* 0x004ea20000300800 */
[----:B------:R-:W-:Y:S01]  /*119180*/  IADD3 R12, P3, R12, R252, RZ ;  /* 0x000000fc0c0c7210 */ /* 0x000fe20007f7e0ff */
[----:B------:R-:W-:Y:S02]  /*119190*/  IMAD.X R18, R18, 0x1, R2, P2 ;  /* 0x0000000112127824 */ /* 0x000fe400010e0602 */
[----:B------:R1:W-:Y:S01]  /*1191a0*/  STL [R1+0x4eac], R5 ;  /* 0x004eac0501007387 */ /* 0x0003e20000100800 */
[----:B------:R-:W-:-:S03]  /*1191b0*/  MOV R7, R19 ;  /* 0x0000001300077202 */ /* 0x000fc60000000f00 */
[----:B------:R-:W-:Y:S01]  /*1191c0*/  STL [R1+0x4ea8], R18 ;  /* 0x004ea81201007387 */ /* 0x000fe20000100800 */
[----:B------:R-:W-:-:S03]  /*1191d0*/  IMAD.X R13, R13, 0x1, R2, P3 ;  /* 0x000000010d0d7824 */ /* 0x000fc600018e0602 */
[----:B------:R-:W-:Y:S04]  /*1191e0*/  STL [R1+0x4f54], R12 ;  /* 0x004f540c01007387 */ /* 0x000fe80000100800 */
[----:B------:R-:W2:Y:S04]  /*1191f0*/  LDL.LU R23, [R1+0x5038] ;  /* 0x0050380001177983 */ /* 0x000ea80000300800 */
[----:B------:R1:W-:Y:S04]  /*119200*/  LDGSTS.E [R4+0xc100], [R6.64], P0 ;  /* 0x0c10000006047fae */ /* 0x0003e80008121844 */
[----:B------:R-:W-:Y:S01]  /*119210*/  STL [R1+0x4f50], R13 ;  /* 0x004f500d01007387 */ /* 0x000fe20000100800 */
[----:B------:R-:W-:-:S02]  /*119220*/  IADD3 R10, P2, R10, R252, RZ ;  /* 0x000000fc0a0a7210 */ /* 0x000fc40007f5e0ff */
[----:B-1----:R-:W-:Y:S02]  /*119230*/  MOV R6, R5 ;  /* 0x0000000500067202 */ /* 0x002fe40000000f00 */
[----:B------:R-:W2:Y:S01]  /*119240*/  LDL.LU R5, [R1+0x50a0] ;  /* 0x0050a00001057983 */ /* 0x000ea20000300800 */
[----:B------:R-:W-:-:S03]  /*119250*/  IADD3 R8, P3, R8, R252, RZ ;  /* 0x000000fc08087210 */ /* 0x000fc60007f7e0ff */
[----:B------:R-:W-:Y:S01]  /*119260*/  STL [R1+0x4f5c], R10 ;  /* 0x004f5c0a01007387 */ /* 0x000fe20000100800 */
[----:B------:R-:W-:-:S05]  /*119270*/  IMAD.X R11, R11, 0x1, R2, P2 ;  /* 0x000000010b0b7824 */ /* 0x000fca00010e0602 */
[----:B------:R-:W-:Y:S04]  /*119280*/  STL [R1+0x4f58], R11 ;  /* 0x004f580b01007387 */ /* 0x000fe80000100800 */
[----:B------:R-:W-:Y:S04]  /*119290*/  STL [R1+0x4fc4], R8 ;  /* 0x004fc40801007387 */ /* 0x000fe80000100800 */
[----:B------:R-:W2:Y:S01]  /*1192a0*/  LDL.LU.64 R28, [R1+0x4058] ;  /* 0x00405800011c7983 */ /* 0x000ea20000300a00 */
[----:B------:R-:W-:-:S05]  /*1192b0*/  IMAD.MOV.U32 R7, RZ, RZ, R18 ;  /* 0x000000ffff077224 */ /* 0x000fca00078e0012 */
[----:B------:R1:W-:Y:S01]  /*1192c0*/  LDGSTS.E [R4+0xc180], [R6.64], P1 ;  /* 0x0c18000006047fae */ /* 0x0003e20008921844 */
[----:B------:R-:W-:Y:S02]  /*1192d0*/  IMAD.X R9, R9, 0x1, R2, P3 ;  /* 0x0000000109097824 */ /* 0x000fe400018e0602 */
[----:B-1----:R-:W-:Y:S01]  /*1192e0*/  IMAD.MOV.U32 R6, RZ, RZ, R12 ;  /* 0x000000ffff067224 */ /* 0x002fe200078e000c */
[----:B------:R-:W-:-:S05]  /*1192f0*/  MOV R7, R13 ;  /* 0x0000000d00077202 */ /* 0x000fca0000000f00 */
[----:B------:R1:W-:Y:S04]  /*119300*/  LDGSTS.E [R4+0xc900], [R6.64], P0 ;  /* 0x0c90000006047fae */ /* 0x0003e80008121844 */
[----:B------:R1:W-:Y:S02]  /*119310*/  STL [R1+0x4fc0], R9 ;  /* 0x004fc00901007387 */ /* 0x0003e40000100800 */
[----:B-1----:R-:W-:Y:S01]  /*119320*/  MOV R6, R10 ;  /* 0x0000000a00067202 */ /* 0x002fe20000000f00 */
[----:B------:R-:W-:-:S05]  /*119330*/  IMAD.MOV.U32 R7, RZ, RZ, R11 ;  /* 0x000000ffff077224 */ /* 0x000fca00078e000b */
[----:B------:R1:W-:Y:S01]  /*119340*/  LDGSTS.E [R4+0xc980], [R6.64], P1 ;  /* 0x0c98000006047fae */ /* 0x0003e20008921844 */
[-C--:B------:R-:W-:Y:S01]  /*119350*/  IADD3 R14, P2, R14, R252.reuse, RZ ;  /* 0x000000fc0e0e7210 */ /* 0x080fe20007f5e0ff */
[----:B-1----:R-:W-:Y:S01]  /*119360*/  IMAD.MOV.U32 R6, RZ, RZ, R8 ;  /* 0x000000ffff067224 */ /* 0x002fe200078e0008 */
[----:B------:R-:W-:Y:S02]  /*119370*/  MOV R7, R9 ;  /* 0x0000000900077202 */ /* 0x000fe40000000f00 */
[----:B------:R-:W2:Y:S04]  /*119380*/  LDL.LU.64 R8, [R1+0x4040] ;  /* 0x0040400001087983 */ /* 0x000ea80000300a00 */
[----:B------:R-:W2:Y:S01]  /*119390*/  LDL.LU.64 R10, [R1+0x4038] ;  /* 0x00403800010a7983 */ /* 0x000ea20000300a00 */
[----:B------:R-:W-:-:S03]  /*1193a0*/  IADD3 R16, P3, R16, R252, RZ ;  /* 0x000000fc10107210 */ /* 0x000fc60007f7e0ff */
[----:B------:R-:W2:Y:S04]  /*1193b0*/  LDL.LU.64 R12, [R1+0x4030] ;  /* 0x00403000010c7983 */ /* 0x000ea80000300a00 */
[----:B------:R-:W-:Y:S04]  /*1193c0*/  STL [R1+0x4fcc], R14 ;  /* 0x004fcc0e01007387 */ /* 0x000fe80000100800 */
[----:B------:R1:W-:Y:S02]  /*1193d0*/  LDGSTS.E [R4+0xd100], [R6.64], P0 ;  /* 0x0d10000006047fae */ /* 0x0003e40008121844 */
[----:B-1----:R-:W-:Y:S01]  /*1193e0*/  MOV R6, R14 ;  /* 0x0000000e00067202 */ /* 0x002fe20000000f00 */
[----:B---3--:R-:W-:-:S04]  /*1193f0*/  IMAD.X R15, R15, 0x1, R2, P2 ;  /* 0x000000010f0f7824 */ /* 0x008fc800010e0602 */
[----:B------:R-:W-:Y:S01]  /*119400*/  IMAD.MOV.U32 R7, RZ, RZ, R15 ;  /* 0x000000ffff077224 */ /* 0x000fe200078e000f */
[----:B------:R1:W-:Y:S01]  /*119410*/  STL [R1+0x4fc8], R15 ;  /* 0x004fc80f01007387 */ /* 0x0003e20000100800 */
[----:B----4-:R-:W-:-:S03]  /*119420*/  IMAD.X R17, R17, 0x1, R2, P3 ;  /* 0x0000000111117824 */ /* 0x010fc600018e0602 */
[----:B------:R-:W-:Y:S04]  /*119430*/  STL [R1+0x5034], R16 ;  /* 0x0050341001007387 */ /* 0x000fe80000100800 */
[----:B------:R3:W-:Y:S04]  /*119440*/  LDGSTS.E [R4+0xd180], [R6.64], P1 ;  /* 0x0d18000006047fae */ /* 0x0007e80008921844 */
[----:B-1----:R-:W4:Y:S04]  /*119450*/  LDL.LU.64 R14, [R1+0x4028] ;  /* 0x00402800010e7983 */ /* 0x002f280000300a00 */
[----:B------:R1:W-:Y:S01]  /*119460*/  STL [R1+0x5030], R17 ;  /* 0x0050301101007387 */ /* 0x0003e20000100800 */
[----:B---3--:R-:W-:Y:S01]  /*119470*/  IMAD.MOV.U32 R6, RZ, RZ, R16 ;  /* 0x000000ffff067224 */ /* 0x008fe200078e0010 */
[----:B------:R-:W-:-:S02]  /*119480*/  MOV R7, R17 ;  /* 0x0000001100077202 */ /* 0x000fc40000000f00 */
[----:B-1----:R-:W3:Y:S01]  /*119490*/  LDL.LU.64 R16, [R1+0x4020] ;  /* 0x0040200001107983 */ /* 0x002ee20000300a00 */
[----:B------:R-:W-:-:S03]  /*1194a0*/  IADD3 R22, P2, R22, R252, RZ ;  /* 0x000000fc16167210 */ /* 0x000fc60007f5e0ff */
[----:B------:R-:W3:Y:S01]  /*1194b0*/  LDL.LU.64 R18, [R1+0x4018] ;  /* 0x0040180001127983 */ /* 0x000ee20000300a00 */
[----:B--2---:R-:W-:-:S03]  /*1194c0*/  IADD3 R3, P3, R3, R252, RZ ;  /* 0x000000fc03037210 */ /* 0x004fc60007f7e0ff */
[----:B------:R-:W2:Y:S04]  /*1194d0*/  LDL.LU.64 R20, [R1+0x4010] ;  /* 0x0040100001147983 */ /* 0x000ea80000300a00 */
[----:B------:R-:W-:Y:S04]  /*1194e0*/  STL [R1+0x503c], R22 ;  /* 0x00503c1601007387 */ /* 0x000fe80000100800 */
[----:B------:R1:W-:Y:S01]  /*1194f0*/  LDGSTS.E [R4+0xd900], [R6.64], P0 ;  /* 0x0d90000006047fae */ /* 0x0003e20008121844 */
[----:B------:R-:W-:-:S05]  /*119500*/  IMAD.X R23, R23, 0x1, R2, P2 ;  /* 0x0000000117177824 */ /* 0x000fca00010e0602 */
[----:B------:R1:W-:Y:S02]  /*119510*/  STL [R1+0x5038], R23 ;  /* 0x0050381701007387 */ /* 0x0003e40000100800 */
[----:B-1----:R-:W-:Y:S01]  /*119520*/  MOV R6, R22 ;  /* 0x0000001600067202 */ /* 0x002fe20000000f00 */
[----:B------:R-:W-:Y:S01]  /*119530*/  IMAD.MOV.U32 R7, RZ, RZ, R23 ;  /* 0x000000ffff077224 */ /* 0x000fe200078e0017 */
[----:B------:R-:W-:Y:S04]  /*119540*/  STL [R1+0x50a4], R3 ;  /* 0x0050a40301007387 */ /* 0x000fe80000100800 */
[----:B------:R1:W-:Y:S04]  /*119550*/  LDGSTS.E [R4+0xd980], [R6.64], P1 ;  /* 0x0d98000006047fae */ /* 0x0003e80008921844 */
[----:B------:R-:W2:Y:S01]  /*119560*/  LDL.LU.64 R22, [R1+0x4008] ;  /* 0x0040080001167983 */ /* 0x000ea20000300a00 */
[----:B------:R-:W-:-:S05]  /*119570*/  IMAD.X R5, R5, 0x1, R2, P3 ;  /* 0x0000000105057824 */ /* 0x000fca00018e0602 */
[----:B------:R1:W-:Y:S04]  /*119580*/  STL [R1+0x50a0], R5 ;  /* 0x0050a00501007387 */ /* 0x0003e80000100800 */
[----:B------:R-:W2:Y:S01]  /*119590*/  LDL.LU.64 R24, [R1+0x4000] ;  /* 0x0040000001187983 */ /* 0x000ea20000300a00 */
[----:B-1----:R-:W-:-:S03]  /*1195a0*/  MOV R7, R5 ;  /* 0x0000000500077202 */ /* 0x002fc60000000f00 */
[----:B------:R-:W2:Y:S01]  /*1195b0*/  LDL.LU.64 R26, [R1+0x3ff8] ;  /* 0x003ff800011a7983 */ /* 0x000ea20000300a00 */
[----:B------:R-:W-:-:S05]  /*1195c0*/  IMAD.MOV.U32 R6, RZ, RZ, R3 ;  /* 0x000000ffff067224 */ /* 0x000fca00078e0003 */
[----:B------:R1:W-:Y:S01]  /*1195d0*/  LDGSTS.E [R4+0xe100], [R6.64], P0 ;  /* 0x0e10000006047fae */ /* 0x0003e20008121844 */
[----:B------:R-:W-:-:S05]  /*1195e0*/  IADD3 R5, P2, R28, R252, RZ ;  /* 0x000000fc1c057210 */ /* 0x000fca0007f5e0ff */
[----:B------:R-:W-:Y:S02]  /*1195f0*/  IMAD.X R3, R29, 0x1, R2, P2 ;  /* 0x000000011d037824 */ /* 0x000fe400010e0602 */
        /* <DEDUP_REMOVED lines=43> */
[----:B-1----:R-:W-:-:S03]  /*1198b0*/  IADD3 R7, P2, R8, R252, RZ ;  /* 0x000000fc08077210 */ /* 0x002fc60007f5e0ff */
[----:B------:R-:W2:Y:S02]  /*1198c0*/  LDL.LU.64 R114, [R1+0x3ea0] ;  /* 0x003ea00001727983 */ /* 0x000ea40000300a00 */
[----:B------:R-:W-:Y:S01]  /*1198d0*/  IMAD.X R6, R9, 0x1, R2, P2 ;  /* 0x0000000109067824 */ /* 0x000fe200010e0602 */
[----:B------:R-:W-:Y:S01]  /*1198e0*/  IADD3 R9, P2, R10, R252, RZ ;  /* 0x000000fc0a097210 */ /* 0x000fe20007f5e0ff */
[----:B------:R-:W2:Y:S03]  /*1198f0*/  LDL.LU.64 R116, [R1+0x3e98] ;  /* 0x003e980001747983 */ /* 0x000ea60000300a00 */
[----:B------:R-:W-:Y:S01]  /*119900*/  IADD3.X R8, R11, R2, RZ, P2, !PT ;  /* 0x000000020b087210 */ /* 0x000fe200017fe4ff */
[----:B------:R-:W2:Y:S01]  /*119910*/  LDL.LU.64 R118, [R1+0x3e90] ;  /* 0x003e900001767983 */ /* 0x000ea20000300a00 */
[----:B------:R-:W-:-:S03]  /*119920*/  IADD3 R11, P2, R12, R252, RZ ;  /* 0x000000fc0c0b7210 */ /* 0x000fc60007f5e0ff */
[----:B------:R-:W2:Y:S02]  /*119930*/  LDL.LU.64 R120, [R1+0x3e88] ;  /* 0x003e880001787983 */ /* 0x000ea40000300a00 */
[----:B------:R-:W-:Y:S02]  /*119940*/  IMAD.X R10, R13, 0x1, R2, P2 ;  /* 0x000000010d0a7824 */ /* 0x000fe400010e0602 */
[----:B------:R-:W2:Y:S04]  /*119950*/  LDL.LU.64 R122, [R1+0x3e80] ;  /* 0x003e8000017a7983 */ /* 0x000ea80000300a00 */
[----:B------:R-:W2:Y:S01]  /*119960*/  LDL.LU.64 R124, [R1+0x3e78] ;  /* 0x003e7800017c7983 */ /* 0x000ea20000300a00 */
[----:B----4-:R-:W-:-:S03]  /*119970*/  IADD3 R13, P2, R14, R252, RZ ;  /* 0x000000fc0e0d7210 */ /* 0x010fc60007f5e0ff */
[----:B------:R-:W4:Y:S02]  /*119980*/  LDL.LU.64 R126, [R1+0x3e70] ;  /* 0x003e7000017e7983 */ /* 0x000f240000300a00 */
[----:B------:R-:W-:Y:S02]  /*119990*/  IMAD.X R12, R15, 0x1, R2, P2 ;  /* 0x000000010f0c7824 */ /* 0x000fe400010e0602 */
[----:B------:R-:W4:Y:S04]  /*1199a0*/  LDL.LU.64 R128, [R1+0x3e68] ;  /* 0x003e680001807983 */ /* 0x000f280000300a00 */
[----:B------:R-:W4:Y:S01]  /*1199b0*/  LDL.LU.64 R130, [R1+0x3e60] ;  /* 0x003e600001827983 */ /* 0x000f220000300a00 */
[----:B---3--:R-:W-:-:S03]  /*1199c0*/  IADD3 R15, P2, R16, R252, RZ ;  /* 0x000000fc100f7210 */ /* 0x008fc60007f5e0ff */
[----:B------:R-:W3:Y:S01]  /*1199d0*/  LDL.LU.64 R132, [R1+0x3e58] ;  /* 0x003e580001847983 */ /* 0x000ee20000300a00 */
[----:B------:R-:W-:-:S03]  /*1199e0*/  IADD3.X R14, R17, R2, RZ, P2, !PT ;  /* 0x00000002110e7210 */ /* 0x000fc600017fe4ff */
[----:B------:R-:W3:Y:S01]  /*1199f0*/  LDL.LU.64 R134, [R1+0x3e50] ;  /* 0x003e500001867983 */ /* 0x000ee20000300a00 */
[----:B------:R-:W-:-:S03]  /*119a00*/  IADD3 R17, P2, R18, R252, RZ ;  /* 0x000000fc12117210 */ /* 0x000fc60007f5e0ff */
[----:B------:R-:W3:Y:S02]  /*119a10*/  LDL.LU.64 R136, [R1+0x3e48] ;  /* 0x003e480001887983 */ /* 0x000ee40000300a00 */
[--C-:B------:R-:W-:Y:S01]  /*119a20*/  IMAD.X R16, R19, 0x1, R2.reuse, P2 ;  /* 0x0000000113107824 */ /* 0x100fe200010e0602 */
[-C--:B--2---:R-:W-:Y:S01]  /*119a30*/  IADD3 R19, P2, R20, R252.reuse, RZ ;  /* 0x000000fc14137210 */ /* 0x084fe20007f5e0ff */
[----:B------:R-:W2:Y:S04]  /*119a40*/  LDL.LU.64 R138, [R1+0x3e40] ;  /* 0x003e4000018a7983 */ /* 0x000ea80000300a00 */
[----:B------:R-:W-:Y:S01]  /*119a50*/  IMAD.X R18, R21, 0x1, R2, P2 ;  /* 0x0000000115127824 */ /* 0x000fe200010e0602 */
[----:B------:R-:W2:Y:S04]  /*119a60*/  LDL.LU.64 R140, [R1+0x3e38] ;  /* 0x003e3800018c7983 */ /* 0x000ea80000300a00 */
[----:B------:R-:W2:Y:S04]  /*119a70*/  LDL.LU.64 R142, [R1+0x3e30] ;  /* 0x003e3000018e7983 */ /* 0x000ea80000300a00 */
[----:B------:R-:W2:Y:S04]  /*119a80*/  LDL.LU.64 R144, [R1+0x3e28] ;  /* 0x003e280001907983 */ /* 0x000ea80000300a00 */
[----:B------:R-:W2:Y:S01]  /*119a90*/  LDL.LU.64 R148, [R1+0x3e20] ;  /* 0x003e200001947983 */ /* 0x000ea20000300a00 */
        /* <DEDUP_REMOVED lines=104> */
[----:B----4-:R-:W-:-:S05]  /*11a120*/  IADD3 R125, P2, R126, R252, RZ ;  /* 0x000000fc7e7d7210 */ /* 0x010fca0007f5e0ff */
        /* <DEDUP_REMOVED lines=11> */
[----:B--2---:R-:W-:Y:S02]  /*11a1e0*/  IADD3 R137, P2, R138, R252, RZ ;  /* 0x000000fc8a897210 */ /* 0x004fe40007f5e0ff */
[----:B------:R-:W-:Y:S02]  /*11a1f0*/  LOP3.LUT R7, R7, R6, RZ, 0x3c, !PT ;  /* 0x0000000607077212 */ /* 0x000fe400078e3cff */
[----:B------:R-:W-:Y:S01]  /*11a200*/  LOP3.LUT R9, R9, R8, RZ, 0x3c, !PT ;  /* 0x0000000809097212 */ /* 0x000fe200078e3cff */
[----:B------:R-:W-:Y:S01]  /*11a210*/  IMAD.X R136, R139, 0x1, R2, P2 ;  /* 0x000000018b887824 */ /* 0x000fe200010e0602 */
[----:B------:R-:W-:Y:S02]  /*11a220*/  IADD3 R139, P2, R140, R252, RZ ;  /* 0x000000fc8c8b7210 */ /* 0x000fe40007f5e0ff */
[----:B------:R-:W-:-:S02]  /*11a230*/  LOP3.LUT R11, R11, R10, RZ, 0x3c, !PT ;  /* 0x0000000a0b0b7212 */ /* 0x000fc400078e3cff */
[----:B------:R-:W-:Y:S02]  /*11a240*/  LOP3.LUT R13, R13, R12, RZ, 0x3c, !PT ;  /* 0x0000000c0d0d7212 */ /* 0x000fe400078e3cff */
[----:B------:R-:W-:Y:S02]  /*11a250*/  LOP3.LUT R6, R7, R6, RZ, 0x3c, !PT ;  /* 0x0000000607067212 */ /* 0x000fe400078e3cff */
[----:B------:R-:W-:Y:S01]  /*11a260*/  LOP3.LUT R15, R15, R14, RZ, 0x3c, !PT ;  /* 0x0000000e0f0f7212 */ /* 0x000fe200078e3cff */
[----:B------:R-:W-:Y:S01]  /*11a270*/  IMAD.X R138, R141, 0x1, R2, P2 ;  /* 0x000000018d8a7824 */ /* 0x000fe200010e0602 */
[----:B------:R-:W-:Y:S02]  /*11a280*/  LOP3.LUT R8, R9, R8, RZ, 0x3c, !PT ;  /* 0x0000000809087212 */ /* 0x000fe400078e3cff */
[----:B------:R-:W-:Y:S01]  /*11a290*/  LOP3.LUT R17, R17, R16, RZ, 0x3c, !PT ;  /* 0x0000001011117212 */ /* 0x000fe200078e3cff */
[----:B------:R-:W-:Y:S01]  /*11a2a0*/  IMAD.MOV.U32 R153, RZ, RZ, R3 ;  /* 0x000000ffff997224 */ /* 0x000fe200078e0003 */
[----:B------:R-:W-:-:S02]  /*11a2b0*/  LOP3.LUT R10, R11, R10, RZ, 0x3c, !PT ;  /* 0x0000000a0b0a7212 */ /* 0x000fc400078e3cff */
[----:B------:R-:W-:Y:S02]  /*11a2c0*/  LOP3.LUT R19, R19, R18, RZ, 0x3c, !PT ;  /* 0x0000001213137212 */ /* 0x000fe400078e3cff */
[----:B------:R-:W-:Y:S02]  /*11a2d0*/  IADD3 R141, P2, R142, R252, RZ ;  /* 0x000000fc8e8d7210 */ /* 0x000fe40007f5e0ff */
[----:B------:R-:W-:Y:S02]  /*11a2e0*/  MOV R152, R5 ;  /* 0x0000000500987202 */ /* 0x000fe40000000f00 */
        /* <DEDUP_REMOVED lines=9> */
[----:B------:R-:W-:Y:S02]  /*11a380*/  LOP3.LUT R18, R19, R18, RZ, 0x3c, !PT ;  /* 0x0000001213127212 */ /* 0x000fe400078e3cff */
[----:B------:R-:W-:Y:S01]  /*11a390*/  LOP3.LUT R27, R27, R26, RZ, 0x3c, !PT ;  /* 0x0000001a1b1b7212 */ /* 0x000fe200078e3cff */
[----:B------:R-:W-:Y:S01]  /*11a3a0*/  STL.64 [R1+0x4058], R152 ;  /* 0x0040589801007387 */ /* 0x000fe20000100a00 */
[----:B------:R-:W-:Y:S02]  /*11a3b0*/  IADD3.X R140, R143, R2, RZ, P2, !PT ;  /* 0x000000028f8c7210 */ /* 0x000fe400017fe4ff */
[----:B------:R-:W-:Y:S01]  /*11a3c0*/  LOP3.LUT R13, R13, R12, RZ, 0x3c, !PT ;  /* 0x0000000c0d0d7212 */ /* 0x000fe200078e3cff */
[----:B------:R1:W-:Y:S01]  /*11a3d0*/  LDGSTS.E [R4+0xe180], [R152.64], P1 ;  /* 0x0e18000098047fae */ /* 0x0003e20008921844 */
[----:B------:R-:W-:Y:S02]  /*11a3e0*/  LOP3.LUT R20, R21, R20, RZ, 0x3c, !PT ;  /* 0x0000001415147212 */ /* 0x000fe400078e3cff */
[----:B------:R-:W-:Y:S01]  /*11a3f0*/  LOP3.LUT R29, R29, R28, RZ, 0x3c, !PT ;  /* 0x0000001c1d1d7212 */ /* 0x000fe200078e3cff */
[----:B------:R-:W-:Y:S01]  /*11a400*/  STL.64 [R1+0x4040], R6 ;  /* 0x0040400601007387 */ /* 0x000fe20000100a00 */
[----:B------:R-:W-:-:S02]  /*11a410*/  IADD3 R143, P2, R144, R252, RZ ;  /* 0x000000fc908f7210 */ /* 0x000fc40007f5e0ff */
[----:B------:R-:W-:Y:S02]  /*11a420*/  LOP3.LUT R15, R15, R14, RZ, 0x3c, !PT ;  /* 0x0000000e0f0f7212 */ /* 0x000fe400078e3cff */
[----:B------:R-:W-:Y:S02]  /*11a430*/  LOP3.LUT R22, R23, R22, RZ, 0x3c, !PT ;  /* 0x0000001617167212 */ /* 0x000fe400078e3cff */
[----:B------:R-:W-:Y:S01]  /*11a440*/  LOP3.LUT R31, R31, R30, RZ, 0x3c, !PT ;  /* 0x0000001e1f1f7212 */ /* 0x000fe200078e3cff */
[----:B------:R2:W-:Y:S01]  /*11a450*/  STL.64 [R1+0x4038], R8 ;  /* 0x0040380801007387 */ /* 0x0005e20000100a00 */
[----:B------:R-:W-:Y:S02]  /*11a460*/  LOP3.LUT R17, R17, R16, RZ, 0x3c, !PT ;  /* 0x0000001011117212 */ /* 0x000fe400078e3cff */
[----:B------:R-:W-:Y:S02]  /*11a470*/  LOP3.LUT R24, R25, R24, RZ, 0x3c, !PT ;  /* 0x0000001819187212 */ /* 0x000fe400078e3cff */
[----:B------:R-:W-:Y:S01]  /*11a480*/  LOP3.LUT R33, R33, R32, RZ, 0x3c, !PT ;  /* 0x0000002021217212 */ /* 0x000fe200078e3cff */
[----:B------:R-:W-:Y:S01]  /*11a490*/  STL.64 [R1+0x4030], R10 ;  /* 0x0040300a01007387 */ /* 0x000fe20000100a00 */
[----:B------:R-:W-:-:S02]  /*11a4a0*/  LOP3.LUT R19, R19, R18, RZ, 0x3c, !PT ;  /* 0x0000001213137212 */ /* 0x000fc400078e3cff */
[----:B------:R-:W-:Y:S02]  /*11a4b0*/  LOP3.LUT R26, R27, R26, RZ, 0x3c, !PT ;  /* 0x0000001a1b1a7212 */ /* 0x000fe400078e3cff */
[----:B------:R-:W-:Y:S01]  /*11a4c0*/  LOP3.LUT R35, R35, R34, RZ, 0x3c, !PT ;  /* 0x0000002223237212 */ /* 0x000fe200078e3cff */
[----:B------:R-:W-:Y:S01]  /*11a4d0*/  STL.64 [R1+0x4028], R12 ;  /* 0x0040280c01007387 */ /* 0x000fe20000100a00 */
[----:B------:R-:W-:Y:S02]  /*11a4e0*/  LOP3.LUT R21, R21, R20, RZ, 0x3c, !PT ;  /* 0x0000001415157212 */ /* 0x000fe400078e3cff */
[----:B------:R-:W-:Y:S02]  /*11a4f0*/  LOP3.LUT R28, R29, R28, RZ, 0x3c, !PT ;  /* 0x0000001c1d1c7212 */ /* 0x000fe400078e3cff */
[----:B------:R-:W-:Y:S01]  /*11a500*/  LOP3.LUT R37, R37, R36, RZ, 0x3c, !PT ;  /* 0x0000002425257212 */ /* 0x000fe200078e3cff */
[----:B------:R-:W-:Y:S01]  /*11a510*/  IMAD.X R142, R145, 0x1, R2, P2 ;  /* 0x00000001918e7824 */ /* 0x000fe200010e0602 */
[----:B------:R-:W-:Y:S01]  /*11a520*/  LOP3.LUT R23, R23, R22, RZ, 0x3c, !PT ;  /* 0x0000001617177212 */ /* 0x000fe200078e3cff */
[----:B------:R3:W-:Y:S01]  /*11a530*/  STL.64 [R1+0x4020], R14 ;  /* 0x0040200e01007387 */ /* 0x0007e20000100a00 */
[----:B------:R-:W-:-:S02]  /*11a540*/  LOP3.LUT R30, R31, R30, RZ, 0x3c, !PT ;  /* 0x0000001e1f1e7212 */ /* 0x000fc400078e3cff */
[----:B------:R-:W-:Y:S01]  /*11a550*/  LOP3.LUT R25, R25, R24, RZ, 0x3c, !PT ;  /* 0x0000001819197212 */ /* 0x000fe200078e3cff */
[----:B------:R2:W-:Y:S01]  /*11a560*/  STL.64 [R1+0x4018], R16 ;  /* 0x0040181001007387 */ /* 0x0005e20000100a00 */
[----:B------:R-:W-:Y:S02]  /*11a570*/  LOP3.LUT R32, R33, R32, RZ, 0x3c, !PT ;  /* 0x0000002021207212 */ /* 0x000fe400078e3cff */
[----:B------:R-:W-:Y:S01]  /*11a580*/  LOP3.LUT R41, R41, R40, RZ, 0x3c, !PT ;  /* 0x0000002829297212 */ /* 0x000fe200078e3cff */
[----:B------:R-:W-:Y:S01]  /*11a590*/  STL.64 [R1+0x4010], R18 ;  /* 0x0040101201007387 */ /* 0x000fe20000100a00 */
[----:B------:R-:W-:Y:S02]  /*11a5a0*/  IADD3 R145, P2, R148, R252, RZ ;  /* 0x000000fc94917210 */ /* 0x000fe40007f5e0ff */
[----:B------:R-:W-:Y:S01]  /*11a5b0*/  LOP3.LUT R27, R27, R26, RZ, 0x3c, !PT ;  /* 0x0000001a1b1b7212 */ /* 0x000fe200078e3cff */
[----:B------:R1:W-:Y:S01]  /*11a5c0*/  LDGSTS.E [R4+0xe900], [R6.64], P0 ;  /* 0x0e90000006047fae */ /* 0x0003e20008121844 */
        /* <DEDUP_REMOVED lines=8> */
[----:B------:R-:W-:Y:S01]  /*11a650*/  LOP3.LUT R47, R47, R46, RZ, 0x3c, !PT ;  /* 0x0000002e2f2f7212 */ /* 0x000fe200078e3cff */
[----:B------:R-:W-:Y:S01]  /*11a660*/  STL.64 [R1+0x3ff8], R24 ;  /* 0x003ff81801007387 */ /* 0x000fe20000100a00 */
[----:B------:R-:W-:-:S02]  /*11a670*/  LOP3.LUT R33, R33, R32, RZ, 0x3c, !PT ;  /* 0x0000002021217212 */ /* 0x000fc400078e3cff */
[----:B------:R-:W-:Y:S02]  /*11a680*/  LOP3.LUT R40, R41, R40, RZ, 0x3c, !PT ;  /* 0x0000002829287212 */ /* 0x000fe400078e3cff */
[----:B------:R-:W-:Y:S01]  /*11a690*/  LOP3.LUT R49, R49, R48, RZ, 0x3c, !PT ;  /* 0x0000003031317212 */ /* 0x000fe200078e3cff */
[----:B------:R-:W-:Y:S01]  /*11a6a0*/  IMAD.X R144, R149, 0x1, R2, P2 ;  /* 0x0000000195907824 */ /* 0x000fe200010e0602 */
[----:B------:R-:W-:Y:S01]  /*11a6b0*/  LOP3.LUT R35, R35, R34, RZ, 0x3c, !PT ;  /* 0x0000002223237212 */ /* 0x000fe200078e3cff */
[----:B------:R-:W-:Y:S01]  /*11a6c0*/  STL.64 [R1+0x3ff0], R26 ;  /* 0x003ff01a01007387 */ /* 0x000fe20000100a00 */
[----:B------:R-:W-:Y:S02]  /*11a6d0*/  LOP3.LUT R42, R43, R42, RZ, 0x3c, !PT ;  /* 0x0000002a2b2a7212 */ /* 0x000fe400078e3cff */
[----:B------:R-:W-:Y:S01]  /*11a6e0*/  LOP3.LUT R51, R51, R50, RZ, 0x3c, !PT ;  /* 0x0000003233337212 */ /* 0x000fe200078e3cff */
[----:B------:R-:W-:Y:S01]  /*11a6f0*/  STL.64 [R1+0x3fe8], R28 ;  /* 0x003fe81c01007387 */ /* 0x000fe20000100a00 */
[----:B------:R-:W-:Y:S01]  /*11a700*/  LOP3.LUT R37, R37, R36, RZ, 0x3c, !PT ;  /* 0x0000002425257212 */ /* 0x000fe200078e3cff */
[----:B------:R-:W-:Y:S01]  /*11a710*/  IMAD.MOV.U32 R148, RZ, RZ, R39 ;  /* 0x000000ffff947224 */ /* 0x000fe200078e0027 */
[----:B------:R-:W-:-:S02]  /*11a720*/  LOP3.LUT R44, R45, R44, RZ, 0x3c, !PT ;  /* 0x0000002c2d2c7212 */ /* 0x000fc400078e3cff */
[----:B------:R-:W-:Y:S01]  /*11a730*/  LOP3.LUT R53, R53, R52, RZ, 0x3c, !PT ;  /* 0x0000003435357212 */ /* 0x000fe200078e3cff */
[----:B------:R-:W-:Y:S01]  /*11a740*/  STL.64 [R1+0x3fe0], R30 ;  /* 0x003fe01e01007387 */ /* 0x000fe20000100a00 */
[----:B------:R-:W-:Y:S02]  /*11a750*/  MOV R149, R38 ;  /* 0x0000002600957202 */ /* 0x000fe40000000f00 */
        /* <DEDUP_REMOVED lines=202> */
[----:B------:R-:W-:Y:S04]  /*11b400*/  STL.64 [R1+0x3e30], R140 ;  /* 0x003e308c01007387 */ /* 0x000fe80000100a00 */
[----:B------:R-:W-:Y:S04]  /*11b410*/  STL.64 [R1+0x3e28], R142 ;  /* 0x003e288e01007387 */ /* 0x000fe80000100a00 */
[----:B------:R-:W-:Y:S04]  /*11b420*/  STL.64 [R1+0x3e20], R150 ;  /* 0x003e209601007387 */ /* 0x000fe80000100a00 */
[----:B------:R2:W-:Y:S04]  /*11b430*/  LDGSTS.E [R4+0xe980], [R8.64], P1 ;  /* 0x0e98000008047fae */ /* 0x0005e80008921844 */
[----:B------:R-:W4:Y:S04]  /*11b440*/  LDL.LU R5, [R1+0x42bc] ;  /* 0x0042bc0001057983 */ /* 0x000f280000300800 */
[----:B------:R1:W-:Y:S04]  /*11b450*/  LDGSTS.E [R4+0xf100], [R10.64], P0 ;  /* 0x0f1000000a047fae */ /* 0x0003e80008121844 */
[----:B--2---:R-:W2:Y:S04]  /*11b460*/  LDL.LU R9, [R1+0x42c4] ;  /* 0x0042c40001097983 */ /* 0x004ea80000300800 */
[----:B------:R3:W-:Y:S04]  /*11b470*/  LDGSTS.E [R4+0xf180], [R12.64], P1 ;  /* 0x0f1800000c047fae */ /* 0x0007e80008921844 */
[----:B-1----:R-:W2:Y:S04]  /*11b480*/  LDL.LU R6, [R1+0x42b8] ;  /* 0x0042b80001067983 */ /* 0x002ea80000300800 */
[----:B------:R3:W-:Y:S04]  /*11b490*/  LDGSTS.E [R4+0xf900], [R14.64], P0 ;  /* 0x0f9000000e047fae */ /* 0x0007e80008121844 */
[----:B------:R1:W-:Y:S04]  /*11b4a0*/  LDGSTS.E [R4+0xf980], [R16.64], P1 ;  /* 0x0f98000010047fae */ /* 0x0003e80008921844 */
[----:B------:R1:W-:Y:S04]  /*11b4b0*/  LDGSTS.E [R4+0x10100], [R18.64], P0 ;  /* 0x1010000012047fae */ /* 0x0003e80008121844 */
[----:B---3--:R-:W3:Y:S04]  /*11b4c0*/  LDL.LU R14, [R1+0x42c0] ;  /* 0x0042c000010e7983 */ /* 0x008ee80000300800 */
        /* <DEDUP_REMOVED lines=66> */
[----:B----4-:R-:W-:-:S03]  /*11b8f0*/  IADD3 R5, P2, R5, R252, RZ ;  /* 0x000000fc05057210 */ /* 0x010fc60007f5e0ff */
[----:B------:R1:W-:Y:S04]  /*11b900*/  LDGSTS.E [R4+0x1e980], [R138.64], P1 ;  /* 0x1e9800008a047fae */ /* 0x0003e80008921844 */
[----:B------:R1:W-:Y:S01]  /*11b910*/  LDGSTS.E [R4+0x1f100], [R140.64], P0 ;  /* 0x1f1000008c047fae */ /* 0x0003e20008121844 */
[----:B--2---:R-:W-:-:S03]  /*11b920*/  IADD3 R9, P3, R9, R252, RZ ;  /* 0x000000fc09097210 */ /* 0x004fc60007f7e0ff */
[----:B------:R1:W-:Y:S01]  /*11b930*/  LDGSTS.E [R4+0x1f180], [R142.64], P1 ;  /* 0x1f1800008e047fae */ /* 0x0003e20008921844 */
[----:B------:R-:W-:-:S03]  /*11b940*/  IMAD R3, R146, 0x20000, R147 ;  /* 0x0002000092037824 */ /* 0x000fc600078e0293 */
[----:B------:R1:W-:Y:S01]  /*11b950*/  LDGSTS.E [R4+0x1f900], [R150.64], P0 ;  /* 0x1f90000096047fae */ /* 0x0003e20008121844 */
[----:B------:R-:W-:-:S03]  /*11b960*/  IADD3.X R6, R6, R2, RZ, P2, !PT ;  /* 0x0000000206067210 */ /* 0x000fc600017fe4ff */
[----:B------:R1:W-:Y:S04]  /*11b970*/  LDGSTS.E [R4+0x1f980], [R148.64], P1 ;  /* 0x1f98000094047fae */ /* 0x0003e80008921844 */
[----:B------:R2:W-:Y:S04]  /*11b980*/  STL [R1+0x42bc], R5 ;  /* 0x0042bc0501007387 */ /* 0x0005e80000100800 */
[----:B------:R4:W-:Y:S01]  /*11b990*/  STL [R1+0x42b8], R6 ;  /* 0x0042b80601007387 */ /* 0x0009e20000100800 */
[----:B-1----:R-:W-:Y:S01]  /*11b9a0*/  MOV R4, R5 ;  /* 0x0000000500047202 */ /* 0x002fe20000000f00 */
[----:B---3--:R-:W-:-:S02]  /*11b9b0*/  IMAD.X R14, R14, 0x1, R2, P3 ;  /* 0x000000010e0e7824 */ /* 0x008fc400018e0602 */
[----:B------:R-:W-:Y:S01]  /*11b9c0*/  STL [R1+0x42c4], R9 ;  /* 0x0042c40901007387 */ /* 0x000fe20000100800 */
[----:B--2---:R-:W-:-:S03]  /*11b9d0*/  IMAD.MOV.U32 R5, RZ, RZ, R6 ;  /* 0x000000ffff057224 */ /* 0x004fc600078e0006 */
[----:B------:R1:W-:Y:S04]  /*11b9e0*/  STL [R1+0x42c0], R14 ;  /* 0x0042c00e01007387 */ /* 0x0003e80000100800 */
[----:B------:R-:W2:Y:S04]  /*11b9f0*/  LDL.LU R12, [R1+0x443c] ;  /* 0x00443c00010c7983 */ /* 0x000ea80000300800 */
[----:B------:R3:W-:Y:S04]  /*11ba00*/  LDGSTS.E [R3+0x200], [R4.64], P0 ;  /* 0x0020000004037fae */ /* 0x0007e80008121844 */
[----:B----4-:R-:W4:Y:S01]  /*11ba10*/  LDL.LU R6, [R1+0x4444] ;  /* 0x0044440001067983 */ /* 0x010f220000300800 */
[----:B------:R-:W-:-:S02]  /*11ba20*/  IADD3 R7, P2, R7, R252, RZ ;  /* 0x000000fc07077210 */ /* 0x000fc40007f5e0ff */
[----:B---3--:R-:W-:Y:S02]  /*11ba30*/  MOV R5, R14 ;  /* 0x0000000e00057202 */ /* 0x008fe40000000f00 */
[----:B-1----:R-:W3:Y:S01]  /*11ba40*/  LDL.LU R14, [R1+0x4438] ;  /* 0x00443800010e7983 */ /* 0x002ee20000300800 */
[----:B------:R-:W-:-:S03]  /*11ba50*/  IMAD.MOV.U32 R4, RZ, RZ, R9 ;  /* 0x000000ffff047224 */ /* 0x000fc600078e0009 */
[----:B------:R-:W3:Y:S01]  /*11ba60*/  LDL.LU R9, [R1+0x4440] ;  /* 0x0044400001097983 */ /* 0x000ee20000300800 */
[----:B------:R-:W-:Y:S01]  /*11ba70*/  IADD3 R10, P3, R10, R252, RZ ;  /* 0x000000fc0a0a7210 */ /* 0x000fe20007f7e0ff */
[--C-:B------:R-:W-:Y:S02]  /*11ba80*/  IMAD.X R16, R16, 0x1, R2.reuse, P2 ;  /* 0x0000000110107824 */ /* 0x100fe400010e0602 */
[----:B------:R1:W-:Y:S02]  /*11ba90*/  LDGSTS.E [R3+0x280], [R4.64], P1 ;  /* 0x0028000004037fae */ /* 0x0003e40008921844 */
[----:B------:R-:W-:Y:S02]  /*11baa0*/  IMAD.X R17, R17, 0x1, R2, P3 ;  /* 0x0000000111117824 */ /* 0x000fe400018e0602 */
[----:B------:R-:W-:Y:S04]  /*11bab0*/  STL [R1+0x433c], R7 ;  /* 0x00433c0701007387 */ /* 0x000fe80000100800 */
[----:B------:R1:W-:Y:S02]  /*11bac0*/  STL [R1+0x4338], R16 ;  /* 0x0043381001007387 */ /* 0x0003e40000100800 */
[----:B-1----:R-:W-:Y:S01]  /*11bad0*/  MOV R4, R7 ;  /* 0x0000000700047202 */ /* 0x002fe20000000f00 */
[----:B------:R-:W-:Y:S01]  /*11bae0*/  IMAD.MOV.U32 R5, RZ, RZ, R16 ;  /* 0x000000ffff057224 */ /* 0x000fe200078e0010 */
[----:B------:R-:W-:Y:S04]  /*11baf0*/  STL [R1+0x4344], R10 ;  /* 0x0043440a01007387 */ /* 0x000fe80000100800 */
[----:B------:R-:W3:Y:S04]  /*11bb00*/  LDL.LU R16, [R1+0x44bc] ;  /* 0x0044bc0001107983 */ /* 0x000ee80000300800 */
[----:B------:R1:W-:Y:S04]  /*11bb10*/  STL [R1+0x4340], R17 ;  /* 0x0043401101007387 */ /* 0x0003e80000100800 */
[----:B------:R1:W-:Y:S04]  /*11bb20*/  LDGSTS.E [R3+0xa00], [R4.64], P0 ;  /* 0x00a0000004037fae */ /* 0x0003e80008121844 */
[----:B------:R-:W3:Y:S01]  /*11bb30*/  LDL.LU R7, [R1+0x44c4] ;  /* 0x0044c40001077983 */ /* 0x000ee20000300800 */
[----:B-1----:R-:W-:-:S03]  /*11bb40*/  MOV R5, R17 ;  /* 0x0000001100057202 */ /* 0x002fc60000000f00 */
[----:B------:R-:W3:Y:S01]  /*11bb50*/  LDL.LU R17, [R1+0x44b8] ;  /* 0x0044b80001117983 */ /* 0x000ee20000300800 */
[----:B------:R-:W-:Y:S01]  /*11bb60*/  IMAD.MOV.U32 R4, RZ, RZ, R10 ;  /* 0x000000ffff047224 */ /* 0x000fe200078e000a */
[-C--:B------:R-:W-:Y:S02]  /*11bb70*/  IADD3 R11, P2, R11, R252.reuse, RZ ;  /* 0x000000fc0b0b7210 */ /* 0x080fe40007f5e0ff */
[----:B------:R-:W3:Y:S01]  /*11bb80*/  LDL.LU R10, [R1+0x44c0] ;  /* 0x0044c000010a7983 */ /* 0x000ee20000300800 */
[----:B------:R-:W-:Y:S02]  /*11bb90*/  IADD3 R8, P3, R8, R252, RZ ;  /* 0x000000fc08087210 */ /* 0x000fe40007f7e0ff */
[--C-:B------:R-:W-:Y:S01]  /*11bba0*/  IMAD.X R15, R15, 0x1, R2.reuse, P2 ;  /* 0x000000010f0f7824 */ /* 0x100fe200010e0602 */
[----:B------:R1:W-:Y:S02]  /*11bbb0*/  STL [R1+0x43bc], R11 ;  /* 0x0043bc0b01007387 */ /* 0x0003e40000100800 */
[----:B------:R-:W-:-:S02]  /*11bbc0*/  IMAD.X R13, R13, 0x1, R2, P3 ;  /* 0x000000010d0d7824 */ /* 0x000fc400018e0602 */
[----:B------:R1:W-:Y:S04]  /*11bbd0*/  LDGSTS.E [R3+0xa80], [R4.64], P1 ;  /* 0x00a8000004037fae */ /* 0x0003e80008921844 */
[----:B------:R1:W-:Y:S04]  /*11bbe0*/  STL [R1+0x43b8], R15 ;  /* 0x0043b80f01007387 */ /* 0x0003e80000100800 */
[----:B------:R1:W-:Y:S02]  /*11bbf0*/  STL [R1+0x43c4], R8 ;  /* 0x0043c40801007387 */ /* 0x0003e40000100800 */
[----:B-1----:R-:W-:-:S02]  /*11bc00*/  MOV R4, R11 ;  /* 0x0000000b00047202 */ /* 0x002fc40000000f00 */
[----:B------:R-:W3:Y:S01]  /*11bc10*/  LDL.LU R11, [R1+0x453c] ;  /* 0x00453c00010b7983 */ /* 0x000ee20000300800 */
[----:B------:R-:W-:-:S03]  /*11bc20*/  IMAD.MOV.U32 R5, RZ, RZ, R15 ;  /* 0x000000ffff057224 */ /* 0x000fc600078e000f */
[----:B------:R1:W-:Y:S04]  /*11bc30*/  STL [R1+0x43c0], R13 ;  /* 0x0043c00d01007387 */ /* 0x0003e80000100800 */
[----:B------:R-:W3:Y:S04]  /*11bc40*/  LDL.LU R18, [R1+0x4544] ;  /* 0x0045440001127983 */ /* 0x000ee80000300800 */
[----:B------:R-:W3:Y:S04]  /*11bc50*/  LDL.LU R15, [R1+0x4538] ;  /* 0x00453800010f7983 */ /* 0x000ee80000300800 */
[----:B------:R-:W3:Y:S04]  /*11bc60*/  LDL.LU R19, [R1+0x4540] ;  /* 0x0045400001137983 */ /* 0x000ee80000300800 */
[----:B------:R1:W-:Y:S02]  /*11bc70*/  LDGSTS.E [R3+0x1200], [R4.64], P0 ;  /* 0x0120000004037fae */ /* 0x0003e40008121844 */
[----:B-1----:R-:W-:Y:S01]  /*11bc80*/  IMAD.MOV.U32 R4, RZ, RZ, R8 ;  /* 0x000000ffff047224 */ /* 0x002fe200078e0008 */
[----:B------:R-:W-:Y:S01]  /*11bc90*/  MOV R5, R13 ;  /* 0x0000000d00057202 */ /* 0x000fe20000000f00 */
[----:B------:R-:W3:Y:S04]  /*11bca0*/  LDL.LU R8, [R1+0x45bc] ;  /* 0x0045bc0001087983 */ /* 0x000ee80000300800 */
[----:B------:R-:W3:Y:S04]  /*11bcb0*/  LDL.LU R13, [R1+0x45c4] ;  /* 0x0045c400010d7983 */ /* 0x000ee80000300800 */
[----:B------:R1:W-:Y:S01]  /*11bcc0*/  LDGSTS.E [R3+0x1280], [R4.64], P1 ;  /* 0x0128000004037fae */ /* 0x0003e20008921844 */
[----:B--2---:R-:W-:-:S05]  /*11bcd0*/  IADD3 R12, P2, R12, R252, RZ ;  /* 0x000000fc0c0c7210 */ /* 0x004fca0007f5e0ff */
[----:B------:R2:W-:Y:S01]  /*11bce0*/  STL [R1+0x443c], R12 ;  /* 0x00443c0c01007387 */ /* 0x0005e20000100800 */
[----:B----4-:R-:W-:Y:S02]  /*11bcf0*/  IADD3 R6, P3, R6, R252, RZ ;  /* 0x000000fc06067210 */ /* 0x010fe40007f7e0ff */
[----:B-1----:R-:W-:Y:S01]  /*11bd00*/  MOV R4, R12 ;  /* 0x0000000c00047202 */ /* 0x002fe20000000f00 */
[--C-:B---3--:R-:W-:Y:S02]  /*11bd10*/  IMAD.X R14, R14, 0x1, R2.reuse, P2 ;  /* 0x000000010e0e7824 */ /* 0x108fe400010e0602 */
[----:B------:R-:W-:-:S03]  /*11bd20*/  IMAD.X R9, R9, 0x1, R2, P3 ;  /* 0x0000000109097824 */ /* 0x000fc600018e0602 */
[----:B------:R1:W-:Y:S04]  /*11bd30*/  STL [R1+0x4438], R14 ;  /* 0x0044380e01007387 */ /* 0x0003e80000100800 */
[----:B------:R3:W-:Y:S04]  /*11bd40*/  STL [R1+0x4444], R6 ;  /* 0x0044440601007387 */ /* 0x0007e80000100800 */
[----:B--2---:R-:W2:Y:S01]  /*11bd50*/  LDL.LU R12, [R1+0x45b8] ;  /* 0x0045b800010c7983 */ /* 0x004ea20000300800 */
[----:B------:R-:W-:-:S03]  /*11bd60*/  IMAD.MOV.U32 R5, RZ, RZ, R14 ;  /* 0x000000ffff057224 */ /* 0x000fc600078e000e */
[----:B------:R4:W-:Y:S04]  /*11bd70*/  STL [R1+0x4440], R9 ;  /* 0x0044400901007387 */ /* 0x0009e80000100800 */
[----:B-1----:R-:W2:Y:S04]  /*11bd80*/  LDL.LU R14, [R1+0x45c0] ;  /* 0x0045c000010e7983 */ /* 0x002ea80000300800 */
[----:B------:R1:W-:Y:S01]  /*11bd90*/  LDGSTS.E [R3+0x1a00], [R4.64], P0 ;  /* 0x01a0000004037fae */ /* 0x0003e20008121844 */
[-C--:B------:R-:W-:Y:S01]  /*11bda0*/  IADD3 R16, P2, R16, R252.reuse, RZ ;  /* 0x000000fc10107210 */ /* 0x080fe20007f5e0ff */
[----:B-1----:R-:W-:Y:S01]  /*11bdb0*/  IMAD.MOV.U32 R4, RZ, RZ, R6 ;  /* 0x000000ffff047224 */ /* 0x002fe200078e0006 */
[----:B------:R-:W-:Y:S01]  /*11bdc0*/  MOV R5, R9 ;  /* 0x0000000900057202 */ /* 0x000fe20000000f00 */
[----:B---3--:R-:W3:Y:S01]  /*11bdd0*/  LDL.LU R6, [R1+0x463c] ;  /* 0x00463c0001067983 */ /* 0x008ee20000300800 */
[----:B------:R-:W-:-:S03]  /*11bde0*/  IADD3 R7, P3, R7, R252, RZ ;  /* 0x000000fc07077210 */ /* 0x000fc60007f7e0ff */
[----:B----4-:R-:W3:Y:S01]  /*11bdf0*/  LDL.LU R9, [R1+0x4644] ;  /* 0x0046440001097983 */ /* 0x010ee20000300800 */
[----:B------:R-:W-:-:S03]  /*11be00*/  IMAD.X R17, R17, 0x1, R2, P2 ;  /* 0x0000000111117824 */ /* 0x000fc600010e0602 */
[----:B------:R1:W-:Y:S01]  /*11be10*/  STL [R1+0x44bc], R16 ;  /* 0x0044bc1001007387 */ /* 0x0003e20000100800 */
[----:B------:R-:W-:-:S03]  /*11be20*/  IMAD.X R10, R10, 0x1, R2, P3 ;  /* 0x000000010a0a7824 */ /* 0x000fc600018e0602 */
[----:B------:R1:W-:Y:S04]  /*11be30*/  LDGSTS.E [R3+0x1a80], [R4.64], P1 ;  /* 0x01a8000004037fae */ /* 0x0003e80008921844 */
[----:B------:R1:W-:Y:S04]  /*11be40*/  STL [R1+0x44b8], R17 ;  /* 0x0044b81101007387 */ /* 0x0003e80000100800 */
[----:B------:R-:W-:Y:S01]  /*11be50*/  STL [R1+0x44c4], R7 ;  /* 0x0044c40701007387 */ /* 0x000fe20000100800 */
[----:B-1----:R-:W-:-:S03]  /*11be60*/  MOV R4, R16 ;  /* 0x0000001000047202 */ /* 0x002fc60000000f00 */
[----:B------:R-:W3:Y:S01]  /*11be70*/  LDL.LU R16, [R1+0x4638] ;  /* 0x0046380001107983 */ /* 0x000ee20000300800 */
[----:B------:R-:W-:-:S03]  /*11be80*/  IMAD.MOV.U32 R5, RZ, RZ, R17 ;  /* 0x000000ffff057224 */ /* 0x000fc600078e0011 */
[----:B------:R1:W-:Y:S04]  /*11be90*/  STL [R1+0x44c0], R10 ;  /* 0x0044c00a01007387 */ /* 0x0003e80000100800 */
[----:B------:R-:W3:Y:S01]  /*11bea0*/  LDL.LU R17, [R1+0x4640] ;  /* 0x0046400001117983 */ /* 0x000ee20000300800 */
[----:B------:R-:W-:-:S03]  /*11beb0*/  IADD3 R11, P2, R11, R252, RZ ;  /* 0x000000fc0b0b7210 */ /* 0x000fc60007f5e0ff */
[----:B------:R1:W-:Y:S01]  /*11bec0*/  LDGSTS.E [R3+0x2200], [R4.64], P0 ;  /* 0x0220000004037fae */ /* 0x0003e20008121844 */
[----:B------:R-:W-:Y:S01]  /*11bed0*/  IADD3 R18, P3, R18, R252, RZ ;  /* 0x000000fc12127210 */ /* 0x000fe20007f7e0ff */
[--C-:B------:R-:W-:Y:S02]  /*11bee0*/  IMAD.X R15, R15, 0x1, R2.reuse, P2 ;  /* 0x000000010f0f7824 */ /* 0x100fe400010e0602 */
[----:B-1----:R-:W-:Y:S01]  /*11bef0*/  IMAD.MOV.U32 R4, RZ, RZ, R7 ;  /* 0x000000ffff047224 */ /* 0x002fe200078e0007 */
[----:B------:R-:W-:Y:S02]  /*11bf00*/  MOV R5, R10 ;  /* 0x0000000a00057202 */ /* 0x000fe40000000f00 */
[----:B------:R-:W3:Y:S01]  /*11bf10*/  LDL.LU R10, [R1+0x46bc] ;  /* 0x0046bc00010a7983 */ /* 0x000ee20000300800 */
[----:B------:R-:W-:-:S03]  /*11bf20*/  IMAD.X R19, R19, 0x1, R2, P3 ;  /* 0x0000000113137824 */ /* 0x000fc600018e0602 */
[----:B------:R-:W3:Y:S04]  /*11bf30*/  LDL.LU R7, [R1+0x46c4] ;  /* 0x0046c40001077983 */ /* 0x000ee80000300800 */
[----:B------:R-:W-:Y:S04]  /*11bf40*/  STL [R1+0x453c], R11 ;  /* 0x00453c0b01007387 */ /* 0x000fe80000100800 */
[----:B------:R1:W-:Y:S04]  /*11bf50*/  LDGSTS.E [R3+0x2280], [R4.64], P1 ;  /* 0x0228000004037fae */ /* 0x0003e80008921844 */
[----:B------:R1:W-:Y:S04]  /*11bf60*/  STL [R1+0x4538], R15 ;  /* 0x0045380f01007387 */ /* 0x0003e80000100800 */
[----:B------:R-:W-:Y:S01]  /*11bf70*/  STL [R1+0x4544], R18 ;  /* 0x0045441201007387 */ /* 0x000fe20000100800 */
[----:B-1----:R-:W-:-:S03]  /*11bf80*/  IMAD.MOV.U32 R5, RZ, RZ, R15 ;  /* 0x000000ffff057224 */ /* 0x002fc600078e000f */
[----:B------:R-:W3:Y:S01]  /*11bf90*/  LDL.LU R15, [R1+0x46b8] ;  /* 0x0046b800010f7983 */ /* 0x000ee20000300800 */
[----:B------:R-:W-:-:S03]  /*11bfa0*/  MOV R4, R11 ;  /* 0x0000000b00047202 */ /* 0x000fc60000000f00 */
[----:B------:R-:W-:Y:S04]  /*11bfb0*/  STL [R1+0x4540], R19 ;  /* 0x0045401301007387 */ /* 0x000fe80000100800 */
[----:B------:R-:W3:Y:S01]  /*11bfc0*/  LDL.LU R11, [R1+0x46c0] ;  /* 0x0046c000010b7983 */ /* 0x000ee20000300800 */
[----:B------:R-:W-:-:S03]  /*11bfd0*/  IADD3 R8, P2, R8, R252, RZ ;  /* 0x000000fc08087210 */ /* 0x000fc60007f5e0ff */
[----:B------:R1:W-:Y:S01]  /*11bfe0*/  LDGSTS.E [R3+0x2a00], [R4.64], P0 ;  /* 0x02a0000004037fae */ /* 0x0003e20008121844 */
[----:B------:R-:W-:-:S03]  /*11bff0*/  IADD3 R13, P3, R13, R252, RZ ;  /* 0x000000fc0d0d7210 */ /* 0x000fc60007f7e0ff */
[----:B------:R-:W-:Y:S01]  /*11c000*/  STL [R1+0x45bc], R8 ;  /* 0x0045bc0801007387 */ /* 0x000fe20000100800 */
[----:B-1----:R-:W-:Y:S01]  /*11c010*/  IMAD.MOV.U32 R4, RZ, RZ, R18 ;  /* 0x000000ffff047224 */ /* 0x002fe200078e0012 */
[----:B------:R-:W-:-:S05]  /*11c020*/  MOV R5, R19 ;  /* 0x0000001300057202 */ /* 0x000fca0000000f00 */
[----:B------:R1:W-:Y:S02]  /*11c030*/  LDGSTS.E [R3+0x2a80], [R4.64], P1 ;  /* 0x02a8000004037fae */ /* 0x0003e40008921844 */
[----:B-1----:R-:W-:Y:S01]  /*11c040*/  MOV R4, R8 ;  /* 0x0000000800047202 */ /* 0x002fe20000000f00 */
[----:B--2---:R-:W-:-:S04]  /*11c050*/  IMAD.X R12, R12, 0x1, R2, P2 ;  /* 0x000000010c0c7824 */ /* 0x004fc800010e0602 */
[----:B------:R-:W-:Y:S01]  /*11c060*/  IMAD.MOV.U32 R5, RZ, RZ, R12 ;  /* 0x000000ffff057224 */ /* 0x000fe200078e000c */
[----:B------:R1:W-:Y:S01]  /*11c070*/  STL [R1+0x45b8], R12 ;  /* 0x0045b80c01007387 */ /* 0x0003e20000100800 */
[----:B------:R-:W-:-:S03]  /*11c080*/  IMAD.X R14, R14, 0x1, R2, P3 ;  /* 0x000000010e0e7824 */ /* 0x000fc600018e0602 */
[----:B------:R2:W-:Y:S04]  /*11c090*/  STL [R1+0x45c4], R13 ;  /* 0x0045c40d01007387 */ /* 0x0005e80000100800 */
[----:B------:R2:W-:Y:S04]  /*11c0a0*/  LDGSTS.E [R3+0x3200], [R4.64], P0 ;  /* 0x0320000004037fae */ /* 0x0005e80008121844 */
[----:B-1----:R-:W4:Y:S04]  /*11c0b0*/  LDL.LU R12, [R1+0x473c] ;  /* 0x00473c00010c7983 */ /* 0x002f280000300800 */
[----:B------:R1:W-:Y:S04]  /*11c0c0*/  STL [R1+0x45c0], R14 ;  /* 0x0045c00e01007387 */ /* 0x0003e80000100800 */
[----:B------:R-:W4:Y:S01]  /*11c0d0*/  LDL.LU R8, [R1+0x4744] ;  /* 0x0047440001087983 */ /* 0x000f220000300800 */
[----:B--2---:R-:W-:-:S03]  /*11c0e0*/  IMAD.MOV.U32 R4, RZ, RZ, R13 ;  /* 0x000000ffff047224 */ /* 0x004fc600078e000d */
[----:B------:R-:W2:Y:S01]  /*11c0f0*/  LDL.LU R13, [R1+0x4738] ;  /* 0x00473800010d7983 */ /* 0x000ea20000300800 */
[----:B------:R-:W-:Y:S02]  /*11c100*/  MOV R5, R14 ;  /* 0x0000000e00057202 */ /* 0x000fe40000000f00 */
[-C--:B---3--:R-:W-:Y:S01]  /*11c110*/  IADD3 R6, P2, R6, R252.reuse, RZ ;  /* 0x000000fc06067210 */ /* 0x088fe20007f5e0ff */
[----:B-1----:R-:W3:Y:S01]  /*11c120*/  LDL.LU R14, [R1+0x4740] ;  /* 0x00474000010e7983 */ /* 0x002ee20000300800 */
[----:B------:R-:W-:-:S03]  /*11c130*/  IADD3 R9, P3, R9, R252, RZ ;  /* 0x000000fc09097210 */ /* 0x000fc60007f7e0ff */
[----:B------:R1:W-:Y:S04]  /*11c140*/  LDGSTS.E [R3+0x3280], [R4.64], P1 ;  /* 0x0328000004037fae */ /* 0x0003e80008921844 */
[----:B------:R-:W-:Y:S01]  /*11c150*/  STL [R1+0x463c], R6 ;  /* 0x00463c0601007387 */ /* 0x000fe20000100800 */
[----:B-1----:R-:W-:Y:S01]  /*11c160*/  MOV R4, R6 ;  /* 0x0000000600047202 */ /* 0x002fe20000000f00 */
[----:B------:R-:W-:-:S04]  /*11c170*/  IMAD.X R16, R16, 0x1, R2, P2 ;  /* 0x0000000110107824 */ /* 0x000fc800010e0602 */
[----:B------:R-:W-:Y:S01]  /*11c180*/  IMAD.MOV.U32 R5, RZ, RZ, R16 ;  /* 0x000000ffff057224 */ /* 0x000fe200078e0010 */
[----:B------:R1:W-:Y:S01]  /*11c190*/  STL [R1+0x4638], R16 ;  /* 0x0046381001007387 */ /* 0x0003e20000100800 */
[----:B------:R-:W-:-:S03]  /*11c1a0*/  IMAD.X R17, R17, 0x1, R2, P3 ;  /* 0x0000000111117824 */ /* 0x000fc600018e0602 */
[----:B------:R-:W-:Y:S04]  /*11c1b0*/  STL [R1+0x4644], R9 ;  /* 0x0046440901007387 */ /* 0x000fe80000100800 */
[----:B------:R1:W-:Y:S04]  /*11c1c0*/  LDGSTS.E [R3+0x3a00], [R4.64], P0 ;  /* 0x03a0000004037fae */ /* 0x0003e80008121844 */
[----:B-1----:R-:W3:Y:S04]  /*11c1d0*/  LDL.LU R16, [R1+0x47bc] ;  /* 0x0047bc0001107983 */ /* 0x002ee80000300800 */
[----:B------:R1:W-:Y:S04]  /*11c1e0*/  STL [R1+0x4640], R17 ;  /* 0x0046401101007387 */ /* 0x0003e80000100800 */
[----:B------:R-:W3:Y:S01]  /*11c1f0*/  LDL.LU R6, [R1+0x47c4] ;  /* 0x0047c40001067983 */ /* 0x000ee20000300800 */
[----:B------:R-:W-:-:S03]  /*11c200*/  MOV R5, R17 ;  /* 0x0000001100057202 */ /* 0x000fc60000000f00 */
[----:B-1----:R-:W3:Y:S01]  /*11c210*/  LDL.LU R17, [R1+0x47b8] ;  /* 0x0047b80001117983 */ /* 0x002ee20000300800 */
[----:B------:R-:W-:Y:S01]  /*11c220*/  IMAD.MOV.U32 R4, RZ, RZ, R9 ;  /* 0x000000ffff047224 */ /* 0x000fe200078e0009 */
[-C--:B------:R-:W-:Y:S02]  /*11c230*/  IADD3 R10, P2, R10, R252.reuse, RZ ;  /* 0x000000fc0a0a7210 */ /* 0x080fe40007f5e0ff */
        /* <DEDUP_REMOVED lines=33> */
[----:B------:R1:W-:Y:S02]  /*11c450*/  LDGSTS.E [R3+0x4a00], [R4.64], P0 ;  /* 0x04a0000004037fae */ /* 0x0003e40008121844 */
[----:B-1----:R-:W-:Y:S01]  /*11c460*/  IMAD.MOV.U32 R4, RZ, RZ, R8 ;  /* 0x000000ffff047224 */ /* 0x002fe200078e0008 */
[----:B------:R-:W-:Y:S01]  /*11c470*/  IADD3 R16, P2, R16, R252, RZ ;  /* 0x000000fc10107210 */ /* 0x000fe20007f5e0ff */
[----:B--2---:R-:W2:Y:S01]  /*11c480*/  LDL.LU R8, [R1+0x4924] ;  /* 0x0049240001087983 */ /* 0x004ea20000300800 */
[----:B------:R-:W-:-:S03]  /*11c490*/  MOV R5, R14 ;  /* 0x0000000e00057202 */ /* 0x000fc60000000f00 */
[----:B----4-:R-:W2:Y:S01]  /*11c4a0*/  LDL.LU R14, [R1+0x492c] ;  /* 0x00492c00010e7983 */ /* 0x010ea20000300800 */
[----:B------:R-:W-:-:S03]  /*11c4b0*/  IADD3 R6, P3, R6, R252, RZ ;  /* 0x000000fc06067210 */ /* 0x000fc60007f7e0ff */
[----:B------:R1:W-:Y:S04]  /*11c4c0*/  STL [R1+0x47bc], R16 ;  /* 0x0047bc1001007387 */ /* 0x0003e80000100800 */
[----:B------:R1:W-:Y:S01]  /*11c4d0*/  LDGSTS.E [R3+0x4a80], [R4.64], P1 ;  /* 0x04a8000004037fae */ /* 0x0003e20008921844 */
[--C-:B------:R-:W-:Y:S02]  /*11c4e0*/  IMAD.X R17, R17, 0x1, R2.reuse, P2 ;  /* 0x0000000111117824 */ /* 0x100fe400010e0602 */
[----:B------:R-:W-:-:S03]  /*11c4f0*/  IMAD.X R9, R9, 0x1, R2, P3 ;  /* 0x0000000109097824 */ /* 0x000fc600018e0602 */
[----:B------:R1:W-:Y:S04]  /*11c500*/  STL [R1+0x47b8], R17 ;  /* 0x0047b81101007387 */ /* 0x0003e80000100800 */
[----:B------:R-:W-:Y:S01]  /*11c510*/  STL [R1+0x47c4], R6 ;  /* 0x0047c40601007387 */ /* 0x000fe20000100800 */
[----:B-1----:R-:W-:-:S03]  /*11c520*/  MOV R4, R16 ;  /* 0x0000001000047202 */ /* 0x002fc60000000f00 */
[----:B------:R-:W2:Y:S01]  /*11c530*/  LDL.LU R16, [R1+0x4920] ;  /* 0x0049200001107983 */ /* 0x000ea20000300800 */
[----:B------:R-:W-:-:S03]  /*11c540*/  IMAD.MOV.U32 R5, RZ, RZ, R17 ;  /* 0x000000ffff057224 */ /* 0x000fc600078e0011 */
[----:B------:R1:W-:Y:S04]  /*11c550*/  STL [R1+0x47c0], R9 ;  /* 0x0047c00901007387 */ /* 0x0003e80000100800 */
[----:B------:R-:W2:Y:S04]  /*11c560*/  LDL.LU R17, [R1+0x4928] ;  /* 0x0049280001117983 */ /* 0x000ea80000300800 */
[----:B------:R1:W-:Y:S01]  /*11c570*/  LDGSTS.E [R3+0x5200], [R4.64], P0 ;  /* 0x0520000004037fae */ /* 0x0003e20008121844 */
[----:B------:R-:W-:Y:S01]  /*11c580*/  IADD3 R10, P2, R10, R252, RZ ;  /* 0x000000fc0a0a7210 */ /* 0x000fe20007f5e0ff */
[----:B-1----:R-:W-:Y:S01]  /*11c590*/  IMAD.MOV.U32 R4, RZ, RZ, R6 ;  /* 0x000000ffff047224 */ /* 0x002fe200078e0006 */
[----:B------:R-:W-:-:S02]  /*11c5a0*/  MOV R5, R9 ;  /* 0x0000000900057202 */ /* 0x000fc40000000f00 */
[----:B------:R-:W2:Y:S01]  /*11c5b0*/  LDL.LU R9, [R1+0x49ac] ;  /* 0x0049ac0001097983 */ /* 0x000ea20000300800 */
[----:B------:R-:W-:-:S03]  /*11c5c0*/  IADD3 R18, P3, R18, R252, RZ ;  /* 0x000000fc12127210 */ /* 0x000fc60007f7e0ff */
[----:B------:R-:W2:Y:S01]  /*11c5d0*/  LDL.LU R6, [R1+0x49b4] ;  /* 0x0049b40001067983 */ /* 0x000ea20000300800 */
[----:B------:R-:W-:-:S03]  /*11c5e0*/  IMAD.X R15, R15, 0x1, R2, P2 ;  /* 0x000000010f0f7824 */ /* 0x000fc600010e0602 */
[----:B------:R-:W-:Y:S01]  /*11c5f0*/  STL [R1+0x483c], R10 ;  /* 0x00483c0a01007387 */ /* 0x000fe20000100800 */
[----:B------:R-:W-:-:S03]  /*11c600*/  IMAD.X R19, R19, 0x1, R2, P3 ;  /* 0x0000000113137824 */ /* 0x000fc600018e0602 */
[----:B------:R1:W-:Y:S04]  /*11c610*/  LDGSTS.E [R3+0x5280], [R4.64], P1 ;  /* 0x0528000004037fae */ /* 0x0003e80008921844 */
[----:B------:R1:W-:Y:S04]  /*11c620*/  STL [R1+0x4838], R15 ;  /* 0x0048380f01007387 */ /* 0x0003e80000100800 */
[----:B------:R-:W-:Y:S01]  /*11c630*/  STL [R1+0x4844], R18 ;  /* 0x0048441201007387 */ /* 0x000fe20000100800 */
[----:B-1----:R-:W-:-:S03]  /*11c640*/  IMAD.MOV.U32 R5, RZ, RZ, R15 ;  /* 0x000000ffff057224 */ /* 0x002fc600078e000f */
[----:B------:R-:W2:Y:S01]  /*11c650*/  LDL.LU R15, [R1+0x49a8] ;  /* 0x0049a800010f7983 */ /* 0x000ea20000300800 */
[----:B------:R-:W-:-:S03]  /*11c660*/  MOV R4, R10 ;  /* 0x0000000a00047202 */ /* 0x000fc60000000f00 */
[----:B------:R-:W-:Y:S04]  /*11c670*/  STL [R1+0x4840], R19 ;  /* 0x0048401301007387 */ /* 0x000fe80000100800 */
[----:B------:R-:W2:Y:S01]  /*11c680*/  LDL.LU R10, [R1+0x49b0] ;  /* 0x0049b000010a7983 */ /* 0x000ea20000300800 */
        /* <DEDUP_REMOVED lines=19> */
[----:B------:R-:W-:Y:S01]  /*11c7c0*/  IMAD.MOV.U32 R4, RZ, RZ, R11 ;  /* 0x000000ffff047224 */ /* 0x000fe200078e000b */
[-C--:B--2---:R-:W-:Y:S02]  /*11c7d0*/  IADD3 R8, P2, R8, R252.reuse, RZ ;  /* 0x000000fc08087210 */ /* 0x084fe40007f5e0ff */
[----:B------:R-:W2:Y:S01]  /*11c7e0*/  LDL.LU R11, [R1+0x4a30] ;  /* 0x004a3000010b7983 */ /* 0x000ea20000300800 */
        /* <DEDUP_REMOVED lines=10> */
[----:B-1----:R-:W2:Y:S04]  /*11c890*/  LDL.LU R16, [R1+0x4aac] ;  /* 0x004aac0001107983 */ /* 0x002ea80000300800 */
[----:B------:R1:W-:Y:S04]  /*11c8a0*/  STL [R1+0x4928], R17 ;  /* 0x0049281101007387 */ /* 0x0003e80000100800 */
[----:B------:R-:W2:Y:S01]  /*11c8b0*/  LDL.LU R8, [R1+0x4ab4] ;  /* 0x004ab40001087983 */ /* 0x000ea20000300800 */
[----:B------:R-:W-:-:S03]  /*11c8c0*/  MOV R5, R17 ;  /* 0x0000001100057202 */ /* 0x000fc60000000f00 */
[----:B-1----:R-:W2:Y:S01]  /*11c8d0*/  LDL.LU R17, [R1+0x4aa8] ;  /* 0x004aa80001117983 */ /* 0x002ea20000300800 */
[----:B------:R-:W-:Y:S01]  /*11c8e0*/  IMAD.MOV.U32 R4, RZ, RZ, R14 ;  /* 0x000000ffff047224 */ /* 0x000fe200078e000e */
[-C--:B------:R-:W-:Y:S02]  /*11c8f0*/  IADD3 R9, P2, R9, R252.reuse, RZ ;  /* 0x000000fc09097210 */ /* 0x080fe40007f5e0ff */
[----:B------:R-:W2:Y:S01]  /*11c900*/  LDL.LU R14, [R1+0x4ab0] ;  /* 0x004ab000010e7983 */ /* 0x000ea20000300800 */
        /* <DEDUP_REMOVED lines=8> */
[----:B------:R-:W2:Y:S01]  /*11c990*/  LDL.LU R9, [R1+0x4b2c] ;  /* 0x004b2c0001097983 */ /* 0x000ea20000300800 */
[----:B------:R-:W-:-:S03]  /*11c9a0*/  IMAD.MOV.U32 R5, RZ, RZ, R15 ;  /* 0x000000ffff057224 */ /* 0x000fc600078e000f */
[----:B------:R1:W-:Y:S04]  /*11c9b0*/  STL [R1+0x49b0], R10 ;  /* 0x0049b00a01007387 */ /* 0x0003e80000100800 */
[----:B------:R-:W2:Y:S04]  /*11c9c0*/  LDL.LU R18, [R1+0x4b34] ;  /* 0x004b340001127983 */ /* 0x000ea80000300800 */
[----:B-1----:R-:W2:Y:S04]  /*11c9d0*/  LDL.LU R15, [R1+0x4b28] ;  /* 0x004b2800010f7983 */ /* 0x002ea80000300800 */
        /* <DEDUP_REMOVED lines=11> */
[----:B-1----:R-:W-:-:S03]  /*11ca90*/  MOV R4, R12 ;  /* 0x0000000c00047202 */ /* 0x002fc60000000f00 */
[----:B--2---:R-:W-:Y:S01]  /*11caa0*/  IMAD.X R11, R11, 0x1, R2, P3 ;  /* 0x000000010b0b7824 */ /* 0x004fe200018e0602 */
        /* <DEDUP_REMOVED lines=66> */
[----:B------:R1:W-:Y:S02]  /*11ced0*/  STL [R1+0x4c2c], R7 ;  /* 0x004c2c0701007387 */ /* 0x0003e40000100800 */
[----:B-1----:R-:W-:Y:S01]  /*11cee0*/  MOV R4, R7 ;  /* 0x0000000700047202 */ /* 0x002fe20000000f00 */
[----:B------:R-:W-:-:S04]  /*11cef0*/  IMAD.X R16, R16, 0x1, R2, P2 ;  /* 0x0000000110107824 */ /* 0x000fc800010e0602 */
[----:B------:R-:W-:Y:S01]  /*11cf00*/  IMAD.MOV.U32 R5, RZ, RZ, R16 ;  /* 0x000000ffff057224 */ /* 0x000fe200078e0010 */
        /* <DEDUP_REMOVED lines=9> */
[----:B------:R-:W-:-:S03]  /*11cfa0*/  IADD3 R14, P2, R14, R252, RZ ;  /* 0x000000fc0e0e7210 */ /* 0x000fc60007f5e0ff */
[----:B------:R-:W2:Y:S01]  /*11cfb0*/  LDL.LU R19, [R1+0x4db8] ;  /* 0x004db80001137983 */ /* 0x000ea20000300800 */
[----:B------:R-:W-:Y:S02]  /*11cfc0*/  IADD3 R8, P3, R8, R252, RZ ;  /* 0x000000fc08087210 */ /* 0x000fe40007f7e0ff */
[----:B------:R-:W-:Y:S01]  /*11cfd0*/  MOV R5, R17 ;  /* 0x0000001100057202 */ /* 0x000fe20000000f00 */
[----:B------:R1:W-:Y:S04]  /*11cfe0*/  STL [R1+0x4cac], R14 ;  /* 0x004cac0e01007387 */ /* 0x0003e80000100800 */
[----:B------:R1:W-:Y:S01]  /*11cff0*/  LDGSTS.E [R3+0x9a80], [R4.64], P1 ;  /* 0x09a8000004037fae */ /* 0x0003e20008921844 */
[----:B------:R-:W-:-:S05]  /*11d000*/  IMAD.X R15, R15, 0x1, R2, P2 ;  /* 0x000000010f0f7824 */ /* 0x000fca00010e0602 */
[----:B------:R1:W-:Y:S01]  /*11d010*/  STL [R1+0x4ca8], R15 ;  /* 0x004ca80f01007387 */ /* 0x0003e20000100800 */
[----:B------:R-:W-:-:S03]  /*11d020*/  IMAD.X R9, R9, 0x1, R2, P3 ;  /* 0x0000000109097824 */ /* 0x000fc600018e0602 */
[----:B------:R1:W-:Y:S02]  /*11d030*/  STL [R1+0x4cb4], R8 ;  /* 0x004cb40801007387 */ /* 0x0003e40000100800 */
[----:B-1----:R-:W-:Y:S02]  /*11d040*/  MOV R4, R14 ;  /* 0x0000000e00047202 */ /* 0x002fe40000000f00 */
[----:B------:R-:W2:Y:S04]  /*11d050*/  LDL.LU R17, [R1+0x4e34] ;  /* 0x004e340001117983 */ /* 0x000ea80000300800 */
[----:B------:R1:W-:Y:S04]  /*11d060*/  STL [R1+0x4cb0], R9 ;  /* 0x004cb00901007387 */ /* 0x0003e80000100800 */
[----:B------:R-:W2:Y:S04]  /*11d070*/  LDL.LU R14, [R1+0x4e3c] ;  /* 0x004e3c00010e7983 */ /* 0x000ea80000300800 */
[----:B------:R-:W2:Y:S01]  /*11d080*/  LDL.LU R18, [R1+0x4e30] ;  /* 0x004e300001127983 */ /* 0x000ea20000300800 */
[----:B------:R-:W-:-:S03]  /*11d090*/  IMAD.MOV.U32 R5, RZ, RZ, R15 ;  /* 0x000000ffff057224 */ /* 0x000fc600078e000f */
        /* <DEDUP_REMOVED lines=25> */
[----:B------:R-:W-:-:S03]  /*11d230*/  IADD3 R16, P3, R16, R252, RZ ;  /* 0x000000fc10107210 */ /* 0x000fc60007f7e0ff */
[----:B------:R1:W-:Y:S04]  /*11d240*/  STL [R1+0x4db4], R7 ;  /* 0x004db40701007387 */ /* 0x0003e80000100800 */
[----:B------:R1:W-:Y:S01]  /*11d250*/  LDGSTS.E [R3+0xaa80], [R4.64], P1 ;  /* 0x0aa8000004037fae */ /* 0x0003e20008921844 */
[----:B------:R-:W-:-:S05]  /*11d260*/  IMAD.X R11, R11, 0x1, R2, P2 ;  /* 0x000000010b0b7824 */ /* 0x000fca00010e0602 */
[----:B------:R1:W-:Y:S02]  /*11d270*/  STL [R1+0x4db0], R11 ;  /* 0x004db00b01007387 */ /* 0x0003e40000100800 */
[----:B-1----:R-:W-:Y:S02]  /*11d280*/  MOV R4, R7 ;  /* 0x0000000700047202 */ /* 0x002fe40000000f00 */
[----:B------:R1:W-:Y:S01]  /*11d290*/  STL [R1+0x4dbc], R16 ;  /* 0x004dbc1001007387 */ /* 0x0003e20000100800 */
[----:B------:R-:W-:-:S03]  /*11d2a0*/  IMAD.X R19, R19, 0x1, R2, P3 ;  /* 0x0000000113137824 */ /* 0x000fc600018e0602 */
[----:B------:R-:W2:Y:S01]  /*11d2b0*/  LDL.LU R7, [R1+0x4f60] ;  /* 0x004f600001077983 */ /* 0x000ea20000300800 */
[----:B------:R-:W-:-:S03]  /*11d2c0*/  IMAD.MOV.U32 R5, RZ, RZ, R11 ;  /* 0x000000ffff057224 */ /* 0x000fc600078e000b */
[----:B------:R-:W-:Y:S04]  /*11d2d0*/  STL [R1+0x4db8], R19 ;  /* 0x004db81301007387 */ /* 0x000fe80000100800 */
[----:B------:R-:W2:Y:S04]  /*11d2e0*/  LDL.LU R11, [R1+0x4f68] ;  /* 0x004f6800010b7983 */ /* 0x000ea80000300800 */
[----:B------:R1:W-:Y:S04]  /*11d2f0*/  LDGSTS.E [R3+0xb200], [R4.64], P0 ;  /* 0x0b20000004037fae */ /* 0x0003e80008121844 */
[----:B------:R-:W2:Y:S01]  /*11d300*/  LDL.LU R20, [R1+0x4fd4] ;  /* 0x004fd40001147983 */ /* 0x000ea20000300800 */
[-C--:B------:R-:W-:Y:S01]  /*11d310*/  IADD3 R17, P2, R17, R252.reuse, RZ ;  /* 0x000000fc11117210 */ /* 0x080fe20007f5e0ff */
[----:B-1----:R-:W-:Y:S01]  /*11d320*/  IMAD.MOV.U32 R4, RZ, RZ, R16 ;  /* 0x000000ffff047224 */ /* 0x002fe200078e0010 */
[----:B------:R-:W-:Y:S01]  /*11d330*/  IADD3 R14, P3, R14, R252, RZ ;  /* 0x000000fc0e0e7210 */ /* 0x000fe20007f7e0ff */
[----:B------:R-:W2:Y:S02]  /*11d340*/  LDL.LU R16, [R1+0x4fdc] ;  /* 0x004fdc0001107983 */ /* 0x000ea40000300800 */
[----:B------:R-:W-:-:S02]  /*11d350*/  IMAD.X R18, R18, 0x1, R2, P2 ;  /* 0x0000000112127824 */ /* 0x000fc400010e0602 */
        /* <DEDUP_REMOVED lines=8> */
[----:B-1----:R-:W-:-:S03]  /*11d3e0*/  MOV R4, R17 ;  /* 0x0000001100047202 */ /* 0x002fc60000000f00 */
[----:B------:R-:W2:Y:S01]  /*11d3f0*/  LDL.LU R17, [R1+0x4fd8] ;  /* 0x004fd80001117983 */ /* 0x000ea20000300800 */
[----:B------:R-:W-:Y:S01]  /*11d400*/  IMAD.MOV.U32 R5, RZ, RZ, R18 ;  /* 0x000000ffff057224 */ /* 0x000fe200078e0012 */
[-C--:B------:R-:W-:Y:S02]  /*11d410*/  IADD3 R8, P2, R8, R252.reuse, RZ ;  /* 0x000000fc08087210 */ /* 0x080fe40007f5e0ff */
[----:B------:R-:W-:Y:S02]  /*11d420*/  IADD3 R9, P3, R9, R252, RZ ;  /* 0x000000fc09097210 */ /* 0x000fe40007f7e0ff */
[----:B------:R1:W-:Y:S04]  /*11d430*/  LDGSTS.E [R3+0xba00], [R4.64], P0 ;  /* 0x0ba0000004037fae */ /* 0x0003e80008121844 */
        /* <DEDUP_REMOVED lines=20> */
[----:B------:R-:W-:Y:S04]  /*11d580*/  STL [R1+0x4f64], R6 ;  /* 0x004f640601007387 */ /* 0x000fe80000100800 */
[----:B------:R1:W-:Y:S01]  /*11d590*/  LDGSTS.E [R3+0xc280], [R4.64], P1 ;  /* 0x0c28000004037fae */ /* 0x0003e20008921844 */
[----:B------:R-:W-:Y:S01]  /*11d5a0*/  IMAD.X R7, R7, 0x1, R2, P2 ;  /* 0x0000000107077824 */ /* 0x000fe200010e0602 */
[----:B-1----:R-:W-:-:S03]  /*11d5b0*/  MOV R4, R6 ;  /* 0x0000000600047202 */ /* 0x002fc60000000f00 */
[----:B------:R-:W-:Y:S01]  /*11d5c0*/  IMAD.MOV.U32 R5, RZ, RZ, R7 ;  /* 0x000000ffff057224 */ /* 0x000fe200078e0007 */
[----:B------:R1:W-:Y:S01]  /*11d5d0*/  STL [R1+0x4f60], R7 ;  /* 0x004f600701007387 */ /* 0x0003e20000100800 */
[----:B------:R-:W-:-:S03]  /*11d5e0*/  IMAD.X R11, R11, 0x1, R2, P3 ;  /* 0x000000010b0b7824 */ /* 0x000fc600018e0602 */
[----:B------:R-:W-:Y:S04]  /*11d5f0*/  STL [R1+0x4f6c], R10 ;  /* 0x004f6c0a01007387 */ /* 0x000fe80000100800 */
[----:B------:R1:W-:Y:S04]  /*11d600*/  LDGSTS.E [R3+0xca00], [R4.64], P0 ;  /* 0x0ca0000004037fae */ /* 0x0003e80008121844 */
[----:B-1----:R-:W2:Y:S04]  /*11d610*/  LDL.LU.64 R6, [R1+0x4050] ;  /* 0x0040500001067983 */ /* 0x002ea80000300a00 */
[----:B------:R1:W-:Y:S01]  /*11d620*/  STL [R1+0x4f68], R11 ;  /* 0x004f680b01007387 */ /* 0x0003e20000100800 */
[----:B------:R-:W-:Y:S01]  /*11d630*/  IMAD.MOV.U32 R4, RZ, RZ, R10 ;  /* 0x000000ffff047224 */ /* 0x000fe200078e000a */
[----:B------:R-:W-:-:S02]  /*11d640*/  MOV R5, R11 ;  /* 0x0000000b00057202 */ /* 0x000fc40000000f00 */
[----:B-1----:R-:W2:Y:S01]  /*11d650*/  LDL.LU.64 R10, [R1+0x4048] ;  /* 0x00404800010a7983 */ /* 0x002ea20000300a00 */
[----:B------:R-:W-:-:S03]  /*11d660*/  IADD3 R20, P2, R20, R252, RZ ;  /* 0x000000fc14147210 */ /* 0x000fc60007f5e0ff */
[----:B------:R-:W2:Y:S01]  /*11d670*/  LDL.LU.64 R14, [R1+0x3380] ;  /* 0x00338000010e7983 */ /* 0x000ea20000300a00 */
[----:B------:R-:W-:-:S03]  /*11d680*/  IADD3 R16, P3, R16, R252, RZ ;  /* 0x000000fc10107210 */ /* 0x000fc60007f7e0ff */
[----:B------:R-:W2:Y:S01]  /*11d690*/  LDL.LU.64 R18, [R1+0x3378] ;  /* 0x0033780001127983 */ /* 0x000ea20000300a00 */
[----:B------:R-:W-:-:S03]  /*11d6a0*/  IMAD.X R21, R21, 0x1, R2, P2 ;  /* 0x0000000115157824 */ /* 0x000fc600010e0602 */
[----:B------:R-:W-:Y:S04]  /*11d6b0*/  STL [R1+0x4fd4], R20 ;  /* 0x004fd41401007387 */ /* 0x000fe80000100800 */
[----:B------:R1:W-:Y:S04]  /*11d6c0*/  STL [R1+0x4fd0], R21 ;  /* 0x004fd01501007387 */ /* 0x0003e80000100800 */
[----:B------:R-:W-:Y:S04]  /*11d6d0*/  STL [R1+0x4fdc], R16 ;  /* 0x004fdc1001007387 */ /* 0x000fe80000100800 */
[----:B------:R-:W2:Y:S04]  /*11d6e0*/  LDL.LU.64 R22, [R1+0x32c0] ;  /* 0x0032c00001167983 */ /* 0x000ea80000300a00 */
[----:B------:R1:W-:Y:S01]  /*11d6f0*/  LDGSTS.E [R3+0xca80], [R4.64], P1 ;  /* 0x0ca8000004037fae */ /* 0x0003e20008921844 */
[----:B------:R-:W-:-:S05]  /*11d700*/  IMAD.X R17, R17, 0x1, R2, P3 ;  /* 0x0000000111117824 */ /* 0x000fca00018e0602 */
[----:B------:R2:W-:Y:S04]  /*11d710*/  STL [R1+0x4fd8], R17 ;  /* 0x004fd81101007387 */ /* 0x0005e80000100800 */
[----:B------:R-:W2:Y:S04]  /*11d720*/  LDL.LU.64 R26, [R1+0x32b8] ;  /* 0x0032b800011a7983 */ /* 0x000ea80000300a00 */
[----:B------:R-:W2:Y:S01]  /*11d730*/  LDL.LU.64 R28, [R1+0x3210] ;  /* 0x00321000011c7983 */ /* 0x000ea20000300a00 */
[----:B-1----:R-:W-:Y:S01]  /*11d740*/  MOV R4, R20 ;  /* 0x0000001400047202 */ /* 0x002fe20000000f00 */
[----:B------:R-:W-:-:S02]  /*11d750*/  IMAD.MOV.U32 R5, RZ, RZ, R21 ;  /* 0x000000ffff057224 */ /* 0x000fc400078e0015 */
[----:B------:R-:W2:Y:S04]  /*11d760*/  LDL.LU.64 R24, [R1+0x3208] ;  /* 0x0032080001187983 */ /* 0x000ea80000300a00 */
[----:B------:R1:W-:Y:S04]  /*11d770*/  LDGSTS.E [R3+0xd200], [R4.64], P0 ;  /* 0x0d20000004037fae */ /* 0x0003e80008121844 */
[----:B------:R-:W2:Y:S01]  /*11d780*/  LDL.LU.64 R20, [R1+0x3150] ;  /* 0x0031500001147983 */ /* 0x000ea20000300a00 */
[----:B-1----:R-:W-:Y:S01]  /*11d790*/  IMAD.MOV.U32 R4, RZ, RZ, R16 ;  /* 0x000000ffff047224 */ /* 0x002fe200078e0010 */
[----:B------:R-:W-:-:S05]  /*11d7a0*/  MOV R5, R17 ;  /* 0x0000001100057202 */ /* 0x000fca0000000f00 */
[----:B------:R1:W-:Y:S01]  /*11d7b0*/  LDGSTS.E [R3+0xd280], [R4.64], P1 ;  /* 0x0d28000004037fae */ /* 0x0003e20008921844 */
[----:B----4-:R-:W-:-:S04]  /*11d7c0*/  IADD3 R12, P2, R12, R252, RZ ;  /* 0x000000fc0c0c7210 */ /* 0x010fc80007f5e0ff */
[----:B-1----:R-:W-:Y:S01]  /*11d7d0*/  MOV R4, R12 ;  /* 0x0000000c00047202 */ /* 0x002fe20000000f00 */
[----:B------:R-:W-:Y:S01]  /*11d7e0*/  STL [R1+0x5044], R12 ;  /* 0x0050440c01007387 */ /* 0x000fe20000100800 */
[----:B------:R-:W-:Y:S01]  /*11d7f0*/  IADD3 R8, P3, R8, R252, RZ ;  /* 0x000000fc08087210 */ /* 0x000fe20007f7e0ff */
[----:B---3--:R-:W-:-:S04]  /*11d800*/  IMAD.X R13, R13, 0x1, R2, P2 ;  /* 0x000000010d0d7824 */ /* 0x008fc800010e0602 */
[----:B------:R-:W-:Y:S01]  /*11d810*/  IMAD.MOV.U32 R5, RZ, RZ, R13 ;  /* 0x000000ffff057224 */ /* 0x000fe200078e000d */
[----:B------:R1:W-:Y:S01]  /*11d820*/  STL [R1+0x5040], R13 ;  /* 0x0050400d01007387 */ /* 0x0003e20000100800 */
[----:B--2---:R-:W-:-:S03]  /*11d830*/  IMAD.X R9, R9, 0x1, R2, P3 ;  /* 0x0000000109097824 */ /* 0x004fc600018e0602 */
[----:B------:R-:W-:Y:S04]  /*11d840*/  STL [R1+0x504c], R8 ;  /* 0x00504c0801007387 */ /* 0x000fe80000100800 */
[----:B------:R-:W2:Y:S04]  /*11d850*/  LDL.LU.64 R16, [R1+0x3148] ;  /* 0x0031480001107983 */ /* 0x000ea80000300a00 */
[----:B------:R3:W-:Y:S04]  /*11d860*/  LDGSTS.E [R3+0xda00], [R4.64], P0 ;  /* 0x0da0000004037fae */ /* 0x0007e80008121844 */
[----:B------:R4:W-:Y:S04]  /*11d870*/  STL [R1+0x5048], R9 ;  /* 0x0050480901007387 */ /* 0x0009e80000100800 */
[----:B-1----:R-:W2:Y:S01]  /*11d880*/  LDL.LU.64 R12, [R1+0x30b0] ;  /* 0x0030b000010c7983 */ /* 0x002ea20000300a00 */
[----:B---3--:R-:W-:Y:S01]  /*11d890*/  IMAD.MOV.U32 R4, RZ, RZ, R8 ;  /* 0x000000ffff047224 */ /* 0x008fe200078e0008 */
[----:B------:R-:W-:-:S02]  /*11d8a0*/  MOV R5, R9 ;  /* 0x0000000900057202 */ /* 0x000fc40000000f00 */
[----:B----4-:R-:W3:Y:S04]  /*11d8b0*/  LDL.LU.64 R8, [R1+0x30a8] ;  /* 0x0030a80001087983 */ /* 0x010ee80000300a00 */
[----:B------:R1:W-:Y:S02]  /*11d8c0*/  LDGSTS.E [R3+0xda80], [R4.64], P1 ;  /* 0x0da8000004037fae */ /* 0x0003e40008921844 */
[----:B-1----:R-:W-:-:S05]  /*11d8d0*/  IADD3 R5, P2, R6, R252, RZ ;  /* 0x000000fc06057210 */ /* 0x002fca0007f5e0ff */
[----:B------:R-:W-:Y:S01]  /*11d8e0*/  IMAD.X R4, R7, 0x1, R2, P2 ;  /* 0x0000000107047824 */ /* 0x000fe200010e0602 */
[----:B------:R-:W-:-:S05]  /*11d8f0*/  IADD3 R7, P2, R10, R252, RZ ;  /* 0x000000fc0a077210 */ /* 0x000fca0007f5e0ff */
[----:B------:R-:W-:Y:S01]  /*11d900*/  IMAD.X R6, R11, 0x1, R2, P2 ;  /* 0x000000010b067824 */ /* 0x000fe200010e0602 */
[----:B------:R-:W-:Y:S01]  /*11d910*/  IADD3 R123, P2, R14, R252, RZ ;  /* 0x000000fc0e7b7210 */ /* 0x000fe20007f5e0ff */
[----:B------:R-:W3:Y:S03]  /*11d920*/  LDL.LU.64 R10, [R1+0x3e10] ;  /* 0x003e1000010a7983 */ /* 0x000ee60000300a00 */
[----:B------:R-:W-:Y:S02]  /*11d930*/  IADD3.X R122, R15, R2, RZ, P2, !PT ;  /* 0x000000020f7a7210 */ /* 0x000fe400017fe4ff */
[----:B------:R-:W3:Y:S01]  /*11d940*/  LDL.LU.64 R14, [R1+0x3e08] ;  /* 0x003e0800010e7983 */ /* 0x000ee20000300a00 */
[----:B------:R-:W-:-:S05]  /*11d950*/  IADD3 R125, P2, R18, R252, RZ ;  /* 0x000000fc127d7210 */ /* 0x000fca0007f5e0ff */
[----:B------:R-:W-:Y:S02]  /*11d960*/  IMAD.X R124, R19, 0x1, R2, P2 ;  /* 0x00000001137c7824 */ /* 0x000fe400010e0602 */
[----:B------:R-:W3:Y:S01]  /*11d970*/  LDL.LU.64 R18, [R1+0x3390] ;  /* 0x0033900001127983 */ /* 0x000ee20000300a00 */
[----:B------:R-:W-:-:S05]  /*11d980*/  IADD3 R171, P2, R22, R252, RZ ;  /* 0x000000fc16ab7210 */ /* 0x000fca0007f5e0ff */
[----:B------:R-:W-:Y:S02]  /*11d990*/  IMAD.X R170, R23, 0x1, R2, P2 ;  /* 0x0000000117aa7824 */ /* 0x000fe400010e0602 */
[----:B------:R-:W3:Y:S01]  /*11d9a0*/  LDL.LU.64 R22, [R1+0x3388] ;  /* 0x0033880001167983 */ /* 0x000ee20000300a00 */
[----:B------:R-:W-:-:S04]  /*11d9b0*/  IADD3 R173, P2, R26, R252, RZ ;  /* 0x000000fc1aad7210 */ /* 0x000fc80007f5e0ff */
[----:B------:R-:W-:Y:S02]  /*11d9c0*/  IADD3.X R172, R27, R2, RZ, P2, !PT ;  /* 0x000000021bac7210 */ /* 0x000fe400017fe4ff */
[----:B------:R-:W3:Y:S04]  /*11d9d0*/  LDL.LU.64 R26, [R1+0x32d0] ;  /* 0x0032d000011a7983 */ /* 0x000ee80000300a00 */
[----:B------:R-:W3:Y:S01]  /*11d9e0*/  LDL.LU.64 R30, [R1+0x32c8] ;  /* 0x0032c800011e7983 */ /* 0x000ee20000300a00 */
[----:B------:R-:W-:-:S03]  /*11d9f0*/  IADD3 R219, P2, R28, R252, RZ ;  /* 0x000000fc1cdb7210 */ /* 0x000fc60007f5e0ff */
[----:B------:R-:W3:Y:S02]  /*11da00*/  LDL.LU.64 R32, [R1+0x3220] ;  /* 0x0032200001207983 */ /* 0x000ee40000300a00 */
[----:B------:R-:W-:Y:S01]  /*11da10*/  IMAD.X R218, R29, 0x1, R2, P2 ;  /* 0x000000011dda7824 */ /* 0x000fe200010e0602 */
[----:B------:R-:W-:-:S05]  /*11da20*/  IADD3 R221, P2, R24, R252, RZ ;  /* 0x000000fc18dd7210 */ /* 0x000fca0007f5e0ff */
[----:B------:R-:W-:Y:S01]  /*11da30*/  IMAD.X R220, R25, 0x1, R2, P2 ;  /* 0x0000000119dc7824 */ /* 0x000fe200010e0602 */
[----:B------:R-:W-:-:S04]  /*11da40*/  IADD3 R24, P2, R20, R252, RZ ;  /* 0x000000fc14187210 */ /* 0x000fc80007f5e0ff */
[----:B------:R-:W-:Y:S01]  /*11da50*/  IADD3.X R21, R21, R2, RZ, P2, !PT ;  /* 0x0000000215157210 */ /* 0x000fe200017fe4ff */
[----:B------:R1:W-:Y:S04]  /*11da60*/  STL [R1+0x48c], R24 ;  /* 0x00048c1801007387 */ /* 0x0003e80000100800 */
[----:B------:R-:W3:Y:S04]  /*11da70*/  LDL.LU.64 R28, [R1+0x3218] ;  /* 0x00321800011c7983 */ /* 0x000ee80000300a00 */
[----:B------:R-:W-:Y:S01]  /*11da80*/  STL [R1+0x488], R21 ;  /* 0x0004881501007387 */ /* 0x000fe20000100800 */
[----:B--2---:R-:W-:-:S05]  /*11da90*/  IADD3 R20, P2, R16, R252, RZ ;  /* 0x000000fc10147210 */ /* 0x004fca0007f5e0ff */
[----:B------:R2:W-:Y:S01]  /*11daa0*/  STL [R1+0x4d4], R20 ;  /* 0x0004d41401007387 */ /* 0x0005e20000100800 */
[----:B------:R-:W-:-:S03]  /*11dab0*/  IMAD.X R17, R17, 0x1, R2, P2 ;  /* 0x0000000111117824 */ /* 0x000fc600010e0602 */
[----:B-1----:R-:W4:Y:S01]  /*11dac0*/  LDL.LU.64 R24, [R1+0x3170] ;  /* 0x0031700001187983 */ /* 0x002f220000300a00 */
[----:B------:R-:W-:-:S03]  /*11dad0*/  IADD3 R16, P2, R12, R252, RZ ;  /* 0x000000fc0c107210 */ /* 0x000fc60007f5e0ff */
[----:B------:R-:W-:Y:S04]  /*11dae0*/  STL [R1+0x4d0], R17 ;  /* 0x0004d01101007387 */ /* 0x000fe80000100800 */
[----:B--2---:R-:W2:Y:S01]  /*11daf0*/  LDL.LU.64 R20, [R1+0x3168] ;  /* 0x0031680001147983 */ /* 0x004ea20000300a00 */
[----:B------:R-:W-:Y:S01]  /*11db00*/  IMAD.X R13, R13, 0x1, R2, P2 ;  /* 0x000000010d0d7824 */ /* 0x000fe200010e0602 */
[----:B---3--:R-:W-:Y:S02]  /*11db10*/  IADD3 R12, P2, R8, R252, RZ ;  /* 0x000000fc080c7210 */ /* 0x008fe40007f5e0ff */
[----:B------:R1:W-:Y:S02]  /*11db20*/  STL [R1+0x61c], R16 ;  /* 0x00061c1001007387 */ /* 0x0003e40000100800 */
[----:B------:R-:W-:-:S02]  /*11db30*/  IADD3.X R8, R9, R2, RZ, P2, !PT ;  /* 0x0000000209087210 */ /* 0x000fc400017fe4ff */
[----:B------:R-:W-:Y:S04]  /*11db40*/  STL [R1+0x618], R13 ;  /* 0x0006180d01007387 */ /* 0x000fe80000100800 */
[----:B-1----:R-:W3:Y:S04]  /*11db50*/  LDL.LU.64 R16, [R1+0x30c0] ;  /* 0x0030c00001107983 */ /* 0x002ee80000300a00 */
[----:B------:R1:W-:Y:S04]  /*11db60*/  STL [R1+0x624], R12 ;  /* 0x0006240c01007387 */ /* 0x0003e80000100800 */
[----:B------:R1:W-:Y:S04]  /*11db70*/  STL [R1+0x620], R8 ;  /* 0x0006200801007387 */ /* 0x0003e80000100800 */
[----:B-1----:R-:W3:Y:S01]  /*11db80*/  LDL.LU.64 R12, [R1+0x30b8] ;  /* 0x0030b800010c7983 */ /* 0x002ee20000300a00 */
[----:B------:R-:W-:-:S05]  /*11db90*/  IADD3 R9, P2, R10, R252, RZ ;  /* 0x000000fc0a097210 */ /* 0x000fca0007f5e0ff */
[----:B------:R-:W-:Y:S01]  /*11dba0*/  IMAD.X R8, R11, 0x1, R2, P2 ;  /* 0x000000010b087824 */ /* 0x000fe200010e0602 */
[----:B------:R-:W-:-:S05]  /*11dbb0*/  IADD3 R11, P2, R14, R252, RZ ;  /* 0x000000fc0e0b7210 */ /* 0x000fca0007f5e0ff */
[----:B------:R-:W-:Y:S02]  /*11dbc0*/  IMAD.X R10, R15, 0x1, R2, P2 ;  /* 0x000000010f0a7824 */ /* 0x000fe400010e0602 */
[----:B------:R-:W3:Y:S01]  /*11dbd0*/  LDL.LU.64 R14, [R1+0x3e00] ;  /* 0x003e0000010e7983 */ /* 0x000ee20000300a00 */
[----:B------:R-:W-:-:S04]  /*11dbe0*/  IADD3 R127, P2, R18, R252, RZ ;  /* 0x000000fc127f7210 */ /* 0x000fc80007f5e0ff */
[----:B------:R-:W-:Y:S02]  /*11dbf0*/  IADD3.X R126, R19, R2, RZ, P2, !PT ;  /* 0x00000002137e7210 */ /* 0x000fe400017fe4ff */
[----:B------:R-:W3:Y:S01]  /*11dc00*/  LDL.LU.64 R18, [R1+0x3df8] ;  /* 0x003df80001127983 */ /* 0x000ee20000300a00 */
[----:B------:R-:W-:-:S05]  /*11dc10*/  IADD3 R129, P2, R22, R252, RZ ;  /* 0x000000fc16817210 */ /* 0x000fca0007f5e0ff */
[----:B------:R-:W-:Y:S02]  /*11dc20*/  IMAD.X R128, R23, 0x1, R2, P2 ;  /* 0x0000000117807824 */ /* 0x000fe400010e0602 */
[----:B------:R-:W3:Y:S01]  /*11dc30*/  LDL.LU.64 R22, [R1+0x33a0] ;  /* 0x0033a00001167983 */ /* 0x000ee20000300a00 */
[----:B------:R-:W-:-:S05]  /*11dc40*/  IADD3 R175, P2, R26, R252, RZ ;  /* 0x000000fc1aaf7210 */ /* 0x000fca0007f5e0ff */
[----:B------:R-:W-:Y:S01]  /*11dc50*/  IMAD.X R174, R27, 0x1, R2, P2 ;  /* 0x000000011bae7824 */ /* 0x000fe200010e0602 */
[----:B------:R-:W-:Y:S01]  /*11dc60*/  IADD3 R177, P2, R30, R252, RZ ;  /* 0x000000fc1eb17210 */ /* 0x000fe20007f5e0ff */
[----:B------:R-:W3:Y:S03]  /*11dc70*/  LDL.LU.64 R26, [R1+0x3398] ;  /* 0x00339800011a7983 */ /* 0x000ee60000300a00 */
        /* <DEDUP_REMOVED lines=8> */
[----:B----4-:R-:W-:-:S04]  /*11dd00*/  IADD3 R28, P2, R24, R252, RZ ;  /* 0x000000fc181c7210 */ /* 0x010fc80007f5e0ff */
[----:B------:R-:W-:Y:S01]  /*11dd10*/  IADD3.X R25, R25, R2, RZ, P2, !PT ;  /* 0x0000000219197210 */ /* 0x000fe200017fe4ff */
[----:B------:R1:W-:Y:S01]  /*11dd20*/  STL [R1+0x4dc], R28 ;  /* 0x0004dc1c01007387 */ /* 0x0003e20000100800 */
[----:B--2---:R-:W-:-:S03]  /*11dd30*/  IADD3 R24, P2, R20, R252, RZ ;  /* 0x000000fc14187210 */ /* 0x004fc60007f5e0ff */
[----:B------:R-:W2:Y:S04]  /*11dd40*/  LDL.LU.64 R32, [R1+0x3228] ;  /* 0x0032280001207983 */ /* 0x000ea80000300a00 */
[----:B------:R-:W-:Y:S01]  /*11dd50*/  STL [R1+0x4d8], R25 ;  /* 0x0004d81901007387 */ /* 0x000fe20000100800 */
[----:B------:R-:W-:-:S03]  /*11dd60*/  IMAD.X R21, R21, 0x1, R2, P2 ;  /* 0x0000000115157824 */ /* 0x000fc600010e0602 */
[----:B------:R4:W-:Y:S04]  /*11dd70*/  STL [R1+0x504], R24 ;  /* 0x0005041801007387 */ /* 0x0009e80000100800 */
[----:B-1----:R-:W2:Y:S01]  /*11dd80*/  LDL.LU.64 R28, [R1+0x3180] ;  /* 0x00318000011c7983 */ /* 0x002ea20000300a00 */
[----:B---3--:R-:W-:-:S03]  /*11dd90*/  IADD3 R20, P2, R16, R252, RZ ;  /* 0x000000fc10147210 */ /* 0x008fc60007f5e0ff */
[----:B------:R-:W-:Y:S02]  /*11dda0*/  STL [R1+0x500], R21 ;  /* 0x0005001501007387 */ /* 0x000fe40000100800 */
[----:B------:R-:W-:Y:S02]  /*11ddb0*/  IMAD.X R17, R17, 0x1, R2, P2 ;  /* 0x0000000111117824 */ /* 0x000fe400010e0602 */
[----:B----4-:R-:W3:Y:S04]  /*11ddc0*/  LDL.LU.64 R24, [R1+0x3178] ;  /* 0x0031780001187983 */ /* 0x010ee80000300a00 */
[----:B------:R1:W-:Y:S01]  /*11ddd0*/  STL [R1+0x62c], R20 ;  /* 0x00062c1401007387 */ /* 0x0003e20000100800 */
[----:B------:R-:W-:-:S03]  /*11dde0*/  IADD3 R16, P2, R12, R252, RZ ;  /* 0x000000fc0c107210 */ /* 0x000fc60007f5e0ff */
[----:B------:R-:W-:Y:S01]  /*11ddf0*/  STL [R1+0x628], R17 ;  /* 0x0006281101007387 */ /* 0x000fe20000100800 */
[----:B------:R-:W-:-:S03]  /*11de00*/  IADD3.X R12, R13, R2, RZ, P2, !PT ;  /* 0x000000020d0c7210 */ /* 0x000fc600017fe4ff */
[----:B-1----:R-:W4:Y:S04]  /*11de10*/  LDL.LU.64 R20, [R1+0x30d0] ;  /* 0x0030d00001147983 */ /* 0x002f280000300a00 */
[----:B------:R1:W-:Y:S04]  /*11de20*/  STL [R1+0x634], R16 ;  /* 0x0006341001007387 */ /* 0x0003e80000100800 */
[----:B------:R1:W-:Y:S04]  /*11de30*/  STL [R1+0x630], R12 ;  /* 0x0006300c01007387 */ /* 0x0003e80000100800 */
[----:B-1----:R-:W4:Y:S01]  /*11de40*/  LDL.LU.64 R16, [R1+0x30c8] ;  /* 0x0030c80001107983 */ /* 0x002f220000300a00 */
[----:B------:R-:W-:-:S05]  /*11de50*/  IADD3 R13, P2, R14, R252, RZ ;  /* 0x000000fc0e0d7210 */ /* 0x000fca0007f5e0ff */
[----:B------:R-:W-:Y:S01]  /*11de60*/  IMAD.X R12, R15, 0x1, R2, P2 ;  /* 0x000000010f0c7824 */ /* 0x000fe200010e0602 */
[----:B------:R-:W-:-:S05]  /*11de70*/  IADD3 R15, P2, R18, R252, RZ ;  /* 0x000000fc120f7210 */ /* 0x000fca0007f5e0ff */
[----:B------:R-:W-:Y:S02]  /*11de80*/  IMAD.X R14, R19, 0x1, R2, P2 ;  /* 0x00000001130e7824 */ /* 0x000fe400010e0602 */
[----:B------:R-:W4:Y:S01]  /*11de90*/  LDL.LU.64 R18, [R1+0x3df0] ;  /* 0x003df00001127983 */ /* 0x000f220000300a00 */
[----:B------:R-:W-:-:S04]  /*11dea0*/  IADD3 R131, P2, R22, R252, RZ ;  /* 0x000000fc16837210 */ /* 0x000fc80007f5e0ff */
[----:B------:R-:W-:Y:S02]  /*11deb0*/  IADD3.X R130, R23, R2, RZ, P2, !PT ;  /* 0x0000000217827210 */ /* 0x000fe400017fe4ff */
[----:B------:R-:W4:Y:S01]  /*11dec0*/  LDL.LU.64 R22, [R1+0x3de8] ;  /* 0x003de80001167983 */ /* 0x000f220000300a00 */
[----:B------:R-:W-:-:S05]  /*11ded0*/  IADD3 R133, P2, R26, R252, RZ ;  /* 0x000000fc1a857210 */ /* 0x000fca0007f5e0ff */
[--C-:B------:R-:W-:Y:S01]  /*11dee0*/  IMAD.X R132, R27, 0x1, R2.reuse, P2 ;  /* 0x000000011b847824 */ /* 0x100fe200010e0602 */
[-C--:B------:R-:W-:Y:S01]  /*11def0*/  IADD3 R179, P2, R30, R252.reuse, RZ ;  /* 0x000000fc1eb37210 */ /* 0x080fe20007f5e0ff */
[----:B------:R-:W4:Y:S04]  /*11df00*/  LDL.LU.64 R26, [R1+0x33b0] ;  /* 0x0033b000011a7983 */ /* 0x000f280000300a00 */
[----:B------:R-:W-:Y:S01]  /*11df10*/  IMAD.X R178, R31, 0x1, R2, P2 ;  /* 0x000000011fb27824 */ /* 0x000fe200010e0602 */
[----:B------:R-:W-:Y:S01]  /*11df20*/  IADD3 R181, P2, R34, R252, RZ ;  /* 0x000000fc22b57210 */ /* 0x000fe20007f5e0ff */
[----:B------:R-:W4:Y:S03]  /*11df30*/  LDL.LU.64 R30, [R1+0x33a8] ;  /* 0x0033a800011e7983 */ /* 0x000f260000300a00 */
[----:B------:R-:W-:-:S02]  /*11df40*/  IADD3.X R180, R35, R2, RZ, P2, !PT ;  /* 0x0000000223b47210 */ /* 0x000fc400017fe4ff */
[----:B------:R-:W4:Y:S04]  /*11df50*/  LDL.LU.64 R34, [R1+0x32f0] ;  /* 0x0032f00001227983 */ /* 0x000f280000300a00 */
[----:B------:R-:W4:Y:S01]  /*11df60*/  LDL.LU.64 R38, [R1+0x32e8] ;  /* 0x0032e80001267983 */ /* 0x000f220000300a00 */
[----:B------:R-:W-:-:S03]  /*11df70*/  IADD3 R227, P2, R36, R252, RZ ;  /* 0x000000fc24e37210 */ /* 0x000fc60007f5e0ff */
[----:B------:R-:W4:Y:S02]  /*11df80*/  LDL.LU.64 R40, [R1+0x3240] ;  /* 0x0032400001287983 */ /* 0x000f240000300a00 */
[----:B------:R-:W-:Y:S01]  /*11df90*/  IMAD.X R226, R37, 0x1, R2, P2 ;  /* 0x0000000125e27824 */ /* 0x000fe200010e0602 */
[----:B--2---:R-:W-:-:S05]  /*11dfa0*/  IADD3 R229, P2, R32, R252, RZ ;  /* 0x000000fc20e57210 */ /* 0x004fca0007f5e0ff */
[----:B------:R-:W-:Y:S01]  /*11dfb0*/  IMAD.X R228, R33, 0x1, R2, P2 ;  /* 0x0000000121e47824 */ /* 0x000fe200010e0602 */
[----:B------:R-:W-:-:S04]  /*11dfc0*/  IADD3 R32, P2, R28, R252, RZ ;  /* 0x000000fc1c207210 */ /* 0x000fc80007f5e0ff */
[----:B------:R-:W-:Y:S01]  /*11dfd0*/  IADD3.X R29, R29, R2, RZ, P2, !PT ;  /* 0x000000021d1d7210 */ /* 0x000fe200017fe4ff */
[----:B------:R1:W-:Y:S01]  /*11dfe0*/  STL [R1+0x50c], R32 ;  /* 0x00050c2001007387 */ /* 0x0003e20000100800 */
[----:B---3--:R-:W-:-:S03]  /*11dff0*/  IADD3 R28, P2, R24, R252, RZ ;  /* 0x000000fc181c7210 */ /* 0x008fc60007f5e0ff */
[----:B------:R-:W2:Y:S04]  /*11e000*/  LDL.LU.64 R36, [R1+0x3238] ;  /* 0x0032380001247983 */ /* 0x000ea80000300a00 */
[----:B------:R-:W-:Y:S01]  /*11e010*/  STL [R1+0x508], R29 ;  /* 0x0005081d01007387 */ /* 0x000fe20000100800 */
[----:B------:R-:W-:-:S03]  /*11e020*/  IMAD.X R25, R25, 0x1, R2, P2 ;  /* 0x0000000119197824 */ /* 0x000fc600010e0602 */
[----:B------:R3:W-:Y:S04]  /*11e030*/  STL [R1+0x574], R28 ;  /* 0x0005741c01007387 */ /* 0x0007e80000100800 */
[----:B-1----:R-:W2:Y:S01]  /*11e040*/  LDL.LU.64 R32, [R1+0x3190] ;  /* 0x0031900001207983 */ /* 0x002ea20000300a00 */
[----:B----4-:R-:W-:-:S03]  /*11e050*/  IADD3 R24, P2, R20, R252, RZ ;  /* 0x000000fc14187210 */ /* 0x010fc60007f5e0ff */
[----:B------:R-:W-:Y:S02]  /*11e060*/  STL [R1+0x570], R25 ;  /* 0x0005701901007387 */ /* 0x000fe40000100800 */
[----:B------:R-:W-:Y:S02]  /*11e070*/  IMAD.X R21, R21, 0x1, R2, P2 ;  /* 0x0000000115157824 */ /* 0x000fe400010e0602 */
[----:B---3--:R-:W3:Y:S04]  /*11e080*/  LDL.LU.64 R28, [R1+0x3188] ;  /* 0x00318800011c7983 */ /* 0x008ee80000300a00 */
[----:B------:R1:W-:Y:S01]  /*11e090*/  STL [R1+0x63c], R24 ;  /* 0x00063c1801007387 */ /* 0x0003e20000100800 */
[----:B------:R-:W-:-:S03]  /*11e0a0*/  IADD3 R20, P2, R16, R252, RZ ;  /* 0x000000fc10147210 */ /* 0x000fc60007f5e0ff */
[----:B------:R-:W-:Y:S01]  /*11e0b0*/  STL [R1+0x638], R21 ;  /* 0x0006381501007387 */ /* 0x000fe20000100800 */
[----:B------:R-:W-:-:S03]  /*11e0c0*/  IADD3.X R16, R17, R2, RZ, P2, !PT ;  /* 0x0000000211107210 */ /* 0x000fc600017fe4ff */
[----:B-1----:R-:W4:Y:S04]  /*11e0d0*/  LDL.LU.64 R24, [R1+0x30e0] ;  /* 0x0030e00001187983 */ /* 0x002f280000300a00 */
[----:B------:R1:W-:Y:S01]  /*11e0e0*/  STL [R1+0x644], R20 ;  /* 0x0006441401007387 */ /* 0x0003e20000100800 */
[----:B------:R-:W-:-:S03]  /*11e0f0*/  IADD3 R17, P2, R18, R252, RZ ;  /* 0x000000fc12117210 */ /* 0x000fc60007f5e0ff */
[----:B------:R1:W-:Y:S04]  /*11e100*/  STL [R1+0x640], R16 ;  /* 0x0006401001007387 */ /* 0x0003e80000100800 */
[----:B-1----:R-:W4:Y:S01]  /*11e110*/  LDL.LU.64 R20, [R1+0x30d8] ;  /* 0x0030d80001147983 */ /* 0x002f220000300a00 */
        /* <DEDUP_REMOVED lines=34> */
[----:B------:R1:W-:Y:S04]  /*11e340*/  STL [R1+0x64c], R28 ;  /* 0x00064c1c01007387 */ /* 0x0003e80000100800 */
[----:B---3--:R-:W3:Y:S01]  /*11e350*/  LDL.LU.64 R32, [R1+0x3198] ;  /* 0x0031980001207983 */ /* 0x008ee20000300a00 */
[----:B------:R-:W-:-:S03]  /*11e360*/  IADD3 R24, P2, R20, R252, RZ ;  /* 0x000000fc14187210 */ /* 0x000fc60007f5e0ff */
[----:B------:R-:W-:Y:S01]  /*11e370*/  STL [R1+0x648], R25 ;  /* 0x0006481901007387 */ /* 0x000fe20000100800 */
[----:B------:R-:W-:-:S03]  /*11e380*/  IADD3.X R20, R21, R2, RZ, P2, !PT ;  /* 0x0000000215147210 */ /* 0x000fc600017fe4ff */
[----:B------:R4:W-:Y:S04]  /*11e390*/  STL [R1+0x654], R24 ;  /* 0x0006541801007387 */ /* 0x0009e80000100800 */
[----:B-1----:R-:W3:Y:S01]  /*11e3a0*/  LDL.LU.64 R28, [R1+0x30f0] ;  /* 0x0030f000011c7983 */ /* 0x002ee20000300a00 */
[----:B------:R-:W-:-:S03]  /*11e3b0*/  IADD3 R21, P2, R22, R252, RZ ;  /* 0x000000fc16157210 */ /* 0x000fc60007f5e0ff */
[----:B------:R1:W-:Y:S04]  /*11e3c0*/  STL [R1+0x650], R20 ;  /* 0x0006501401007387 */ /* 0x0003e80000100800 */
[----:B----4-:R-:W4:Y:S01]  /*11e3d0*/  LDL.LU.64 R24, [R1+0x30e8] ;  /* 0x0030e80001187983 */ /* 0x010f220000300a00 */
[----:B-1----:R-:W-:Y:S01]  /*11e3e0*/  IMAD.X R20, R23, 0x1, R2, P2 ;  /* 0x0000000117147824 */ /* 0x002fe200010e0602 */
        /* <DEDUP_REMOVED lines=23> */
[----:B------:R1:W-:Y:S04]  /*11e560*/  STL [R1+0x59c], R40 ;  /* 0x00059c2801007387 */ /* 0x0003e80000100800 */
[----:B------:R-:W2:Y:S01]  /*11e570*/  LDL.LU.64 R44, [R1+0x3258] ;  /* 0x00325800012c7983 */ /* 0x000ea20000300a00 */
[----:B---3--:R-:W-:-:S03]  /*11e580*/  IADD3 R36, P2, R32, R252, RZ ;  /* 0x000000fc20247210 */ /* 0x008fc60007f5e0ff */
[----:B------:R-:W-:Y:S02]  /*11e590*/  STL [R1+0x598], R37 ;  /* 0x0005982501007387 */ /* 0x000fe40000100800 */
[----:B------:R-:W-:Y:S02]  /*11e5a0*/  IMAD.X R33, R33, 0x1, R2, P2 ;  /* 0x0000000121217824 */ /* 0x000fe400010e0602 */
[----:B------:R3:W-:Y:S04]  /*11e5b0*/  STL [R1+0x5a4], R36 ;  /* 0x0005a42401007387 */ /* 0x0007e80000100800 */
[----:B-1----:R-:W2:Y:S01]  /*11e5c0*/  LDL.LU.64 R40, [R1+0x31b0] ;  /* 0x0031b00001287983 */ /* 0x002ea20000300a00 */
[----:B------:R-:W-:-:S03]  /*11e5d0*/  IADD3 R32, P2, R28, R252, RZ ;  /* 0x000000fc1c207210 */ /* 0x000fc60007f5e0ff */
[----:B------:R-:W-:Y:S02]  /*11e5e0*/  STL [R1+0x5a0], R33 ;  /* 0x0005a02101007387 */ /* 0x000fe40000100800 */
[----:B------:R-:W-:Y:S02]  /*11e5f0*/  IMAD.X R29, R29, 0x1, R2, P2 ;  /* 0x000000011d1d7824 */ /* 0x000fe400010e0602 */
[----:B------:R1:W-:Y:S01]  /*11e600*/  STL [R1+0x65c], R32 ;  /* 0x00065c2001007387 */ /* 0x0003e20000100800 */
[----:B----4-:R-:W-:-:S03]  /*11e610*/  IADD3 R28, P2, R24, R252, RZ ;  /* 0x000000fc181c7210 */ /* 0x010fc60007f5e0ff */
[----:B---3--:R-:W3:Y:S04]  /*11e620*/  LDL.LU.64 R36, [R1+0x31a8] ;  /* 0x0031a80001247983 */ /* 0x008ee80000300a00 */
        /* <DEDUP_REMOVED lines=9> */
[----:B------:R-:W-:Y:S01]  /*11e6c0*/  IMAD.X R26, R31, 0x1, R2, P2 ;  /* 0x000000011f1a7824 */ /* 0x000fe200010e0602 */
[----:B------:R-:W-:Y:S01]  /*11e6d0*/  IADD3 R143, P2, R34, R252, RZ ;  /* 0x000000fc228f7210 */ /* 0x000fe20007f5e0ff */
[----:B------:R-:W4:Y:S03]  /*11e6e0*/  LDL.LU.64 R30, [R1+0x3dc0] ;  /* 0x003dc000011e7983 */ /* 0x000f260000300a00 */
        /* <DEDUP_REMOVED lines=12> */
[----:B------:R-:W-:-:S05]  /*11e7b0*/  IADD3 R243, P2, R48, R252, RZ ;  /* 0x000000fc30f37210 */ /* 0x000fca0007f5e0ff */
[----:B------:R-:W-:Y:S01]  /*11e7c0*/  IMAD.X R242, R49, 0x1, R2, P2 ;  /* 0x0000000131f27824 */ /* 0x000fe200010e0602 */
[----:B--2---:R-:W-:-:S05]  /*11e7d0*/  IADD3 R48, P2, R44, R252, RZ ;  /* 0x000000fc2c307210 */ /* 0x004fca0007f5e0ff */
[----:B------:R1:W-:Y:S01]  /*11e7e0*/  STL [R1+0x64], R48 ;  /* 0x0000643001007387 */ /* 0x0003e20000100800 */
[----:B------:R-:W-:-:S03]  /*11e7f0*/  IMAD.X R45, R45, 0x1, R2, P2 ;  /* 0x000000012d2d7824 */ /* 0x000fc600010e0602 */
[----:B------:R-:W2:Y:S01]  /*11e800*/  LDL.LU.64 R52, [R1+0x3270] ;  /* 0x0032700001347983 */ /* 0x000ea20000300a00 */
[----:B------:R-:W-:-:S03]  /*11e810*/  IADD3 R44, P2, R40, R252, RZ ;  /* 0x000000fc282c7210 */ /* 0x000fc60007f5e0ff */
[----:B------:R-:W-:Y:S01]  /*11e820*/  STL [R1+0x60], R45 ;  /* 0x0000602d01007387 */ /* 0x000fe20000100800 */
[----:B------:R-:W-:-:S03]  /*11e830*/  IADD3.X R41, R41, R2, RZ, P2, !PT ;  /* 0x0000000229297210 */ /* 0x000fc600017fe4ff */
[----:B-1----:R-:W2:Y:S01]  /*11e840*/  LDL.LU.64 R48, [R1+0x3268] ;  /* 0x0032680001307983 */ /* 0x002ea20000300a00 */
[----:B---3--:R-:W-:-:S03]  /*11e850*/  IADD3 R40, P2, R36, R252, RZ ;  /* 0x000000fc24287210 */ /* 0x008fc60007f5e0ff */
[----:B------:R1:W-:Y:S04]  /*11e860*/  STL [R1+0x5ac], R44 ;  /* 0x0005ac2c01007387 */ /* 0x0003e80000100800 */
[----:B------:R-:W-:Y:S01]  /*11e870*/  STL [R1+0x5a8], R41 ;  /* 0x0005a82901007387 */ /* 0x000fe20000100800 */
[----:B------:R-:W-:-:S03]  /*11e880*/  IMAD.X R37, R37, 0x1, R2, P2 ;  /* 0x0000000125257824 */ /* 0x000fc600010e0602 */
[----:B------:R3:W-:Y:S01]  /*11e890*/  STL [R1+0x5b4], R40 ;  /* 0x0005b42801007387 */ /* 0x0007e20000100800 */
[----:B------:R-:W-:-:S03]  /*11e8a0*/  IADD3 R36, P2, R32, R252, RZ ;  /* 0x000000fc20247210 */ /* 0x000fc60007f5e0ff */
[----:B-1----:R-:W2:Y:S04]  /*11e8b0*/  LDL.LU.64 R44, [R1+0x31c0] ;  /* 0x0031c000012c7983 */ /* 0x002ea80000300a00 */
[----:B------:R-:W-:Y:S01]  /*11e8c0*/  STL [R1+0x5b0], R37 ;  /* 0x0005b02501007387 */ /* 0x000fe20000100800 */
[----:B------:R-:W-:Y:S01]  /*11e8d0*/  IMAD.X R33, R33, 0x1, R2, P2 ;  /* 0x0000000121217824 */ /* 0x000fe200010e0602 */
[----:B----4-:R-:W-:Y:S02]  /*11e8e0*/  IADD3 R32, P2, R28, R252, RZ ;  /* 0x000000fc1c207210 */ /* 0x010fe40007f5e0ff */
[----:B------:R1:W-:Y:S04]  /*11e8f0*/  STL [R1+0x66c], R36 ;  /* 0x00066c2401007387 */ /* 0x0003e80000100800 */
[----:B---3--:R-:W3:Y:S04]  /*11e900*/  LDL.LU.64 R40, [R1+0x31b8] ;  /* 0x0031b80001287983 */ /* 0x008ee80000300a00 */
[----:B------:R-:W-:Y:S01]  /*11e910*/  STL [R1+0x668], R33 ;  /* 0x0006682101007387 */ /* 0x000fe20000100800 */
[----:B------:R-:W-:-:S03]  /*11e920*/  IADD3.X R28, R29, R2, RZ, P2, !PT ;  /* 0x000000021d1c7210 */ /* 0x000fc600017fe4ff */
[----:B------:R4:W-:Y:S01]  /*11e930*/  STL [R1+0x674], R32 ;  /* 0x0006742001007387 */ /* 0x0009e20000100800 */
[----:B------:R-:W-:-:S03]  /*11e940*/  IADD3 R29, P2, R30, R252, RZ ;  /* 0x000000fc1e1d7210 */ /* 0x000fc60007f5e0ff */
[----:B-1----:R-:W3:Y:S04]  /*11e950*/  LDL.LU.64 R36, [R1+0x3110] ;  /* 0x0031100001247983 */ /* 0x002ee80000300a00 */
        /* <DEDUP_REMOVED lines=17> */
[----:B------:R-:W4:Y:S01]  /*11ea70*/  LDL.LU.64 R50, [R1+0x3330] ;  /* 0x0033300001327983 */ /* 0x000f220000300a00 */
[----:B--2---:R-:W-:-:S05]  /*11ea80*/  IADD3 R54, P2, R52, R252, RZ ;  /* 0x000000fc34367210 */ /* 0x004fca0007f5e0ff */
[----:B------:R-:W-:Y:S01]  /*11ea90*/  IMAD.X R53, R53, 0x1, R2, P2 ;  /* 0x0000000135357824 */ /* 0x000fe200010e0602 */
[----:B------:R1:W-:Y:S01]  /*11eaa0*/  STL [R1+0x6c], R54 ;  /* 0x00006c3601007387 */ /* 0x0003e20000100800 */
[----:B------:R-:W-:-:S03]  /*11eab0*/  IADD3 R52, P2, R48, R252, RZ ;  /* 0x000000fc30347210 */ /* 0x000fc60007f5e0ff */
[----:B------:R-:W2:Y:S04]  /*11eac0*/  LDL.LU.64 R56, [R1+0x3328] ;  /* 0x0033280001387983 */ /* 0x000ea80000300a00 */
[----:B------:R-:W-:Y:S01]  /*11ead0*/  STL [R1+0x68], R53 ;  /* 0x0000683501007387 */ /* 0x000fe20000100800 */
[----:B------:R-:W-:-:S03]  /*11eae0*/  IMAD.X R49, R49, 0x1, R2, P2 ;  /* 0x0000000131317824 */ /* 0x000fc600010e0602 */
[----:B------:R1:W-:Y:S04]  /*11eaf0*/  STL [R1+0x74], R52 ;  /* 0x0000743401007387 */ /* 0x0003e80000100800 */
[----:B-1----:R-:W2:Y:S04]  /*11eb00*/  LDL.LU.64 R54, [R1+0x3280] ;  /* 0x0032800001367983 */ /* 0x002ea80000300a00 */
[----:B------:R-:W-:Y:S01]  /*11eb10*/  STL [R1+0x70], R49 ;  /* 0x0000703101007387 */ /* 0x000fe20000100800 */
[----:B------:R-:W-:-:S03]  /*11eb20*/  IADD3 R48, P2, R44, R252, RZ ;  /* 0x000000fc2c307210 */ /* 0x000fc60007f5e0ff */
[----:B------:R-:W2:Y:S01]  /*11eb30*/  LDL.LU.64 R52, [R1+0x3278] ;  /* 0x0032780001347983 */ /* 0x000ea20000300a00 */
[----:B------:R-:W-:-:S03]  /*11eb40*/  IADD3.X R45, R45, R2, RZ, P2, !PT ;  /* 0x000000022d2d7210 */ /* 0x000fc600017fe4ff */
[----:B------:R1:W-:Y:S01]  /*11eb50*/  STL [R1+0x5bc], R48 ;  /* 0x0005bc3001007387 */ /* 0x0003e20000100800 */
[----:B---3--:R-:W-:-:S03]  /*11eb60*/  IADD3 R44, P2, R40, R252, RZ ;  /* 0x000000fc282c7210 */ /* 0x008fc60007f5e0ff */
[----:B------:R-:W-:Y:S02]  /*11eb70*/  STL [R1+0x5b8], R45 ;  /* 0x0005b82d01007387 */ /* 0x000fe40000100800 */
[----:B------:R-:W-:Y:S02]  /*11eb80*/  IMAD.X R41, R41, 0x1, R2, P2 ;  /* 0x0000000129297824 */ /* 0x000fe400010e0602 */
[----:B------:R3:W-:Y:S04]  /*11eb90*/  STL [R1+0x5c4], R44 ;  /* 0x0005c42c01007387 */ /* 0x0007e80000100800 */
[----:B-1----:R-:W2:Y:S01]  /*11eba0*/  LDL.LU.64 R48, [R1+0x31d0] ;  /* 0x0031d00001307983 */ /* 0x002ea20000300a00 */
[----:B------:R-:W-:-:S03]  /*11ebb0*/  IADD3 R40, P2, R36, R252, RZ ;  /* 0x000000fc24287210 */ /* 0x000fc60007f5e0ff */
[----:B------:R-:W-:Y:S04]  /*11ebc0*/  STL [R1+0x5c0], R41 ;  /* 0x0005c02901007387 */ /* 0x000fe80000100800 */
[----:B------:R1:W-:Y:S01]  /*11ebd0*/  STL [R1+0x67c], R40 ;  /* 0x00067c2801007387 */ /* 0x0003e20000100800 */
[----:B------:R-:W-:-:S03]  /*11ebe0*/  IMAD.X R37, R37, 0x1, R2, P2 ;  /* 0x0000000125257824 */ /* 0x000fc600010e0602 */
[----:B---3--:R-:W3:Y:S01]  /*11ebf0*/  LDL.LU.64 R44, [R1+0x31c8] ;  /* 0x0031c800012c7983 */ /* 0x008ee20000300a00 */
[----:B----4-:R-:W-:-:S03]  /*11ec00*/  IADD3 R36, P2, R32, R252, RZ ;  /* 0x000000fc20247210 */ /* 0x010fc60007f5e0ff */
        /* <DEDUP_REMOVED lines=18> */
[----:B------:R-:W-:Y:S02]  /*11ed30*/  IMAD.X R198, R51, 0x1, R2, P2 ;  /* 0x0000000133c67824 */ /* 0x000fe400010e0602 */
[----:B------:R-:W4:Y:S04]  /*11ed40*/  LDL.LU.64 R50, [R1+0x33f8] ;  /* 0x0033f80001327983 */ /* 0x000f280000300a00 */
[----:B------:R-:W4:Y:S01]  /*11ed50*/  LDL.LU.64 R60, [R1+0x3340] ;  /* 0x00334000013c7983 */ /* 0x000f220000300a00 */
[----:B--2---:R-:W-:-:S04]  /*11ed60*/  IADD3 R201, P2, R56, R252, RZ ;  /* 0x000000fc38c97210 */ /* 0x004fc80007f5e0ff */
[----:B------:R-:W-:Y:S02]  /*11ed70*/  IADD3.X R200, R57, R2, RZ, P2, !PT ;  /* 0x0000000239c87210 */ /* 0x000fe400017fe4ff */
[----:B------:R-:W-:-:S05]  /*11ed80*/  IADD3 R56, P2, R54, R252, RZ ;  /* 0x000000fc36387210 */ /* 0x000fca0007f5e0ff */
        /* <DEDUP_REMOVED lines=14> */
[----:B------:R-:W-:Y:S04]  /*11ee70*/  STL [R1+0x5c8], R49 ;  /* 0x0005c83101007387 */ /* 0x000fe80000100800 */
[----:B------:R3:W-:Y:S01]  /*11ee80*/  STL [R1+0x5e4], R48 ;  /* 0x0005e43001007387 */ /* 0x0007e20000100800 */
[----:B------:R-:W-:-:S03]  /*11ee90*/  IMAD.X R45, R45, 0x1, R2, P2 ;  /* 0x000000012d2d7824 */ /* 0x000fc600010e0602 */
[----:B-1----:R-:W2:Y:S01]  /*11eea0*/  LDL.LU.64 R52, [R1+0x31e0] ;  /* 0x0031e00001347983 */ /* 0x002ea20000300a00 */
[----:B------:R-:W-:-:S03]  /*11eeb0*/  IADD3 R44, P2, R40, R252, RZ ;  /* 0x000000fc282c7210 */ /* 0x000fc60007f5e0ff */
[----:B------:R-:W-:Y:S02]  /*11eec0*/  STL [R1+0x5e0], R45 ;  /* 0x0005e02d01007387 */ /* 0x000fe40000100800 */
[----:B------:R-:W-:Y:S02]  /*11eed0*/  IMAD.X R41, R41, 0x1, R2, P2 ;  /* 0x0000000129297824 */ /* 0x000fe400010e0602 */
[----:B------:R1:W-:Y:S01]  /*11eee0*/  STL [R1+0x68c], R44 ;  /* 0x00068c2c01007387 */ /* 0x0003e20000100800 */
[----:B----4-:R-:W-:-:S03]  /*11eef0*/  IADD3 R40, P2, R36, R252, RZ ;  /* 0x000000fc24287210 */ /* 0x010fc60007f5e0ff */
[----:B---3--:R-:W3:Y:S01]  /*11ef00*/  LDL.LU.64 R48, [R1+0x31d8] ;  /* 0x0031d80001307983 */ /* 0x008ee20000300a00 */
[----:B------:R-:W-:-:S03]  /*11ef10*/  IADD3.X R36, R37, R2, RZ, P2, !PT ;  /* 0x0000000225247210 */ /* 0x000fc600017fe4ff */
[----:B------:R-:W-:Y:S04]  /*11ef20*/  STL [R1+0x688], R41 ;  /* 0x0006882901007387 */ /* 0x000fe80000100800 */
        /* <DEDUP_REMOVED lines=13> */
[----:B------:R-:W-:Y:S02]  /*11f000*/  IMAD.X R156, R51, 0x1, R2, P2 ;  /* 0x00000001339c7824 */ /* 0x000fe400010e0602 */
[----:B------:R-:W4:Y:S04]  /*11f010*/  LDL.LU.64 R50, [R1+0x3410] ;  /* 0x0034100001327983 */ /* 0x000f280000300a00 */
[----:B------:R-:W4:Y:S01]  /*11f020*/  LDL.LU.64 R64, [R1+0x3408] ;  /* 0x0034080001407983 */ /* 0x000f220000300a00 */
[----:B------:R-:W-:-:S03]  /*11f030*/  IADD3 R203, P2, R60, R252, RZ ;  /* 0x000000fc3ccb7210 */ /* 0x000fc60007f5e0ff */
[----:B------:R-:W4:Y:S02]  /*11f040*/  LDL.LU.64 R62, [R1+0x3350] ;  /* 0x00335000013e7983 */ /* 0x000f240000300a00 */
[----:B------:R-:W-:Y:S01]  /*11f050*/  IMAD.X R202, R61, 0x1, R2, P2 ;  /* 0x000000013dca7824 */ /* 0x000fe200010e0602 */
[----:B--2---:R-:W-:-:S04]  /*11f060*/  IADD3 R205, P2, R58, R252, RZ ;  /* 0x000000fc3acd7210 */ /* 0x004fc80007f5e0ff */
[----:B------:R-:W-:Y:S02]  /*11f070*/  IADD3.X R204, R59, R2, RZ, P2, !PT ;  /* 0x000000023bcc7210 */ /* 0x000fe400017fe4ff */
[----:B------:R-:W-:-:S05]  /*11f080*/  IADD3 R58, P2, R56, R252, RZ ;  /* 0x000000fc383a7210 */ /* 0x000fca0007f5e0ff */
[----:B------:R-:W-:Y:S01]  /*11f090*/  IMAD.X R57, R57, 0x1, R2, P2 ;  /* 0x0000000139397824 */ /* 0x000fe200010e0602 */
[----:B------:R1:W-:Y:S01]  /*11f0a0*/  STL [R1+0x8c], R58 ;  /* 0x00008c3a01007387 */ /* 0x0003e20000100800 */
[----:B------:R-:W-:-:S03]  /*11f0b0*/  IADD3 R56, P2, R54, R252, RZ ;  /* 0x000000fc36387210 */ /* 0x000fc60007f5e0ff */
[----:B------:R-:W2:Y:S02]  /*11f0c0*/  LDL.LU.64 R60, [R1+0x3348] ;  /* 0x00334800013c7983 */ /* 0x000ea40000300a00 */
[----:B------:R-:W-:Y:S02]  /*11f0d0*/  IMAD.X R54, R55, 0x1, R2, P2 ;  /* 0x0000000137367824 */ /* 0x000fe400010e0602 */
[----:B------:R-:W-:Y:S04]  /*11f0e0*/  STL [R1+0x88], R57 ;  /* 0x0000883901007387 */ /* 0x000fe80000100800 */
[----:B------:R-:W-:Y:S04]  /*11f0f0*/  STL [R1+0x94], R56 ;  /* 0x0000943801007387 */ /* 0x000fe80000100800 */
[----:B-1----:R-:W2:Y:S01]  /*11f100*/  LDL.LU.64 R58, [R1+0x32a0] ;  /* 0x0032a000013a7983 */ /* 0x002ea20000300a00 */
[----:B------:R-:W-:-:S03]  /*11f110*/  IADD3 R55, P2, R52, R252, RZ ;  /* 0x000000fc34377210 */ /* 0x000fc60007f5e0ff */
[----:B------:R1:W-:Y:S02]  /*11f120*/  STL [R1+0x90], R54 ;  /* 0x0000903601007387 */ /* 0x0003e40000100800 */
[----:B-1----:R-:W-:Y:S02]  /*11f130*/  IADD3.X R54, R53, R2, RZ, P2, !PT ;  /* 0x0000000235367210 */ /* 0x002fe400017fe4ff */
[----:B------:R-:W2:Y:S01]  /*11f140*/  LDL.LU.64 R52, [R1+0x3298] ;  /* 0x0032980001347983 */ /* 0x000ea20000300a00 */
[----:B---3--:R-:W-:-:S03]  /*11f150*/  IADD3 R56, P2, R48, R252, RZ ;  /* 0x000000fc30387210 */ /* 0x008fc60007f5e0ff */
[----:B------:R-:W-:Y:S04]  /*11f160*/  STL [R1+0x5ec], R55 ;  /* 0x0005ec3701007387 */ /* 0x000fe80000100800 */
[----:B------:R1:W-:Y:S01]  /*11f170*/  STL [R1+0x5e8], R54 ;  /* 0x0005e83601007387 */ /* 0x0003e20000100800 */
[--C-:B------:R-:W-:Y:S01]  /*11f180*/  IMAD.X R49, R49, 0x1, R2.reuse, P2 ;  /* 0x0000000131317824 */ /* 0x100fe200010e0602 */
[-C--:B------:R-:W-:Y:S02]  /*11f190*/  IADD3 R48, P2, R44, R252.reuse, RZ ;  /* 0x000000fc2c307210 */ /* 0x080fe40007f5e0ff */
[----:B-1----:R-:W3:Y:S03]  /*11f1a0*/  LDL.LU.64 R54, [R1+0x31f0] ;  /* 0x0031f00001367983 */ /* 0x002ee60000300a00 */
[----:B------:R-:W-:Y:S01]  /*11f1b0*/  IMAD.X R45, R45, 0x1, R2, P2 ;  /* 0x000000012d2d7824 */ /* 0x000fe200010e0602 */
[----:B------:R1:W-:Y:S01]  /*11f1c0*/  STL [R1+0x5f4], R56 ;  /* 0x0005f43801007387 */ /* 0x0003e20000100800 */
[----:B----4-:R-:W-:-:S03]  /*11f1d0*/  IADD3 R44, P2, R40, R252, RZ ;  /* 0x000000fc282c7210 */ /* 0x010fc60007f5e0ff */
[----:B------:R-:W-:Y:S01]  /*11f1e0*/  STL [R1+0x5f0], R49 ;  /* 0x0005f03101007387 */ /* 0x000fe20000100800 */
[----:B------:R-:W-:-:S03]  /*11f1f0*/  IADD3.X R40, R41, R2, RZ, P2, !PT ;  /* 0x0000000229287210 */ /* 0x000fc600017fe4ff */
[----:B-1----:R-:W4:Y:S04]  /*11f200*/  LDL.LU.64 R56, [R1+0x31e8] ;  /* 0x0031e80001387983 */ /* 0x002f280000300a00 */
[----:B------:R1:W-:Y:S01]  /*11f210*/  STL [R1+0x69c], R48 ;  /* 0x00069c3001007387 */ /* 0x0003e20000100800 */
[----:B------:R-:W-:-:S03]  /*11f220*/  IADD3 R41, P2, R42, R252, RZ ;  /* 0x000000fc2a297210 */ /* 0x000fc60007f5e0ff */
[----:B------:R-:W-:Y:S04]  /*11f230*/  STL [R1+0x698], R45 ;  /* 0x0006982d01007387 */ /* 0x000fe80000100800 */
[----:B-1----:R-:W4:Y:S04]  /*11f240*/  LDL.LU.64 R48, [R1+0x3140] ;  /* 0x0031400001307983 */ /* 0x002f280000300a00 */
[----:B------:R1:W-:Y:S04]  /*11f250*/  STL [R1+0x6a4], R44 ;  /* 0x0006a42c01007387 */ /* 0x0003e80000100800 */
[----:B------:R1:W-:Y:S04]  /*11f260*/  STL [R1+0x6a0], R40 ;  /* 0x0006a02801007387 */ /* 0x0003e80000100800 */
[----:B-1----:R-:W4:Y:S01]  /*11f270*/  LDL.LU.64 R44, [R1+0x3138] ;  /* 0x00313800012c7983 */ /* 0x002f220000300a00 */
[----:B------:R-:W-:Y:S01]  /*11f280*/  IMAD.X R40, R43, 0x1, R2, P2 ;  /* 0x000000012b287824 */ /* 0x000fe200010e0602 */
        /* <DEDUP_REMOVED lines=9> */
[----:B------:R-:W4:Y:S04]  /*11f320*/  LDL.LU.64 R66, [R1+0x3418] ;  /* 0x0034180001427983 */ /* 0x000f280000300a00 */
[----:B------:R-:W4:Y:S01]  /*11f330*/  LDL.LU.64 R68, [R1+0x3360] ;  /* 0x0033600001447983 */ /* 0x000f220000300a00 */
[----:B------:R-:W-:-:S05]  /*11f340*/  IADD3 R207, P2, R62, R252, RZ ;  /* 0x000000fc3ecf7210 */ /* 0x000fca0007f5e0ff */
[----:B------:R-:W-:Y:S01]  /*11f350*/  IMAD.X R206, R63, 0x1, R2, P2 ;  /* 0x000000013fce7824 */ /* 0x000fe200010e0602 */
[----:B--2---:R-:W-:-:S04]  /*11f360*/  IADD3 R209, P2, R60, R252, RZ ;  /* 0x000000fc3cd17210 */ /* 0x004fc80007f5e0ff */
[----:B------:R-:W-:Y:S02]  /*11f370*/  IADD3.X R208, R61, R2, RZ, P2, !PT ;  /* 0x000000023dd07210 */ /* 0x000fe400017fe4ff */
[----:B------:R-:W-:-:S05]  /*11f380*/  IADD3 R60, P2, R58, R252, RZ ;  /* 0x000000fc3a3c7210 */ /* 0x000fca0007f5e0ff */
[----:B------:R-:W-:Y:S01]  /*11f390*/  IMAD.X R59, R59, 0x1, R2, P2 ;  /* 0x000000013b3b7824 */ /* 0x000fe200010e0602 */
[----:B------:R-:W-:Y:S04]  /*11f3a0*/  STL [R1+0x9c], R60 ;  /* 0x00009c3c01007387 */ /* 0x000fe80000100800 */
[----:B------:R-:W2:Y:S04]  /*11f3b0*/  LDL.LU.64 R62, [R1+0x3358] ;  /* 0x00335800013e7983 */ /* 0x000ea80000300a00 */
[----:B------:R1:W-:Y:S01]  /*11f3c0*/  STL [R1+0x98], R59 ;  /* 0x0000983b01007387 */ /* 0x0003e20000100800 */
[----:B------:R-:W-:-:S05]  /*11f3d0*/  IADD3 R58, P2, R52, R252, RZ ;  /* 0x000000fc343a7210 */ /* 0x000fca0007f5e0ff */
[----:B-1----:R-:W-:Y:S01]  /*11f3e0*/  IMAD.X R59, R53, 0x1, R2, P2 ;  /* 0x00000001353b7824 */ /* 0x002fe200010e0602 */
[----:B------:R3:W-:Y:S04]  /*11f3f0*/  STL [R1+0xa4], R58 ;  /* 0x0000a43a01007387 */ /* 0x0007e80000100800 */
[----:B------:R-:W2:Y:S04]  /*11f400*/  LDL.LU.64 R52, [R1+0x32b0] ;  /* 0x0032b00001347983 */ /* 0x000ea80000300a00 */
[----:B------:R1:W-:Y:S01]  /*11f410*/  STL [R1+0xa0], R59 ;  /* 0x0000a03b01007387 */ /* 0x0003e20000100800 */
[----:B---3--:R-:W-:-:S05]  /*11f420*/  IADD3 R58, P2, R54, R252, RZ ;  /* 0x000000fc363a7210 */ /* 0x008fca0007f5e0ff */
[----:B------:R4:W-:Y:S01]  /*11f430*/  STL [R1+0x5fc], R58 ;  /* 0x0005fc3a01007387 */ /* 0x0009e20000100800 */
[----:B-1----:R-:W-:-:S03]  /*11f440*/  IADD3.X R59, R55, R2, RZ, P2, !PT ;  /* 0x00000002373b7210 */ /* 0x002fc600017fe4ff */
[----:B------:R-:W3:Y:S01]  /*11f450*/  LDL.LU.64 R54, [R1+0x32a8] ;  /* 0x0032a80001367983 */ /* 0x000ee20000300a00 */
[----:B----4-:R-:W-:-:S03]  /*11f460*/  IADD3 R58, P2, R56, R252, RZ ;  /* 0x000000fc383a7210 */ /* 0x010fc60007f5e0ff */
[----:B------:R1:W-:Y:S04]  /*11f470*/  STL [R1+0x5f8], R59 ;  /* 0x0005f83b01007387 */ /* 0x0003e80000100800 */
[----:B------:R4:W-:Y:S01]  /*11f480*/  STL [R1+0x604], R58 ;  /* 0x0006043a01007387 */ /* 0x0009e20000100800 */
[----:B-1----:R-:W-:-:S03]  /*11f490*/  IMAD.X R59, R57, 0x1, R2, P2 ;  /* 0x00000001393b7824 */ /* 0x002fc600010e0602 */
[----:B------:R-:W3:Y:S01]  /*11f4a0*/  LDL.LU.64 R56, [R1+0x3200] ;  /* 0x0032000001387983 */ /* 0x000ee20000300a00 */
[----:B----4-:R-:W-:-:S03]  /*11f4b0*/  IADD3 R58, P2, R48, R252, RZ ;  /* 0x000000fc303a7210 */ /* 0x010fc60007f5e0ff */
[----:B------:R-:W-:Y:S02]  /*11f4c0*/  STL [R1+0x600], R59 ;  /* 0x0006003b01007387 */ /* 0x000fe40000100800 */
[----:B------:R-:W-:Y:S02]  /*11f4d0*/  IMAD.X R49, R49, 0x1, R2, P2 ;  /* 0x0000000131317824 */ /* 0x000fe400010e0602 */
[----:B------:R1:W-:Y:S01]  /*11f4e0*/  STL [R1+0x6ac], R58 ;  /* 0x0006ac3a01007387 */ /* 0x0003e20000100800 */
[----:B------:R-:W-:-:S03]  /*11f4f0*/  IADD3 R48, P2, R44, R252, RZ ;  /* 0x000000fc2c307210 */ /* 0x000fc60007f5e0ff */
[----:B-1----:R-:W4:Y:S01]  /*11f500*/  LDL.LU.64 R58, [R1+0x31f8] ;  /* 0x0031f800013a7983 */ /* 0x002f220000300a00 */
[----:B------:R-:W-:-:S03]  /*11f510*/  IADD3.X R44, R45, R2, RZ, P2, !PT ;  /* 0x000000022d2c7210 */ /* 0x000fc600017fe4ff */
[----:B------:R-:W-:Y:S04]  /*11f520*/  STL [R1+0x6a8], R49 ;  /* 0x0006a83101007387 */ /* 0x000fe80000100800 */
[----:B------:R1:W-:Y:S01]  /*11f530*/  STL [R1+0x6b4], R48 ;  /* 0x0006b43001007387 */ /* 0x0003e20000100800 */
[----:B------:R-:W-:-:S03]  /*11f540*/  IADD3 R45, P2, R46, R252, RZ ;  /* 0x000000fc2e2d7210 */ /* 0x000fc60007f5e0ff */
[----:B------:R-:W4:Y:S04]  /*11f550*/  LDL.LU.64 R60, [R1+0x3160] ;  /* 0x00316000013c7983 */ /* 0x000f280000300a00 */
[----:B------:R1:W-:Y:S04]  /*11f560*/  STL [R1+0x6b0], R44 ;  /* 0x0006b02c01007387 */ /* 0x0003e80000100800 */
[----:B-1----:R-:W4:Y:S01]  /*11f570*/  LDL.LU.64 R48, [R1+0x3158] ;  /* 0x0031580001307983 */ /* 0x002f220000300a00 */
[----:B------:R-:W-:Y:S01]  /*11f580*/  IMAD.X R44, R47, 0x1, R2, P2 ;  /* 0x000000012f2c7824 */ /* 0x000fe200010e0602 */
[----:B------:R-:W-:-:S05]  /*11f590*/  IADD3 R47, P2, R50, R252, RZ ;  /* 0x000000fc322f7210 */ /* 0x000fca0007f5e0ff */
[--C-:B------:R-:W-:Y:S01]  /*11f5a0*/  IMAD.X R46, R51, 0x1, R2.reuse, P2 ;  /* 0x00000001332e7824 */ /* 0x100fe200010e0602 */
[----:B------:R-:W-:Y:S01]  /*11f5b0*/  IADD3 R163, P2, R64, R252, RZ ;  /* 0x000000fc40a37210 */ /* 0x000fe20007f5e0ff */
[----:B------:R-:W4:Y:S03]  /*11f5c0*/  LDL.LU.64 R50, [R1+0x3d70] ;  /* 0x003d700001327983 */ /* 0x000f260000300a00 */
[----:B------:R-:W-:Y:S02]  /*11f5d0*/  IADD3.X R162, R65, R2, RZ, P2, !PT ;  /* 0x0000000241a27210 */ /* 0x000fe400017fe4ff */
[-C--:B------:R-:W-:Y:S01]  /*11f5e0*/  IADD3 R165, P2, R66, R252.reuse, RZ ;  /* 0x000000fc42a57210 */ /* 0x080fe20007f5e0ff */
[----:B------:R-:W4:Y:S04]  /*11f5f0*/  LDL.LU.64 R64, [R1+0x3d68] ;  /* 0x003d680001407983 */ /* 0x000f280000300a00 */
[--C-:B------:R-:W-:Y:S01]  /*11f600*/  IMAD.X R164, R67, 0x1, R2.reuse, P2 ;  /* 0x0000000143a47824 */ /* 0x100fe200010e0602 */
[----:B------:R-:W-:Y:S01]  /*11f610*/  IADD3 R211, P2, R68, R252, RZ ;  /* 0x000000fc44d37210 */ /* 0x000fe20007f5e0ff */
[----:B------:R-:W4:Y:S04]  /*11f620*/  LDL.LU.64 R66, [R1+0x3430] ;  /* 0x0034300001427983 */ /* 0x000f280000300a00 */
[----:B------:R-:W-:-:S02]  /*11f630*/  IMAD.X R210, R69, 0x1, R2, P2 ;  /* 0x0000000145d27824 */ /* 0x000fc400010e0602 */
[----:B------:R-:W4:Y:S04]  /*11f640*/  LDL.LU.64 R68, [R1+0x3428] ;  /* 0x0034280001447983 */ /* 0x000f280000300a00 */
[----:B------:R-:W4:Y:S01]  /*11f650*/  LDL.LU.64 R70, [R1+0x3370] ;  /* 0x0033700001467983 */ /* 0x000f220000300a00 */
[----:B--2---:R-:W-:-:S04]  /*11f660*/  IADD3 R213, P2, R62, R252, RZ ;  /* 0x000000fc3ed57210 */ /* 0x004fc80007f5e0ff */
[----:B------:R-:W-:Y:S02]  /*11f670*/  IADD3.X R212, R63, R2, RZ, P2, !PT ;  /* 0x000000023fd47210 */ /* 0x000fe400017fe4ff */
[----:B------:R-:W-:-:S05]  /*11f680*/  IADD3 R63, P2, R52, R252, RZ ;  /* 0x000000fc343f7210 */ /* 0x000fca0007f5e0ff */
[----:B------:R-:W-:Y:S02]  /*11f690*/  IMAD.X R62, R53, 0x1, R2, P2 ;  /* 0x00000001353e7824 */ /* 0x000fe400010e0602 */
[----:B------:R-:W2:Y:S04]  /*11f6a0*/  LDL.LU.64 R52, [R1+0x3368] ;  /* 0x0033680001347983 */ /* 0x000ea80000300a00 */
[----:B------:R3:W-:Y:S04]  /*11f6b0*/  STL [R1+0xac], R63 ;  /* 0x0000ac3f01007387 */ /* 0x0007e80000100800 */
[----:B------:R1:W-:Y:S01]  /*11f6c0*/  STL [R1+0xa8], R62 ;  /* 0x0000a83e01007387 */ /* 0x0003e20000100800 */
[----:B---3--:R-:W-:-:S05]  /*11f6d0*/  IADD3 R63, P2, R54, R252, RZ ;  /* 0x000000fc363f7210 */ /* 0x008fca0007f5e0ff */
[----:B-1----:R-:W-:Y:S02]  /*11f6e0*/  IMAD.X R62, R55, 0x1, R2, P2 ;  /* 0x00000001373e7824 */ /* 0x002fe400010e0602 */
[----:B------:R-:W3:Y:S04]  /*11f6f0*/  LDL.LU.64 R54, [R1+0x3d60] ;  /* 0x003d600001367983 */ /* 0x000ee80000300a00 */
[----:B------:R1:W-:Y:S04]  /*11f700*/  STL [R1+0x484], R63 ;  /* 0x0004843f01007387 */ /* 0x0003e80000100800 */
[----:B------:R1:W-:Y:S02]  /*11f710*/  STL [R1+0x480], R62 ;  /* 0x0004803e01007387 */ /* 0x0003e40000100800 */
[----:B-1----:R-:W-:-:S04]  /*11f720*/  IADD3 R63, P2, R56, R252, RZ ;  /* 0x000000fc383f7210 */ /* 0x002fc80007f5e0ff */
[----:B------:R-:W-:Y:S02]  /*11f730*/  IADD3.X R62, R57, R2, RZ, P2, !PT ;  /* 0x00000002393e7210 */ /* 0x000fe400017fe4ff */
[----:B------:R-:W3:Y:S04]  /*11f740*/  LDL.LU.64 R56, [R1+0x3d58] ;  /* 0x003d580001387983 */ /* 0x000ee80000300a00 */
[----:B------:R4:W-:Y:S04]  /*11f750*/  STL [R1+0x60c], R63 ;  /* 0x00060c3f01007387 */ /* 0x0009e80000100800 */
[----:B------:R1:W-:Y:S01]  /*11f760*/  STL [R1+0x608], R62 ;  /* 0x0006083e01007387 */ /* 0x0003e20000100800 */
[----:B----4-:R-:W-:-:S05]  /*11f770*/  IADD3 R63, P2, R58, R252, RZ ;  /* 0x000000fc3a3f7210 */ /* 0x010fca0007f5e0ff */
[--C-:B-1----:R-:W-:Y:S01]  /*11f780*/  IMAD.X R62, R59, 0x1, R2.reuse, P2 ;  /* 0x000000013b3e7824 */ /* 0x102fe200010e0602 */
[-C--:B------:R-:W-:Y:S01]  /*11f790*/  IADD3 R72, P2, R60, R252.reuse, RZ ;  /* 0x000000fc3c487210 */ /* 0x080fe20007f5e0ff */
[----:B------:R-:W4:Y:S04]  /*11f7a0*/  LDL.LU.64 R58, [R1+0x3d50] ;  /* 0x003d5000013a7983 */ /* 0x000f280000300a00 */
[----:B------:R1:W-:Y:S04]  /*11f7b0*/  STL [R1+0x614], R63 ;  /* 0x0006143f01007387 */ /* 0x0003e80000100800 */
[----:B------:R1:W-:Y:S02]  /*11f7c0*/  STL [R1+0x610], R62 ;  /* 0x0006103e01007387 */ /* 0x0003e40000100800 */
[----:B-1----:R-:W-:Y:S01]  /*11f7d0*/  IMAD.X R63, R61, 0x1, R2, P2 ;  /* 0x000000013d3f7824 */ /* 0x002fe200010e0602 */
[----:B------:R-:W-:Y:S01]  /*11f7e0*/  IADD3 R62, P2, R48, R252, RZ ;  /* 0x000000fc303e7210 */ /* 0x000fe20007f5e0ff */
[----:B------:R-:W-:Y:S03]  /*11f7f0*/  STL [R1+0x6bc], R72 ;  /* 0x0006bc4801007387 */ /* 0x000fe60000100800 */
[----:B------:R-:W-:Y:S01]  /*11f800*/  IADD3.X R48, R49, R2, RZ, P2, !PT ;  /* 0x0000000231307210 */ /* 0x000fe200017fe4ff */
[----:B------:R-:W4:Y:S01]  /*11f810*/  LDL.LU.64 R60, [R1+0x3d48] ;  /* 0x003d4800013c7983 */ /* 0x000f220000300a00 */
[----:B------:R-:W-:-:S03]  /*11f820*/  IADD3 R49, P2, R50, R252, RZ ;  /* 0x000000fc32317210 */ /* 0x000fc60007f5e0ff */
[----:B------:R-:W-:Y:S04]  /*11f830*/  STL [R1+0x6b8], R63 ;  /* 0x0006b83f01007387 */ /* 0x000fe80000100800 */
[----:B------:R1:W-:Y:S04]  /*11f840*/  STL [R1+0x6c4], R62 ;  /* 0x0006c43e01007387 */ /* 0x0003e80000100800 */
[----:B-1----:R-:W4:Y:S04]  /*11f850*/  LDL.LU.64 R62, [R1+0x3d40] ;  /* 0x003d4000013e7983 */ /* 0x002f280000300a00 */
[----:B------:R1:W-:Y:S02]  /*11f860*/  STL [R1+0x6c0], R48 ;  /* 0x0006c03001007387 */ /* 0x0003e40000100800 */
        /* <DEDUP_REMOVED lines=48> */
[----:B--2---:R-:W-:-:S04]  /*11fb70*/  IADD3 R217, P2, R52, R252, RZ ;  /* 0x000000fc34d97210 */ /* 0x004fc80007f5e0ff */
[----:B------:R-:W-:Y:S02]  /*11fb80*/  IADD3.X R216, R53, R2, RZ, P2, !PT ;  /* 0x0000000235d87210 */ /* 0x000fe400017fe4ff */
[----:B---3--:R-:W-:-:S05]  /*11fb90*/  IADD3 R53, P2, R54, R252, RZ ;  /* 0x000000fc36357210 */ /* 0x008fca0007f5e0ff */
[----:B------:R-:W-:Y:S01]  /*11fba0*/  IMAD.X R52, R55, 0x1, R2, P2 ;  /* 0x0000000137347824 */ /* 0x000fe200010e0602 */
[----:B------:R-:W-:-:S05]  /*11fbb0*/  IADD3 R55, P2, R56, R252, RZ ;  /* 0x000000fc38377210 */ /* 0x000fca0007f5e0ff */
[----:B------:R-:W-:Y:S01]  /*11fbc0*/  IMAD.X R54, R57, 0x1, R2, P2 ;  /* 0x0000000139367824 */ /* 0x000fe200010e0602 */
[----:B----4-:R-:W-:-:S04]  /*11fbd0*/  IADD3 R57, P2, R58, R252, RZ ;  /* 0x000000fc3a397210 */ /* 0x010fc80007f5e0ff */
        /* <DEDUP_REMOVED lines=63> */
[-C--:B------:R-:W-:Y:S02]  /*11ffd0*/  IADD3 R121, P2, R246, R252.reuse, RZ ;  /* 0x000000fcf6797210 */ /* 0x080fe40007f5e0ff */
[----:B------:R-:W-:-:S03]  /*11ffe0*/  IADD3 R236, P4, R236, R252, RZ ;  /* 0x000000fcecec7210 */ /* 0x000fc60007f9e0ff */
[----:B------:R-:W-:Y:S02]  /*11fff0*/  IMAD.X R120, R247, 0x1, R2, P2 ;  /* 0x00000001f7787824 */ /* 0x000fe400010e0602 */
[----:B------:R-:W2:Y:S04]  /*120000*/  LDL.LU R247, [R1+0x42d8] ;  /* 0x0042d80001f77983 */ /* 0x000ea80000300800 */
[----:B------:R-:W3:Y:S01]  /*120010*/  LDL.LU R237, [R1+0x4304] ;  /* 0x0043040001ed7983 */ /* 0x000ee20000300800 */
[----:B------:R-:W-:-:S03]  /*120020*/  IADD3 R239, P3, R239, R252, RZ ;  /* 0x000000fcefef7210 */ /* 0x000fc60007f7e0ff */
[----:B------:R1:W-:Y:S01]  /*120030*/  STL [R1+0x42cc], R236 ;  /* 0x0042ccec01007387 */ /* 0x0003e20000100800 */
[----:B------:R-:W-:-:S03]  /*120040*/  IADD3 R244, P6, R244, R252, RZ ;  /* 0x000000fcf4f47210 */ /* 0x000fc60007fde0ff */
[----:B-1----:R-:W4:Y:S04]  /*120050*/  LDL.LU R236, [R1+0x42e0] ;  /* 0x0042e00001ec7983 */ /* 0x002f280000300800 */
[----:B------:R1:W-:Y:S01]  /*120060*/  STL [R1+0x42d4], R239 ;  /* 0x0042d4ef01007387 */ /* 0x0003e20000100800 */
[----:B------:R-:W-:-:S03]  /*120070*/  IADD3 R245, P5, R245, R252, RZ ;  /* 0x000000fcf5f57210 */ /* 0x000fc60007fbe0ff */
[----:B-1----:R-:W4:Y:S04]  /*120080*/  LDL.LU R239, [R1+0x430c] ;  /* 0x00430c0001ef7983 */ /* 0x002f280000300800 */
[----:B------:R1:W-:Y:S04]  /*120090*/  STL [R1+0x42dc], R244 ;  /* 0x0042dcf401007387 */ /* 0x0003e80000100800 */
[----:B-1----:R-:W4:Y:S04]  /*1200a0*/  LDL.LU R244, [R1+0x42e8] ;  /* 0x0042e80001f47983 */ /* 0x002f280000300800 */
[----:B------:R1:W-:Y:S04]  /*1200b0*/  STL [R1+0x42e4], R245 ;  /* 0x0042e4f501007387 */ /* 0x0003e80000100800 */
[----:B-1----:R-:W4:Y:S01]  /*1200c0*/  LDL.LU R245, [R1+0x4314] ;  /* 0x0043140001f57983 */ /* 0x002f220000300800 */
[----:B------:R-:W-:-:S02]  /*1200d0*/  IADD3 R238, P2, R238, R252, RZ ;  /* 0x000000fceeee7210 */ /* 0x000fc40007f5e0ff */
[----:B------:R-:W-:Y:S01]  /*1200e0*/  IADD3.X R251, R251, R2, RZ, P4, !PT ;  /* 0x00000002fbfb7210 */ /* 0x000fe200027fe4ff */
[----:B------:R-:W4:Y:S01]  /*1200f0*/  LDL.LU R246, [R1+0x42f0] ;  /* 0x0042f00001f67983 */ /* 0x000f220000300800 */
[-C--:B------:R-:W-:Y:S01]  /*120100*/  IADD3 R250, P4, R250, R252.reuse, RZ ;  /* 0x000000fcfafa7210 */ /* 0x080fe20007f9e0ff */
[----:B------:R-:W-:Y:S02]  /*120110*/  IMAD.X R249, R249, 0x1, R2, P3 ;  /* 0x00000001f9f97824 */ /* 0x000fe400018e0602 */
[----:B------:R1:W-:Y:S01]  /*120120*/  STL [R1+0x42ec], R238 ;  /* 0x0042ecee01007387 */ /* 0x0003e20000100800 */
[----:B------:R-:W-:-:S03]  /*120130*/  IADD3 R248, P3, R248, R252, RZ ;  /* 0x000000fcf8f87210 */ /* 0x000fc60007f7e0ff */
[----:B-1----:R-:W4:Y:S04]  /*120140*/  LDL.LU R238, [R1+0x434c] ;  /* 0x00434c0001ee7983 */ /* 0x002f280000300800 */
[----:B------:R-:W-:Y:S04]  /*120150*/  STL [R1+0x42c8], R251 ;  /* 0x0042c8fb01007387 */ /* 0x000fe80000100800 */
[----:B------:R-:W-:Y:S04]  /*120160*/  STL [R1+0x42f4], R250 ;  /* 0x0042f4fa01007387 */ /* 0x000fe80000100800 */
[----:B------:R-:W-:Y:S01]  /*120170*/  STL [R1+0x42d0], R249 ;  /* 0x0042d0f901007387 */ /* 0x000fe20000100800 */
[----:B--2---:R-:W-:Y:S01]  /*120180*/  IMAD.X R247, R247, 0x1, R2, P6 ;  /* 0x00000001f7f77824 */ /* 0x004fe200030e0602 */
[----:B---3--:R-:W-:-:S05]  /*120190*/  IADD3 R237, P6, R237, R252, RZ ;  /* 0x000000fceded7210 */ /* 0x008fca0007fde0ff */
[----:B------:R1:W-:Y:S04]  /*1201a0*/  STL [R1+0x4304], R237 ;  /* 0x004304ed01007387 */ /* 0x0003e80000100800 */
[----:B------:R-:W-:Y:S01]  /*1201b0*/  STL [R1+0x42fc], R248 ;  /* 0x0042fcf801007387 */ /* 0x000fe20000100800 */
[----:B----4-:R-:W-:-:S03]  /*1201c0*/  IADD3.X R236, R236, R2, RZ, P5, !PT ;  /* 0x00000002ecec7210 */ /* 0x010fc60002ffe4ff */
[----:B-1----:R-:W2:Y:S04]  /*1201d0*/  LDL.LU R237, [R1+0x42f8] ;  /* 0x0042f80001ed7983 */ /* 0x002ea80000300800 */
[----:B------:R-:W-:Y:S04]  /*1201e0*/  STL [R1+0x42d8], R247 ;  /* 0x0042d8f701007387 */ /* 0x000fe80000100800 */
[----:B------:R1:W-:Y:S01]  /*1201f0*/  STL [R1+0x42e0], R236 ;  /* 0x0042e0ec01007387 */ /* 0x0003e20000100800 */
[----:B------:R-:W-:-:S03]  /*120200*/  IADD3 R239, P5, R239, R252, RZ ;  /* 0x000000fcefef7210 */ /* 0x000fc60007fbe0ff */
[----:B-1----:R-:W3:Y:S04]  /*120210*/  LDL.LU R236, [R1+0x4354] ;  /* 0x0043540001ec7983 */ /* 0x002ee80000300800 */
[----:B------:R1:W-:Y:S01]  /*120220*/  STL [R1+0x430c], R239 ;  /* 0x00430cef01007387 */ /* 0x0003e20000100800 */
[----:B------:R-:W-:-:S03]  /*120230*/  IMAD.X R244, R244, 0x1, R2, P2 ;  /* 0x00000001f4f47824 */ /* 0x000fc600010e0602 */
[----:B-1----:R-:W4:Y:S04]  /*120240*/  LDL.LU R239, [R1+0x4300] ;  /* 0x0043000001ef7983 */ /* 0x002f280000300800 */
[----:B------:R1:W-:Y:S01]  /*120250*/  STL [R1+0x42e8], R244 ;  /* 0x0042e8f401007387 */ /* 0x0003e20000100800 */
[----:B------:R-:W-:-:S03]  /*120260*/  IADD3 R245, P2, R245, R252, RZ ;  /* 0x000000fcf5f57210 */ /* 0x000fc60007f5e0ff */
[----:B-1----:R-:W4:Y:S04]  /*120270*/  LDL.LU R244, [R1+0x435c] ;  /* 0x00435c0001f47983 */ /* 0x002f280000300800 */
[----:B------:R1:W-:Y:S04]  /*120280*/  STL [R1+0x4314], R245 ;  /* 0x004314f501007387 */ /* 0x0003e80000100800 */
[----:B-1----:R-:W4:Y:S01]  /*120290*/  LDL.LU R245, [R1+0x4308] ;  /* 0x0043080001f57983 */ /* 0x002f220000300800 */
[----:B------:R-:W-:Y:S01]  /*1202a0*/  IMAD.X R246, R246, 0x1, R2, P4 ;  /* 0x00000001f6f67824 */ /* 0x000fe200020e0602 */
[----:B------:R-:W-:-:S02]  /*1202b0*/  IADD3 R238, P4, R238, R252, RZ ;  /* 0x000000fceeee7210 */ /* 0x000fc40007f9e0ff */
[----:B------:R-:W4:Y:S04]  /*1202c0*/  LDL.LU R251, [R1+0x4364] ;  /* 0x0043640001fb7983 */ /* 0x000f280000300800 */
[----:B------:R-:W4:Y:S04]  /*1202d0*/  LDL.LU R250, [R1+0x4310] ;  /* 0x0043100001fa7983 */ /* 0x000f280000300800 */
[----:B------:R-:W-:Y:S04]  /*1202e0*/  STL [R1+0x42f0], R246 ;  /* 0x0042f0f601007387 */ /* 0x000fe80000100800 */
[----:B------:R-:W4:Y:S04]  /*1202f0*/  LDL.LU R249, [R1+0x436c] ;  /* 0x00436c0001f97983 */ /* 0x000f280000300800 */
[----:B------:R1:W-:Y:S04]  /*120300*/  STL [R1+0x434c], R238 ;  /* 0x00434cee01007387 */ /* 0x0003e80000100800 */
[----:B------:R-:W4:Y:S04]  /*120310*/  LDL.LU R248, [R1+0x4348] ;  /* 0x0043480001f87983 */ /* 0x000f280000300800 */
[----:B------:R-:W4:Y:S04]  /*120320*/  LDL.LU R247, [R1+0x4374] ;  /* 0x0043740001f77983 */ /* 0x000f280000300800 */
[----:B-1----:R-:W4:Y:S01]  /*120330*/  LDL.LU R238, [R1+0x4350] ;  /* 0x0043500001ee7983 */ /* 0x002f220000300800 */
[----:B--2---:R-:W-:-:S05]  /*120340*/  IADD3.X R237, R237, R2, RZ, P3, !PT ;  /* 0x00000002eded7210 */ /* 0x004fca0001ffe4ff */
[----:B------:R1:W-:Y:S04]  /*120350*/  STL [R1+0x42f8], R237 ;  /* 0x0042f8ed01007387 */ /* 0x0003e80000100800 */
[----:B-1----:R-:W2:Y:S01]  /*120360*/  LDL.LU R237, [R1+0x437c] ;  /* 0x00437c0001ed7983 */ /* 0x002ea20000300800 */
[----:B---3--:R-:W-:-:S05]  /*120370*/  IADD3 R236, P3, R236, R252, RZ ;  /* 0x000000fcecec7210 */ /* 0x008fca0007f7e0ff */
[----:B------:R1:W-:Y:S01]  /*120380*/  STL [R1+0x4354], R236 ;  /* 0x004354ec01007387 */ /* 0x0003e20000100800 */
[----:B----4-:R-:W-:-:S03]  /*120390*/  IMAD.X R239, R239, 0x1, R2, P6 ;  /* 0x00000001efef7824 */ /* 0x010fc600030e0602 */
[----:B-1----:R-:W3:Y:S04]  /*1203a0*/  LDL.LU R236, [R1+0x4358] ;  /* 0x0043580001ec7983 */ /* 0x002ee80000300800 */
[----:B------:R1:W-:Y:S01]  /*1203b0*/  STL [R1+0x4300], R239 ;  /* 0x004300ef01007387 */ /* 0x0003e20000100800 */
[----:B------:R-:W-:-:S03]  /*1203c0*/  IADD3 R244, P6, R244, R252, RZ ;  /* 0x000000fcf4f47210 */ /* 0x000fc60007fde0ff */
[----:B-1----:R-:W4:Y:S04]  /*1203d0*/  LDL.LU R239, [R1+0x4384] ;  /* 0x0043840001ef7983 */ /* 0x002f280000300800 */
[----:B------:R1:W-:Y:S01]  /*1203e0*/  STL [R1+0x435c], R244 ;  /* 0x00435cf401007387 */ /* 0x0003e20000100800 */
[----:B------:R-:W-:-:S03]  /*1203f0*/  IMAD.X R245, R245, 0x1, R2, P5 ;  /* 0x00000001f5f57824 */ /* 0x000fc600028e0602 */
[----:B-1----:R-:W4:Y:S04]  /*120400*/  LDL.LU R244, [R1+0x4360] ;  /* 0x0043600001f47983 */ /* 0x002f280000300800 */
[----:B------:R-:W4:Y:S04]  /*120410*/  LDL.LU R246, [R1+0x438c] ;  /* 0x00438c0001f67983 */ /* 0x000f280000300800 */
[----:B------:R1:W-:Y:S04]  /*120420*/  STL [R1+0x4308], R245 ;  /* 0x004308f501007387 */ /* 0x0003e80000100800 */
[----:B-1----:R-:W4:Y:S01]  /*120430*/  LDL.LU R245, [R1+0x4368] ;  /* 0x0043680001f57983 */ /* 0x002f220000300800 */
[----:B------:R-:W-:-:S02]  /*120440*/  IADD3 R251, P5, R251, R252, RZ ;  /* 0x000000fcfbfb7210 */ /* 0x000fc40007fbe0ff */
[----:B------:R-:W-:Y:S02]  /*120450*/  IADD3.X R250, R250, R2, RZ, P2, !PT ;  /* 0x00000002fafa7210 */ /* 0x000fe400017fe4ff */
[----:B------:R-:W-:Y:S01]  /*120460*/  IADD3 R249, P2, R249, R252, RZ ;  /* 0x000000fcf9f97210 */ /* 0x000fe20007f5e0ff */
[--C-:B------:R-:W-:Y:S01]  /*120470*/  IMAD.X R248, R248, 0x1, R2.reuse, P4 ;  /* 0x00000001f8f87824 */ /* 0x100fe200020e0602 */
[----:B------:R-:W-:Y:S01]  /*120480*/  STL [R1+0x4364], R251 ;  /* 0x004364fb01007387 */ /* 0x000fe20000100800 */
[----:B------:R-:W-:-:S03]  /*120490*/  IMAD.X R238, R238, 0x1, R2, P3 ;  /* 0x00000001eeee7824 */ /* 0x000fc600018e0602 */
[----:B------:R-:W-:Y:S01]  /*1204a0*/  STL [R1+0x4310], R250 ;  /* 0x004310fa01007387 */ /* 0x000fe20000100800 */
[----:B------:R-:W-:-:S03]  /*1204b0*/  IADD3 R247, P4, R247, R252, RZ ;  /* 0x000000fcf7f77210 */ /* 0x000fc60007f9e0ff */
[----:B------:R-:W-:Y:S04]  /*1204c0*/  STL [R1+0x436c], R249 ;  /* 0x00436cf901007387 */ /* 0x000fe80000100800 */
[----:B------:R1:W-:Y:S04]  /*1204d0*/  STL [R1+0x4350], R238 ;  /* 0x004350ee01007387 */ /* 0x0003e80000100800 */
[----:B------:R-:W-:Y:S04]  /*1204e0*/  STL [R1+0x4348], R248 ;  /* 0x004348f801007387 */ /* 0x000fe80000100800 */
[----:B-1----:R-:W4:Y:S04]  /*1204f0*/  LDL.LU R238, [R1+0x4394] ;  /* 0x0043940001ee7983 */ /* 0x002f280000300800 */
[----:B------:R-:W-:Y:S01]  /*120500*/  STL [R1+0x4374], R247 ;  /* 0x004374f701007387 */ /* 0x000fe20000100800 */
[----:B--2---:R-:W-:-:S05]  /*120510*/  IADD3 R237, P3, R237, R252, RZ ;  /* 0x000000fceded7210 */ /* 0x004fca0007f7e0ff */
[----:B------:R1:W-:Y:S04]  /*120520*/  STL [R1+0x437c], R237 ;  /* 0x00437ced01007387 */ /* 0x0003e80000100800 */
[----:B-1----:R-:W2:Y:S01]  /*120530*/  LDL.LU R237, [R1+0x4370] ;  /* 0x0043700001ed7983 */ /* 0x002ea20000300800 */
[----:B---3--:R-:W-:-:S05]  /*120540*/  IADD3.X R236, R236, R2, RZ, P6, !PT ;  /* 0x00000002ecec7210 */ /* 0x008fca00037fe4ff */
[----:B------:R1:W-:Y:S01]  /*120550*/  STL [R1+0x4358], R236 ;  /* 0x004358ec01007387 */ /* 0x0003e20000100800 */
[----:B----4-:R-:W-:-:S03]  /*120560*/  IADD3 R239, P6, R239, R252, RZ ;  /* 0x000000fcefef7210 */ /* 0x010fc60007fde0ff */
[----:B-1----:R-:W3:Y:S04]  /*120570*/  LDL.LU R236, [R1+0x43cc] ;  /* 0x0043cc0001ec7983 */ /* 0x002ee80000300800 */
[----:B------:R1:W-:Y:S01]  /*120580*/  STL [R1+0x4384], R239 ;  /* 0x004384ef01007387 */ /* 0x0003e20000100800 */
[----:B------:R-:W-:-:S03]  /*120590*/  IMAD.X R244, R244, 0x1, R2, P5 ;  /* 0x00000001f4f47824 */ /* 0x000fc600028e0602 */
[----:B-1----:R-:W4:Y:S01]  /*1205a0*/  LDL.LU R239, [R1+0x4378] ;  /* 0x0043780001ef7983 */ /* 0x002f220000300800 */
[----:B------:R-:W-:-:S03]  /*1205b0*/  IADD3 R246, P5, R246, R252, RZ ;  /* 0x000000fcf6f67210 */ /* 0x000fc60007fbe0ff */
[----:B------:R1:W-:Y:S04]  /*1205c0*/  STL [R1+0x4360], R244 ;  /* 0x004360f401007387 */ /* 0x0003e80000100800 */
[----:B-1----:R-:W4:Y:S01]  /*1205d0*/  LDL.LU R244, [R1+0x43d4] ;  /* 0x0043d40001f47983 */ /* 0x002f220000300800 */
[----:B------:R-:W-:-:S03]  /*1205e0*/  IMAD.X R245, R245, 0x1, R2, P2 ;  /* 0x00000001f5f57824 */ /* 0x000fc600010e0602 */
        /* <DEDUP_REMOVED lines=8> */
[----:B------:R-:W-:-:S05]  /*120670*/  IADD3 R238, P2, R238, R252, RZ ;  /* 0x000000fceeee7210 */ /* 0x000fca0007f5e0ff */
[----:B------:R1:W-:Y:S04]  /*120680*/  STL [R1+0x4394], R238 ;  /* 0x004394ee01007387 */ /* 0x0003e80000100800 */
        /* <DEDUP_REMOVED lines=10> */
[----:B-1----:R-:W4:Y:S01]  /*120730*/  LDL.LU R239, [R1+0x43fc] ;  /* 0x0043fc0001ef7983 */ /* 0x002f220000300800 */
[----:B------:R-:W-:-:S03]  /*120740*/  IMAD.X R251, R251, 0x1, R2, P6 ;  /* 0x00000001fbfb7824 */ /* 0x000fc600030e0602 */
[----:B------:R-:W4:Y:S01]  /*120750*/  LDL.LU R246, [R1+0x43d8] ;  /* 0x0043d80001f67983 */ /* 0x000f220000300800 */
[----:B------:R-:W-:-:S03]  /*120760*/  IADD3 R250, P6, R250, R252, RZ ;  /* 0x000000fcfafa7210 */ /* 0x000fc60007fde0ff */
[----:B------:R1:W-:Y:S01]  /*120770*/  STL [R1+0x43d4], R244 ;  /* 0x0043d4f401007387 */ /* 0x0003e20000100800 */
[----:B------:R-:W-:-:S03]  /*120780*/  IADD3.X R249, R249, R2, RZ, P5, !PT ;  /* 0x00000002f9f97210 */ /* 0x000fc60002ffe4ff */
[----:B-1----:R-:W4:Y:S04]  /*120790*/  LDL.LU R244, [R1+0x4404] ;  /* 0x0044040001f47983 */ /* 0x002f280000300800 */
[----:B------:R-:W-:Y:S01]  /*1207a0*/  STL [R1+0x4380], R251 ;  /* 0x004380fb01007387 */ /* 0x000fe20000100800 */
[-C--:B------:R-:W-:Y:S01]  /*1207b0*/  IADD3 R248, P5, R248, R252.reuse, RZ ;  /* 0x000000fcf8f87210 */ /* 0x080fe20007fbe0ff */
[----:B------:R-:W-:Y:S02]  /*1207c0*/  IMAD.X R247, R247, 0x1, R2, P2 ;  /* 0x00000001f7f77824 */ /* 0x000fe400010e0602 */
[----:B------:R-:W-:Y:S01]  /*1207d0*/  STL [R1+0x43dc], R250 ;  /* 0x0043dcfa01007387 */ /* 0x000fe20000100800 */
[----:B------:R-:W-:-:S03]  /*1207e0*/  IADD3 R245, P2, R245, R252, RZ ;  /* 0x000000fcf5f57210 */ /* 0x000fc60007f5e0ff */
[----:B------:R-:W-:Y:S04]  /*1207f0*/  STL [R1+0x4388], R249 ;  /* 0x004388f901007387 */ /* 0x000fe80000100800 */
[----:B------:R1:W-:Y:S04]  /*120800*/  STL [R1+0x43ec], R245 ;  /* 0x0043ecf501007387 */ /* 0x0003e80000100800 */
[----:B------:R-:W-:Y:S04]  /*120810*/  STL [R1+0x43e4], R248 ;  /* 0x0043e4f801007387 */ /* 0x000fe80000100800 */
[----:B-1----:R-:W4:Y:S01]  /*120820*/  LDL.LU R245, [R1+0x43e0] ;  /* 0x0043e00001f57983 */ /* 0x002f220000300800 */
[----:B------:R-:W-:-:S03]  /*120830*/  IMAD.X R238, R238, 0x1, R2, P4 ;  /* 0x00000001eeee7824 */ /* 0x000fc600020e0602 */
[----:B------:R-:W-:Y:S04]  /*120840*/  STL [R1+0x4390], R247 ;  /* 0x004390f701007387 */ /* 0x000fe80000100800 */
[----:B------:R1:W-:Y:S04]  /*120850*/  STL [R1+0x43c8], R238 ;  /* 0x0043c8ee01007387 */ /* 0x0003e80000100800 */
[----:B-1----:R-:W4:Y:S01]  /*120860*/  LDL.LU R238, [R1+0x440c] ;  /* 0x00440c0001ee7983 */ /* 0x002f220000300800 */
[----:B--2---:R-:W-:-:S05]  /*120870*/  IADD3 R237, P4, R237, R252, RZ ;  /* 0x000000fceded7210 */ /* 0x004fca0007f9e0ff */
[----:B------:R1:W-:Y:S04]  /*120880*/  STL [R1+0x43f4], R237 ;  /* 0x0043f4ed01007387 */ /* 0x0003e80000100800 */
[----:B-1----:R-:W2:Y:S01]  /*120890*/  LDL.LU R237, [R1+0x43e8] ;  /* 0x0043e80001ed7983 */ /* 0x002ea20000300800 */
[----:B---3--:R-:W-:-:S05]  /*1208a0*/  IADD3.X R236, R236, R2, RZ, P3, !PT ;  /* 0x00000002ecec7210 */ /* 0x008fca0001ffe4ff */
[----:B------:R1:W-:Y:S01]  /*1208b0*/  STL [R1+0x43d0], R236 ;  /* 0x0043d0ec01007387 */ /* 0x0003e20000100800 */
[----:B----4-:R-:W-:-:S03]  /*1208c0*/  IADD3 R239, P3, R239, R252, RZ ;  /* 0x000000fcefef7210 */ /* 0x010fc60007f7e0ff */
[----:B-1----:R-:W3:Y:S01]  /*1208d0*/  LDL.LU R236, [R1+0x4414] ;  /* 0x0044140001ec7983 */ /* 0x002ee20000300800 */
[----:B------:R-:W-:-:S03]  /*1208e0*/  IMAD.X R246, R246, 0x1, R2, P6 ;  /* 0x00000001f6f67824 */ /* 0x000fc600030e0602 */
[----:B------:R1:W-:Y:S04]  /*1208f0*/  STL [R1+0x43fc], R239 ;  /* 0x0043fcef01007387 */ /* 0x0003e80000100800 */
[----:B-1----:R-:W4:Y:S01]  /*120900*/  LDL.LU R239, [R1+0x43f0] ;  /* 0x0043f00001ef7983 */ /* 0x002f220000300800 */
[----:B------:R-:W-:-:S03]  /*120910*/  IADD3 R244, P6, R244, R252, RZ ;  /* 0x000000fcf4f47210 */ /* 0x000fc60007fde0ff */
[----:B------:R-:W4:Y:S04]  /*120920*/  LDL.LU R251, [R1+0x444c] ;  /* 0x00444c0001fb7983 */ /* 0x000f280000300800 */
[----:B------:R-:W4:Y:S04]  /*120930*/  LDL.LU R250, [R1+0x43f8] ;  /* 0x0043f80001fa7983 */ /* 0x000f280000300800 */
[----:B------:R-:W-:Y:S04]  /*120940*/  STL [R1+0x43d8], R246 ;  /* 0x0043d8f601007387 */ /* 0x000fe80000100800 */
[----:B------:R-:W4:Y:S04]  /*120950*/  LDL.LU R249, [R1+0x4454] ;  /* 0x0044540001f97983 */ /* 0x000f280000300800 */
[----:B------:R1:W-:Y:S04]  /*120960*/  STL [R1+0x4404], R244 ;  /* 0x004404f401007387 */ /* 0x0003e80000100800 */
[----:B------:R-:W4:Y:S04]  /*120970*/  LDL.LU R248, [R1+0x4400] ;  /* 0x0044000001f87983 */ /* 0x000f280000300800 */
[----:B------:R-:W4:Y:S01]  /*120980*/  LDL.LU R247, [R1+0x445c] ;  /* 0x00445c0001f77983 */ /* 0x000f220000300800 */
[----:B------:R-:W-:-:S03]  /*120990*/  IMAD.X R245, R245, 0x1, R2, P5 ;  /* 0x00000001f5f57824 */ /* 0x000fc600028e0602 */
[----:B-1----:R-:W4:Y:S04]  /*1209a0*/  LDL.LU R244, [R1+0x4408] ;  /* 0x0044080001f47983 */ /* 0x002f280000300800 */
[----:B------:R1:W-:Y:S04]  /*1209b0*/  STL [R1+0x43e0], R245 ;  /* 0x0043e0f501007387 */ /* 0x0003e80000100800 */
        /* <DEDUP_REMOVED lines=10> */
[----:B-1----:R-:W3:Y:S01]  /*120a60*/  LDL.LU R236, [R1+0x4448] ;  /* 0x0044480001ec7983 */ /* 0x002ee20000300800 */
[----:B------:R-:W-:-:S03]  /*120a70*/  IADD3 R251, P4, R251, R252, RZ ;  /* 0x000000fcfbfb7210 */ /* 0x000fc60007f9e0ff */
[----:B------:R-:W4:Y:S01]  /*120a80*/  LDL.LU R246, [R1+0x4474] ;  /* 0x0044740001f67983 */ /* 0x000f220000300800 */
[----:B------:R-:W-:-:S03]  /*120a90*/  IMAD.X R250, R250, 0x1, R2, P3 ;  /* 0x00000001fafa7824 */ /* 0x000fc600018e0602 */
[----:B------:R1:W-:Y:S01]  /*120aa0*/  STL [R1+0x43f0], R239 ;  /* 0x0043f0ef01007387 */ /* 0x0003e20000100800 */
[----:B------:R-:W-:-:S03]  /*120ab0*/  IADD3 R249, P3, R249, R252, RZ ;  /* 0x000000fcf9f97210 */ /* 0x000fc60007f7e0ff */
[----:B-1----:R-:W4:Y:S04]  /*120ac0*/  LDL.LU R239, [R1+0x4450] ;  /* 0x0044500001ef7983 */ /* 0x002f280000300800 */
[----:B------:R-:W-:Y:S01]  /*120ad0*/  STL [R1+0x444c], R251 ;  /* 0x00444cfb01007387 */ /* 0x000fe20000100800 */
[----:B------:R-:W-:-:S03]  /*120ae0*/  IADD3.X R248, R248, R2, RZ, P6, !PT ;  /* 0x00000002f8f87210 */ /* 0x000fc600037fe4ff */
[----:B------:R-:W-:Y:S01]  /*120af0*/  STL [R1+0x43f8], R250 ;  /* 0x0043f8fa01007387 */ /* 0x000fe20000100800 */
[----:B------:R-:W-:-:S03]  /*120b00*/  IMAD.X R244, R244, 0x1, R2, P5 ;  /* 0x00000001f4f47824 */ /* 0x000fc600028e0602 */
[----:B------:R-:W-:Y:S01]  /*120b10*/  STL [R1+0x4454], R249 ;  /* 0x004454f901007387 */ /* 0x000fe20000100800 */
[----:B------:R-:W-:-:S03]  /*120b20*/  IADD3 R247, P6, R247, R252, RZ ;  /* 0x000000fcf7f77210 */ /* 0x000fc60007fde0ff */
[----:B------:R1:W-:Y:S04]  /*120b30*/  STL [R1+0x4408], R244 ;  /* 0x004408f401007387 */ /* 0x0003e80000100800 */
[----:B------:R-:W-:Y:S01]  /*120b40*/  STL [R1+0x4400], R248 ;  /* 0x004400f801007387 */ /* 0x000fe20000100800 */
[----:B------:R-:W-:-:S03]  /*120b50*/  IADD3 R245, P5, R245, R252, RZ ;  /* 0x000000fcf5f57210 */ /* 0x000fc60007fbe0ff */
[----:B-1----:R-:W4:Y:S04]  /*120b60*/  LDL.LU R244, [R1+0x447c] ;  /* 0x00447c0001f47983 */ /* 0x002f280000300800 */
[----:B------:R-:W-:Y:S04]  /*120b70*/  STL [R1+0x445c], R247 ;  /* 0x00445cf701007387 */ /* 0x000fe80000100800 */
[----:B------:R1:W-:Y:S04]  /*120b80*/  STL [R1+0x4464], R245 ;  /* 0x004464f501007387 */ /* 0x0003e80000100800 */
[----:B-1----:R-:W4:Y:S01]  /*120b90*/  LDL.LU R245, [R1+0x4458] ;  /* 0x0044580001f57983 */ /* 0x002f220000300800 */
[----:B------:R-:W-:-:S05]  /*120ba0*/  IMAD.X R238, R238, 0x1, R2, P2 ;  /* 0x00000001eeee7824 */ /* 0x000fca00010e0602 */
[----:B------:R1:W-:Y:S04]  /*120bb0*/  STL [R1+0x4410], R238 ;  /* 0x004410ee01007387 */ /* 0x0003e80000100800 */
[----:B-1----:R-:W4:Y:S01]  /*120bc0*/  LDL.LU R238, [R1+0x4484] ;  /* 0x0044840001ee7983 */ /* 0x002f220000300800 */
[----:B--2---:R-:W-:-:S05]  /*120bd0*/  IADD3 R237, P2, R237, R252, RZ ;  /* 0x000000fceded7210 */ /* 0x004fca0007f5e0ff */
[----:B------:R1:W-:Y:S04]  /*120be0*/  STL [R1+0x446c], R237 ;  /* 0x00446ced01007387 */ /* 0x0003e80000100800 */
[----:B-1----:R-:W2:Y:S01]  /*120bf0*/  LDL.LU R237, [R1+0x4460] ;  /* 0x0044600001ed7983 */ /* 0x002ea20000300800 */
[----:B---3--:R-:W-:Y:S02]  /*120c00*/  IADD3.X R236, R236, R2, RZ, P4, !PT ;  /* 0x00000002ecec7210 */ /* 0x008fe400027fe4ff */
[----:B----4-:R-:W-:-:S03]  /*120c10*/  IADD3 R246, P4, R246, R252, RZ ;  /* 0x000000fcf6f67210 */ /* 0x010fc60007f9e0ff */
[----:B------:R1:W-:Y:S04]  /*120c20*/  STL [R1+0x4448], R236 ;  /* 0x004448ec01007387 */ /* 0x0003e80000100800 */
[----:B-1----:R-:W3:Y:S01]  /*120c30*/  LDL.LU R236, [R1+0x448c] ;  /* 0x00448c0001ec7983 */ /* 0x002ee20000300800 */
[----:B------:R-:W-:-:S03]  /*120c40*/  IMAD.X R239, R239, 0x1, R2, P3 ;  /* 0x00000001efef7824 */ /* 0x000fc600018e0602 */
[----:B------:R-:W4:Y:S04]  /*120c50*/  LDL.LU R251, [R1+0x4468] ;  /* 0x0044680001fb7983 */ /* 0x000f280000300800 */
[----:B------:R-:W4:Y:S04]  /*120c60*/  LDL.LU R250, [R1+0x4494] ;  /* 0x0044940001fa7983 */ /* 0x000f280000300800 */
[----:B------:R-:W-:Y:S04]  /*120c70*/  STL [R1+0x4474], R246 ;  /* 0x004474f601007387 */ /* 0x000fe80000100800 */
[----:B------:R-:W4:Y:S04]  /*120c80*/  LDL.LU R249, [R1+0x4470] ;  /* 0x0044700001f97983 */ /* 0x000f280000300800 */
[----:B------:R1:W-:Y:S04]  /*120c90*/  STL [R1+0x4450], R239 ;  /* 0x004450ef01007387 */ /* 0x0003e80000100800 */
[----:B------:R-:W4:Y:S04]  /*120ca0*/  LDL.LU R248, [R1+0x44cc] ;  /* 0x0044cc0001f87983 */ /* 0x000f280000300800 */
[----:B------:R-:W4:Y:S01]  /*120cb0*/  LDL.LU R247, [R1+0x4478] ;  /* 0x0044780001f77983 */ /* 0x000f220000300800 */
[----:B------:R-:W-:-:S03]  /*120cc0*/  IADD3 R244, P3, R244, R252, RZ ;  /* 0x000000fcf4f47210 */ /* 0x000fc60007f7e0ff */
[----:B-1----:R-:W4:Y:S04]  /*120cd0*/  LDL.LU R239, [R1+0x44d4] ;  /* 0x0044d40001ef7983 */ /* 0x002f280000300800 */
[----:B------:R1:W-:Y:S04]  /*120ce0*/  STL [R1+0x447c], R244 ;  /* 0x00447cf401007387 */ /* 0x0003e80000100800 */
[----:B-1----:R-:W4:Y:S01]  /*120cf0*/  LDL.LU R244, [R1+0x4480] ;  /* 0x0044800001f47983 */ /* 0x002f220000300800 */
[----:B------:R-:W-:-:S05]  /*120d00*/  IMAD.X R245, R245, 0x1, R2, P6 ;  /* 0x00000001f5f57824 */ /* 0x000fca00030e0602 */
        /* <DEDUP_REMOVED lines=8> */
[----:B---3--:R-:W-:-:S03]  /*120d90*/  IADD3 R236, P5, R236, R252, RZ ;  /* 0x000000fcecec7210 */ /* 0x008fc60007fbe0ff */
[----:B------:R-:W3:Y:S01]  /*120da0*/  LDL.LU R246, [R1+0x4490] ;  /* 0x0044900001f67983 */ /* 0x000ee20000300800 */
[----:B----4-:R-:W-:-:S03]  /*120db0*/  IMAD.X R251, R251, 0x1, R2, P2 ;  /* 0x00000001fbfb7824 */ /* 0x010fc600010e0602 */
[----:B------:R1:W-:Y:S01]  /*120dc0*/  STL [R1+0x448c], R236 ;  /* 0x00448cec01007387 */ /* 0x0003e20000100800 */
[----:B------:R-:W-:-:S03]  /*120dd0*/  IADD3 R250, P2, R250, R252, RZ ;  /* 0x000000fcfafa7210 */ /* 0x000fc60007f5e0ff */
[----:B-1----:R-:W4:Y:S01]  /*120de0*/  LDL.LU R236, [R1+0x44ec] ;  /* 0x0044ec0001ec7983 */ /* 0x002f220000300800 */
[----:B------:R-:W-:-:S03]  /*120df0*/  IMAD.X R249, R249, 0x1, R2, P4 ;  /* 0x00000001f9f97824 */ /* 0x000fc600020e0602 */
[----:B------:R-:W-:Y:S01]  /*120e00*/  STL [R1+0x4468], R251 ;  /* 0x004468fb01007387 */ /* 0x000fe20000100800 */
[----:B------:R-:W-:Y:S02]  /*120e10*/  IADD3 R248, P4, R248, R252, RZ ;  /* 0x000000fcf8f87210 */ /* 0x000fe40007f9e0ff */
[----:B------:R-:W-:Y:S01]  /*120e20*/  IADD3.X R247, R247, R2, RZ, P3, !PT ;  /* 0x00000002f7f77210 */ /* 0x000fe20001ffe4ff */
[----:B------:R-:W-:Y:S01]  /*120e30*/  STL [R1+0x4494], R250 ;  /* 0x004494fa01007387 */ /* 0x000fe20000100800 */
[----:B------:R-:W-:-:S03]  /*120e40*/  IADD3 R239, P3, R239, R252, RZ ;  /* 0x000000fcefef7210 */ /* 0x000fc60007f7e0ff */
[----:B------:R-:W-:Y:S04]  /*120e50*/  STL [R1+0x4470], R249 ;  /* 0x004470f901007387 */ /* 0x000fe80000100800 */
[----:B------:R1:W-:Y:S04]  /*120e60*/  STL [R1+0x44d4], R239 ;  /* 0x0044d4ef01007387 */ /* 0x0003e80000100800 */
[----:B------:R-:W-:Y:S01]  /*120e70*/  STL [R1+0x44cc], R248 ;  /* 0x0044ccf801007387 */ /* 0x000fe20000100800 */
[----:B------:R-:W-:-:S03]  /*120e80*/  IMAD.X R244, R244, 0x1, R2, P6 ;  /* 0x00000001f4f47824 */ /* 0x000fc600030e0602 */
[----:B-1----:R-:W4:Y:S04]  /*120e90*/  LDL.LU R239, [R1+0x44c8] ;  /* 0x0044c80001ef7983 */ /* 0x002f280000300800 */
[----:B------:R-:W-:Y:S04]  /*120ea0*/  STL [R1+0x4478], R247 ;  /* 0x004478f701007387 */ /* 0x000fe80000100800 */
[----:B------:R1:W-:Y:S01]  /*120eb0*/  STL [R1+0x4480], R244 ;  /* 0x004480f401007387 */ /* 0x0003e20000100800 */
[----:B------:R-:W-:-:S03]  /*120ec0*/  IADD3 R245, P6, R245, R252, RZ ;  /* 0x000000fcf5f57210 */ /* 0x000fc60007fde0ff */
[----:B-1----:R-:W4:Y:S04]  /*120ed0*/  LDL.LU R244, [R1+0x44f4] ;  /* 0x0044f40001f47983 */ /* 0x002f280000300800 */
[----:B------:R1:W-:Y:S04]  /*120ee0*/  STL [R1+0x44dc], R245 ;  /* 0x0044dcf501007387 */ /* 0x0003e80000100800 */
[----:B-1----:R-:W4:Y:S01]  /*120ef0*/  LDL.LU R245, [R1+0x44d0] ;  /* 0x0044d00001f57983 */ /* 0x002f220000300800 */
[----:B------:R-:W-:-:S05]  /*120f00*/  IMAD.X R238, R238, 0x1, R2, P5 ;  /* 0x00000001eeee7824 */ /* 0x000fca00028e0602 */
[----:B------:R1:W-:Y:S04]  /*120f10*/  STL [R1+0x4488], R238 ;  /* 0x004488ee01007387 */ /* 0x0003e80000100800 */
[----:B-1----:R-:W4:Y:S01]  /*120f20*/  LDL.LU R238, [R1+0x44fc] ;  /* 0x0044fc0001ee7983 */ /* 0x002f220000300800 */
[----:B--2---:R-:W-:Y:S02]  /*120f30*/  IADD3 R237, P5, R237, R252, RZ ;  /* 0x000000fceded7210 */ /* 0x004fe40007fbe0ff */
[----:B---3--:R-:W-:-:S03]  /*120f40*/  IADD3.X R246, R246, R2, RZ, P2, !PT ;  /* 0x00000002f6f67210 */ /* 0x008fc600017fe4ff */
[----:B------:R1:W-:Y:S04]  /*120f50*/  STL [R1+0x44e4], R237 ;  /* 0x0044e4ed01007387 */ /* 0x0003e80000100800 */
[----:B-1----:R-:W2:Y:S01]  /*120f60*/  LDL.LU R237, [R1+0x44d8] ;  /* 0x0044d80001ed7983 */ /* 0x002ea20000300800 */
[----:B----4-:R-:W-:-:S03]  /*120f70*/  IADD3 R236, P2, R236, R252, RZ ;  /* 0x000000fcecec7210 */ /* 0x010fc60007f5e0ff */
[----:B------:R-:W3:Y:S04]  /*120f80*/  LDL.LU R251, [R1+0x4504] ;  /* 0x0045040001fb7983 */ /* 0x000ee80000300800 */
[----:B------:R-:W4:Y:S04]  /*120f90*/  LDL.LU R250, [R1+0x44e0] ;  /* 0x0044e00001fa7983 */ /* 0x000f280000300800 */
[----:B------:R-:W-:Y:S04]  /*120fa0*/  STL [R1+0x4490], R246 ;  /* 0x004490f601007387 */ /* 0x000fe80000100800 */
[----:B------:R-:W4:Y:S04]  /*120fb0*/  LDL.LU R249, [R1+0x450c] ;  /* 0x00450c0001f97983 */ /* 0x000f280000300800 */
[----:B------:R1:W-:Y:S04]  /*120fc0*/  STL [R1+0x44ec], R236 ;  /* 0x0044ecec01007387 */ /* 0x0003e80000100800 */
[----:B------:R-:W4:Y:S04]  /*120fd0*/  LDL.LU R248, [R1+0x44e8] ;  /* 0x0044e80001f87983 */ /* 0x000f280000300800 */
[----:B------:R-:W4:Y:S04]  /*120fe0*/  LDL.LU R247, [R1+0x4514] ;  /* 0x0045140001f77983 */ /* 0x000f280000300800 */
[----:B-1----:R-:W4:Y:S01]  /*120ff0*/  LDL.LU R236, [R1+0x44f0] ;  /* 0x0044f00001ec7983 */ /* 0x002f220000300800 */
[----:B------:R-:W-:-:S05]  /*121000*/  IMAD.X R239, R239, 0x1, R2, P4 ;  /* 0x00000001efef7824 */ /* 0x000fca00020e0602 */
[----:B------:R1:W-:Y:S04]  /*121010*/  STL [R1+0x44c8], R239 ;  /* 0x0044c8ef01007387 */ /* 0x0003e80000100800 */
[----:B-1----:R-:W4:Y:S01]  /*121020*/  LDL.LU R239, [R1+0x454c] ;  /* 0x00454c0001ef7983 */ /* 0x002f220000300800 */
[----:B------:R-:W-:-:S05]  /*121030*/  IADD3 R244, P4, R244, R252, RZ ;  /* 0x000000fcf4f47210 */ /* 0x000fca0007f9e0ff */
[----:B------:R1:W-:Y:S01]  /*121040*/  STL [R1+0x44f4], R244 ;  /* 0x0044f4f401007387 */ /* 0x0003e20000100800 */
[----:B------:R-:W-:-:S03]  /*121050*/  IMAD.X R245, R245, 0x1, R2, P3 ;  /* 0x00000001f5f57824 */ /* 0x000fc600018e0602 */
[----:B-1----:R-:W4:Y:S04]  /*121060*/  LDL.LU R244, [R1+0x44f8] ;  /* 0x0044f80001f47983 */ /* 0x002f280000300800 */
[----:B------:R1:W-:Y:S04]  /*121070*/  STL [R1+0x44d0], R245 ;  /* 0x0044d0f501007387 */ /* 0x0003e80000100800 */
[----:B-1----:R-:W4:Y:S01]  /*121080*/  LDL.LU R245, [R1+0x4554] ;  /* 0x0045540001f57983 */ /* 0x002f220000300800 */
[----:B------:R-:W-:-:S05]  /*121090*/  IADD3 R238, P3, R238, R252, RZ ;  /* 0x000000fceeee7210 */ /* 0x000fca0007f7e0ff */
[----:B------:R1:W-:Y:S04]  /*1210a0*/  STL [R1+0x44fc], R238 ;  /* 0x0044fcee01007387 */ /* 0x0003e80000100800 */
[----:B-1----:R-:W4:Y:S04]  /*1210b0*/  LDL.LU R238, [R1+0x4500] ;  /* 0x0045000001ee7983 */ /* 0x002f280000300800 */
[----:B------:R-:W4:Y:S01]  /*1210c0*/  LDL.LU R246, [R1+0x455c] ;  /* 0x00455c0001f67983 */ /* 0x000f220000300800 */
[----:B--2---:R-:W-:Y:S02]  /*1210d0*/  IADD3.X R237, R237, R2, RZ, P6, !PT ;  /* 0x00000002eded7210 */ /* 0x004fe400037fe4ff */
[----:B---3--:R-:W-:-:S03]  /*1210e0*/  IADD3 R251, P6, R251, R252, RZ ;  /* 0x000000fcfbfb7210 */ /* 0x008fc60007fde0ff */
[----:B------:R1:W-:Y:S01]  /*1210f0*/  STL [R1+0x44d8], R237 ;  /* 0x0044d8ed01007387 */ /* 0x0003e20000100800 */
[----:B----4-:R-:W-:-:S03]  /*121100*/  IMAD.X R250, R250, 0x1, R2, P5 ;  /* 0x00000001fafa7824 */ /* 0x010fc600028e0602 */
[----:B-1----:R-:W2:Y:S01]  /*121110*/  LDL.LU R237, [R1+0x4508] ;  /* 0x0045080001ed7983 */ /* 0x002ea20000300800 */
[----:B------:R-:W-:-:S03]  /*121120*/  IADD3 R249, P5, R249, R252, RZ ;  /* 0x000000fcf9f97210 */ /* 0x000fc60007fbe0ff */
[----:B------:R-:W-:Y:S01]  /*121130*/  STL [R1+0x4504], R251 ;  /* 0x004504fb01007387 */ /* 0x000fe20000100800 */
[----:B------:R-:W-:-:S03]  /*121140*/  IMAD.X R248, R248, 0x1, R2, P2 ;  /* 0x00000001f8f87824 */ /* 0x000fc600010e0602 */
[----:B------:R-:W-:Y:S01]  /*121150*/  STL [R1+0x44e0], R250 ;  /* 0x0044e0fa01007387 */ /* 0x000fe20000100800 */
[----:B------:R-:W-:-:S03]  /*121160*/  IADD3.X R236, R236, R2, RZ, P4, !PT ;  /* 0x00000002ecec7210 */ /* 0x000fc600027fe4ff */
[----:B------:R-:W-:Y:S01]  /*121170*/  STL [R1+0x450c], R249 ;  /* 0x00450cf901007387 */ /* 0x000fe20000100800 */
[----:B------:R-:W-:-:S03]  /*121180*/  IADD3 R247, P2, R247, R252, RZ ;  /* 0x000000fcf7f77210 */ /* 0x000fc60007f5e0ff */
[----:B------:R1:W-:Y:S04]  /*121190*/  STL [R1+0x44f0], R236 ;  /* 0x0044f0ec01007387 */ /* 0x0003e80000100800 */
[----:B------:R-:W-:Y:S04]  /*1211a0*/  STL [R1+0x44e8], R248 ;  /* 0x0044e8f801007387 */ /* 0x000fe80000100800 */
[----:B-1----:R-:W3:Y:S01]  /*1211b0*/  LDL.LU R236, [R1+0x4564] ;  /* 0x0045640001ec7983 */ /* 0x002ee20000300800 */
[----:B------:R-:W-:-:S03]  /*1211c0*/  IADD3 R239, P4, R239, R252, RZ ;  /* 0x000000fcefef7210 */ /* 0x000fc60007f9e0ff */
[----:B------:R-:W-:Y:S04]  /*1211d0*/  STL [R1+0x4514], R247 ;  /* 0x004514f701007387 */ /* 0x000fe80000100800 */
[----:B------:R1:W-:Y:S04]  /*1211e0*/  STL [R1+0x454c], R239 ;  /* 0x00454cef01007387 */ /* 0x0003e80000100800 */
[----:B-1----:R-:W4:Y:S01]  /*1211f0*/  LDL.LU R239, [R1+0x4510] ;  /* 0x0045100001ef7983 */ /* 0x002f220000300800 */
[----:B------:R-:W-:-:S05]  /*121200*/  IMAD.X R244, R244, 0x1, R2, P3 ;  /* 0x00000001f4f47824 */ /* 0x000fca00018e0602 */
[----:B------:R1:W-:Y:S01]  /*121210*/  STL [R1+0x44f8], R244 ;  /* 0x0044f8f401007387 */ /* 0x0003e20000100800 */
[----:B------:R-:W-:-:S03]  /*121220*/  IADD3 R245, P3, R245, R252, RZ ;  /* 0x000000fcf5f57210 */ /* 0x000fc60007f7e0ff */
[----:B-1----:R-:W4:Y:S04]  /*121230*/  LDL.LU R244, [R1+0x456c] ;  /* 0x00456c0001f47983 */ /* 0x002f280000300800 */
[----:B------:R1:W-:Y:S04]  /*121240*/  STL [R1+0x4554], R245 ;  /* 0x004554f501007387 */ /* 0x0003e80000100800 */
[----:B-1----:R-:W4:Y:S01]  /*121250*/  LDL.LU R245, [R1+0x4548] ;  /* 0x0045480001f57983 */ /* 0x002f220000300800 */
[----:B------:R-:W-:Y:S01]  /*121260*/  IMAD.X R238, R238, 0x1, R2, P6 ;  /* 0x00000001eeee7824 */ /* 0x000fe200030e0602 */
[----:B------:R-:W-:-:S04]  /*121270*/  IADD3 R246, P6, R246, R252, RZ ;  /* 0x000000fcf6f67210 */ /* 0x000fc80007fde0ff */
[----:B------:R1:W-:Y:S04]  /*121280*/  STL [R1+0x4500], R238 ;  /* 0x004500ee01007387 */ /* 0x0003e80000100800 */
[----:B-1----:R-:W4:Y:S04]  /*121290*/  LDL.LU R238, [R1+0x4574] ;  /* 0x0045740001ee7983 */ /* 0x002f280000300800 */
[----:B------:R-:W4:Y:S04]  /*1212a0*/  LDL.LU R251, [R1+0x4550] ;  /* 0x0045500001fb7983 */ /* 0x000f280000300800 */
[----:B------:R-:W4:Y:S04]  /*1212b0*/  LDL.LU R250, [R1+0x457c] ;  /* 0x00457c0001fa7983 */ /* 0x000f280000300800 */
[----:B------:R-:W-:Y:S04]  /*1212c0*/  STL [R1+0x455c], R246 ;  /* 0x00455cf601007387 */ /* 0x000fe80000100800 */
[----:B------:R-:W4:Y:S01]  /*1212d0*/  LDL.LU R249, [R1+0x4558] ;  /* 0x0045580001f97983 */ /* 0x000f220000300800 */
[----:B--2---:R-:W-:-:S05]  /*1212e0*/  IADD3.X R237, R237, R2, RZ, P5, !PT ;  /* 0x00000002eded7210 */ /* 0x004fca0002ffe4ff */
[----:B------:R1:W-:Y:S04]  /*1212f0*/  STL [R1+0x4508], R237 ;  /* 0x004508ed01007387 */ /* 0x0003e80000100800 */
[----:B------:R-:W2:Y:S04]  /*121300*/  LDL.LU R248, [R1+0x4584] ;  /* 0x0045840001f87983 */ /* 0x000ea80000300800 */
[----:B------:R-:W2:Y:S04]  /*121310*/  LDL.LU R247, [R1+0x4560] ;  /* 0x0045600001f77983 */ /* 0x000ea80000300800 */
[----:B-1----:R-:W2:Y:S01]  /*121320*/  LDL.LU R237, [R1+0x458c] ;  /* 0x00458c0001ed7983 */ /* 0x002ea20000300800 */
[----:B---3--:R-:W-:-:S05]  /*121330*/  IADD3 R236, P5, R236, R252, RZ ;  /* 0x000000fcecec7210 */ /* 0x008fca0007fbe0ff */
[----:B------:R1:W-:Y:S04]  /*121340*/  STL [R1+0x4564], R236 ;  /* 0x004564ec01007387 */ /* 0x0003e80000100800 */
[----:B-1----:R-:W3:Y:S01]  /*121350*/  LDL.LU R236, [R1+0x4568] ;  /* 0x0045680001ec7983 */ /* 0x002ee20000300800 */
[----:B----4-:R-:W-:-:S05]  /*121360*/  IMAD.X R239, R239, 0x1, R2, P2 ;  /* 0x00000001efef7824 */ /* 0x010fca00010e0602 */
        /* <DEDUP_REMOVED lines=8> */
[----:B------:R-:W-:-:S03]  /*1213f0*/  IADD3 R238, P4, R238, R252, RZ ;  /* 0x000000fceeee7210 */ /* 0x000fc60007f9e0ff */
[----:B------:R-:W4:Y:S01]  /*121400*/  LDL.LU R246, [R1+0x4578] ;  /* 0x0045780001f67983 */ /* 0x000f220000300800 */
[----:B------:R-:W-:Y:S02]  /*121410*/  IADD3.X R251, R251, R2, RZ, P3, !PT ;  /* 0x00000002fbfb7210 */ /* 0x000fe40001ffe4ff */
[----:B------:R-:W-:Y:S01]  /*121420*/  IADD3 R250, P3, R250, R252, RZ ;  /* 0x000000fcfafa7210 */ /* 0x000fe20007f7e0ff */
[----:B------:R1:W-:Y:S01]  /*121430*/  STL [R1+0x4574], R238 ;  /* 0x004574ee01007387 */ /* 0x0003e20000100800 */
[----:B------:R-:W-:-:S03]  /*121440*/  IMAD.X R249, R249, 0x1, R2, P6 ;  /* 0x00000001f9f97824 */ /* 0x000fc600030e0602 */
[----:B-1----:R-:W4:Y:S04]  /*121450*/  LDL.LU R238, [R1+0x45d4] ;  /* 0x0045d40001ee7983 */ /* 0x002f280000300800 */
[----:B------:R-:W-:Y:S04]  /*121460*/  STL [R1+0x4550], R251 ;  /* 0x004550fb01007387 */ /* 0x000fe80000100800 */
[----:B------:R-:W-:Y:S04]  /*121470*/  STL [R1+0x457c], R250 ;  /* 0x00457cfa01007387 */ /* 0x000fe80000100800 */
[----:B------:R-:W-:Y:S01]  /*121480*/  STL [R1+0x4558], R249 ;  /* 0x004558f901007387 */ /* 0x000fe20000100800 */
[-C--:B--2---:R-:W-:Y:S01]  /*121490*/  IADD3 R248, P6, R248, R252.reuse, RZ ;  /* 0x000000fcf8f87210 */ /* 0x084fe20007fde0ff */
[----:B------:R-:W-:Y:S01]  /*1214a0*/  IMAD.X R247, R247, 0x1, R2, P5 ;  /* 0x00000001f7f77824 */ /* 0x000fe200028e0602 */
[----:B------:R-:W-:-:S05]  /*1214b0*/  IADD3 R237, P5, R237, R252, RZ ;  /* 0x000000fceded7210 */ /* 0x000fca0007fbe0ff */
[----:B------:R1:W-:Y:S04]  /*1214c0*/  STL [R1+0x458c], R237 ;  /* 0x00458ced01007387 */ /* 0x0003e80000100800 */
[----:B------:R-:W-:Y:S04]  /*1214d0*/  STL [R1+0x4584], R248 ;  /* 0x004584f801007387 */ /* 0x000fe80000100800 */
[----:B-1----:R-:W2:Y:S04]  /*1214e0*/  LDL.LU R237, [R1+0x4580] ;  /* 0x0045800001ed7983 */ /* 0x002ea80000300800 */
[----:B------:R-:W-:Y:S01]  /*1214f0*/  STL [R1+0x4560], R247 ;  /* 0x004560f701007387 */ /* 0x000fe20000100800 */
[----:B---3--:R-:W-:-:S05]  /*121500*/  IADD3.X R236, R236, R2, RZ, P2, !PT ;  /* 0x00000002ecec7210 */ /* 0x008fca00017fe4ff */
[----:B------:R1:W-:Y:S04]  /*121510*/  STL [R1+0x4568], R236 ;  /* 0x004568ec01007387 */ /* 0x0003e80000100800 */
[----:B-1----:R-:W3:Y:S01]  /*121520*/  LDL.LU R236, [R1+0x45dc] ;  /* 0x0045dc0001ec7983 */ /* 0x002ee20000300800 */
[----:B----4-:R-:W-:-:S05]  /*121530*/  IADD3 R239, P2, R239, R252, RZ ;  /* 0x000000fcefef7210 */ /* 0x010fca0007f5e0ff */
        /* <DEDUP_REMOVED lines=8> */
[----:B------:R-:W-:-:S03]  /*1215c0*/  IMAD.X R246, R246, 0x1, R2, P3 ;  /* 0x00000001f6f67824 */ /* 0x000fc600018e0602 */
[----:B------:R-:W4:Y:S01]  /*1215d0*/  LDL.LU R251, [R1+0x45ec] ;  /* 0x0045ec0001fb7983 */ /* 0x000f220000300800 */
[----:B------:R-:W-:-:S03]  /*1215e0*/  IADD3 R238, P3, R238, R252, RZ ;  /* 0x000000fceeee7210 */ /* 0x000fc60007f7e0ff */
        /* <DEDUP_REMOVED lines=25> */
[-C--:B------:R-:W-:Y:S01]  /*121780*/  IADD3 R249, P4, R249, R252.reuse, RZ ;  /* 0x000000fcf9f97210 */ /* 0x080fe20007f9e0ff */
[--C-:B------:R-:W-:Y:S01]  /*121790*/  IMAD.X R248, R248, 0x1, R2.reuse, P3 ;  /* 0x00000001f8f87824 */ /* 0x100fe200018e0602 */
[----:B------:R-:W-:Y:S01]  /*1217a0*/  STL [R1+0x45ec], R251 ;  /* 0x0045ecfb01007387 */ /* 0x000fe20000100800 */
[-C--:B------:R-:W-:Y:S01]  /*1217b0*/  IADD3 R247, P3, R247, R252.reuse, RZ ;  /* 0x000000fcf7f77210 */ /* 0x080fe20007f7e0ff */
[----:B------:R-:W-:Y:S02]  /*1217c0*/  IMAD.X R238, R238, 0x1, R2, P6 ;  /* 0x00000001eeee7824 */ /* 0x000fe400030e0602 */
[----:B------:R-:W-:Y:S04]  /*1217d0*/  STL [R1+0x45c8], R250 ;  /* 0x0045c8fa01007387 */ /* 0x000fe80000100800 */
        /* <DEDUP_REMOVED lines=9> */
[----:B------:R1:W-:Y:S04]  /*121870*/  STL [R1+0x45e0], R236 ;  /* 0x0045e0ec01007387 */ /* 0x0003e80000100800 */
[----:B-1----:R-:W3:Y:S01]  /*121880*/  LDL.LU R236, [R1+0x4654] ;  /* 0x0046540001ec7983 */ /* 0x002ee20000300800 */
[----:B----4-:R-:W-:-:S05]  /*121890*/  IADD3 R239, P5, R239, R252, RZ ;  /* 0x000000fcefef7210 */ /* 0x010fca0007fbe0ff */
[----:B------:R1:W-:Y:S04]  /*1218a0*/  STL [R1+0x460c], R239 ;  /* 0x00460cef01007387 */ /* 0x0003e80000100800 */
[----:B-1----:R-:W4:Y:S01]  /*1218b0*/  LDL.LU R239, [R1+0x4600] ;  /* 0x0046000001ef7983 */ /* 0x002f220000300800 */
[----:B------:R-:W-:Y:S01]  /*1218c0*/  IMAD.X R244, R244, 0x1, R2, P2 ;  /* 0x00000001f4f47824 */ /* 0x000fe200010e0602 */
[----:B------:R-:W-:-:S04]  /*1218d0*/  IADD3 R246, P2, R246, R252, RZ ;  /* 0x000000fcf6f67210 */ /* 0x000fc80007f5e0ff */
        /* <DEDUP_REMOVED lines=23> */
[----:B------:R-:W-:-:S03]  /*121a50*/  IADD3 R244, P6, R244, R252, RZ ;  /* 0x000000fcf4f47210 */ /* 0x000fc60007fde0ff */
[----:B------:R-:W4:Y:S01]  /*121a60*/  LDL.LU R246, [R1+0x4660] ;  /* 0x0046600001f67983 */ /* 0x000f220000300800 */
[----:B------:R-:W-:-:S03]  /*121a70*/  IMAD.X R251, R251, 0x1, R2, P5 ;  /* 0x00000001fbfb7824 */ /* 0x000fc600028e0602 */
[----:B------:R1:W-:Y:S01]  /*121a80*/  STL [R1+0x465c], R244 ;  /* 0x00465cf401007387 */ /* 0x0003e20000100800 */
[----:B------:R-:W-:-:S03]  /*121a90*/  IADD3 R250, P5, R250, R252, RZ ;  /* 0x000000fcfafa7210 */ /* 0x000fc60007fbe0ff */
[----:B-1----:R-:W4:Y:S01]  /*121aa0*/  LDL.LU R244, [R1+0x468c] ;  /* 0x00468c0001f47983 */ /* 0x002f220000300800 */
[----:B------:R-:W-:-:S03]  /*121ab0*/  IADD3.X R249, R249, R2, RZ, P2, !PT ;  /* 0x00000002f9f97210 */ /* 0x000fc600017fe4ff */
        /* <DEDUP_REMOVED lines=17> */
[----:B------:R1:W-:Y:S04]  /*121bd0*/  STL [R1+0x4658], R236 ;  /* 0x004658ec01007387 */ /* 0x0003e80000100800 */
[----:B-1----:R-:W3:Y:S01]  /*121be0*/  LDL.LU R236, [R1+0x46cc] ;  /* 0x0046cc0001ec7983 */ /* 0x002ee20000300800 */
[----:B----4-:R-:W-:Y:S01]  /*121bf0*/  IADD3 R239, P6, R239, R252, RZ ;  /* 0x000000fcefef7210 */ /* 0x010fe20007fde0ff */
[----:B------:R-:W-:-:S04]  /*121c00*/  IMAD.X R246, R246, 0x1, R2, P5 ;  /* 0x00000001f6f67824 */ /* 0x000fc800028e0602 */
        /* <DEDUP_REMOVED lines=23> */
[----:B----4-:R-:W-:-:S03]  /*121d80*/  IMAD.X R239, R239, 0x1, R2, P3 ;  /* 0x00000001efef7824 */ /* 0x010fc600018e0602 */
[----:B------:R-:W4:Y:S01]  /*121d90*/  LDL.LU R246, [R1+0x46fc] ;  /* 0x0046fc0001f67983 */ /* 0x000f220000300800 */
[----:B------:R-:W-:-:S03]  /*121da0*/  IADD3 R251, P3, R251, R252, RZ ;  /* 0x000000fcfbfb7210 */ /* 0x000fc60007f7e0ff */
[----:B------:R1:W-:Y:S01]  /*121db0*/  STL [R1+0x4678], R239 ;  /* 0x004678ef01007387 */ /* 0x0003e20000100800 */
[----:B------:R-:W-:-:S03]  /*121dc0*/  IMAD.X R250, R250, 0x1, R2, P6 ;  /* 0x00000001fafa7824 */ /* 0x000fc600030e0602 */
[----:B-1----:R-:W4:Y:S01]  /*121dd0*/  LDL.LU R239, [R1+0x46d8] ;  /* 0x0046d80001ef7983 */ /* 0x002f220000300800 */
[----:B------:R-:W-:-:S03]  /*121de0*/  IADD3 R249, P6, R249, R252, RZ ;  /* 0x000000fcf9f97210 */ /* 0x000fc60007fde0ff */
[----:B------:R-:W-:Y:S01]  /*121df0*/  STL [R1+0x46d4], R251 ;  /* 0x0046d4fb01007387 */ /* 0x000fe20000100800 */
[----:B------:R-:W-:-:S03]  /*121e00*/  IADD3.X R248, R248, R2, RZ, P5, !PT ;  /* 0x00000002f8f87210 */ /* 0x000fc60002ffe4ff */
[----:B------:R-:W-:Y:S01]  /*121e10*/  STL [R1+0x4680], R250 ;  /* 0x004680fa01007387 */ /* 0x000fe20000100800 */
[----:B------:R-:W-:-:S03]  /*121e20*/  IMAD.X R244, R244, 0x1, R2, P2 ;  /* 0x00000001f4f47824 */ /* 0x000fc600010e0602 */
[----:B------:R-:W-:Y:S01]  /*121e30*/  STL [R1+0x46dc], R249 ;  /* 0x0046dcf901007387 */ /* 0x000fe20000100800 */
[----:B------:R-:W-:-:S03]  /*121e40*/  IADD3 R247, P5, R247, R252, RZ ;  /* 0x000000fcf7f77210 */ /* 0x000fc60007fbe0ff */
[----:B------:R1:W-:Y:S04]  /*121e50*/  STL [R1+0x4690], R244 ;  /* 0x004690f401007387 */ /* 0x0003e80000100800 */
[----:B------:R-:W-:Y:S04]  /*121e60*/  STL [R1+0x4688], R248 ;  /* 0x004688f801007387 */ /* 0x000fe80000100800 */
[----:B-1----:R-:W4:Y:S01]  /*121e70*/  LDL.LU R244, [R1+0x4704] ;  /* 0x0047040001f47983 */ /* 0x002f220000300800 */
[----:B------:R-:W-:-:S03]  /*121e80*/  IADD3 R245, P2, R245, R252, RZ ;  /* 0x000000fcf5f57210 */ /* 0x000fc60007f5e0ff */
        /* <DEDUP_REMOVED lines=33> */
[----:B-1----:R-:W2:Y:S04]  /*1220a0*/  LDL.LU R237, [R1+0x476c] ;  /* 0x00476c0001ed7983 */ /* 0x002ea80000300800 */
[----:B------:R-:W2:Y:S01]  /*1220b0*/  LDL.LU R246, [R1+0x4748] ;  /* 0x0047480001f67983 */ /* 0x000ea20000300800 */
[----:B---3--:R-:W-:Y:S01]  /*1220c0*/  IADD3 R236, P2, R236, R252, RZ ;  /* 0x000000fcecec7210 */ /* 0x008fe20007f5e0ff */
[----:B----4-:R-:W-:-:S04]  /*1220d0*/  IMAD.X R251, R251, 0x1, R2, P4 ;  /* 0x00000001fbfb7824 */ /* 0x010fc800020e0602 */
[----:B------:R1:W-:Y:S01]  /*1220e0*/  STL [R1+0x4714], R236 ;  /* 0x004714ec01007387 */ /* 0x0003e20000100800 */
[----:B------:R-:W-:-:S03]  /*1220f0*/  IADD3 R250, P4, R250, R252, RZ ;  /* 0x000000fcfafa7210 */ /* 0x000fc60007f9e0ff */
[----:B-1----:R-:W3:Y:S01]  /*122100*/  LDL.LU R236, [R1+0x4774] ;  /* 0x0047740001ec7983 */ /* 0x002ee20000300800 */
        /* <DEDUP_REMOVED lines=14> */
[----:B------:R-:W-:-:S05]  /*1221f0*/  IADD3 R245, P5, R245, R252, RZ ;  /* 0x000000fcf5f57210 */ /* 0x000fca0007fbe0ff */
[----:B------:R1:W-:Y:S04]  /*122200*/  STL [R1+0x4764], R245 ;  /* 0x004764f501007387 */ /* 0x0003e80000100800 */
[----:B-1----:R-:W4:Y:S01]  /*122210*/  LDL.LU R245, [R1+0x4758] ;  /* 0x0047580001f57983 */ /* 0x002f220000300800 */
[----:B------:R-:W-:-:S05]  /*122220*/  IMAD.X R238, R238, 0x1, R2, P2 ;  /* 0x00000001eeee7824 */ /* 0x000fca00010e0602 */
[----:B------:R1:W-:Y:S04]  /*122230*/  STL [R1+0x4710], R238 ;  /* 0x004710ee01007387 */ /* 0x0003e80000100800 */
[----:B-1----:R-:W4:Y:S01]  /*122240*/  LDL.LU R238, [R1+0x4784] ;  /* 0x0047840001ee7983 */ /* 0x002f220000300800 */
[----:B--2---:R-:W-:Y:S02]  /*122250*/  IADD3 R237, P2, R237, R252, RZ ;  /* 0x000000fceded7210 */ /* 0x004fe40007f5e0ff */
[----:B------:R-:W-:-:S03]  /*122260*/  IADD3.X R246, R246, R2, RZ, P4, !PT ;  /* 0x00000002f6f67210 */ /* 0x000fc600027fe4ff */
[----:B------:R1:W-:Y:S04]  /*122270*/  STL [R1+0x476c], R237 ;  /* 0x00476ced01007387 */ /* 0x0003e80000100800 */
[----:B-1----:R-:W2:Y:S04]  /*122280*/  LDL.LU R237, [R1+0x4760] ;  /* 0x0047600001ed7983 */ /* 0x002ea80000300800 */
[----:B------:R-:W2:Y:S04]  /*122290*/  LDL.LU R251, [R1+0x478c] ;  /* 0x00478c0001fb7983 */ /* 0x000ea80000300800 */
[----:B------:R-:W2:Y:S04]  /*1222a0*/  LDL.LU R250, [R1+0x4768] ;  /* 0x0047680001fa7983 */ /* 0x000ea80000300800 */
[----:B------:R-:W-:Y:S01]  /*1222b0*/  STL [R1+0x4748], R246 ;  /* 0x004748f601007387 */ /* 0x000fe20000100800 */
[----:B---3--:R-:W-:-:S03]  /*1222c0*/  IADD3 R236, P4, R236, R252, RZ ;  /* 0x000000fcecec7210 */ /* 0x008fc60007f9e0ff */
[----:B------:R-:W3:Y:S04]  /*1222d0*/  LDL.LU R249, [R1+0x4794] ;  /* 0x0047940001f97983 */ /* 0x000ee80000300800 */
[----:B------:R1:W-:Y:S04]  /*1222e0*/  STL [R1+0x4774], R236 ;  /* 0x004774ec01007387 */ /* 0x0003e80000100800 */
[----:B------:R-:W3:Y:S04]  /*1222f0*/  LDL.LU R248, [R1+0x4770] ;  /* 0x0047700001f87983 */ /* 0x000ee80000300800 */
[----:B------:R-:W3:Y:S04]  /*122300*/  LDL.LU R247, [R1+0x47cc] ;  /* 0x0047cc0001f77983 */ /* 0x000ee80000300800 */
[----:B-1----:R-:W3:Y:S01]  /*122310*/  LDL.LU R236, [R1+0x4778] ;  /* 0x0047780001ec7983 */ /* 0x002ee20000300800 */
[----:B----4-:R-:W-:-:S05]  /*122320*/  IMAD.X R239, R239, 0x1, R2, P3 ;  /* 0x00000001efef7824 */ /* 0x010fca00018e0602 */
        /* <DEDUP_REMOVED lines=10> */
[----:B-1----:R-:W4:Y:S04]  /*1223d0*/  LDL.LU R238, [R1+0x4788] ;  /* 0x0047880001ee7983 */ /* 0x002f280000300800 */
[----:B------:R-:W4:Y:S01]  /*1223e0*/  LDL.LU R246, [R1+0x47e4] ;  /* 0x0047e40001f67983 */ /* 0x000f220000300800 */
[----:B--2---:R-:W-:Y:S02]  /*1223f0*/  IADD3.X R237, R237, R2, RZ, P5, !PT ;  /* 0x00000002eded7210 */ /* 0x004fe40002ffe4ff */
[----:B------:R-:W-:-:S03]  /*122400*/  IADD3 R251, P5, R251, R252, RZ ;  /* 0x000000fcfbfb7210 */ /* 0x000fc60007fbe0ff */
[----:B------:R1:W-:Y:S01]  /*122410*/  STL [R1+0x4760], R237 ;  /* 0x004760ed01007387 */ /* 0x0003e20000100800 */
[----:B------:R-:W-:-:S03]  /*122420*/  IMAD.X R250, R250, 0x1, R2, P2 ;  /* 0x00000001fafa7824 */ /* 0x000fc600010e0602 */
[----:B-1----:R-:W2:Y:S01]  /*122430*/  LDL.LU R237, [R1+0x4790] ;  /* 0x0047900001ed7983 */ /* 0x002ea20000300800 */
[----:B---3--:R-:W-:-:S03]  /*122440*/  IADD3 R249, P2, R249, R252, RZ ;  /* 0x000000fcf9f97210 */ /* 0x008fc60007f5e0ff */
        /* <DEDUP_REMOVED lines=8> */
[----:B-1----:R-:W3:Y:S04]  /*1224d0*/  LDL.LU R236, [R1+0x47ec] ;  /* 0x0047ec0001ec7983 */ /* 0x002ee80000300800 */
[----:B------:R-:W-:Y:S01]  /*1224e0*/  STL [R1+0x47cc], R247 ;  /* 0x0047ccf701007387 */ /* 0x000fe20000100800 */
[----:B----4-:R-:W-:-:S05]  /*1224f0*/  IADD3 R239, P3, R239, R252, RZ ;  /* 0x000000fcefef7210 */ /* 0x010fca0007f7e0ff */
        /* <DEDUP_REMOVED lines=33> */
[----:B------:R-:W-:-:S03]  /*122710*/  IADD3 R238, P3, R238, R252, RZ ;  /* 0x000000fceeee7210 */ /* 0x000fc60007f7e0ff */
[----:B------:R-:W4:Y:S01]  /*122720*/  LDL.LU R246, [R1+0x4800] ;  /* 0x0048000001f67983 */ /* 0x000f220000300800 */
[----:B------:R-:W-:-:S03]  /*122730*/  IADD3.X R251, R251, R2, RZ, P6, !PT ;  /* 0x00000002fbfb7210 */ /* 0x000fc600037fe4ff */
[----:B------:R1:W-:Y:S01]  /*122740*/  STL [R1+0x47fc], R238 ;  /* 0x0047fcee01007387 */ /* 0x0003e20000100800 */
[----:B------:R-:W-:-:S03]  /*122750*/  IADD3 R250, P6, R250, R252, RZ ;  /* 0x000000fcfafa7210 */ /* 0x000fc60007fde0ff */
[----:B-1----:R-:W4:Y:S01]  /*122760*/  LDL.LU R238, [R1+0x485c] ;  /* 0x00485c0001ee7983 */ /* 0x002f220000300800 */
[----:B------:R-:W-:-:S03]  /*122770*/  IMAD.X R249, R249, 0x1, R2, P5 ;  /* 0x00000001f9f97824 */ /* 0x000fc600028e0602 */
        /* <DEDUP_REMOVED lines=23> */
[----:B------:R-:W-:Y:S02]  /*1228f0*/  IADD3 R238, P6, R238, R252, RZ ;  /* 0x000000fceeee7210 */ /* 0x000fe40007fde0ff */
        /* <DEDUP_REMOVED lines=20> */
[----:B------:R-:W-:-:S03]  /*122a40*/  IMAD.X R245, R245, 0x1, R2, P4 ;  /* 0x00000001f5f57824 */ /* 0x000fc600020e0602 */
[----:B------:R-:W4:Y:S04]  /*122a50*/  LDL.LU R246, [R1+0x48cc] ;  /* 0x0048cc0001f67983 */ /* 0x000f280000300800 */
[----:B------:R1:W-:Y:S04]  /*122a60*/  STL [R1+0x4848], R245 ;  /* 0x004848f501007387 */ /* 0x0003e80000100800 */
[----:B-1----:R-:W4:Y:S01]  /*122a70*/  LDL.LU R245, [R1+0x4878] ;  /* 0x0048780001f57983 */ /* 0x002f220000300800 */
[----:B------:R-:W-:Y:S02]  /*122a80*/  IADD3 R251, P4, R251, R252, RZ ;  /* 0x000000fcfbfb7210 */ /* 0x000fe40007f9e0ff */
[----:B------:R-:W-:-:S02]  /*122a90*/  IADD3.X R250, R250, R2, RZ, P3, !PT ;  /* 0x00000002fafa7210 */ /* 0x000fc40001ffe4ff */
[----:B------:R-:W-:Y:S01]  /*122aa0*/  IADD3 R249, P3, R249, R252, RZ ;  /* 0x000000fcf9f97210 */ /* 0x000fe20007f7e0ff */
[----:B------:R-:W-:Y:S01]  /*122ab0*/  STL [R1+0x4874], R251 ;  /* 0x004874fb01007387 */ /* 0x000fe20000100800 */
[----:B------:R-:W-:-:S03]  /*122ac0*/  IMAD.X R248, R248, 0x1, R2, P6 ;  /* 0x00000001f8f87824 */ /* 0x000fc600030e0602 */
[----:B------:R-:W-:Y:S01]  /*122ad0*/  STL [R1+0x4850], R250 ;  /* 0x004850fa01007387 */ /* 0x000fe20000100800 */
[-C--:B------:R-:W-:Y:S01]  /*122ae0*/  IADD3 R247, P6, R247, R252.reuse, RZ ;  /* 0x000000fcf7f77210 */ /* 0x080fe20007fde0ff */
[----:B------:R-:W-:Y:S02]  /*122af0*/  IMAD.X R238, R238, 0x1, R2, P5 ;  /* 0x00000001eeee7824 */ /* 0x000fe400028e0602 */
        /* <DEDUP_REMOVED lines=89> */
[----:B-1----:R-:W3:Y:S04]  /*123090*/  LDL.LU R236, [R1+0x4940] ;  /* 0x0049400001ec7983 */ /* 0x002ee80000300800 */
[----:B------:R-:W3:Y:S01]  /*1230a0*/  LDL.LU R246, [R1+0x496c] ;  /* 0x00496c0001f67983 */ /* 0x000ee20000300800 */
[----:B----4-:R-:W-:Y:S01]  /*1230b0*/  IMAD.X R239, R239, 0x1, R2, P6 ;  /* 0x00000001efef7824 */ /* 0x010fe200030e0602 */
[----:B------:R-:W-:-:S04]  /*1230c0*/  IADD3 R251, P6, R251, R252, RZ ;  /* 0x000000fcfbfb7210 */ /* 0x000fc80007fde0ff */
[----:B------:R1:W-:Y:S01]  /*1230d0*/  STL [R1+0x4978], R239 ;  /* 0x004978ef01007387 */ /* 0x0003e20000100800 */
[----:B------:R-:W-:-:S03]  /*1230e0*/  IMAD.X R250, R250, 0x1, R2, P5 ;  /* 0x00000001fafa7824 */ /* 0x000fc600028e0602 */
[----:B-1----:R-:W4:Y:S01]  /*1230f0*/  LDL.LU R239, [R1+0x4948] ;  /* 0x0049480001ef7983 */ /* 0x002f220000300800 */
[----:B------:R-:W-:Y:S01]  /*123100*/  IADD3 R249, P5, R249, R252, RZ ;  /* 0x000000fcf9f97210 */ /* 0x000fe20007fbe0ff */
[----:B------:R-:W-:Y:S02]  /*123110*/  STL [R1+0x4944], R251 ;  /* 0x004944fb01007387 */ /* 0x000fe40000100800 */
[----:B------:R-:W-:Y:S02]  /*123120*/  STL [R1+0x4d88], R250 ;  /* 0x004d88fa01007387 */ /* 0x000fe40000100800 */
[----:B------:R-:W-:Y:S01]  /*123130*/  STL [R1+0x494c], R249 ;  /* 0x00494cf901007387 */ /* 0x000fe20000100800 */
[----:B------:R-:W-:Y:S01]  /*123140*/  IADD3.X R248, R248, R2, RZ, P2, !PT ;  /* 0x00000002f8f87210 */ /* 0x000fe200017fe4ff */
[----:B------:R-:W-:Y:S01]  /*123150*/  IMAD.X R244, R244, 0x1, R2, P4 ;  /* 0x00000001f4f47824 */ /* 0x000fe200020e0602 */
[----:B------:R-:W-:-:S04]  /*123160*/  IADD3 R247, P2, R247, R252, RZ ;  /* 0x000000fcf7f77210 */ /* 0x000fc80007f5e0ff */
[----:B------:R1:W-:Y:S01]  /*123170*/  STL [R1+0x4930], R244 ;  /* 0x004930f401007387 */ /* 0x0003e20000100800 */
[----:B------:R-:W-:Y:S03]  /*123180*/  STL [R1+0x50a8], R248 ;  /* 0x0050a8f801007387 */ /* 0x000fe60000100800 */
        /* <DEDUP_REMOVED lines=12> */
[----:B------:R-:W-:-:S03]  /*123250*/  IADD3 R246, P6, R246, R252, RZ ;  /* 0x000000fcf6f67210 */ /* 0x000fc60007fde0ff */
[----:B------:R1:W-:Y:S04]  /*123260*/  STL [R1+0x4940], R236 ;  /* 0x004940ec01007387 */ /* 0x0003e80000100800 */
[----:B-1----:R-:W3:Y:S01]  /*123270*/  LDL.LU R236, [R1+0x49bc] ;  /* 0x0049bc0001ec7983 */ /* 0x002ee20000300800 */
[----:B------:R-:W3:Y:S02]  /*123280*/  LDL.LU R251, [R1+0x4960] ;  /* 0x0049600001fb7983 */ /* 0x000ee40000300800 */
[----:B------:R-:W3:Y:S02]  /*123290*/  LDL.LU R250, [R1+0x49c4] ;  /* 0x0049c40001fa7983 */ /* 0x000ee40000300800 */
[----:B------:R-:W-:Y:S01]  /*1232a0*/  STL [R1+0x496c], R246 ;  /* 0x00496cf601007387 */ /* 0x000fe20000100800 */
[----:B------:R-:W3:Y:S01]  /*1232b0*/  LDL.LU R249, [R1+0x4968] ;  /* 0x0049680001f97983 */ /* 0x000ee20000300800 */
[----:B----4-:R-:W-:-:S05]  /*1232c0*/  IMAD.X R239, R239, 0x1, R2, P5 ;  /* 0x00000001efef7824 */ /* 0x010fca00028e0602 */
[----:B------:R1:W-:Y:S01]  /*1232d0*/  STL [R1+0x4948], R239 ;  /* 0x004948ef01007387 */ /* 0x0003e20000100800 */
[----:B------:R-:W4:Y:S02]  /*1232e0*/  LDL.LU R248, [R1+0x49cc] ;  /* 0x0049cc0001f87983 */ /* 0x000f240000300800 */
[----:B------:R-:W4:Y:S01]  /*1232f0*/  LDL.LU R247, [R1+0x4970] ;  /* 0x0049700001f77983 */ /* 0x000f220000300800 */
        /* <DEDUP_REMOVED lines=13> */
[----:B------:R-:W2:Y:S01]  /*1233d0*/  LDL.LU R246, [R1+0x49c0] ;  /* 0x0049c00001f67983 */ /* 0x000ea20000300800 */
[-C--:B---3--:R-:W-:Y:S01]  /*1233e0*/  IADD3 R236, P4, R236, R252.reuse, RZ ;  /* 0x000000fcecec7210 */ /* 0x088fe20007f9e0ff */
[--C-:B------:R-:W-:Y:S01]  /*1233f0*/  IMAD.X R251, R251, 0x1, R2.reuse, P3 ;  /* 0x00000001fbfb7824 */ /* 0x100fe200018e0602 */
[----:B------:R-:W-:Y:S01]  /*123400*/  IADD3 R250, P3, R250, R252, RZ ;  /* 0x000000fcfafa7210 */ /* 0x000fe20007f7e0ff */
[----:B------:R-:W-:Y:S02]  /*123410*/  IMAD.X R249, R249, 0x1, R2, P6 ;  /* 0x00000001f9f97824 */ /* 0x000fe400030e0602 */
[----:B------:R1:W-:Y:S04]  /*123420*/  STL [R1+0x49bc], R236 ;  /* 0x0049bcec01007387 */ /* 0x0003e80000100800 */
[----:B-1----:R-:W3:Y:S01]  /*123430*/  LDL.LU R236, [R1+0x49ec] ;  /* 0x0049ec0001ec7983 */ /* 0x002ee20000300800 */
[----:B------:R-:W-:Y:S02]  /*123440*/  STL [R1+0x4960], R251 ;  /* 0x004960fb01007387 */ /* 0x000fe40000100800 */
[----:B------:R-:W-:Y:S01]  /*123450*/  STL [R1+0x49c4], R250 ;  /* 0x0049c4fa01007387 */ /* 0x000fe20000100800 */
[----:B----4-:R-:W-:-:S02]  /*123460*/  IADD3.X R247, R247, R2, RZ, P5, !PT ;  /* 0x00000002f7f77210 */ /* 0x010fc40002ffe4ff */
[-C--:B------:R-:W-:Y:S01]  /*123470*/  IADD3 R248, P6, R248, R252.reuse, RZ ;  /* 0x000000fcf8f87210 */ /* 0x080fe20007fde0ff */
[----:B------:R-:W-:Y:S01]  /*123480*/  STL [R1+0x4968], R249 ;  /* 0x004968f901007387 */ /* 0x000fe20000100800 */
[----:B------:R-:W-:-:S05]  /*123490*/  IADD3 R239, P5, R239, R252, RZ ;  /* 0x000000fcefef7210 */ /* 0x000fca0007fbe0ff */
[----:B------:R1:W-:Y:S01]  /*1234a0*/  STL [R1+0x49d4], R239 ;  /* 0x0049d4ef01007387 */ /* 0x0003e20000100800 */
[----:B------:R-:W-:Y:S03]  /*1234b0*/  STL [R1+0x49cc], R248 ;  /* 0x0049ccf801007387 */ /* 0x000fe60000100800 */
[----:B-1----:R-:W4:Y:S01]  /*1234c0*/  LDL.LU R239, [R1+0x49c8] ;  /* 0x0049c80001ef7983 */ /* 0x002f220000300800 */
[----:B------:R-:W-:Y:S02]  /*1234d0*/  STL [R1+0x4970], R247 ;  /* 0x004970f701007387 */ /* 0x000fe40000100800 */
[----:B------:R-:W-:-:S05]  /*1234e0*/  IMAD.X R244, R244, 0x1, R2, P2 ;  /* 0x00000001f4f47824 */ /* 0x000fca00010e0602 */
        /* <DEDUP_REMOVED lines=11> */
[----:B-1----:R-:W2:Y:S01]  /*1235a0*/  LDL.LU R237, [R1+0x49d8] ;  /* 0x0049d80001ed7983 */ /* 0x002ea20000300800 */
[----:B------:R-:W2:Y:S02]  /*1235b0*/  LDL.LU R251, [R1+0x4a04] ;  /* 0x004a040001fb7983 */ /* 0x000ea40000300800 */
[----:B------:R-:W2:Y:S02]  /*1235c0*/  LDL.LU R250, [R1+0x49e0] ;  /* 0x0049e00001fa7983 */ /* 0x000ea40000300800 */
[----:B------:R-:W-:Y:S01]  /*1235d0*/  STL [R1+0x49c0], R246 ;  /* 0x0049c0f601007387 */ /* 0x000fe20000100800 */
[----:B------:R-:W2:Y:S01]  /*1235e0*/  LDL.LU R249, [R1+0x4a3c] ;  /* 0x004a3c0001f97983 */ /* 0x000ea20000300800 */
[----:B---3--:R-:W-:-:S05]  /*1235f0*/  IADD3 R236, P3, R236, R252, RZ ;  /* 0x000000fcecec7210 */ /* 0x008fca0007f7e0ff */
[----:B------:R1:W-:Y:S01]  /*123600*/  STL [R1+0x49ec], R236 ;  /* 0x0049ecec01007387 */ /* 0x0003e20000100800 */
[----:B------:R-:W3:Y:S02]  /*123610*/  LDL.LU R248, [R1+0x49e8] ;  /* 0x0049e80001f87983 */ /* 0x000ee40000300800 */
[----:B------:R-:W3:Y:S01]  /*123620*/  LDL.LU R247, [R1+0x4a44] ;  /* 0x004a440001f77983 */ /* 0x000ee20000300800 */
        /* <DEDUP_REMOVED lines=13> */
[----:B------:R-:W4:Y:S01]  /*123700*/  LDL.LU R246, [R1+0x4a5c] ;  /* 0x004a5c0001f67983 */ /* 0x000f220000300800 */
[----:B--2---:R-:W-:Y:S01]  /*123710*/  IADD3.X R237, R237, R2, RZ, P2, !PT ;  /* 0x00000002eded7210 */ /* 0x004fe200017fe4ff */
[-C--:B------:R-:W-:Y:S02]  /*123720*/  IADD3 R251, P2, R251, R252.reuse, RZ ;  /* 0x000000fcfbfb7210 */ /* 0x080fe40007f5e0ff */
[--C-:B------:R-:W-:Y:S01]  /*123730*/  IMAD.X R250, R250, 0x1, R2.reuse, P4 ;  /* 0x00000001fafa7824 */ /* 0x100fe200020e0602 */
[-C--:B------:R-:W-:Y:S01]  /*123740*/  IADD3 R249, P4, R249, R252.reuse, RZ ;  /* 0x000000fcf9f97210 */ /* 0x080fe20007f9e0ff */
[----:B------:R1:W-:Y:S04]  /*123750*/  STL [R1+0x49d8], R237 ;  /* 0x0049d8ed01007387 */ /* 0x0003e80000100800 */
[----:B-1----:R-:W2:Y:S01]  /*123760*/  LDL.LU R237, [R1+0x4a38] ;  /* 0x004a380001ed7983 */ /* 0x002ea20000300800 */
[----:B------:R-:W-:Y:S02]  /*123770*/  STL [R1+0x4a04], R251 ;  /* 0x004a04fb01007387 */ /* 0x000fe40000100800 */
[----:B------:R-:W-:Y:S02]  /*123780*/  STL [R1+0x49e0], R250 ;  /* 0x0049e0fa01007387 */ /* 0x000fe40000100800 */
[----:B------:R-:W-:Y:S02]  /*123790*/  STL [R1+0x4a3c], R249 ;  /* 0x004a3cf901007387 */ /* 0x000fe40000100800 */
[----:B---3--:R-:W-:Y:S01]  /*1237a0*/  IMAD.X R248, R248, 0x1, R2, P3 ;  /* 0x00000001f8f87824 */ /* 0x008fe200018e0602 */
[----:B------:R-:W-:-:S02]  /*1237b0*/  IADD3 R247, P3, R247, R252, RZ ;  /* 0x000000fcf7f77210 */ /* 0x000fc40007f7e0ff */
[----:B------:R-:W-:-:S05]  /*1237c0*/  IADD3.X R236, R236, R2, RZ, P6, !PT ;  /* 0x00000002ecec7210 */ /* 0x000fca00037fe4ff */
[----:B------:R1:W-:Y:S01]  /*1237d0*/  STL [R1+0x49f0], R236 ;  /* 0x0049f0ec01007387 */ /* 0x0003e20000100800 */
[----:B------:R-:W-:Y:S03]  /*1237e0*/  STL [R1+0x49e8], R248 ;  /* 0x0049e8f801007387 */ /* 0x000fe60000100800 */
[----:B-1----:R-:W3:Y:S01]  /*1237f0*/  LDL.LU R236, [R1+0x4a64] ;  /* 0x004a640001ec7983 */ /* 0x002ee20000300800 */
        /* <DEDUP_REMOVED lines=13> */
[----:B-1----:R-:W4:Y:S01]  /*1238d0*/  LDL.LU R238, [R1+0x4a74] ;  /* 0x004a740001ee7983 */ /* 0x002f220000300800 */
[----:B------:R-:W4:Y:S02]  /*1238e0*/  LDL.LU R251, [R1+0x4a50] ;  /* 0x004a500001fb7983 */ /* 0x000f240000300800 */
[----:B------:R-:W4:Y:S02]  /*1238f0*/  LDL.LU R250, [R1+0x4a7c] ;  /* 0x004a7c0001fa7983 */ /* 0x000f240000300800 */
[----:B------:R-:W-:Y:S01]  /*123900*/  STL [R1+0x4a5c], R246 ;  /* 0x004a5cf601007387 */ /* 0x000fe20000100800 */
[----:B------:R-:W4:Y:S01]  /*123910*/  LDL.LU R249, [R1+0x4a58] ;  /* 0x004a580001f97983 */ /* 0x000f220000300800 */
[----:B--2---:R-:W-:-:S05]  /*123920*/  IADD3.X R237, R237, R2, RZ, P4, !PT ;  /* 0x00000002eded7210 */ /* 0x004fca00027fe4ff */
[----:B------:R1:W-:Y:S01]  /*123930*/  STL [R1+0x4a38], R237 ;  /* 0x004a38ed01007387 */ /* 0x0003e20000100800 */
[----:B------:R-:W2:Y:S02]  /*123940*/  LDL.LU R248, [R1+0x4a84] ;  /* 0x004a840001f87983 */ /* 0x000ea40000300800 */
[----:B------:R-:W2:Y:S01]  /*123950*/  LDL.LU R247, [R1+0x4a60] ;  /* 0x004a600001f77983 */ /* 0x000ea20000300800 */
        /* <DEDUP_REMOVED lines=13> */
[----:B------:R-:W4:Y:S01]  /*123a30*/  LDL.LU R246, [R1+0x4a78] ;  /* 0x004a780001f67983 */ /* 0x000f220000300800 */
[----:B------:R-:W-:Y:S02]  /*123a40*/  IADD3 R238, P6, R238, R252, RZ ;  /* 0x000000fceeee7210 */ /* 0x000fe40007fde0ff */
[----:B------:R-:W-:Y:S01]  /*123a50*/  IADD3.X R251, R251, R2, RZ, P5, !PT ;  /* 0x00000002fbfb7210 */ /* 0x000fe20002ffe4ff */
[-C--:B------:R-:W-:Y:S02]  /*123a60*/  IADD3 R250, P5, R250, R252.reuse, RZ ;  /* 0x000000fcfafa7210 */ /* 0x080fe40007fbe0ff */
[--C-:B------:R-:W-:Y:S01]  /*123a70*/  IMAD.X R249, R249, 0x1, R2.reuse, P2 ;  /* 0x00000001f9f97824 */ /* 0x100fe200010e0602 */
[----:B------:R1:W-:Y:S04]  /*123a80*/  STL [R1+0x4a74], R238 ;  /* 0x004a74ee01007387 */ /* 0x0003e80000100800 */
[----:B-1----:R-:W4:Y:S01]  /*123a90*/  LDL.LU R238, [R1+0x4ad4] ;  /* 0x004ad40001ee7983 */ /* 0x002f220000300800 */
[----:B------:R-:W-:Y:S02]  /*123aa0*/  STL [R1+0x4a50], R251 ;  /* 0x004a50fb01007387 */ /* 0x000fe40000100800 */
[----:B------:R-:W-:Y:S02]  /*123ab0*/  STL [R1+0x4a7c], R250 ;  /* 0x004a7cfa01007387 */ /* 0x000fe40000100800 */
[----:B------:R-:W-:Y:S02]  /*123ac0*/  STL [R1+0x4a58], R249 ;  /* 0x004a58f901007387 */ /* 0x000fe40000100800 */
[----:B--2---:R-:W-:Y:S01]  /*123ad0*/  IMAD.X R247, R247, 0x1, R2, P4 ;  /* 0x00000001f7f77824 */ /* 0x004fe200020e0602 */
[----:B------:R-:W-:-:S02]  /*123ae0*/  IADD3 R248, P2, R248, R252, RZ ;  /* 0x000000fcf8f87210 */ /* 0x000fc40007f5e0ff */
[----:B------:R-:W-:-:S05]  /*123af0*/  IADD3 R237, P4, R237, R252, RZ ;  /* 0x000000fceded7210 */ /* 0x000fca0007f9e0ff */
[----:B------:R1:W-:Y:S01]  /*123b00*/  STL [R1+0x4abc], R237 ;  /* 0x004abced01007387 */ /* 0x0003e20000100800 */
[----:B------:R-:W-:Y:S03]  /*123b10*/  STL [R1+0x4a84], R248 ;  /* 0x004a84f801007387 */ /* 0x000fe60000100800 */
[----:B-1----:R-:W2:Y:S01]  /*123b20*/  LDL.LU R237, [R1+0x4a80] ;  /* 0x004a800001ed7983 */ /* 0x002ea20000300800 */
        /* <DEDUP_REMOVED lines=13> */
[----:B------:R-:W-:Y:S02]  /*123c00*/  IMAD.X R246, R246, 0x1, R2, P5 ;  /* 0x00000001f6f67824 */ /* 0x000fe400028e0602 */
[----:B------:R-:W4:Y:S01]  /*123c10*/  LDL.LU R251, [R1+0x4aec] ;  /* 0x004aec0001fb7983 */ /* 0x000f220000300800 */
[----:B------:R-:W-:Y:S01]  /*123c20*/  IADD3 R238, P5, R238, R252, RZ ;  /* 0x000000fceeee7210 */ /* 0x000fe20007fbe0ff */
[----:B------:R-:W4:Y:S01]  /*123c30*/  LDL.LU R250, [R1+0x4ac8] ;  /* 0x004ac80001fa7983 */ /* 0x000f220000300800 */
[----:B------:R-:W-:Y:S02]  /*123c40*/  STL [R1+0x4a78], R246 ;  /* 0x004a78f601007387 */ /* 0x000fe40000100800 */
[----:B------:R-:W4:Y:S01]  /*123c50*/  LDL.LU R249, [R1+0x4af4] ;  /* 0x004af40001f97983 */ /* 0x000f220000300800 */
[----:B------:R1:W-:Y:S01]  /*123c60*/  STL [R1+0x4ad4], R238 ;  /* 0x004ad4ee01007387 */ /* 0x0003e20000100800 */
[----:B------:R-:W4:Y:S02]  /*123c70*/  LDL.LU R248, [R1+0x4ad0] ;  /* 0x004ad00001f87983 */ /* 0x000f240000300800 */
[----:B------:R-:W4:Y:S01]  /*123c80*/  LDL.LU R247, [R1+0x4afc] ;  /* 0x004afc0001f77983 */ /* 0x000f220000300800 */
        /* <DEDUP_REMOVED lines=13> */
[----:B------:R-:W4:Y:S02]  /*123d60*/  LDL.LU R246, [R1+0x4b44] ;  /* 0x004b440001f67983 */ /* 0x000f240000300800 */
[----:B------:R-:W-:-:S05]  /*123d70*/  IMAD.X R245, R245, 0x1, R2, P3 ;  /* 0x00000001f5f57824 */ /* 0x000fca00018e0602 */
[----:B------:R1:W-:Y:S04]  /*123d80*/  STL [R1+0x4ac0], R245 ;  /* 0x004ac0f501007387 */ /* 0x0003e80000100800 */
[----:B-1----:R-:W4:Y:S01]  /*123d90*/  LDL.LU R245, [R1+0x4af0] ;  /* 0x004af00001f57983 */ /* 0x002f220000300800 */
[----:B------:R-:W-:Y:S02]  /*123da0*/  IADD3 R251, P3, R251, R252, RZ ;  /* 0x000000fcfbfb7210 */ /* 0x000fe40007f7e0ff */
[----:B------:R-:W-:Y:S01]  /*123db0*/  IADD3.X R250, R250, R2, RZ, P6, !PT ;  /* 0x00000002fafa7210 */ /* 0x000fe200037fe4ff */
[----:B------:R-:W-:Y:S02]  /*123dc0*/  IADD3 R249, P6, R249, R252, RZ ;  /* 0x000000fcf9f97210 */ /* 0x000fe40007fde0ff */
[----:B------:R-:W-:-:S02]  /*123dd0*/  IMAD.X R238, R238, 0x1, R2, P2 ;  /* 0x00000001eeee7824 */ /* 0x000fc400010e0602 */
[----:B------:R-:W-:Y:S01]  /*123de0*/  IMAD.X R248, R248, 0x1, R2, P5 ;  /* 0x00000001f8f87824 */ /* 0x000fe200028e0602 */
[----:B------:R-:W-:Y:S01]  /*123df0*/  STL [R1+0x4aec], R251 ;  /* 0x004aecfb01007387 */ /* 0x000fe20000100800 */
[-C--:B------:R-:W-:Y:S01]  /*123e00*/  IADD3 R247, P5, R247, R252.reuse, RZ ;  /* 0x000000fcf7f77210 */ /* 0x080fe20007fbe0ff */
[----:B------:R-:W-:Y:S02]  /*123e10*/  STL [R1+0x4ac8], R250 ;  /* 0x004ac8fa01007387 */ /* 0x000fe40000100800 */
[----:B------:R-:W-:Y:S01]  /*123e20*/  STL [R1+0x4af4], R249 ;  /* 0x004af4f901007387 */ /* 0x000fe20000100800 */
[----:B------:R1:W-:Y:S01]  /*123e30*/  STL [R1+0x4ad8], R238 ;  /* 0x004ad8ee01007387 */ /* 0x0003e20000100800 */
[----:B------:R-:W-:Y:S03]  /*123e40*/  STL [R1+0x4ad0], R248 ;  /* 0x004ad0f801007387 */ /* 0x000fe60000100800 */
[----:B-1----:R-:W4:Y:S01]  /*123e50*/  LDL.LU R238, [R1+0x4b4c] ;  /* 0x004b4c0001ee7983 */ /* 0x002f220000300800 */
        /* <DEDUP_REMOVED lines=16> */
[----:B------:R-:W-:Y:S01]  /*123f60*/  IMAD.X R245, R245, 0x1, R2, P6 ;  /* 0x00000001f5f57824 */ /* 0x000fe200030e0602 */
[----:B------:R-:W-:Y:S01]  /*123f70*/  STL [R1+0x4b44], R246 ;  /* 0x004b44f601007387 */ /* 0x000fe20000100800 */
[----:B------:R-:W4:Y:S03]  /*123f80*/  LDL.LU R249, [R1+0x4b40] ;  /* 0x004b400001f97983 */ /* 0x000f260000300800 */
[----:B------:R1:W-:Y:S01]  /*123f90*/  STL [R1+0x4af0], R245 ;  /* 0x004af0f501007387 */ /* 0x0003e20000100800 */
[----:B------:R-:W4:Y:S02]  /*123fa0*/  LDL.LU R248, [R1+0x4b6c] ;  /* 0x004b6c0001f87983 */ /* 0x000f240000300800 */
[----:B------:R-:W4:Y:S01]  /*123fb0*/  LDL.LU R247, [R1+0x4b48] ;  /* 0x004b480001f77983 */ /* 0x000f220000300800 */
        /* <DEDUP_REMOVED lines=13> */
[----:B------:R-:W4:Y:S01]  /*124090*/  LDL.LU R246, [R1+0x4b60] ;  /* 0x004b600001f67983 */ /* 0x000f220000300800 */
[-C--:B------:R-:W-:Y:S01]  /*1240a0*/  IADD3 R244, P2, R244, R252.reuse, RZ ;  /* 0x000000fcf4f47210 */ /* 0x080fe20007f5e0ff */
[----:B------:R-:W-:Y:S01]  /*1240b0*/  IMAD.X R251, R251, 0x1, R2, P4 ;  /* 0x00000001fbfb7824 */ /* 0x000fe200020e0602 */
[----:B------:R-:W-:-:S03]  /*1240c0*/  IADD3 R250, P4, R250, R252, RZ ;  /* 0x000000fcfafa7210 */ /* 0x000fc60007f9e0ff */
[----:B------:R1:W-:Y:S01]  /*1240d0*/  STL [R1+0x4b5c], R244 ;  /* 0x004b5cf401007387 */ /* 0x0003e20000100800 */
[----:B------:R-:W-:Y:S01]  /*1240e0*/  IADD3.X R249, R249, R2, RZ, P3, !PT ;  /* 0x00000002f9f97210 */ /* 0x000fe20001ffe4ff */
[--C-:B------:R-:W-:Y:S01]  /*1240f0*/  IMAD.X R247, R247, 0x1, R2.reuse, P6 ;  /* 0x00000001f7f77824 */ /* 0x100fe200030e0602 */
[-C--:B------:R-:W-:Y:S01]  /*124100*/  IADD3 R248, P3, R248, R252.reuse, RZ ;  /* 0x000000fcf8f87210 */ /* 0x080fe20007f7e0ff */
[----:B-1----:R-:W4:Y:S01]  /*124110*/  LDL.LU R244, [R1+0x4bbc] ;  /* 0x004bbc0001f47983 */ /* 0x002f220000300800 */
[----:B------:R-:W-:Y:S01]  /*124120*/  STL [R1+0x4b38], R251 ;  /* 0x004b38fb01007387 */ /* 0x000fe20000100800 */
[----:B------:R-:W-:Y:S02]  /*124130*/  IADD3 R245, P6, R245, R252, RZ ;  /* 0x000000fcf5f57210 */ /* 0x000fe40007fde0ff */
[----:B------:R-:W-:Y:S01]  /*124140*/  STL [R1+0x4b64], R250 ;  /* 0x004b64fa01007387 */ /* 0x000fe20000100800 */
[----:B------:R-:W-:Y:S03]  /*124150*/  STL [R1+0x4b40], R249 ;  /* 0x004b40f901007387 */ /* 0x000fe60000100800 */
[----:B------:R1:W-:Y:S01]  /*124160*/  STL [R1+0x4b74], R245 ;  /* 0x004b74f501007387 */ /* 0x0003e20000100800 */
[----:B------:R-:W-:Y:S03]  /*124170*/  STL [R1+0x4b6c], R248 ;  /* 0x004b6cf801007387 */ /* 0x000fe60000100800 */
[----:B-1----:R-:W4:Y:S01]  /*124180*/  LDL.LU R245, [R1+0x4b68] ;  /* 0x004b680001f57983 */ /* 0x002f220000300800 */
[----:B------:R-:W-:Y:S02]  /*124190*/  STL [R1+0x4b48], R247 ;  /* 0x004b48f701007387 */ /* 0x000fe40000100800 */
[----:B------:R-:W-:-:S05]  /*1241a0*/  IMAD.X R238, R238, 0x1, R2, P5 ;  /* 0x00000001eeee7824 */ /* 0x000fca00028e0602 */
        /* <DEDUP_REMOVED lines=12> */
[----:B------:R-:W4:Y:S02]  /*124270*/  LDL.LU R251, [R1+0x4bd4] ;  /* 0x004bd40001fb7983 */ /* 0x000f240000300800 */
[----:B------:R-:W4:Y:S02]  /*124280*/  LDL.LU R250, [R1+0x4b80] ;  /* 0x004b800001fa7983 */ /* 0x000f240000300800 */
[----:B------:R-:W-:Y:S01]  /*124290*/  STL [R1+0x4b60], R246 ;  /* 0x004b60f601007387 */ /* 0x000fe20000100800 */
[----:B------:R-:W4:Y:S01]  /*1242a0*/  LDL.LU R249, [R1+0x4bdc] ;  /* 0x004bdc0001f97983 */ /* 0x000f220000300800 */
[----:B------:R-:W-:-:S05]  /*1242b0*/  IADD3 R244, P4, R244, R252, RZ ;  /* 0x000000fcf4f47210 */ /* 0x000fca0007f9e0ff */
[----:B------:R1:W-:Y:S01]  /*1242c0*/  STL [R1+0x4bbc], R244 ;  /* 0x004bbcf401007387 */ /* 0x0003e20000100800 */
[----:B------:R-:W4:Y:S02]  /*1242d0*/  LDL.LU R248, [R1+0x4bb8] ;  /* 0x004bb80001f87983 */ /* 0x000f240000300800 */
[----:B------:R-:W4:Y:S01]  /*1242e0*/  LDL.LU R247, [R1+0x4be4] ;  /* 0x004be40001f77983 */ /* 0x000f220000300800 */
        /* <DEDUP_REMOVED lines=13> */
[----:B------:R-:W3:Y:S02]  /*1243c0*/  LDL.LU R246, [R1+0x4bfc] ;  /* 0x004bfc0001f67983 */ /* 0x000ee40000300800 */
[--C-:B----4-:R-:W-:Y:S01]  /*1243d0*/  IMAD.X R239, R239, 0x1, R2.reuse, P5 ;  /* 0x00000001efef7824 */ /* 0x110fe200028e0602 */
[-C--:B------:R-:W-:Y:S01]  /*1243e0*/  IADD3 R251, P5, R251, R252.reuse, RZ ;  /* 0x000000fcfbfb7210 */ /* 0x080fe20007fbe0ff */
[----:B------:R-:W-:Y:S01]  /*1243f0*/  IMAD.X R250, R250, 0x1, R2, P2 ;  /* 0x00000001fafa7824 */ /* 0x000fe200010e0602 */
[----:B------:R-:W-:-:S02]  /*124400*/  IADD3 R249, P2, R249, R252, RZ ;  /* 0x000000fcf9f97210 */ /* 0x000fc40007f5e0ff */
[----:B------:R1:W-:Y:S04]  /*124410*/  STL [R1+0x4b78], R239 ;  /* 0x004b78ef01007387 */ /* 0x0003e80000100800 */
[----:B-1----:R-:W4:Y:S01]  /*124420*/  LDL.LU R239, [R1+0x4bd8] ;  /* 0x004bd80001ef7983 */ /* 0x002f220000300800 */
[----:B------:R-:W-:Y:S02]  /*124430*/  STL [R1+0x4bd4], R251 ;  /* 0x004bd4fb01007387 */ /* 0x000fe40000100800 */
[----:B------:R-:W-:Y:S02]  /*124440*/  STL [R1+0x4b80], R250 ;  /* 0x004b80fa01007387 */ /* 0x000fe40000100800 */
[----:B------:R-:W-:Y:S01]  /*124450*/  STL [R1+0x4bdc], R249 ;  /* 0x004bdcf901007387 */ /* 0x000fe20000100800 */
[----:B------:R-:W-:Y:S01]  /*124460*/  IADD3.X R248, R248, R2, RZ, P4, !PT ;  /* 0x00000002f8f87210 */ /* 0x000fe200027fe4ff */
[----:B------:R-:W-:-:S02]  /*124470*/  IADD3 R247, P4, R247, R252, RZ ;  /* 0x000000fcf7f77210 */ /* 0x000fc40007f9e0ff */
[----:B------:R-:W-:-:S05]  /*124480*/  IMAD.X R244, R244, 0x1, R2, P3 ;  /* 0x00000001f4f47824 */ /* 0x000fca00018e0602 */
        /* <DEDUP_REMOVED lines=13> */
[----:B---3--:R-:W-:Y:S01]  /*124560*/  IADD3.X R236, R236, R2, RZ, P5, !PT ;  /* 0x00000002ecec7210 */ /* 0x008fe20002ffe4ff */
[----:B------:R-:W-:-:S04]  /*124570*/  IADD3 R246, P5, R246, R252, RZ ;  /* 0x000000fcf6f67210 */ /* 0x000fc80007fbe0ff */
        /* <DEDUP_REMOVED lines=155> */
[----:B------:R-:W4:Y:S02]  /*124f30*/  LDL.LU R251, [R1+0x4d74] ;  /* 0x004d740001fb7983 */ /* 0x000f240000300800 */
[----:B------:R-:W4:Y:S01]  /*124f40*/  LDL.LU R250, [R1+0x4d50] ;  /* 0x004d500001fa7983 */ /* 0x000f220000300800 */
[----:B------:R-:W-:Y:S01]  /*124f50*/  IADD3 R238, P2, R238, R252, RZ ;  /* 0x000000fceeee7210 */ /* 0x000fe20007f5e0ff */
[----:B------:R-:W-:Y:S01]  /*124f60*/  STL [R1+0x4d00], R246 ;  /* 0x004d00f601007387 */ /* 0x000fe20000100800 */
[----:B------:R-:W4:Y:S03]  /*124f70*/  LDL.LU R249, [R1+0x4d7c] ;  /* 0x004d7c0001f97983 */ /* 0x000f260000300800 */
        /* <DEDUP_REMOVED lines=69> */
[--C-:B------:R-:W-:Y:S01]  /*1253d0*/  IMAD.X R251, R251, 0x1, R2.reuse, P3 ;  /* 0x00000001fbfb7824 */ /* 0x100fe200018e0602 */
[----:B------:R-:W-:Y:S02]  /*1253e0*/  IADD3 R250, P3, R250, R252, RZ ;  /* 0x000000fcfafa7210 */ /* 0x000fe40007f7e0ff */
[----:B------:R-:W-:Y:S01]  /*1253f0*/  IADD3.X R249, R249, R2, RZ, P6, !PT ;  /* 0x00000002f9f97210 */ /* 0x000fe200037fe4ff */
[----:B------:R1:W-:Y:S01]  /*125400*/  STL [R1+0x4dec], R244 ;  /* 0x004decf401007387 */ /* 0x0003e20000100800 */
[----:B------:R-:W-:Y:S01]  /*125410*/  IMAD.X R247, R247, 0x1, R2, P5 ;  /* 0x00000001f7f77824 */ /* 0x000fe200028e0602 */
[----:B------:R-:W-:-:S02]  /*125420*/  IADD3 R248, P6, R248, R252, RZ ;  /* 0x000000fcf8f87210 */ /* 0x000fc40007fde0ff */
[----:B-1----:R-:W4:Y:S01]  /*125430*/  LDL.LU R244, [R1+0x4e4c] ;  /* 0x004e4c0001f47983 */ /* 0x002f220000300800 */
[----:B------:R-:W-:Y:S01]  /*125440*/  IADD3 R245, P5, R245, R252, RZ ;  /* 0x000000fcf5f57210 */ /* 0x000fe20007fbe0ff */
[----:B------:R-:W-:Y:S02]  /*125450*/  STL [R1+0x4dc8], R251 ;  /* 0x004dc8fb01007387 */ /* 0x000fe40000100800 */
[----:B------:R-:W-:Y:S01]  /*125460*/  STL [R1+0x4df4], R250 ;  /* 0x004df4fa01007387 */ /* 0x000fe20000100800 */
[----:B------:R-:W-:Y:S02]  /*125470*/  STL [R1+0x4dd0], R249 ;  /* 0x004dd0f901007387 */ /* 0x000fe40000100800 */
[----:B------:R1:W-:Y:S02]  /*125480*/  STL [R1+0x4e04], R245 ;  /* 0x004e04f501007387 */ /* 0x0003e40000100800 */
[----:B------:R-:W-:Y:S01]  /*125490*/  STL [R1+0x4dfc], R248 ;  /* 0x004dfcf801007387 */ /* 0x000fe20000100800 */
        /* <DEDUP_REMOVED lines=52> */
[----:B------:R-:W-:Y:S01]  /*1257e0*/  IADD3 R245, P6, R245, R252, RZ ;  /* 0x000000fcf5f57210 */ /* 0x000fe20007fde0ff */
        /* <DEDUP_REMOVED lines=19> */
[----:B------:R-:W3:Y:S02]  /*125920*/  LDL.LU R248, [R1+0x4ee4] ;  /* 0x004ee40001f87983 */ /* 0x000ee40000300800 */
[----:B------:R-:W3:Y:S01]  /*125930*/  LDL.LU R247, [R1+0x4ec0] ;  /* 0x004ec00001f77983 */ /* 0x000ee20000300800 */
[----:B-1----:R-:W3:Y:S01]  /*125940*/  LDL.LU R239, [R1+0x4eec] ;  /* 0x004eec0001ef7983 */ /* 0x002ee20000300800 */
[----:B------:R-:W-:-:S05]  /*125950*/  IADD3 R244, P4, R244, R252, RZ ;  /* 0x000000fcf4f47210 */ /* 0x000fca0007f9e0ff */
[----:B------:R1:W-:Y:S04]  /*125960*/  STL [R1+0x4ec4], R244 ;  /* 0x004ec4f401007387 */ /* 0x0003e80000100800 */
[----:B-1----:R-:W3:Y:S01]  /*125970*/  LDL.LU R244, [R1+0x4ec8] ;  /* 0x004ec80001f47983 */ /* 0x002ee20000300800 */
[----:B------:R-:W-:-:S05]  /*125980*/  IMAD.X R245, R245, 0x1, R2, P3 ;  /* 0x00000001f5f57824 */ /* 0x000fca00018e0602 */
[----:B------:R1:W-:Y:S04]  /*125990*/  STL [R1+0x4e70], R245 ;  /* 0x004e70f501007387 */ /* 0x0003e80000100800 */
[----:B-1----:R-:W3:Y:S01]  /*1259a0*/  LDL.LU R245, [R1+0x4ef4] ;  /* 0x004ef40001f57983 */ /* 0x002ee20000300800 */
[----:B------:R-:W3:Y:S01]  /*1259b0*/  LDL.LU R246, [R1+0x4ed0] ;  /* 0x004ed00001f67983 */ /* 0x000ee20000300800 */
[----:B------:R-:W-:Y:S02]  /*1259c0*/  IADD3 R238, P3, R238, R252, RZ ;  /* 0x000000fceeee7210 */ /* 0x000fe40007f7e0ff */
[----:B--2---:R-:W-:-:S05]  /*1259d0*/  IADD3.X R237, R237, R2, RZ, P6, !PT ;  /* 0x00000002eded7210 */ /* 0x004fca00037fe4ff */
[----:B------:R1:W-:Y:S01]  /*1259e0*/  STL [R1+0x4e78], R237 ;  /* 0x004e78ed01007387 */ /* 0x0003e20000100800 */
[----:B------:R2:W-:Y:S03]  /*1259f0*/  STL [R1+0x4ecc], R238 ;  /* 0x004eccee01007387 */ /* 0x0005e60000100800 */
[----:B-1----:R-:W4:Y:S01]  /*125a00*/  LDL.LU R237, [R1+0x4efc] ;  /* 0x004efc0001ed7983 */ /* 0x002f220000300800 */
[----:B--2---:R-:W2:Y:S01]  /*125a10*/  LDL.LU R238, [R1+0x4ed8] ;  /* 0x004ed80001ee7983 */ /* 0x004ea20000300800 */
[-C--:B---3--:R-:W-:Y:S01]  /*125a20*/  IADD3 R236, P6, R236, R252.reuse, RZ ;  /* 0x000000fcecec7210 */ /* 0x088fe20007fde0ff */
[----:B------:R-:W-:Y:S01]  /*125a30*/  IMAD.X R251, R251, 0x1, R2, P5 ;  /* 0x00000001fbfb7824 */ /* 0x000fe200028e0602 */
[----:B------:R-:W-:-:S03]  /*125a40*/  IADD3 R250, P5, R250, R252, RZ ;  /* 0x000000fcfafa7210 */ /* 0x000fc60007fbe0ff */
[----:B------:R1:W-:Y:S01]  /*125a50*/  STL [R1+0x4ed4], R236 ;  /* 0x004ed4ec01007387 */ /* 0x0003e20000100800 */
[----:B------:R-:W-:-:S03]  /*125a60*/  IMAD.X R249, R249, 0x1, R2, P2 ;  /* 0x00000001f9f97824 */ /* 0x000fc600010e0602 */
[----:B-1----:R-:W3:Y:S01]  /*125a70*/  LDL.LU R236, [R1+0x4f04] ;  /* 0x004f040001ec7983 */ /* 0x002ee20000300800 */
[----:B------:R-:W-:Y:S02]  /*125a80*/  STL [R1+0x4e80], R251 ;  /* 0x004e80fb01007387 */ /* 0x000fe40000100800 */
[----:B------:R-:W-:Y:S01]  /*125a90*/  STL [R1+0x4edc], R250 ;  /* 0x004edcfa01007387 */ /* 0x000fe20000100800 */
[----:B------:R-:W-:Y:S02]  /*125aa0*/  IADD3.X R247, R247, R2, RZ, P4, !PT ;  /* 0x00000002f7f77210 */ /* 0x000fe400027fe4ff */
[-C--:B------:R-:W-:Y:S01]  /*125ab0*/  IADD3 R248, P2, R248, R252.reuse, RZ ;  /* 0x000000fcf8f87210 */ /* 0x080fe20007f5e0ff */
[----:B------:R-:W-:Y:S01]  /*125ac0*/  STL [R1+0x4e88], R249 ;  /* 0x004e88f901007387 */ /* 0x000fe20000100800 */
[----:B------:R-:W-:-:S05]  /*125ad0*/  IADD3 R239, P4, R239, R252, RZ ;  /* 0x000000fcefef7210 */ /* 0x000fca0007f9e0ff */
[----:B------:R1:W-:Y:S01]  /*125ae0*/  STL [R1+0x4eec], R239 ;  /* 0x004eecef01007387 */ /* 0x0003e20000100800 */
[----:B------:R-:W-:Y:S03]  /*125af0*/  STL [R1+0x4ee4], R248 ;  /* 0x004ee4f801007387 */ /* 0x000fe60000100800 */
[----:B-1----:R-:W3:Y:S01]  /*125b00*/  LDL.LU R239, [R1+0x4ee0] ;  /* 0x004ee00001ef7983 */ /* 0x002ee20000300800 */
[----:B------:R-:W-:Y:S02]  /*125b10*/  STL [R1+0x4ec0], R247 ;  /* 0x004ec0f701007387 */ /* 0x000fe40000100800 */
[----:B------:R-:W-:-:S05]  /*125b20*/  IMAD.X R244, R244, 0x1, R2, P3 ;  /* 0x00000001f4f47824 */ /* 0x000fca00018e0602 */
[----:B------:R1:W-:Y:S04]  /*125b30*/  STL [R1+0x4ec8], R244 ;  /* 0x004ec8f401007387 */ /* 0x0003e80000100800 */
[----:B-1----:R-:W3:Y:S01]  /*125b40*/  LDL.LU R244, [R1+0x4f0c] ;  /* 0x004f0c0001f47983 */ /* 0x002ee20000300800 */
[----:B------:R-:W-:Y:S01]  /*125b50*/  IADD3 R245, P3, R245, R252, RZ ;  /* 0x000000fcf5f57210 */ /* 0x000fe20007f7e0ff */
[----:B------:R-:W-:-:S04]  /*125b60*/  IMAD.X R246, R246, 0x1, R2, P6 ;  /* 0x00000001f6f67824 */ /* 0x000fc800030e0602 */
[----:B------:R1:W-:Y:S04]  /*125b70*/  STL [R1+0x4ef4], R245 ;  /* 0x004ef4f501007387 */ /* 0x0003e80000100800 */
[----:B-1----:R-:W3:Y:S01]  /*125b80*/  LDL.LU R245, [R1+0x4ee8] ;  /* 0x004ee80001f57983 */ /* 0x002ee20000300800 */
[----:B------:R1:W-:Y:S03]  /*125b90*/  STL [R1+0x4ed0], R246 ;  /* 0x004ed0f601007387 */ /* 0x0003e60000100800 */
[----:B-1----:R-:W3:Y:S01]  /*125ba0*/  LDL.LU R246, [R1+0x4f74] ;  /* 0x004f740001f67983 */ /* 0x002ee20000300800 */
[----:B----4-:R-:W-:Y:S02]  /*125bb0*/  IADD3 R237, P6, R237, R252, RZ ;  /* 0x000000fceded7210 */ /* 0x010fe40007fde0ff */
[----:B--2---:R-:W-:-:S03]  /*125bc0*/  IADD3.X R238, R238, R2, RZ, P5, !PT ;  /* 0x00000002eeee7210 */ /* 0x004fc60002ffe4ff */
[----:B------:R1:W-:Y:S04]  /*125bd0*/  STL [R1+0x4efc], R237 ;  /* 0x004efced01007387 */ /* 0x0003e80000100800 */
[----:B-1----:R-:W2:Y:S01]  /*125be0*/  LDL.LU R237, [R1+0x4ef0] ;  /* 0x004ef00001ed7983 */ /* 0x002ea20000300800 */
[----:B---3--:R-:W-:-:S05]  /*125bf0*/  IADD3 R236, P5, R236, R252, RZ ;  /* 0x000000fcecec7210 */ /* 0x008fca0007fbe0ff */
[----:B------:R1:W-:Y:S04]  /*125c00*/  STL [R1+0x4f04], R236 ;  /* 0x004f04ec01007387 */ /* 0x0003e80000100800 */
[----:B-1----:R-:W3:Y:S01]  /*125c10*/  LDL.LU R236, [R1+0x4f7c] ;  /* 0x004f7c0001ec7983 */ /* 0x002ee20000300800 */
[----:B------:R1:W-:Y:S02]  /*125c20*/  STL [R1+0x4ed8], R238 ;  /* 0x004ed8ee01007387 */ /* 0x0003e40000100800 */
[----:B------:R-:W4:Y:S02]  /*125c30*/  LDL.LU R251, [R1+0x4ef8] ;  /* 0x004ef80001fb7983 */ /* 0x000f240000300800 */
[----:B------:R-:W4:Y:S01]  /*125c40*/  LDL.LU R250, [R1+0x4f84] ;  /* 0x004f840001fa7983 */ /* 0x000f220000300800 */
[----:B------:R-:W4:Y:S01]  /*125c50*/  LDL.LU R249, [R1+0x4f00] ;  /* 0x004f000001f97983 */ /* 0x000f220000300800 */
[----:B------:R-:W4:Y:S03]  /*125c60*/  LDL.LU R248, [R1+0x4f8c] ;  /* 0x004f8c0001f87983 */ /* 0x000f260000300800 */
[----:B-1----:R-:W4:Y:S01]  /*125c70*/  LDL.LU R238, [R1+0x4f08] ;  /* 0x004f080001ee7983 */ /* 0x002f220000300800 */
[----:B------:R-:W-:-:S05]  /*125c80*/  IMAD.X R239, R239, 0x1, R2, P2 ;  /* 0x00000001efef7824 */ /* 0x000fca00010e0602 */
[----:B------:R1:W-:Y:S04]  /*125c90*/  STL [R1+0x4ee0], R239 ;  /* 0x004ee0ef01007387 */ /* 0x0003e80000100800 */
[----:B-1----:R-:W4:Y:S01]  /*125ca0*/  LDL.LU R239, [R1+0x4f94] ;  /* 0x004f940001ef7983 */ /* 0x002f220000300800 */
[----:B------:R-:W-:-:S05]  /*125cb0*/  IADD3 R244, P2, R244, R252, RZ ;  /* 0x000000fcf4f47210 */ /* 0x000fca0007f5e0ff */
[----:B------:R1:W-:Y:S04]  /*125cc0*/  STL [R1+0x4f0c], R244 ;  /* 0x004f0cf401007387 */ /* 0x0003e80000100800 */
[----:B-1----:R-:W4:Y:S01]  /*125cd0*/  LDL.LU R244, [R1+0x4f70] ;  /* 0x004f700001f47983 */ /* 0x002f220000300800 */
[----:B------:R-:W-:-:S05]  /*125ce0*/  IMAD.X R245, R245, 0x1, R2, P4 ;  /* 0x00000001f5f57824 */ /* 0x000fca00020e0602 */
[----:B------:R1:W-:Y:S01]  /*125cf0*/  STL [R1+0x4ee8], R245 ;  /* 0x004ee8f501007387 */ /* 0x0003e20000100800 */
[----:B------:R-:W-:-:S03]  /*125d00*/  IADD3 R246, P4, R246, R252, RZ ;  /* 0x000000fcf6f67210 */ /* 0x000fc60007f9e0ff */
[----:B-1----:R-:W4:Y:S02]  /*125d10*/  LDL.LU R245, [R1+0x4f9c] ;  /* 0x004f9c0001f57983 */ /* 0x002f240000300800 */
[----:B------:R1:W-:Y:S02]  /*125d20*/  STL [R1+0x4f74], R246 ;  /* 0x004f74f601007387 */ /* 0x0003e40000100800 */
[----:B-1----:R-:W4:Y:S01]  /*125d30*/  LDL.LU R246, [R1+0x4f78] ;  /* 0x004f780001f67983 */ /* 0x002f220000300800 */
[----:B------:R-:W4:Y:S01]  /*125d40*/  LDL.LU R247, [R1+0x4fa4] ;  /* 0x004fa40001f77983 */ /* 0x000f220000300800 */
[----:B--2---:R-:W-:-:S05]  /*125d50*/  IADD3.X R237, R237, R2, RZ, P3, !PT ;  /* 0x00000002eded7210 */ /* 0x004fca0001ffe4ff */
[----:B------:R1:W-:Y:S04]  /*125d60*/  STL [R1+0x4ef0], R237 ;  /* 0x004ef0ed01007387 */ /* 0x0003e80000100800 */
[----:B-1----:R-:W2:Y:S01]  /*125d70*/  LDL.LU R237, [R1+0x4f80] ;  /* 0x004f800001ed7983 */ /* 0x002ea20000300800 */
[-C--:B---3--:R-:W-:Y:S01]  /*125d80*/  IADD3 R236, P3, R236, R252.reuse, RZ ;  /* 0x000000fcecec7210 */ /* 0x088fe20007f7e0ff */
[--C-:B----4-:R-:W-:Y:S01]  /*125d90*/  IMAD.X R251, R251, 0x1, R2.reuse, P6 ;  /* 0x00000001fbfb7824 */ /* 0x110fe200030e0602 */
[-C--:B------:R-:W-:Y:S01]  /*125da0*/  IADD3 R250, P6, R250, R252.reuse, RZ ;  /* 0x000000fcfafa7210 */ /* 0x080fe20007fde0ff */
[----:B------:R-:W-:Y:S02]  /*125db0*/  IMAD.X R249, R249, 0x1, R2, P5 ;  /* 0x00000001f9f97824 */ /* 0x000fe400028e0602 */
[----:B------:R1:W-:Y:S01]  /*125dc0*/  STL [R1+0x4f7c], R236 ;  /* 0x004f7cec01007387 */ /* 0x0003e20000100800 */
[----:B------:R-:W-:-:S02]  /*125dd0*/  IADD3 R248, P5, R248, R252, RZ ;  /* 0x000000fcf8f87210 */ /* 0x000fc40007fbe0ff */
[----:B------:R-:W-:Y:S01]  /*125de0*/  IADD3.X R238, R238, R2, RZ, P2, !PT ;  /* 0x00000002eeee7210 */ /* 0x000fe200017fe4ff */
[----:B-1----:R1:W5:Y:S01]  /*125df0*/  LDL.LU R236, [R1+0x6b3c] ;  /* 0x006b3c0001ec7983 */ /* 0x0023620000300800 */
[----:B------:R-:W-:Y:S02]  /*125e00*/  STL [R1+0x4ef8], R251 ;  /* 0x004ef8fb01007387 */ /* 0x000fe40000100800 */
[----:B------:R-:W-:Y:S02]  /*125e10*/  STL [R1+0x4f84], R250 ;  /* 0x004f84fa01007387 */ /* 0x000fe40000100800 */
[----:B------:R3:W-:Y:S01]  /*125e20*/  STL [R1+0x4f08], R238 ;  /* 0x004f08ee01007387 */ /* 0x0007e20000100800 */
[----:B------:R-:W-:Y:S04]  /*125e30*/  STL [R1+0x4f00], R249 ;  /* 0x004f00f901007387 */ /* 0x000fe80000100800 */
[----:B---3--:R-:W3:Y:S01]  /*125e40*/  LDL.LU R238, [R1+0x4fac] ;  /* 0x004fac0001ee7983 */ /* 0x008ee20000300800 */
[----:B------:R-:W-:Y:S01]  /*125e50*/  IADD3 R239, P2, R239, R252, RZ ;  /* 0x000000fcefef7210 */ /* 0x000fe20007f5e0ff */
[----:B------:R-:W-:Y:S04]  /*125e60*/  STL [R1+0x4f8c], R248 ;  /* 0x004f8cf801007387 */ /* 0x000fe80000100800 */
[----:B------:R4:W-:Y:S04]  /*125e70*/  STL [R1+0x4f94], R239 ;  /* 0x004f94ef01007387 */ /* 0x0009e80000100800 */
[----:B----4-:R-:W3:Y:S01]  /*125e80*/  LDL.LU R239, [R1+0x4f88] ;  /* 0x004f880001ef7983 */ /* 0x010ee20000300800 */
[----:B------:R-:W-:-:S05]  /*125e90*/  IMAD.X R244, R244, 0x1, R2, P4 ;  /* 0x00000001f4f47824 */ /* 0x000fca00020e0602 */
[----:B------:R1:W-:Y:S04]  /*125ea0*/  STL [R1+0x4f70], R244 ;  /* 0x004f70f401007387 */ /* 0x0003e80000100800 */
[----:B-1----:R-:W3:Y:S01]  /*125eb0*/  LDL.LU R244, [R1+0x4fb4] ;  /* 0x004fb40001f47983 */ /* 0x002ee20000300800 */
[----:B------:R-:W-:-:S05]  /*125ec0*/  IADD3 R245, P4, R245, R252, RZ ;  /* 0x000000fcf5f57210 */ /* 0x000fca0007f9e0ff */
[----:B------:R1:W-:Y:S01]  /*125ed0*/  STL [R1+0x4f9c], R245 ;  /* 0x004f9cf501007387 */ /* 0x0003e20000100800 */
[----:B------:R-:W-:-:S03]  /*125ee0*/  IMAD.X R246, R246, 0x1, R2, P3 ;  /* 0x00000001f6f67824 */ /* 0x000fc600018e0602 */
[----:B-1----:R-:W3:Y:S02]  /*125ef0*/  LDL.LU R245, [R1+0x4f90] ;  /* 0x004f900001f57983 */ /* 0x002ee40000300800 */
[----:B------:R1:W-:Y:S02]  /*125f00*/  STL [R1+0x4f78], R246 ;  /* 0x004f78f601007387 */ /* 0x0003e40000100800 */
[----:B-1----:R-:W3:Y:S01]  /*125f10*/  LDL.LU R246, [R1+0x4fbc] ;  /* 0x004fbc0001f67983 */ /* 0x002ee20000300800 */
[----:B------:R-:W-:Y:S01]  /*125f20*/  IADD3 R247, P3, R247, R252, RZ ;  /* 0x000000fcf7f77210 */ /* 0x000fe20007f7e0ff */
[----:B------:R-:W3:Y:S02]  /*125f30*/  LDL.LU R251, [R1+0x4fe4] ;  /* 0x004fe40001fb7983 */ /* 0x000ee40000300800 */
[----:B------:R-:W3:Y:S02]  /*125f40*/  LDL.LU R250, [R1+0x4fa0] ;  /* 0x004fa00001fa7983 */ /* 0x000ee40000300800 */
[----:B------:R1:W-:Y:S01]  /*125f50*/  STL [R1+0x4fa4], R247 ;  /* 0x004fa4f701007387 */ /* 0x0003e20000100800 */
[----:B------:R-:W3:Y:S01]  /*125f60*/  LDL.LU R249, [R1+0x4fec] ;  /* 0x004fec0001f97983 */ /* 0x000ee20000300800 */
[----:B--2---:R-:W-:-:S05]  /*125f70*/  IADD3.X R237, R237, R2, RZ, P6, !PT ;  /* 0x00000002eded7210 */ /* 0x004fca00037fe4ff */
[----:B------:R2:W-:Y:S01]  /*125f80*/  STL [R1+0x4f80], R237 ;  /* 0x004f80ed01007387 */ /* 0x0005e20000100800 */
[----:B------:R-:W4:Y:S02]  /*125f90*/  LDL.LU R248, [R1+0x4fa8] ;  /* 0x004fa80001f87983 */ /* 0x000f240000300800 */
[----:B-1----:R-:W4:Y:S01]  /*125fa0*/  LDL.LU R247, [R1+0x4ff4] ;  /* 0x004ff40001f77983 */ /* 0x002f220000300800 */
[----:B--2---:R-:W2:Y:S01]  /*125fb0*/  LDL.LU R237, [R1+0x4fb0] ;  /* 0x004fb00001ed7983 */ /* 0x004ea20000300800 */
[----:B---3--:R-:W-:-:S05]  /*125fc0*/  IADD3 R238, P6, R238, R252, RZ ;  /* 0x000000fceeee7210 */ /* 0x008fca0007fde0ff */
[----:B------:R1:W-:Y:S04]  /*125fd0*/  STL [R1+0x4fac], R238 ;  /* 0x004facee01007387 */ /* 0x0003e80000100800 */
[----:B-1----:R-:W3:Y:S01]  /*125fe0*/  LDL.LU R238, [R1+0x4ffc] ;  /* 0x004ffc0001ee7983 */ /* 0x002ee20000300800 */
[----:B------:R-:W-:-:S05]  /*125ff0*/  IMAD.X R239, R239, 0x1, R2, P5 ;  /* 0x00000001efef7824 */ /* 0x000fca00028e0602 */
[----:B------:R1:W-:Y:S04]  /*126000*/  STL [R1+0x4f88], R239 ;  /* 0x004f88ef01007387 */ /* 0x0003e80000100800 */
[----:B-1----:R-:W3:Y:S01]  /*126010*/  LDL.LU R239, [R1+0x4fb8] ;  /* 0x004fb80001ef7983 */ /* 0x002ee20000300800 */
[----:B------:R-:W-:-:S05]  /*126020*/  IADD3 R244, P5, R244, R252, RZ ;  /* 0x000000fcf4f47210 */ /* 0x000fca0007fbe0ff */
[----:B------:R1:W-:Y:S04]  /*126030*/  STL [R1+0x4fb4], R244 ;  /* 0x004fb4f401007387 */ /* 0x0003e80000100800 */
[----:B-1----:R-:W3:Y:S01]  /*126040*/  LDL.LU R244, [R1+0x5004] ;  /* 0x0050040001f47983 */ /* 0x002ee20000300800 */
[----:B------:R-:W-:-:S05]  /*126050*/  IMAD.X R245, R245, 0x1, R2, P2 ;  /* 0x00000001f5f57824 */ /* 0x000fca00010e0602 */
[----:B------:R1:W-:Y:S01]  /*126060*/  STL [R1+0x4f90], R245 ;  /* 0x004f90f501007387 */ /* 0x0003e20000100800 */
[----:B------:R-:W-:-:S03]  /*126070*/  IADD3 R246, P2, R246, R252, RZ ;  /* 0x000000fcf6f67210 */ /* 0x000fc60007f5e0ff */
[----:B-1----:R-:W3:Y:S01]  /*126080*/  LDL.LU R245, [R1+0x4fe0] ;  /* 0x004fe00001f57983 */ /* 0x002ee20000300800 */
[----:B------:R-:W3:Y:S02]  /*126090*/  LDL.LU R252, [R1+0x4f98] ;  /* 0x004f980001fc7983 */ /* 0x000ee40000300800 */
[----:B------:R1:W-:Y:S02]  /*1260a0*/  STL [R1+0x4fbc], R246 ;  /* 0x004fbcf601007387 */ /* 0x0003e40000100800 */
[----:B-1----:R-:W3:Y:S01]  /*1260b0*/  LDL.LU R246, [R1+0x500c] ;  /* 0x00500c0001f67983 */ /* 0x002ee20000300800 */
[--C-:B------:R-:W-:Y:S02]  /*1260c0*/  IMAD.X R250, R250, 0x1, R2.reuse, P3 ;  /* 0x00000001fafa7824 */ /* 0x100fe400018e0602 */
[--C-:B----4-:R-:W-:Y:S01]  /*1260d0*/  IMAD.X R248, R248, 0x1, R2.reuse, P6 ;  /* 0x00000001f8f87824 */ /* 0x110fe200030e0602 */
[-C--:B--2---:R-:W-:Y:S01]  /*1260e0*/  IADD3.X R237, R237, R2.reuse, RZ, P5, !PT ;  /* 0x00000002eded7210 */ /* 0x084fe20002ffe4ff */
[----:B---3--:R-:W-:Y:S01]  /*1260f0*/  IMAD.X R239, R239, 0x1, R2, P2 ;  /* 0x00000001efef7824 */ /* 0x008fe200010e0602 */
[----:B------:R-:W-:-:S05]  /*126100*/  IADD3.X R252, R252, R2, RZ, P4, !PT ;  /* 0x00000002fcfc7210 */ /* 0x000fca00027fe4ff */
[----:B------:R1:W-:Y:S02]  /*126110*/  STL [R1+0x4f98], R252 ;  /* 0x004f98fc01007387 */ /* 0x0003e40000100800 */
[----:B-1----:R-:W-:-:S04]  /*126120*/  IMAD.MOV.U32 R252, RZ, RZ, c[0x0][0x18c] ;  /* 0x00006300fffc7624 */ /* 0x002fc800078e00ff */
[----:B------:R-:W-:-:S05]  /*126130*/  IMAD.SHL.U32 R252, R252, 0x40, RZ ;  /* 0x00000040fcfc7824 */ /* 0x000fca00078e00ff */
[----:B------:R-:W-:-:S04]  /*126140*/  SHF.L.U32 R252, R252, 0x2, RZ ;  /* 0x00000002fcfc7819 */ /* 0x000fc800000006ff */
[-C--:B------:R-:W-:Y:S02]  /*126150*/  IADD3 R251, P4, R251, R252.reuse, RZ ;  /* 0x000000fcfbfb7210 */ /* 0x080fe40007f9e0ff */
[-C--:B------:R-:W-:Y:S02]  /*126160*/  IADD3 R249, P3, R249, R252.reuse, RZ ;  /* 0x000000fcf9f97210 */ /* 0x080fe40007f7e0ff */
[-C--:B------:R-:W-:Y:S02]  /*126170*/  IADD3 R247, P6, R247, R252.reuse, RZ ;  /* 0x000000fcf7f77210 */ /* 0x080fe40007fde0ff */
[-C--:B------:R-:W-:Y:S01]  /*126180*/  IADD3 R238, P5, R238, R252.reuse, RZ ;  /* 0x000000fceeee7210 */ /* 0x080fe20007fbe0ff */
[----:B------:R-:W-:Y:S01]  /*126190*/  STL [R1+0x4fe4], R251 ;  /* 0x004fe4fb01007387 */ /* 0x000fe20000100800 */
[----:B------:R-:W-:Y:S02]  /*1261a0*/  STL [R1+0x4fa0], R250 ;  /* 0x004fa0fa01007387 */ /* 0x000fe40000100800 */
[----:B------:R-:W-:Y:S02]  /*1261b0*/  STL [R1+0x4fec], R249 ;  /* 0x004fecf901007387 */ /* 0x000fe40000100800 */
[----:B------:R1:W-:Y:S01]  /*1261c0*/  STL [R1+0x4fb0], R237 ;  /* 0x004fb0ed01007387 */ /* 0x0003e20000100800 */
[----:B------:R-:W-:Y:S01]  /*1261d0*/  STL [R1+0x4fa8], R248 ;  /* 0x004fa8f801007387 */ /* 0x000fe20000100800 */
[----:B------:R-:W-:Y:S01]  /*1261e0*/  IADD3 R244, P2, R244, R252, RZ ;  /* 0x000000fcf4f47210 */ /* 0x000fe20007f5e0ff */
[----:B------:R-:W-:-:S02]  /*1261f0*/  IMAD.X R245, R245, 0x1, R2, P4 ;  /* 0x00000001f5f57824 */ /* 0x000fc400020e0602 */
[----:B-1----:R-:W2:Y:S01]  /*126200*/  LDL.LU R237, [R1+0x5014] ;  /* 0x0050140001ed7983 */ /* 0x002ea20000300800 */
[----:B------:R-:W-:Y:S02]  /*126210*/  STL [R1+0x4ff4], R247 ;  /* 0x004ff4f701007387 */ /* 0x000fe40000100800 */
[----:B------:R1:W-:Y:S01]  /*126220*/  STL [R1+0x4ffc], R238 ;  /* 0x004ffcee01007387 */ /* 0x0003e20000100800 */
[----:B------:R-:W-:Y:S01]  /*126230*/  IADD3 R246, P4, R246, R252, RZ ;  /* 0x000000fcf6f67210 */ /* 0x000fe20007f9e0ff */
[----:B-1----:R-:W3:Y:S01]  /*126240*/  LDL.LU R238, [R1+0x501c] ;  /* 0x00501c0001ee7983 */ /* 0x002ee20000300800 */
[----:B------:R1:W-:Y:S03]  /*126250*/  STL [R1+0x4fb8], R239 ;  /* 0x004fb8ef01007387 */ /* 0x0003e60000100800 */
[----:B-1----:R-:W4:Y:S01]  /*126260*/  LDL.LU R239, [R1+0x5024] ;  /* 0x0050240001ef7983 */ /* 0x002f220000300800 */
[----:B------:R1:W-:Y:S03]  /*126270*/  STL [R1+0x5004], R244 ;  /* 0x005004f401007387 */ /* 0x0003e60000100800 */
[----:B-1----:R-:W2:Y:S01]  /*126280*/  LDL.LU R244, [R1+0x502c] ;  /* 0x00502c0001f47983 */ /* 0x002ea20000300800 */
[----:B------:R1:W-:Y:S03]  /*126290*/  STL [R1+0x4fe0], R245 ;  /* 0x004fe0f501007387 */ /* 0x0003e60000100800 */
[----:B-1----:R-:W2:Y:S01]  /*1262a0*/  LDL.LU R245, [R1+0x5054] ;  /* 0x0050540001f57983 */ /* 0x002ea20000300800 */
[----:B------:R-:W2:Y:S02]  /*1262b0*/  LDL.LU R252, [R1+0x4fe8] ;  /* 0x004fe80001fc7983 */ /* 0x000ea40000300800 */
[----:B------:R-:W3:Y:S02]  /*1262c0*/  LDL.LU R251, [R1+0x505c] ;  /* 0x00505c0001fb7983 */ /* 0x000ee40000300800 */
[----:B------:R-:W3:Y:S01]  /*1262d0*/  LDL.LU R250, [R1+0x5018] ;  /* 0x0050180001fa7983 */ /* 0x000ee20000300800 */
[----:B------:R1:W-:Y:S01]  /*1262e0*/  STL [R1+0x500c], R246 ;  /* 0x00500cf601007387 */ /* 0x0003e20000100800 */
[----:B------:R-:W3:Y:S02]  /*1262f0*/  LDL.LU R249, [R1+0x5064] ;  /* 0x0050640001f97983 */ /* 0x000ee40000300800 */
[----:B------:R-:W3:Y:S02]  /*126300*/  LDL.LU R248, [R1+0x5020] ;  /* 0x0050200001f87983 */ /* 0x000ee40000300800 */
[----:B------:R-:W3:Y:S01]  /*126310*/  LDL.LU R247, [R1+0x506c] ;  /* 0x00506c0001f77983 */ /* 0x000ee20000300800 */
[----:B-1----:R-:W3:Y:S01]  /*126320*/  LDL.LU R246, [R1+0x5028] ;  /* 0x0050280001f67983 */ /* 0x002ee20000300800 */
[----:B--2---:R-:W-:-:S05]  /*126330*/  IADD3.X R252, R252, R2, RZ, P3, !PT ;  /* 0x00000002fcfc7210 */ /* 0x004fca0001ffe4ff */
[----:B------:R1:W-:Y:S02]  /*126340*/  STL [R1+0x4fe8], R252 ;  /* 0x004fe8fc01007387 */ /* 0x0003e40000100800 */
[----:B-1----:R-:W-:-:S04]  /*126350*/  IMAD.MOV.U32 R252, RZ, RZ, c[0x0][0x18c] ;  /* 0x00006300fffc7624 */ /* 0x002fc800078e00ff */
[----:B------:R-:W-:-:S05]  /*126360*/  IMAD.SHL.U32 R252, R252, 0x40, RZ ;  /* 0x00000040fcfc7824 */ /* 0x000fca00078e00ff */
[----:B------:R-:W-:-:S04]  /*126370*/  SHF.L.U32 R252, R252, 0x2, RZ ;  /* 0x00000002fcfc7819 */ /* 0x000fc800000006ff */
[----:B------:R-:W-:-:S05]  /*126380*/  IADD3 R237, P3, R237, R252, RZ ;  /* 0x000000fceded7210 */ /* 0x000fca0007f7e0ff */
[----:B------:R1:W-:Y:S04]  /*126390*/  STL [R1+0x5014], R237 ;  /* 0x005014ed01007387 */ /* 0x0003e80000100800 */
[----:B-1----:R1:W5:Y:S01]  /*1263a0*/  LDL.LU R237, [R1+0x6b38] ;  /* 0x006b380001ed7983 */ /* 0x0023620000300800 */
[----:B------:R-:W2:Y:S02]  /*1263b0*/  LDL.LU R252, [R1+0x4ff0] ;  /* 0x004ff00001fc7983 */ /* 0x000ea40000300800 */
[----:B--2---:R-:W-:-:S05]  /*1263c0*/  IMAD.X R252, R252, 0x1, R2, P6 ;  /* 0x00000001fcfc7824 */ /* 0x004fca00030e0602 */
[----:B------:R2:W-:Y:S02]  /*1263d0*/  STL [R1+0x4ff0], R252 ;  /* 0x004ff0fc01007387 */ /* 0x0005e40000100800 */
[----:B--2---:R-:W-:-:S05]  /*1263e0*/  IMAD.MOV.U32 R252, RZ, RZ, c[0x0][0x18c] ;  /* 0x00006300fffc7624 */ /* 0x004fca00078e00ff */
[----:B------:R-:W-:-:S05]  /*1263f0*/  SHF.L.U32 R252, R252, 0x6, RZ ;  /* 0x00000006fcfc7819 */ /* 0x000fca00000006ff */
[----:B------:R-:W-:-:S05]  /*126400*/  IMAD.SHL.U32 R252, R252, 0x4, RZ ;  /* 0x00000004fcfc7824 */ /* 0x000fca00078e00ff */
[----:B---3--:R-:W-:-:S05]  /*126410*/  IADD3 R238, P6, R238, R252, RZ ;  /* 0x000000fceeee7210 */ /* 0x008fca0007fde0ff */
[----:B------:R2:W-:Y:S04]  /*126420*/  STL [R1+0x501c], R238 ;  /* 0x00501cee01007387 */ /* 0x0005e80000100800 */
[----:B--2---:R1:W5:Y:S01]  /*126430*/  LDL.LU R238, [R1+0x6b34] ;  /* 0x006b340001ee7983 */ /* 0x0043620000300800 */
[----:B------:R-:W2:Y:S02]  /*126440*/  LDL.LU R252, [R1+0x4ff8] ;  /* 0x004ff80001fc7983 */ /* 0x000ea40000300800 */
[----:B--2---:R-:W-:-:S05]  /*126450*/  IMAD.X R252, R252, 0x1, R2, P5 ;  /* 0x00000001fcfc7824 */ /* 0x004fca00028e0602 */
[----:B------:R2:W-:Y:S02]  /*126460*/  STL [R1+0x4ff8], R252 ;  /* 0x004ff8fc01007387 */ /* 0x0005e40000100800 */
[----:B--2---:R-:W-:-:S05]  /*126470*/  MOV R252, c[0x0][0x18c] ;  /* 0x0000630000fc7a02 */ /* 0x004fca0000000f00 */
[----:B------:R-:W-:-:S04]  /*126480*/  IMAD.SHL.U32 R252, R252, 0x40, RZ ;  /* 0x00000040fcfc7824 */ /* 0x000fc800078e00ff */
[----:B------:R-:W-:-:S05]  /*126490*/  IMAD.SHL.U32 R252, R252, 0x4, RZ ;  /* 0x00000004fcfc7824 */ /* 0x000fca00078e00ff */
[----:B----4-:R-:W-:-:S05]  /*1264a0*/  IADD3 R239, P5, R239, R252, RZ ;  /* 0x000000fcefef7210 */ /* 0x010fca0007fbe0ff */
[----:B------:R2:W-:Y:S04]  /*1264b0*/  STL [R1+0x5024], R239 ;  /* 0x005024ef01007387 */ /* 0x0005e80000100800 */
[----:B--2---:R1:W5:Y:S01]  /*1264c0*/  LDL.LU R239, [R1+0x6b30] ;  /* 0x006b300001ef7983 */ /* 0x0043620000300800 */
[----:B------:R-:W2:Y:S02]  /*1264d0*/  LDL.LU R252, [R1+0x5000] ;  /* 0x0050000001fc7983 */ /* 0x000ea40000300800 */
[----:B--2---:R-:W-:-:S05]  /*1264e0*/  IADD3.X R252, R252, R2, RZ, P2, !PT ;  /* 0x00000002fcfc7210 */ /* 0x004fca00017fe4ff */
[----:B------:R2:W-:Y:S02]  /*1264f0*/  STL [R1+0x5000], R252 ;  /* 0x005000fc01007387 */ /* 0x0005e40000100800 */
[----:B--2---:R-:W-:-:S04]  /*126500*/  IMAD.MOV.U32 R252, RZ, RZ, c[0x0][0x18c] ;  /* 0x00006300fffc7624 */ /* 0x004fc800078e00ff */
[----:B------:R-:W-:-:S05]  /*126510*/  IMAD.SHL.U32 R252, R252, 0x40, RZ ;  /* 0x00000040fcfc7824 */ /* 0x000fca00078e00ff */
[----:B------:R-:W-:-:S04]  /*126520*/  SHF.L.U32 R252, R252, 0x2, RZ ;  /* 0x00000002fcfc7819 */ /* 0x000fc800000006ff */
[----:B------:R-:W-:-:S05]  /*126530*/  IADD3 R244, P2, R244, R252, RZ ;  /* 0x000000fcf4f47210 */ /* 0x000fca0007f5e0ff */
[----:B------:R2:W-:Y:S04]  /*126540*/  STL [R1+0x502c], R244 ;  /* 0x00502cf401007387 */ /* 0x0005e80000100800 */
[----:B--2---:R1:W5:Y:S01]  /*126550*/  LDL.LU R244, [R1+0x6b2c] ;  /* 0x006b2c0001f47983 */ /* 0x0043620000300800 */
[----:B------:R-:W2:Y:S02]  /*126560*/  LDL.LU R252, [R1+0x5008] ;  /* 0x0050080001fc7983 */ /* 0x000ea40000300800 */
[----:B--2---:R-:W-:-:S05]  /*126570*/  IMAD.X R252, R252, 0x1, R2, P4 ;  /* 0x00000001fcfc7824 */ /* 0x004fca00020e0602 */
[----:B------:R2:W-:Y:S02]  /*126580*/  STL [R1+0x5008], R252 ;  /* 0x005008fc01007387 */ /* 0x0005e40000100800 */
[----:B--2---:R-:W-:-:S05]  /*126590*/  IMAD.MOV.U32 R252, RZ, RZ, c[0x0][0x18c] ;  /* 0x00006300fffc7624 */ /* 0x004fca00078e00ff */
[----:B------:R-:W-:-:S05]  /*1265a0*/  SHF.L.U32 R252, R252, 0x6, RZ ;  /* 0x00000006fcfc7819 */ /* 0x000fca00000006ff */
[----:B------:R-:W-:-:S05]  /*1265b0*/  IMAD.SHL.U32 R252, R252, 0x4, RZ ;  /* 0x00000004fcfc7824 */ /* 0x000fca00078e00ff */
[----:B------:R-:W-:-:S05]  /*1265c0*/  IADD3 R245, P4, R245, R252, RZ ;  /* 0x000000fcf5f57210 */ /* 0x000fca0007f9e0ff */
[----:B------:R2:W-:Y:S04]  /*1265d0*/  STL [R1+0x5054], R245 ;  /* 0x005054f501007387 */ /* 0x0005e80000100800 */
[----:B--2---:R1:W5:Y:S01]  /*1265e0*/  LDL.LU R245, [R1+0x6b28] ;  /* 0x006b280001f57983 */ /* 0x0043620000300800 */
[----:B------:R-:W2:Y:S01]  /*1265f0*/  LDL.LU R252, [R1+0x5010] ;  /* 0x0050100001fc7983 */ /* 0x000ea20000300800 */
[----:B------:R-:W-:Y:S01]  /*126600*/  IADD3.X R250, R250, R2, RZ, P6, !PT ;  /* 0x00000002fafa7210 */ /* 0x000fe200037fe4ff */
[--C-:B------:R-:W-:Y:S02]  /*126610*/  IMAD.X R246, R246, 0x1, R2.reuse, P2 ;  /* 0x00000001f6f67824 */ /* 0x100fe400010e0602 */
[----:B------:R-:W-:Y:S01]  /*126620*/  IMAD.X R248, R248, 0x1, R2, P5 ;  /* 0x00000001f8f87824 */ /* 0x000fe200028e0602 */
        /* <DEDUP_REMOVED lines=151> */
[----:B------:R-:W-:-:S04]  /*126fa0*/  LOP3.LUT R116, R117, R116, RZ, 0x3c, !PT ;  /* 0x0000007475747212 */ /* 0x000fc800078e3cff */
[----:B------:R-:W-:Y:S01]  /*126fb0*/  LOP3.LUT R117, R117, R116, RZ, 0x3c, !PT ;  /* 0x0000007475757212 */ /* 0x000fe200078e3cff */
[----:B--2---:R-:W-:-:S05]  /*126fc0*/  IMAD.X R252, R252, 0x1, R2, P3 ;  /* 0x00000001fcfc7824 */ /* 0x004fca00018e0602 */
[----:B------:R2:W-:Y:S02]  /*126fd0*/  STL [R1+0x5010], R252 ;  /* 0x005010fc01007387 */ /* 0x0005e40000100800 */
[----:B--2---:R-:W-:-:S05]  /*126fe0*/  MOV R252, c[0x0][0x18c] ;  /* 0x0000630000fc7a02 */ /* 0x004fca0000000f00 */
[----:B------:R-:W-:-:S04]  /*126ff0*/  IMAD.SHL.U32 R252, R252, 0x40, RZ ;  /* 0x00000040fcfc7824 */ /* 0x000fc800078e00ff */
[----:B------:R-:W-:-:S05]  /*127000*/  IMAD.SHL.U32 R252, R252, 0x4, RZ ;  /* 0x00000004fcfc7824 */ /* 0x000fca00078e00ff */
[-C--:B------:R-:W-:Y:S02]  /*127010*/  IADD3 R251, P3, R251, R252.reuse, RZ ;  /* 0x000000fcfbfb7210 */ /* 0x080fe40007f7e0ff */
[-C--:B------:R-:W-:Y:S02]  /*127020*/  IADD3 R249, P6, R249, R252.reuse, RZ ;  /* 0x000000fcf9f97210 */ /* 0x080fe40007fde0ff */
[----:B------:R-:W-:Y:S01]  /*127030*/  IADD3 R247, P5, R247, R252, RZ ;  /* 0x000000fcf7f77210 */ /* 0x000fe20007fbe0ff */
[----:B------:R2:W-:Y:S01]  /*127040*/  STL [R1+0x505c], R251 ;  /* 0x00505cfb01007387 */ /* 0x0005e20000100800 */
[----:B------:R3:W-:Y:S02]  /*127050*/  STL [R1+0x5018], R250 ;  /* 0x005018fa01007387 */ /* 0x0007e40000100800 */
[----:B------:R4:W-:Y:S02]  /*127060*/  STL [R1+0x5064], R249 ;  /* 0x005064f901007387 */ /* 0x0009e40000100800 */
[----:B------:R1:W-:Y:S01]  /*127070*/  STL [R1+0x5028], R246 ;  /* 0x005028f601007387 */ /* 0x0003e20000100800 */
[----:B------:R1:W-:Y:S01]  /*127080*/  STL [R1+0x5020], R248 ;  /* 0x005020f801007387 */ /* 0x0003e20000100800 */
[----:B------:R1:W-:Y:S02]  /*127090*/  STL [R1+0x506c], R247 ;  /* 0x00506cf701007387 */ /* 0x0003e40000100800 */
[----:B--2---:R-:W-:-:S02]  /*1270a0*/  IMAD.MOV.U32 R251, RZ, RZ, R8 ;  /* 0x000000fffffb7224 */ /* 0x004fc400078e0008 */
[----:B---3--:R-:W-:Y:S01]  /*1270b0*/  IMAD.MOV.U32 R250, RZ, RZ, R9 ;  /* 0x000000fffffa7224 */ /* 0x008fe200078e0009 */
[----:B----4-:R-:W-:Y:S02]  /*1270c0*/  MOV R249, R6 ;  /* 0x0000000600f97202 */ /* 0x010fe40000000f00 */
[----:B-1----:R-:W-:Y:S01]  /*1270d0*/  MOV R246, R5 ;  /* 0x0000000500f67202 */ /* 0x002fe20000000f00 */
[----:B------:R-:W-:Y:S02]  /*1270e0*/  IMAD.MOV.U32 R248, RZ, RZ, R7 ;  /* 0x000000fffff87224 */ /* 0x000fe400078e0007 */
[----:B------:R-:W-:-:S05]  /*1270f0*/  IMAD.MOV.U32 R247, RZ, RZ, R4 ;  /* 0x000000fffff77224 */ /* 0x000fca00078e0004 */
[----:B------:R1:W-:Y:S01]  /*127100*/  STL.64 [R1+0x4050], R246 ;  /* 0x004050f601007387 */ /* 0x0003e20000100a00 */
[----:B------:R2:W-:Y:S02]  /*127110*/  STL.64 [R1+0x4048], R248 ;  /* 0x004048f801007387 */ /* 0x0005e40000100a00 */
[----:B------:R3:W-:Y:S02]  /*127120*/  STL.64 [R1+0x3e10], R250 ;  /* 0x003e10fa01007387 */ /* 0x0007e40000100a00 */
        /* <DEDUP_REMOVED lines=9> */
[----:B------:R1:W-:Y:S04]  /*1271c0*/  LDGSTS.E [R3+0xe200], [R246.64], P0 ;  /* 0x0e200000f6037fae */ /* 0x0003e80008121844 */
[----:B------:R-:W-:Y:S01]  /*1271d0*/  STL.64 [R1+0x3dc0], R28 ;  /* 0x003dc01c01007387 */ /* 0x000fe20000100a00 */
[----:B------:R2:W-:Y:S02]  /*1271e0*/  LDGSTS.E [R3+0xe280], [R248.64], P1 ;  /* 0x0e280000f8037fae */ /* 0x0005e40008921844 */
[----:B------:R-:W-:Y:S02]  /*1271f0*/  STL.64 [R1+0x3db8], R30 ;  /* 0x003db81e01007387 */ /* 0x000fe40000100a00 */
[----:B------:R3:W-:Y:S01]  /*127200*/  LDGSTS.E [R3+0xea00], [R250.64], P0 ;  /* 0x0ea00000fa037fae */ /* 0x0007e20008121844 */
[----:B------:R4:W-:Y:S04]  /*127210*/  STL.64 [R1+0x3db0], R32 ;  /* 0x003db02001007387 */ /* 0x0009e80000100a00 */
[----:B------:R1:W-:Y:S01]  /*127220*/  LDGSTS.E [R3+0xea80], [R10.64], P1 ;  /* 0x0ea800000a037fae */ /* 0x0003e20008921844 */
[----:B------:R-:W-:Y:S02]  /*127230*/  STL.64 [R1+0x3da8], R34 ;  /* 0x003da82201007387 */ /* 0x000fe40000100a00 */
[----:B------:R1:W-:Y:S02]  /*127240*/  LDGSTS.E [R3+0xf200], [R12.64], P0 ;  /* 0x0f2000000c037fae */ /* 0x0003e40008121844 */
[----:B------:R1:W-:Y:S01]  /*127250*/  STL.64 [R1+0x3da0], R36 ;  /* 0x003da02401007387 */ /* 0x0003e20000100a00 */
[----:B------:R1:W-:Y:S04]  /*127260*/  LDGSTS.E [R3+0xf280], [R14.64], P1 ;  /* 0x0f2800000e037fae */ /* 0x0003e80008921844 */
[----:B------:R-:W-:Y:S01]  /*127270*/  STL.64 [R1+0x3d98], R38 ;  /* 0x003d982601007387 */ /* 0x000fe20000100a00 */
[----:B------:R1:W-:Y:S02]  /*127280*/  LDGSTS.E [R3+0xfa00], [R16.64], P0 ;  /* 0x0fa0000010037fae */ /* 0x0003e40008121844 */
[----:B------:R-:W-:Y:S02]  /*127290*/  STL.64 [R1+0x3d90], R40 ;  /* 0x003d902801007387 */ /* 0x000fe40000100a00 */
[----:B------:R1:W-:Y:S01]  /*1272a0*/  LDGSTS.E [R3+0xfa80], [R18.64], P1 ;  /* 0x0fa8000012037fae */ /* 0x0003e20008921844 */
[----:B------:R-:W-:Y:S04]  /*1272b0*/  STL.64 [R1+0x3d88], R42 ;  /* 0x003d882a01007387 */ /* 0x000fe80000100a00 */
[----:B------:R1:W-:Y:S01]  /*1272c0*/  LDGSTS.E [R3+0x10200], [R20.64], P0 ;  /* 0x1020000014037fae */ /* 0x0003e20008121844 */
[----:B------:R-:W-:Y:S02]  /*1272d0*/  STL.64 [R1+0x3d80], R44 ;  /* 0x003d802c01007387 */ /* 0x000fe40000100a00 */
[----:B------:R1:W-:Y:S02]  /*1272e0*/  LDGSTS.E [R3+0x10280], [R22.64], P1 ;  /* 0x1028000016037fae */ /* 0x0003e40008921844 */
[----:B------:R-:W-:Y:S01]  /*1272f0*/  STL.64 [R1+0x3d78], R46 ;  /* 0x003d782e01007387 */ /* 0x000fe20000100a00 */
        /* <DEDUP_REMOVED lines=52> */
[----:B------:R-:W-:Y:S01]  /*127640*/  MOV R8, R109 ;  /* 0x0000006d00087202 */ /* 0x000fe20000000f00 */
[----:B------:R-:W-:-:S02]  /*127650*/  IMAD.MOV.U32 R9, RZ, RZ, R108 ;  /* 0x000000ffff097224 */ /* 0x000fc400078e006c */
[----:B------:R1:W-:Y:S01]  /*127660*/  LDGSTS.E [R3+0x17200], [R76.64], P0 ;  /* 0x172000004c037fae */ /* 0x0003e20008121844 */
[----:B------:R-:W-:Y:S01]  /*127670*/  STL.64 [R1+0x3ca0], R100 ;  /* 0x003ca06401007387 */ /* 0x000fe20000100a00 */
[----:B------:R-:W-:Y:S01]  /*127680*/  IMAD.MOV.U32 R6, RZ, RZ, R111 ;  /* 0x000000ffff067224 */ /* 0x000fe200078e006f */
[----:B------:R-:W-:Y:S02]  /*127690*/  MOV R7, R110 ;  /* 0x0000006e00077202 */ /* 0x000fe40000000f00 */
[----:B------:R1:W-:Y:S01]  /*1276a0*/  LDGSTS.E [R3+0x17280], [R78.64], P1 ;  /* 0x172800004e037fae */ /* 0x0003e20008921844 */
[----:B------:R1:W-:Y:S02]  /*1276b0*/  STL.64 [R1+0x3c98], R102 ;  /* 0x003c986601007387 */ /* 0x0003e40000100a00 */
[----:B------:R2:W-:Y:S02]  /*1276c0*/  LDGSTS.E [R3+0x17a00], [R80.64], P0 ;  /* 0x17a0000050037fae */ /* 0x0005e40008121844 */
[----:B------:R-:W-:Y:S01]  /*1276d0*/  STL.64 [R1+0x3c90], R104 ;  /* 0x003c906801007387 */ /* 0x000fe20000100a00 */
[----:B------:R2:W-:Y:S04]  /*1276e0*/  LDGSTS.E [R3+0x17a80], [R82.64], P1 ;  /* 0x17a8000052037fae */ /* 0x0005e80008921844 */
[----:B------:R2:W-:Y:S01]  /*1276f0*/  STL.64 [R1+0x3c88], R106 ;  /* 0x003c886a01007387 */ /* 0x0005e20000100a00 */
[----:B------:R3:W-:Y:S02]  /*127700*/  LDGSTS.E [R3+0x18200], [R84.64], P0 ;  /* 0x1820000054037fae */ /* 0x0007e40008121844 */
[----:B------:R-:W-:-:S02]  /*127710*/  IMAD.MOV.U32 R4, RZ, RZ, R115 ;  /* 0x000000ffff047224 */ /* 0x000fc400078e0073 */
[----:B------:R-:W-:Y:S01]  /*127720*/  IMAD.MOV.U32 R5, RZ, RZ, R114 ;  /* 0x000000ffff057224 */ /* 0x000fe200078e0072 */
[----:B------:R-:W-:Y:S04]  /*127730*/  STL.64 [R1+0x3c80], R8 ;  /* 0x003c800801007387 */ /* 0x000fe80000100a00 */
[----:B------:R4:W-:Y:S01]  /*127740*/  LDGSTS.E [R3+0x18280], [R86.64], P1 ;  /* 0x1828000056037fae */ /* 0x0009e20008921844 */
[----:B------:R-:W-:Y:S02]  /*127750*/  STL.64 [R1+0x3c78], R6 ;  /* 0x003c780601007387 */ /* 0x000fe40000100a00 */
[----:B------:R4:W-:Y:S02]  /*127760*/  LDGSTS.E [R3+0x18a00], [R88.64], P0 ;  /* 0x18a0000058037fae */ /* 0x0009e40008121844 */
[----:B-1----:R1:W5:Y:S01]  /*127770*/  LDL.LU.64 R246, [R1+0x6b20] ;  /* 0x006b200001f67983 */ /* 0x0023620000300a00 */
[----:B------:R1:W-:Y:S04]  /*127780*/  LDGSTS.E [R3+0x18a80], [R90.64], P1 ;  /* 0x18a800005a037fae */ /* 0x0003e80008921844 */
[----:B------:R1:W-:Y:S01]  /*127790*/  STL.64 [R1+0x3c70], R112 ;  /* 0x003c707001007387 */ /* 0x0003e20000100a00 */
[----:B------:R1:W-:Y:S02]  /*1277a0*/  LDGSTS.E [R3+0x19200], [R92.64], P0 ;  /* 0x192000005c037fae */ /* 0x0003e40008121844 */
[----:B--2---:R2:W5:Y:S02]  /*1277b0*/  LDL.LU.64 R248, [R1+0x6b18] ;  /* 0x006b180001f87983 */ /* 0x0045640000300a00 */
[----:B------:R2:W-:Y:S01]  /*1277c0*/  LDGSTS.E [R3+0x19280], [R94.64], P1 ;  /* 0x192800005e037fae */ /* 0x0005e20008921844 */
[----:B------:R2:W-:Y:S04]  /*1277d0*/  STL.64 [R1+0x3c68], R4 ;  /* 0x003c680401007387 */ /* 0x0005e80000100a00 */
[----:B------:R2:W-:Y:S01]  /*1277e0*/  LDGSTS.E [R3+0x19a00], [R96.64], P0 ;  /* 0x19a0000060037fae */ /* 0x0005e20008121844 */
[----:B---3--:R2:W5:Y:S02]  /*1277f0*/  LDL.LU.64 R250, [R1+0x6b10] ;  /* 0x006b100001fa7983 */ /* 0x0085640000300a00 */
[----:B------:R2:W-:Y:S02]  /*127800*/  LDGSTS.E [R3+0x19a80], [R98.64], P1 ;  /* 0x19a8000062037fae */ /* 0x0005e40008921844 */
[----:B------:R2:W-:Y:S01]  /*127810*/  STL.64 [R1+0x3c60], R116 ;  /* 0x003c607401007387 */ /* 0x0005e20000100a00 */
[----:B------:R3:W-:Y:S01]  /*127820*/  LDGSTS.E [R3+0x1a200], [R100.64], P0 ;  /* 0x1a20000064037fae */ /* 0x0007e20008121844 */
[----:B------:R1:W-:Y:S03]  /*127830*/  LDGSTS.E [R3+0x1a280], [R102.64], P1 ;  /* 0x1a28000066037fae */ /* 0x0003e60008921844 */
[----:B----4-:R-:W4:Y:S01]  /*127840*/  LDL.LU R33, [R1+0x5050] ;  /* 0x0050500001217983 */ /* 0x010f220000300800 */
[----:B------:R2:W-:Y:S02]  /*127850*/  LDGSTS.E [R3+0x1aa00], [R104.64], P0 ;  /* 0x1aa0000068037fae */ /* 0x0005e40008121844 */
[----:B------:R2:W-:Y:S02]  /*127860*/  LDGSTS.E [R3+0x1aa80], [R106.64], P1 ;  /* 0x1aa800006a037fae */ /* 0x0005e40008921844 */
[----:B------:R4:W-:Y:S01]  /*127870*/  LDGSTS.E [R3+0x1b200], [R8.64], P0 ;  /* 0x1b20000008037fae */ /* 0x0009e20008121844 */
[----:B------:R4:W-:Y:S01]  /*127880*/  LDGSTS.E [R3+0x1b280], [R6.64], P1 ;  /* 0x1b28000006037fae */ /* 0x0009e20008921844 */
[----:B------:R2:W-:Y:S02]  /*127890*/  LDGSTS.E [R3+0x1ba00], [R112.64], P0 ;  /* 0x1ba0000070037fae */ /* 0x0005e40008121844 */
[----:B------:R-:W-:-:S02]  /*1278a0*/  IMAD.MOV.U32 R36, RZ, RZ, R119 ;  /* 0x000000ffff247224 */ /* 0x000fc400078e0077 */
[----:B------:R-:W-:Y:S01]  /*1278b0*/  IMAD.MOV.U32 R37, RZ, RZ, R118 ;  /* 0x000000ffff257224 */ /* 0x000fe200078e0076 */
[----:B------:R4:W-:Y:S04]  /*1278c0*/  LDGSTS.E [R3+0x1ba80], [R4.64], P1 ;  /* 0x1ba8000004037fae */ /* 0x0009e80008921844 */
[----:B-1----:R-:W4:Y:S01]  /*1278d0*/  LDL.LU R102, [R1+0x5074] ;  /* 0x0050740001667983 */ /* 0x002f220000300800 */
[----:B---3--:R-:W3:Y:S02]  /*1278e0*/  LDL.LU R100, [R1+0x507c] ;  /* 0x00507c0001647983 */ /* 0x008ee40000300800 */
[----:B------:R-:W3:Y:S02]  /*1278f0*/  LDL.LU R110, [R1+0x5084] ;  /* 0x00508400016e7983 */ /* 0x000ee40000300800 */
[----:B------:R-:W3:Y:S01]  /*127900*/  LDL.LU R108, [R1+0x508c] ;  /* 0x00508c00016c7983 */ /* 0x000ee20000300800 */
[----:B------:R1:W-:Y:S04]  /*127910*/  LDGSTS.E [R3+0x1c200], [R116.64], P0 ;  /* 0x1c20000074037fae */ /* 0x0003e80008121844 */
        /* <DEDUP_REMOVED lines=11> */
[----:B----4-:R-:W-:-:S02]  /*1279d0*/  IADD3.X R33, R33, R2, RZ, P4, !PT ;  /* 0x0000000221217210 */ /* 0x010fc400027fe4ff */
[-C--:B------:R-:W-:Y:S02]  /*1279e0*/  IADD3 R102, P2, R102, R252.reuse, RZ ;  /* 0x000000fc66667210 */ /* 0x080fe40007f5e0ff */
[-C--:B---3--:R-:W-:Y:S01]  /*1279f0*/  IADD3 R100, P4, R100, R252.reuse, RZ ;  /* 0x000000fc64647210 */ /* 0x088fe20007f9e0ff */
[--C-:B--2---:R-:W-:Y:S02]  /*127a00*/  IMAD.X R31, R31, 0x1, R2.reuse, P3 ;  /* 0x000000011f1f7824 */ /* 0x104fe400018e0602 */
[--C-:B------:R-:W-:Y:S01]  /*127a10*/  IMAD.X R115, R115, 0x1, R2.reuse, P6 ;  /* 0x0000000173737824 */ /* 0x100fe200030e0602 */
[----:B------:R1:W-:Y:S01]  /*127a20*/  STL [R1+0x5074], R102 ;  /* 0x0050746601007387 */ /* 0x0003e20000100800 */
[----:B------:R-:W-:Y:S01]  /*127a30*/  IADD3 R110, P3, R110, R252, RZ ;  /* 0x000000fc6e6e7210 */ /* 0x000fe20007f7e0ff */
[----:B------:R1:W-:Y:S01]  /*127a40*/  STL [R1+0x5050], R33 ;  /* 0x0050502101007387 */ /* 0x0003e20000100800 */
[----:B------:R-:W-:Y:S01]  /*127a50*/  IADD3.X R113, R113, R2, RZ, P5, !PT ;  /* 0x0000000271717210 */ /* 0x000fe20002ffe4ff */
[----:B------:R1:W-:Y:S01]  /*127a60*/  STL [R1+0x5058], R31 ;  /* 0x0050581f01007387 */ /* 0x0003e20000100800 */
[-C--:B------:R-:W-:Y:S01]  /*127a70*/  IADD3 R108, P6, R108, R252.reuse, RZ ;  /* 0x000000fc6c6c7210 */ /* 0x080fe20007fde0ff */
[----:B------:R1:W-:Y:S02]  /*127a80*/  STL [R1+0x507c], R100 ;  /* 0x00507c6401007387 */ /* 0x0003e40000100800 */
[--C-:B------:R-:W-:Y:S01]  /*127a90*/  IMAD.X R103, R103, 0x1, R2.reuse, P2 ;  /* 0x0000000167677824 */ /* 0x100fe200010e0602 */
[----:B------:R1:W-:Y:S01]  /*127aa0*/  STL [R1+0x5060], R115 ;  /* 0x0050607301007387 */ /* 0x0003e20000100800 */
[-C--:B------:R-:W-:Y:S01]  /*127ab0*/  IADD3 R106, P5, R106, R252.reuse, RZ ;  /* 0x000000fc6a6a7210 */ /* 0x080fe20007fbe0ff */
[----:B------:R1:W-:Y:S01]  /*127ac0*/  STL [R1+0x5084], R110 ;  /* 0x0050846e01007387 */ /* 0x0003e20000100800 */
[----:B------:R-:W-:Y:S01]  /*127ad0*/  IADD3 R104, P2, R104, R252, RZ ;  /* 0x000000fc68687210 */ /* 0x000fe20007f5e0ff */
[--C-:B------:R-:W-:Y:S01]  /*127ae0*/  IMAD.X R101, R101, 0x1, R2.reuse, P4 ;  /* 0x0000000165657824 */ /* 0x100fe200020e0602 */
[----:B------:R1:W-:Y:S01]  /*127af0*/  STL [R1+0x5068], R113 ;  /* 0x0050687101007387 */ /* 0x0003e20000100800 */
[----:B------:R1:W-:Y:S01]  /*127b00*/  STL [R1+0x508c], R108 ;  /* 0x00508c6c01007387 */ /* 0x0003e20000100800 */
[-C--:B------:R-:W-:Y:S01]  /*127b10*/  IADD3.X R111, R111, R2.reuse, RZ, P3, !PT ;  /* 0x000000026f6f7210 */ /* 0x080fe20001ffe4ff */
[----:B------:R1:W-:Y:S02]  /*127b20*/  STL [R1+0x5070], R103 ;  /* 0x0050706701007387 */ /* 0x0003e40000100800 */
[--C-:B------:R-:W-:Y:S01]  /*127b30*/  IMAD.X R109, R109, 0x1, R2.reuse, P6 ;  /* 0x000000016d6d7824 */ /* 0x100fe200030e0602 */
[----:B------:R1:W-:Y:S01]  /*127b40*/  STL [R1+0x5094], R106 ;  /* 0x0050946a01007387 */ /* 0x0003e20000100800 */
[----:B------:R-:W-:Y:S01]  /*127b50*/  IADD3.X R105, R105, R2, RZ, P2, !PT ;  /* 0x0000000269697210 */ /* 0x000fe200017fe4ff */
[----:B------:R1:W-:Y:S02]  /*127b60*/  STL [R1+0x5078], R101 ;  /* 0x0050786501007387 */ /* 0x0003e40000100800 */
[----:B------:R-:W-:Y:S01]  /*127b70*/  IMAD.X R107, R107, 0x1, R2, P5 ;  /* 0x000000016b6b7824 */ /* 0x000fe200028e0602 */
[----:B------:R1:W-:Y:S01]  /*127b80*/  STL [R1+0x509c], R104 ;  /* 0x00509c6801007387 */ /* 0x0003e20000100800 */
[----:B------:R1:W-:Y:S02]  /*127b90*/  STL [R1+0x5080], R111 ;  /* 0x0050806f01007387 */ /* 0x0003e40000100800 */
[----:B------:R1:W-:Y:S02]  /*127ba0*/  STL [R1+0x5088], R109 ;  /* 0x0050886d01007387 */ /* 0x0003e40000100800 */
[----:B------:R1:W-:Y:S01]  /*127bb0*/  STL [R1+0x5098], R105 ;  /* 0x0050986901007387 */ /* 0x0003e20000100800 */
[----:B------:R1:W-:Y:S01]  /*127bc0*/  STL [R1+0x5090], R107 ;  /* 0x0050906b01007387 */ /* 0x0003e20000100800 */
[----:B------:R1:W-:Y:S02]  /*127bd0*/  STL.64 [R1+0x3c58], R36 ;  /* 0x003c582401007387 */ /* 0x0003e40000100a00 */
[----:B------:R-:W2:Y:S04]  /*127be0*/  LDL.LU.64 R6, [R1+0x3c48] ;  /* 0x003c480001067983 */ /* 0x000ea80000300a00 */
        /* <DEDUP_REMOVED lines=12> */
[----:B------:R1:W-:Y:S04]  /*127cb0*/  STL [R1+0x6b0c], R0 ;  /* 0x006b0c0001007387 */ /* 0x0003e80000100800 */
[----:B------:R2:W-:Y:S04]  /*127cc0*/  LDGSTS.E [R3+0x1c280], [R36.64], P1 ;  /* 0x1c28000024037fae */ /* 0x0005e80008921844 */
[----:B-1----:R-:W4:Y:S01]  /*127cd0*/  LDL R0, [R1+0x2a60] ;  /* 0x002a600001007983 */ /* 0x002f220000100800 */
[----:B--2---:R-:W-:-:S04]  /*127ce0*/  IADD3 R5, P2, R6, R252, RZ ;  /* 0x000000fc06057210 */ /* 0x004fc80007f5e0ff */
[----:B------:R-:W-:Y:S02]  /*127cf0*/  IADD3.X R4, R7, R2, RZ, P2, !PT ;  /* 0x0000000207047210 */ /* 0x000fe400017fe4ff */
[----:B---3--:R-:W-:-:S05]  /*127d00*/  IADD3 R7, P2, R8, R252, RZ ;  /* 0x000000fc08077210 */ /* 0x008fca0007f5e0ff */
[----:B------:R-:W-:Y:S01]  /*127d10*/  IMAD.X R6, R9, 0x1, R2, P2 ;  /* 0x0000000109067824 */ /* 0x000fe200010e0602 */
[----:B----4-:R-:W-:-:S05]  /*127d20*/  IADD3 R9, P2, R10, R252, RZ ;  /* 0x000000fc0a097210 */ /* 0x010fca0007f5e0ff */
        /* <DEDUP_REMOVED lines=19> */
[----:B------:R-:W-:Y:S01]  /*127e60*/  IADD3 R29, P2, R34, R252, RZ ;  /* 0x000000fc221d7210 */ /* 0x000fe20007f5e0ff */
[----:B------:R-:W-:-:S03]  /*127e70*/  IMAD.MOV.U32 R34, RZ, RZ, R121 ;  /* 0x000000ffff227224 */ /* 0x000fc600078e0079 */
[----:B------:R-:W-:Y:S01]  /*127e80*/  IADD3.X R28, R35, R2, RZ, P2, !PT ;  /* 0x00000002231c7210 */ /* 0x000fe200017fe4ff */
[----:B------:R-:W-:Y:S01]  /*127e90*/  IMAD.MOV.U32 R35, RZ, RZ, R120 ;  /* 0x000000ffff237224 */ /* 0x000fe200078e0078 */
[----:B------:R-:W-:Y:S02]  /*127ea0*/  LOP3.LUT R5, R5, R4, RZ, 0x3c, !PT ;  /* 0x0000000405057212 */ /* 0x000fe400078e3cff */
[----:B------:R-:W-:Y:S02]  /*127eb0*/  LOP3.LUT R7, R7, R6, RZ, 0x3c, !PT ;  /* 0x0000000607077212 */ /* 0x000fe400078e3cff */
[----:B------:R1:W-:Y:S01]  /*127ec0*/  STL.64 [R1+0x3c50], R34 ;  /* 0x003c502201007387 */ /* 0x0003e20000100a00 */
[----:B------:R-:W-:Y:S02]  /*127ed0*/  LOP3.LUT R9, R9, R8, RZ, 0x3c, !PT ;  /* 0x0000000809097212 */ /* 0x000fe400078e3cff */
[----:B------:R-:W-:Y:S01]  /*127ee0*/  LOP3.LUT R11, R11, R10, RZ, 0x3c, !PT ;  /* 0x0000000a0b0b7212 */ /* 0x000fe200078e3cff */
[----:B------:R1:W-:Y:S01]  /*127ef0*/  LDGSTS.E [R3+0x1ca00], [R34.64], P0 ;  /* 0x1ca0000022037fae */ /* 0x0003e20008121844 */
[----:B------:R-:W-:-:S02]  /*127f00*/  LOP3.LUT R4, R5, R4, RZ, 0x3c, !PT ;  /* 0x0000000405047212 */ /* 0x000fc400078e3cff */
[----:B------:R-:W-:Y:S01]  /*127f10*/  LOP3.LUT R13, R13, R12, RZ, 0x3c, !PT ;  /* 0x0000000c0d0d7212 */ /* 0x000fe200078e3cff */
[----:B------:R-:W2:Y:S01]  /*127f20*/  LDL R47, [R1+0x42d0] ;  /* 0x0042d000012f7983 */ /* 0x000ea20000100800 */
[----:B------:R-:W-:Y:S02]  /*127f30*/  LOP3.LUT R6, R7, R6, RZ, 0x3c, !PT ;  /* 0x0000000607067212 */ /* 0x000fe400078e3cff */
[----:B------:R-:W-:Y:S01]  /*127f40*/  LOP3.LUT R15, R15, R14, RZ, 0x3c, !PT ;  /* 0x0000000e0f0f7212 */ /* 0x000fe200078e3cff */
[----:B------:R-:W3:Y:S01]  /*127f50*/  LDL R46, [R1+0x42d4] ;  /* 0x0042d400012e7983 */ /* 0x000ee20000100800 */
[----:B------:R-:W-:-:S03]  /*127f60*/  LOP3.LUT R8, R9, R8, RZ, 0x3c, !PT ;  /* 0x0000000809087212 */ /* 0x000fc600078e3cff */
[----:B-1----:R-:W4:Y:S01]  /*127f70*/  LDL R35, [R1+0x42c8] ;  /* 0x0042c80001237983 */ /* 0x002f220000100800 */
[----:B------:R-:W-:-:S03]  /*127f80*/  LOP3.LUT R17, R17, R16, RZ, 0x3c, !PT ;  /* 0x0000001011117212 */ /* 0x000fc600078e3cff */
[----:B------:R-:W2:Y:S01]  /*127f90*/  LDL R34, [R1+0x42cc] ;  /* 0x0042cc0001227983 */ /* 0x000ea20000100800 */
[----:B------:R-:W-:Y:S02]  /*127fa0*/  LOP3.LUT R10, R11, R10, RZ, 0x3c, !PT ;  /* 0x0000000a0b0a7212 */ /* 0x000fe400078e3cff */
[----:B------:R-:W-:Y:S01]  /*127fb0*/  LOP3.LUT R19, R19, R18, RZ, 0x3c, !PT ;  /* 0x0000001213137212 */ /* 0x000fe200078e3cff */
[----:B------:R-:W3:Y:S01]  /*127fc0*/  LDL R43, [R1+0x4348] ;  /* 0x00434800012b7983 */ /* 0x000ee20000100800 */
[----:B------:R-:W-:Y:S02]  /*127fd0*/  LOP3.LUT R5, R5, R4, RZ, 0x3c, !PT ;  /* 0x0000000405057212 */ /* 0x000fe400078e3cff */
[----:B------:R-:W-:Y:S01]  /*127fe0*/  LOP3.LUT R12, R13, R12, RZ, 0x3c, !PT ;  /* 0x0000000c0d0c7212 */ /* 0x000fe200078e3cff */
[----:B------:R-:W3:Y:S01]  /*127ff0*/  LDL R32, [R1+0x434c] ;  /* 0x00434c0001207983 */ /* 0x000ee20000100800 */
        /* <DEDUP_REMOVED lines=10> */
[----:B------:R1:W-:Y:S01]  /*1280a0*/  STL.64 [R1+0x3c48], R4 ;  /* 0x003c480401007387 */ /* 0x0003e20000100a00 */
        /* <DEDUP_REMOVED lines=21> */
[----:B------:R-:W-:Y:S04]  /*128200*/  STL.64 [R1+0x3c10], R18 ;  /* 0x003c101201007387 */ /* 0x000fe80000100a00 */
[----:B------:R-:W-:Y:S04]  /*128210*/  STL.64 [R1+0x3c08], R20 ;  /* 0x003c081401007387 */ /* 0x000fe80000100a00 */
[----:B------:R-:W-:Y:S04]  /*128220*/  STL.64 [R1+0x3c00], R22 ;  /* 0x003c001601007387 */ /* 0x000fe80000100a00 */
[----:B------:R-:W-:Y:S04]  /*128230*/  STL.64 [R1+0x3bf8], R24 ;  /* 0x003bf81801007387 */ /* 0x000fe80000100a00 */
[----:B------:R-:W-:Y:S04]  /*128240*/  STL.64 [R1+0x3bf0], R26 ;  /* 0x003bf01a01007387 */ /* 0x000fe80000100a00 */
[----:B------:R-:W3:Y:S04]  /*128250*/  LDL R42, [R1+0x4350] ;  /* 0x00435000012a7983 */ /* 0x000ee80000100800 */
[----:B------:R1:W-:Y:S04]  /*128260*/  STL.64 [R1+0x3be8], R28 ;  /* 0x003be81c01007387 */ /* 0x0003e80000100a00 */
[----:B------:R-:W3:Y:S04]  /*128270*/  LDL R30, [R1+0x4354] ;  /* 0x00435400011e7983 */ /* 0x000ee80000100800 */
[----:B------:R-:W3:Y:S04]  /*128280*/  LDL R45, [R1+0x43c8] ;  /* 0x0043c800012d7983 */ /* 0x000ee80000100800 */
[----:B------:R-:W3:Y:S04]  /*128290*/  LDL R44, [R1+0x43cc] ;  /* 0x0043cc00012c7983 */ /* 0x000ee80000100800 */
[----:B------:R-:W1:Y:S04]  /*1282a0*/  S2R R36, SR_TID.X ;  /* 0x0000000000247919 */ /* 0x000e680000002100 */
[----:B------:R-:W3:Y:S04]  /*1282b0*/  LDL R41, [R1+0x43d0] ;  /* 0x0043d00001297983 */ /* 0x000ee80000100800 */
[----:B------:R-:W3:Y:S04]  /*1282c0*/  LDL R40, [R1+0x43d4] ;  /* 0x0043d40001287983 */ /* 0x000ee80000100800 */
[----:B------:R-:W3:Y:S04]  /*1282d0*/  LDL R39, [R1+0x4448] ;  /* 0x0044480001277983 */ /* 0x000ee80000100800 */
[----:B------:R-:W3:Y:S04]  /*1282e0*/  LDL R38, [R1+0x444c] ;  /* 0x00444c0001267983 */ /* 0x000ee80000100800 */
[----:B------:R1:W-:Y:S02]  /*1282f0*/  LDGSTS.E [R3+0x1ca80], [R4.64], P1 ;  /* 0x1ca8000004037fae */ /* 0x0003e40008921844 */
[----:B-1----:R-:W-:-:S02]  /*128300*/  LOP3.LUT R36, R36, 0x1f, RZ, 0xc0, !PT ;  /* 0x0000001f24247812 */ /* 0x002fc400078ec0ff */
[----:B------:R4:W-:Y:S02]  /*128310*/  LDGSTS.E [R3+0x1d200], [R6.64], P0 ;  /* 0x1d20000006037fae */ /* 0x0009e40008121844 */
[----:B------:R-:W-:Y:S02]  /*128320*/  SHF.L.U32 R36, R36, 0x2, RZ ;  /* 0x0000000224247819 */ /* 0x000fe400000006ff */
[----:B------:R1:W-:Y:S02]  /*128330*/  LDGSTS.E [R3+0x1d280], [R8.64], P1 ;  /* 0x1d28000008037fae */ /* 0x0003e40008921844 */
[----:B------:R-:W-:Y:S02]  /*128340*/  LOP3.LUT R48, R36, 0x30, RZ, 0x3c, !PT ;  /* 0x0000003024307812 */ /* 0x000fe400078e3cff */
[----:B------:R1:W-:Y:S04]  /*128350*/  LDGSTS.E [R3+0x1da00], [R10.64], P0 ;  /* 0x1da000000a037fae */ /* 0x0003e80008121844 */
[----:B------:R-:W3:Y:S04]  /*128360*/  LDL R37, [R1+0x4450] ;  /* 0x0044500001257983 */ /* 0x000ee80000100800 */
[----:B------:R-:W3:Y:S04]  /*128370*/  LDL R36, [R1+0x4454] ;  /* 0x0044540001247983 */ /* 0x000ee80000100800 */
[----:B------:R1:W-:Y:S01]  /*128380*/  LDGSTS.E [R3+0x1da80], [R12.64], P1 ;  /* 0x1da800000c037fae */ /* 0x0003e20008921844 */
[----:B------:R-:W-:-:S03]  /*128390*/  IMAD R4, R0, 0x20000, R48 ;  /* 0x0002000000047824 */ /* 0x000fc600078e0230 */
        /* <DEDUP_REMOVED lines=8> */
[----:B------:R-:W3:Y:S04]  /*128420*/  LDL R53, [R1+0x45c8] ;  /* 0x0045c80001357983 */ /* 0x000ee80000100800 */
[----:B------:R-:W3:Y:S04]  /*128430*/  LDL R52, [R1+0x45cc] ;  /* 0x0045cc0001347983 */ /* 0x000ee80000100800 */
[----:B------:R-:W3:Y:S04]  /*128440*/  LDL R51, [R1+0x45d0] ;  /* 0x0045d00001337983 */ /* 0x000ee80000100800 */
[----:B------:R-:W3:Y:S04]  /*128450*/  LDL R50, [R1+0x45d4] ;  /* 0x0045d40001327983 */ /* 0x000ee80000100800 */
[----:B------:R-:W3:Y:S04]  /*128460*/  LDL R49, [R1+0x4650] ;  /* 0x0046500001317983 */ /* 0x000ee80000100800 */
[----:B------:R-:W3:Y:S01]  /*128470*/  LDL R48, [R1+0x4654] ;  /* 0x0046540001307983 */ /* 0x000ee20000100800 */
[----:B----4-:R-:W-:-:S03]  /*128480*/  MOV R7, R35 ;  /* 0x0000002300077202 */ /* 0x010fc60000000f00 */
[----:B------:R-:W4:Y:S01]  /*128490*/  LDL R35, [R1+0x44c8] ;  /* 0x0044c80001237983 */ /* 0x000f220000100800 */
[----:B--2---:R-:W-:-:S03]  /*1284a0*/  IMAD.MOV.U32 R6, RZ, RZ, R34 ;  /* 0x000000ffff067224 */ /* 0x004fc600078e0022 */
[----:B------:R-:W2:Y:S04]  /*1284b0*/  LDL R34, [R1+0x44cc] ;  /* 0x0044cc0001227983 */ /* 0x000ea80000100800 */
[----:B------:R3:W-:Y:S02]  /*1284c0*/  LDGSTS.E [R4+0x300], [R6.64], P0 ;  /* 0x0030000006047fae */ /* 0x0007e40008121844 */
[----:B---3--:R-:W-:Y:S02]  /*1284d0*/  IMAD.MOV.U32 R6, RZ, RZ, R46 ;  /* 0x000000ffff067224 */ /* 0x008fe400078e002e */
[----:B------:R-:W-:Y:S01]  /*1284e0*/  IMAD.MOV.U32 R7, RZ, RZ, R47 ;  /* 0x000000ffff077224 */ /* 0x000fe200078e002f */
[----:B------:R-:W3:Y:S04]  /*1284f0*/  LDL R46, [R1+0x46d4] ;  /* 0x0046d400012e7983 */ /* 0x000ee80000100800 */
[----:B------:R1:W-:Y:S04]  /*128500*/  LDGSTS.E [R4+0x380], [R6.64], P1 ;  /* 0x0038000006047fae */ /* 0x0003e80008921844 */
[----:B------:R-:W3:Y:S01]  /*128510*/  LDL R47, [R1+0x46d0] ;  /* 0x0046d000012f7983 */ /* 0x000ee20000100800 */
[----:B-1----:R-:W-:Y:S01]  /*128520*/  MOV R6, R32 ;  /* 0x0000002000067202 */ /* 0x002fe20000000f00 */
[----:B------:R-:W-:-:S02]  /*128530*/  IMAD.MOV.U32 R7, RZ, RZ, R43 ;  /* 0x000000ffff077224 */ /* 0x000fc400078e002b */
[----:B------:R-:W3:Y:S04]  /*128540*/  LDL R32, [R1+0x44d4] ;  /* 0x0044d40001207983 */ /* 0x000ee80000100800 */
[----:B------:R-:W3:Y:S04]  /*128550*/  LDL R43, [R1+0x44d0] ;  /* 0x0044d000012b7983 */ /* 0x000ee80000100800 */
[----:B------:R1:W-:Y:S02]  /*128560*/  LDGSTS.E [R4+0xb00], [R6.64], P0 ;  /* 0x00b0000006047fae */ /* 0x0003e40008121844 */
[----:B-1----:R-:W-:-:S02]  /*128570*/  IMAD.MOV.U32 R6, RZ, RZ, R30 ;  /* 0x000000ffff067224 */ /* 0x002fc400078e001e */
[----:B------:R-:W3:Y:S01]  /*128580*/  LDL R30, [R1+0x454c] ;  /* 0x00454c00011e7983 */ /* 0x000ee20000100800 */
[----:B------:R-:W-:-:S03]  /*128590*/  MOV R7, R42 ;  /* 0x0000002a00077202 */ /* 0x000fc60000000f00 */
[----:B------:R-:W3:Y:S04]  /*1285a0*/  LDL R42, [R1+0x4548] ;  /* 0x00454800012a7983 */ /* 0x000ee80000100800 */
[----:B------:R1:W-:Y:S02]  /*1285b0*/  LDGSTS.E [R4+0xb80], [R6.64], P1 ;  /* 0x00b8000006047fae */ /* 0x0003e40008921844 */
[----:B-1----:R-:W-:Y:S02]  /*1285c0*/  IMAD.MOV.U32 R6, RZ, RZ, R44 ;  /* 0x000000ffff067224 */ /* 0x002fe400078e002c */
        /* <DEDUP_REMOVED lines=9> */
[----:B-1----:R-:W-:Y:S01]  /*128660*/  IMAD.MOV.U32 R6, RZ, RZ, R38 ;  /* 0x000000ffff067224 */ /* 0x002fe200078e0026 */
[----:B------:R-:W-:Y:S01]  /*128670*/  MOV R7, R39 ;  /* 0x0000002700077202 */ /* 0x000fe20000000f00 */
[----:B------:R-:W3:Y:S04]  /*128680*/  LDL R38, [R1+0x464c] ;  /* 0x00464c0001267983 */ /* 0x000ee80000100800 */
[----:B------:R-:W3:Y:S04]  /*128690*/  LDL R39, [R1+0x4648] ;  /* 0x0046480001277983 */ /* 0x000ee80000100800 */
[----:B------:R1:W-:Y:S02]  /*1286a0*/  LDGSTS.E [R4+0x1b00], [R6.64], P0 ;  /* 0x01b0000006047fae */ /* 0x0003e40008121844 */
[----:B-1----:R-:W-:-:S02]  /*1286b0*/  IMAD.MOV.U32 R6, RZ, RZ, R36 ;  /* 0x000000ffff067224 */ /* 0x002fc400078e0024 */
[----:B------:R-:W-:Y:S01]  /*1286c0*/  IMAD.MOV.U32 R7, RZ, RZ, R37 ;  /* 0x000000ffff077224 */ /* 0x000fe200078e0025 */
[----:B------:R-:W3:Y:S04]  /*1286d0*/  LDL R36, [R1+0x46cc] ;  /* 0x0046cc0001247983 */ /* 0x000ee80000100800 */
[----:B------:R-:W3:Y:S04]  /*1286e0*/  LDL R37, [R1+0x46c8] ;  /* 0x0046c80001257983 */ /* 0x000ee80000100800 */
[----:B------:R4:W-:Y:S02]  /*1286f0*/  LDGSTS.E [R4+0x1b80], [R6.64], P1 ;  /* 0x01b8000006047fae */ /* 0x0009e40008921844 */
[----:B----4-:R-:W-:-:S02]  /*128700*/  IMAD.MOV.U32 R7, RZ, RZ, R35 ;  /* 0x000000ffff077224 */ /* 0x010fc400078e0023 */
[----:B------:R-:W4:Y:S01]  /*128710*/  LDL R35, [R1+0x4748] ;  /* 0x0047480001237983 */ /* 0x000f220000100800 */
[----:B--2---:R-:W-:-:S03]  /*128720*/  MOV R6, R34 ;  /* 0x0000002200067202 */ /* 0x004fc60000000f00 */
[----:B------:R-:W2:Y:S04]  /*128730*/  LDL R34, [R1+0x474c] ;  /* 0x00474c0001227983 */ /* 0x000ea80000100800 */
[----:B------:R3:W-:Y:S02]  /*128740*/  LDGSTS.E [R4+0x2300], [R6.64], P0 ;  /* 0x0230000006047fae */ /* 0x0007e40008121844 */
[----:B---3--:R-:W-:Y:S02]  /*128750*/  IMAD.MOV.U32 R6, RZ, RZ, R32 ;  /* 0x000000ffff067224 */ /* 0x008fe400078e0020 */
[----:B------:R-:W3:Y:S01]  /*128760*/  LDL R32, [R1+0x4754] ;  /* 0x0047540001207983 */ /* 0x000ee20000100800 */
[----:B------:R-:W-:-:S03]  /*128770*/  MOV R7, R43 ;  /* 0x0000002b00077202 */ /* 0x000fc60000000f00 */
[----:B------:R-:W3:Y:S04]  /*128780*/  LDL R43, [R1+0x4750] ;  /* 0x00475000012b7983 */ /* 0x000ee80000100800 */
[----:B------:R1:W-:Y:S02]  /*128790*/  LDGSTS.E [R4+0x2380], [R6.64], P1 ;  /* 0x0238000006047fae */ /* 0x0003e40008921844 */
[----:B-1----:R-:W-:Y:S02]  /*1287a0*/  IMAD.MOV.U32 R6, RZ, RZ, R30 ;  /* 0x000000ffff067224 */ /* 0x002fe400078e001e */
[----:B------:R-:W3:Y:S01]  /*1287b0*/  LDL R30, [R1+0x47d4] ;  /* 0x0047d400011e7983 */ /* 0x000ee20000100800 */
[----:B------:R-:W-:-:S03]  /*1287c0*/  IMAD.MOV.U32 R7, RZ, RZ, R42 ;  /* 0x000000ffff077224 */ /* 0x000fc600078e002a */
[----:B------:R-:W3:Y:S04]  /*1287d0*/  LDL R42, [R1+0x47d0] ;  /* 0x0047d000012a7983 */ /* 0x000ee80000100800 */
[----:B------:R1:W-:Y:S02]  /*1287e0*/  LDGSTS.E [R4+0x2b00], [R6.64], P0 ;  /* 0x02b0000006047fae */ /* 0x0003e40008121844 */
[----:B-1----:R-:W-:Y:S02]  /*1287f0*/  MOV R6, R40 ;  /* 0x0000002800067202 */ /* 0x002fe40000000f00 */
[----:B------:R-:W3:Y:S01]  /*128800*/  LDL R40, [R1+0x484c] ;  /* 0x00484c0001287983 */ /* 0x000ee20000100800 */
[----:B------:R-:W-:-:S03]  /*128810*/  IMAD.MOV.U32 R7, RZ, RZ, R41 ;  /* 0x000000ffff077224 */ /* 0x000fc600078e0029 */
[----:B------:R-:W3:Y:S04]  /*128820*/  LDL R41, [R1+0x4848] ;  /* 0x0048480001297983 */ /* 0x000ee80000100800 */
[----:B------:R1:W-:Y:S02]  /*128830*/  LDGSTS.E [R4+0x2b80], [R6.64], P1 ;  /* 0x02b8000006047fae */ /* 0x0003e40008921844 */
[----:B-1----:R-:W-:Y:S01]  /*128840*/  IMAD.MOV.U32 R6, RZ, RZ, R52 ;  /* 0x000000ffff067224 */ /* 0x002fe200078e0034 */
[----:B------:R-:W-:Y:S01]  /*128850*/  MOV R7, R53 ;  /* 0x0000003500077202 */ /* 0x000fe20000000f00 */
[----:B------:R-:W3:Y:S04]  /*128860*/  LDL R52, [R1+0x49bc] ;  /* 0x0049bc0001347983 */ /* 0x000ee80000100800 */
[----:B------:R1:W-:Y:S04]  /*128870*/  LDGSTS.E [R4+0x3300], [R6.64], P0 ;  /* 0x0330000006047fae */ /* 0x0003e80008121844 */
[----:B------:R-:W3:Y:S01]  /*128880*/  LDL R53, [R1+0x49b8] ;  /* 0x0049b80001357983 */ /* 0x000ee20000100800 */
[----:B-1----:R-:W-:-:S02]  /*128890*/  IMAD.MOV.U32 R6, RZ, RZ, R50 ;  /* 0x000000ffff067224 */ /* 0x002fc400078e0032 */
[----:B------:R-:W-:Y:S01]  /*1288a0*/  IMAD.MOV.U32 R7, RZ, RZ, R51 ;  /* 0x000000ffff077224 */ /* 0x000fe200078e0033 */
[----:B------:R-:W3:Y:S04]  /*1288b0*/  LDL R50, [R1+0x49c4] ;  /* 0x0049c40001327983 */ /* 0x000ee80000100800 */
[----:B------:R1:W-:Y:S04]  /*1288c0*/  LDGSTS.E [R4+0x3380], [R6.64], P1 ;  /* 0x0338000006047fae */ /* 0x0003e80008921844 */
[----:B------:R-:W3:Y:S01]  /*1288d0*/  LDL R51, [R1+0x49c0] ;  /* 0x0049c00001337983 */ /* 0x000ee20000100800 */
[----:B-1----:R-:W-:Y:S01]  /*1288e0*/  MOV R6, R38 ;  /* 0x0000002600067202 */ /* 0x002fe20000000f00 */
[----:B------:R-:W-:-:S02]  /*1288f0*/  IMAD.MOV.U32 R7, RZ, RZ, R39 ;  /* 0x000000ffff077224 */ /* 0x000fc400078e0027 */
[----:B------:R-:W3:Y:S04]  /*128900*/  LDL R38, [R1+0x4854] ;  /* 0x0048540001267983 */ /* 0x000ee80000100800 */
[----:B------:R1:W-:Y:S04]  /*128910*/  LDGSTS.E [R4+0x3b00], [R6.64], P0 ;  /* 0x03b0000006047fae */ /* 0x0003e80008121844 */
[----:B------:R-:W3:Y:S01]  /*128920*/  LDL R39, [R1+0x4850] ;  /* 0x0048500001277983 */ /* 0x000ee20000100800 */
[----:B-1----:R-:W-:Y:S01]  /*128930*/  IMAD.MOV.U32 R6, RZ, RZ, R48 ;  /* 0x000000ffff067224 */ /* 0x002fe200078e0030 */
[----:B------:R-:W-:-:S02]  /*128940*/  MOV R7, R49 ;  /* 0x0000003100077202 */ /* 0x000fc40000000f00 */
[----:B------:R-:W3:Y:S04]  /*128950*/  LDL R48, [R1+0x4a44] ;  /* 0x004a440001307983 */ /* 0x000ee80000100800 */
[----:B------:R1:W-:Y:S04]  /*128960*/  LDGSTS.E [R4+0x3b80], [R6.64], P1 ;  /* 0x03b8000006047fae */ /* 0x0003e80008921844 */
[----:B------:R-:W3:Y:S01]  /*128970*/  LDL R49, [R1+0x4a40] ;  /* 0x004a400001317983 */ /* 0x000ee20000100800 */
        /* <DEDUP_REMOVED lines=10> */
[----:B----4-:R-:W-:-:S03]  /*128a20*/  MOV R7, R35 ;  /* 0x0000002300077202 */ /* 0x010fc60000000f00 */
[----:B------:R-:W4:Y:S01]  /*128a30*/  LDL R35, [R1+0x48d0] ;  /* 0x0048d00001237983 */ /* 0x000f220000100800 */
[----:B--2---:R-:W-:-:S03]  /*128a40*/  IMAD.MOV.U32 R6, RZ, RZ, R34 ;  /* 0x000000ffff067224 */ /* 0x004fc600078e0022 */
[----:B------:R-:W2:Y:S04]  /*128a50*/  LDL R34, [R1+0x48d4] ;  /* 0x0048d40001227983 */ /* 0x000ea80000100800 */
[----:B------:R3:W-:Y:S02]  /*128a60*/  LDGSTS.E [R4+0x4b00], [R6.64], P0 ;  /* 0x04b0000006047fae */ /* 0x0007e40008121844 */
[----:B---3--:R-:W-:Y:S02]  /*128a70*/  IMAD.MOV.U32 R6, RZ, RZ, R32 ;  /* 0x000000ffff067224 */ /* 0x008fe400078e0020 */
[----:B------:R-:W3:Y:S01]  /*128a80*/  LDL R32, [R1+0x4934] ;  /* 0x0049340001207983 */ /* 0x000ee20000100800 */
[----:B------:R-:W-:-:S03]  /*128a90*/  IMAD.MOV.U32 R7, RZ, RZ, R43 ;  /* 0x000000ffff077224 */ /* 0x000fc600078e002b */
[----:B------:R-:W3:Y:S04]  /*128aa0*/  LDL R43, [R1+0x4930] ;  /* 0x00493000012b7983 */ /* 0x000ee80000100800 */
[----:B------:R1:W-:Y:S02]  /*128ab0*/  LDGSTS.E [R4+0x4b80], [R6.64], P1 ;  /* 0x04b8000006047fae */ /* 0x0003e40008921844 */
[----:B-1----:R-:W-:Y:S01]  /*128ac0*/  MOV R6, R44 ;  /* 0x0000002c00067202 */ /* 0x002fe20000000f00 */
[----:B------:R-:W-:Y:S01]  /*128ad0*/  IMAD.MOV.U32 R7, RZ, RZ, R45 ;  /* 0x000000ffff077224 */ /* 0x000fe200078e002d */
[----:B------:R-:W3:Y:S04]  /*128ae0*/  LDL R44, [R1+0x4bbc] ;  /* 0x004bbc00012c7983 */ /* 0x000ee80000100800 */
[----:B------:R1:W-:Y:S04]  /*128af0*/  LDGSTS.E [R4+0x5300], [R6.64], P0 ;  /* 0x0530000006047fae */ /* 0x0003e80008121844 */
[----:B------:R-:W3:Y:S01]  /*128b00*/  LDL R45, [R1+0x4bb8] ;  /* 0x004bb800012d7983 */ /* 0x000ee20000100800 */
[----:B-1----:R-:W-:-:S03]  /*128b10*/  IMAD.MOV.U32 R6, RZ, RZ, R30 ;  /* 0x000000ffff067224 */ /* 0x002fc600078e001e */
        /* <DEDUP_REMOVED lines=14> */
[----:B-1----:R-:W-:Y:S02]  /*128c00*/  IMAD.MOV.U32 R6, RZ, RZ, R36 ;  /* 0x000000ffff067224 */ /* 0x002fe400078e0024 */
[----:B------:R-:W3:Y:S01]  /*128c10*/  LDL R36, [R1+0x4b3c] ;  /* 0x004b3c0001247983 */ /* 0x000ee20000100800 */
[----:B------:R-:W-:-:S03]  /*128c20*/  MOV R7, R37 ;  /* 0x0000002500077202 */ /* 0x000fc60000000f00 */
[----:B------:R-:W3:Y:S04]  /*128c30*/  LDL R37, [R1+0x4b38] ;  /* 0x004b380001257983 */ /* 0x000ee80000100800 */
[----:B------:R4:W-:Y:S02]  /*128c40*/  LDGSTS.E [R4+0x6300], [R6.64], P0 ;  /* 0x0630000006047fae */ /* 0x0009e40008121844 */
[----:B----4-:R-:W-:Y:S02]  /*128c50*/  IMAD.MOV.U32 R7, RZ, RZ, R35 ;  /* 0x000000ffff077224 */ /* 0x010fe400078e0023 */
[----:B------:R-:W4:Y:S01]  /*128c60*/  LDL R35, [R1+0x4b40] ;  /* 0x004b400001237983 */ /* 0x000f220000100800 */
[----:B--2---:R-:W-:-:S03]  /*128c70*/  IMAD.MOV.U32 R6, RZ, RZ, R34 ;  /* 0x000000ffff067224 */ /* 0x004fc600078e0022 */
[----:B------:R-:W2:Y:S04]  /*128c80*/  LDL R34, [R1+0x4b44] ;  /* 0x004b440001227983 */ /* 0x000ea80000100800 */
[----:B------:R3:W-:Y:S02]  /*128c90*/  LDGSTS.E [R4+0x6380], [R6.64], P1 ;  /* 0x0638000006047fae */ /* 0x0007e40008921844 */
[----:B---3--:R-:W-:Y:S02]  /*128ca0*/  MOV R6, R32 ;  /* 0x0000002000067202 */ /* 0x008fe40000000f00 */
        /* <DEDUP_REMOVED lines=29> */
[----:B-1----:R-:W-:-:S03]  /*128e80*/  MOV R6, R38 ;  /* 0x0000002600067202 */ /* 0x002fc60000000f00 */
        /* <DEDUP_REMOVED lines=14> */
[----:B----4-:R-:W-:-:S03]  /*128f70*/  IMAD.MOV.U32 R7, RZ, RZ, R35 ;  /* 0x000000ffff077224 */ /* 0x010fc600078e0023 */
[----:B------:R-:W4:Y:S01]  /*128f80*/  LDL R35, [R1+0x4d38] ;  /* 0x004d380001237983 */ /* 0x000f220000100800 */
[----:B--2---:R-:W-:-:S03]  /*128f90*/  MOV R6, R34 ;  /* 0x0000002200067202 */ /* 0x004fc60000000f00 */
[----:B------:R-:W2:Y:S04]  /*128fa0*/  LDL R34, [R1+0x4d3c] ;  /* 0x004d3c0001227983 */ /* 0x000ea80000100800 */
[----:B------:R1:W-:Y:S02]  /*128fb0*/  LDGSTS.E [R4+0x8b80], [R6.64], P1 ;  /* 0x08b8000006047fae */ /* 0x0003e40008921844 */
[----:B-1----:R-:W-:Y:S01]  /*128fc0*/  IMAD.MOV.U32 R6, RZ, RZ, R44 ;  /* 0x000000ffff067224 */ /* 0x002fe200078e002c */
[----:B------:R-:W-:Y:S01]  /*128fd0*/  MOV R7, R45 ;  /* 0x0000002d00077202 */ /* 0x000fe20000000f00 */
[----:B------:R-:W2:Y:S04]  /*128fe0*/  LDL R44, [R1+0x4ec4] ;  /* 0x004ec400012c7983 */ /* 0x000ea80000100800 */
[----:B------:R3:W-:Y:S04]  /*128ff0*/  LDGSTS.E [R4+0x9300], [R6.64], P0 ;  /* 0x0930000006047fae */ /* 0x0007e80008121844 */
[----:B------:R-:W2:Y:S01]  /*129000*/  LDL R45, [R1+0x4ec0] ;  /* 0x004ec000012d7983 */ /* 0x000ea20000100800 */
[----:B---3--:R-:W-:-:S03]  /*129010*/  IMAD.MOV.U32 R6, RZ, RZ, R32 ;  /* 0x000000ffff067224 */ /* 0x008fc600078e0020 */
        /* <DEDUP_REMOVED lines=24> */
[----:B----4-:R-:W-:Y:S02]  /*1291a0*/  MOV R7, R35 ;  /* 0x0000002300077202 */ /* 0x010fe40000000f00 */
[----:B------:R-:W4:Y:S01]  /*1291b0*/  LDL R35, [R1+0x4fe8] ;  /* 0x004fe80001237983 */ /* 0x000f220000100800 */
[----:B--2---:R-:W-:-:S03]  /*1291c0*/  IMAD.MOV.U32 R6, RZ, RZ, R34 ;  /* 0x000000ffff067224 */ /* 0x004fc600078e0022 */
[----:B------:R-:W2:Y:S04]  /*1291d0*/  LDL R34, [R1+0x4fec] ;  /* 0x004fec0001227983 */ /* 0x000ea80000100800 */
[----:B------:R1:W-:Y:S02]  /*1291e0*/  LDGSTS.E [R4+0xab00], [R6.64], P0 ;  /* 0x0ab0000006047fae */ /* 0x0003e40008121844 */
[----:B-1----:R-:W-:Y:S02]  /*1291f0*/  IMAD.MOV.U32 R7, RZ, RZ, R53 ;  /* 0x000000ffff077224 */ /* 0x002fe400078e0035 */
[----:B---3--:R-:W-:Y:S02]  /*129200*/  IMAD.MOV.U32 R6, RZ, RZ, R32 ;  /* 0x000000ffff067224 */ /* 0x008fe400078e0020 */
[----:B------:R-:W3:Y:S04]  /*129210*/  LDL R32, [R1+0x5054] ;  /* 0x0050540001207983 */ /* 0x000ee80000100800 */
[----:B------:R1:W-:Y:S02]  /*129220*/  LDGSTS.E [R4+0xab80], [R6.64], P1 ;  /* 0x0ab8000006047fae */ /* 0x0003e40008921844 */
[----:B-1----:R-:W-:-:S02]  /*129230*/  MOV R6, R30 ;  /* 0x0000001e00067202 */ /* 0x002fc40000000f00 */
[----:B------:R-:W3:Y:S04]  /*129240*/  LDL R30, [R1+0x505c] ;  /* 0x00505c00011e7983 */ /* 0x000ee80000100800 */
[----:B------:R-:W3:Y:S01]  /*129250*/  LDL.LU.64 R28, [R1+0x3be0] ;  /* 0x003be000011c7983 */ /* 0x000ee20000300a00 */
[----:B------:R-:W-:-:S03]  /*129260*/  IMAD.MOV.U32 R7, RZ, RZ, R52 ;  /* 0x000000ffff077224 */ /* 0x000fc600078e0034 */
[----:B------:R-:W3:Y:S04]  /*129270*/  LDL.LU.64 R8, [R1+0x3bd8] ;  /* 0x003bd80001087983 */ /* 0x000ee80000300a00 */
[----:B------:R1:W-:Y:S04]  /*129280*/  LDGSTS.E [R4+0xb300], [R6.64], P0 ;  /* 0x0b30000006047fae */ /* 0x0003e80008121844 */
[----:B------:R-:W3:Y:S04]  /*129290*/  LDL.LU.64 R10, [R1+0x3bd0] ;  /* 0x003bd000010a7983 */ /* 0x000ee80000300a00 */
[----:B------:R-:W3:Y:S01]  /*1292a0*/  LDL.LU.64 R12, [R1+0x3bc8] ;  /* 0x003bc800010c7983 */ /* 0x000ee20000300a00 */
[----:B-1----:R-:W-:Y:S01]  /*1292b0*/  IMAD.MOV.U32 R6, RZ, RZ, R50 ;  /* 0x000000ffff067224 */ /* 0x002fe200078e0032 */
[----:B------:R-:W-:-:S02]  /*1292c0*/  MOV R7, R51 ;  /* 0x0000003300077202 */ /* 0x000fc40000000f00 */
[----:B------:R-:W3:Y:S04]  /*1292d0*/  LDL.LU.64 R14, [R1+0x3bc0] ;  /* 0x003bc000010e7983 */ /* 0x000ee80000300a00 */
[----:B------:R1:W-:Y:S04]  /*1292e0*/  LDGSTS.E [R4+0xb380], [R6.64], P1 ;  /* 0x0b38000006047fae */ /* 0x0003e80008921844 */
[----:B------:R-:W3:Y:S04]  /*1292f0*/  LDL.LU.64 R16, [R1+0x3bb8] ;  /* 0x003bb80001107983 */ /* 0x000ee80000300a00 */
[----:B------:R-:W3:Y:S01]  /*129300*/  LDL.LU.64 R18, [R1+0x3a68] ;  /* 0x003a680001127983 */ /* 0x000ee20000300a00 */
[----:B-1----:R-:W-:-:S03]  /*129310*/  IMAD.MOV.U32 R6, RZ, RZ, R48 ;  /* 0x000000ffff067224 */ /* 0x002fc600078e0030 */
[----:B------:R-:W3:Y:S01]  /*129320*/  LDL.LU.64 R20, [R1+0x3bb0] ;  /* 0x003bb00001147983 */ /* 0x000ee20000300a00 */
[----:B------:R-:W-:-:S03]  /*129330*/  IMAD.MOV.U32 R7, RZ, RZ, R49 ;  /* 0x000000ffff077224 */ /* 0x000fc600078e0031 */
[----:B------:R-:W3:Y:S04]  /*129340*/  LDL.LU.64 R22, [R1+0x3ba8] ;  /* 0x003ba80001167983 */ /* 0x000ee80000300a00 */
[----:B------:R1:W-:Y:S04]  /*129350*/  LDGSTS.E [R4+0xbb00], [R6.64], P0 ;  /* 0x0bb0000006047fae */ /* 0x0003e80008121844 */
[----:B------:R-:W3:Y:S04]  /*129360*/  LDL.LU.64 R24, [R1+0x3ba0] ;  /* 0x003ba00001187983 */ /* 0x000ee80000300a00 */
[----:B------:R-:W3:Y:S01]  /*129370*/  LDL.LU.64 R26, [R1+0x3b98] ;  /* 0x003b9800011a7983 */ /* 0x000ee20000300a00 */
[----:B-1----:R-:W-:Y:S01]  /*129380*/  MOV R6, R46 ;  /* 0x0000002e00067202 */ /* 0x002fe20000000f00 */
[----:B------:R-:W-:-:S05]  /*129390*/  IMAD.MOV.U32 R7, RZ, RZ, R47 ;  /* 0x000000ffff077224 */ /* 0x000fca00078e002f */
[----:B------:R1:W-:Y:S02]  /*1293a0*/  LDGSTS.E [R4+0xbb80], [R6.64], P1 ;  /* 0x0bb8000006047fae */ /* 0x0003e40008921844 */
[----:B-1----:R-:W-:Y:S01]  /*1293b0*/  IMAD.MOV.U32 R6, RZ, RZ, R44 ;  /* 0x000000ffff067224 */ /* 0x002fe200078e002c */
[----:B------:R-:W-:-:S05]  /*1293c0*/  MOV R7, R45 ;  /* 0x0000002d00077202 */ /* 0x000fca0000000f00 */
[----:B------:R1:W-:Y:S02]  /*1293d0*/  LDGSTS.E [R4+0xc300], [R6.64], P0 ;  /* 0x0c30000006047fae */ /* 0x0003e40008121844 */
[----:B-1----:R-:W-:Y:S02]  /*1293e0*/  IMAD.MOV.U32 R6, RZ, RZ, R42 ;  /* 0x000000ffff067224 */ /* 0x002fe400078e002a */
[----:B------:R-:W-:-:S05]  /*1293f0*/  IMAD.MOV.U32 R7, RZ, RZ, R43 ;  /* 0x000000ffff077224 */ /* 0x000fca00078e002b */
[----:B------:R1:W-:Y:S02]  /*129400*/  LDGSTS.E [R4+0xc380], [R6.64], P1 ;  /* 0x0c38000006047fae */ /* 0x0003e40008921844 */
        /* <DEDUP_REMOVED lines=9> */
[----:B----4-:R-:W-:Y:S01]  /*1294a0*/  IMAD.MOV.U32 R7, RZ, RZ, R35 ;  /* 0x000000ffff077224 */ /* 0x010fe200078e0023 */
[----:B--2---:R-:W-:-:S05]  /*1294b0*/  MOV R6, R34 ;  /* 0x0000002200067202 */ /* 0x004fca0000000f00 */
[----:B------:R1:W-:Y:S02]  /*1294c0*/  LDGSTS.E [R4+0xd380], [R6.64], P1 ;  /* 0x0d38000006047fae */ /* 0x0003e40008921844 */
[----:B-1----:R-:W-:Y:S01]  /*1294d0*/  MOV R7, R33 ;  /* 0x0000002100077202 */ /* 0x002fe20000000f00 */
[----:B---3--:R-:W-:-:S05]  /*1294e0*/  IMAD.MOV.U32 R6, RZ, RZ, R32 ;  /* 0x000000ffff067224 */ /* 0x008fca00078e0020 */
[----:B------:R1:W-:Y:S02]  /*1294f0*/  LDGSTS.E [R4+0xdb00], [R6.64], P0 ;  /* 0x0db0000006047fae */ /* 0x0003e40008121844 */
[----:B-1----:R-:W-:Y:S01]  /*129500*/  IMAD.MOV.U32 R7, RZ, RZ, R31 ;  /* 0x000000ffff077224 */ /* 0x002fe200078e001f */
[----:B------:R-:W-:-:S04]  /*129510*/  IADD3 R5, P2, R28, R252, RZ ;  /* 0x000000fc1c057210 */ /* 0x000fc80007f5e0ff */
[----:B------:R-:W-:Y:S02]  /*129520*/  IADD3.X R3, R29, R2, RZ, P2, !PT ;  /* 0x000000021d037210 */ /* 0x000fe400017fe4ff */
[----:B------:R-:W2:Y:S01]  /*129530*/  LDL.LU.64 R28, [R1+0x3b90] ;  /* 0x003b9000011c7983 */ /* 0x000ea20000300a00 */
[----:B------:R-:W-:-:S03]  /*129540*/  IMAD.MOV.U32 R6, RZ, RZ, R30 ;  /* 0x000000ffff067224 */ /* 0x000fc600078e001e */
        /* <DEDUP_REMOVED lines=36> */
[----:B------:R1:W-:Y:S02]  /*129790*/  LDGSTS.E [R4+0xdb80], [R6.64], P1 ;  /* 0x0db8000006047fae */ /* 0x0003e40008921844 */
[----:B-1----:R-:W-:-:S05]  /*1297a0*/  IADD3 R7, P2, R8, R252, RZ ;  /* 0x000000fc08077210 */ /* 0x002fca0007f5e0ff */
        /* <DEDUP_REMOVED lines=19> */
[----:B--2---:R-:W-:-:S05]  /*1298e0*/  IADD3 R27, P2, R28, R252, RZ ;  /* 0x000000fc1c1b7210 */ /* 0x004fca0007f5e0ff */
[----:B------:R-:W-:Y:S01]  /*1298f0*/  IMAD.X R26, R29, 0x1, R2, P2 ;  /* 0x000000011d1a7824 */ /* 0x000fe200010e0602 */
[----:B---3--:R-:W-:-:S04]  /*129900*/  IADD3 R29, P2, R30, R252, RZ ;  /* 0x000000fc1e1d7210 */ /* 0x008fc80007f5e0ff */
[----:B------:R-:W-:Y:S02]  /*129910*/  IADD3.X R28, R31, R2, RZ, P2, !PT ;  /* 0x000000021f1c7210 */ /* 0x000fe400017fe4ff */
[----:B----4-:R-:W-:-:S05]  /*129920*/  IADD3 R31, P2, R32, R252, RZ ;  /* 0x000000fc201f7210 */ /* 0x010fca0007f5e0ff */
        /* <DEDUP_REMOVED lines=55> */
[----:B------:R-:W-:Y:S02]  /*129ca0*/  IADD3 R87, P2, R88, R252, RZ ;  /* 0x000000fc58577210 */ /* 0x000fe40007f5e0ff */
[----:B------:R-:W-:-:S03]  /*129cb0*/  LOP3.LUT R123, R123, R122, RZ, 0x3c, !PT ;  /* 0x0000007a7b7b7212 */ /* 0x000fc600078e3cff */
[----:B------:R-:W-:Y:S01]  /*129cc0*/  IMAD.X R86, R89, 0x1, R2, P2 ;  /* 0x0000000159567824 */ /* 0x000fe200010e0602 */
[----:B------:R-:W-:Y:S02]  /*129cd0*/  IADD3 R89, P2, R90, R252, RZ ;  /* 0x000000fc5a597210 */ /* 0x000fe40007f5e0ff */
[----:B------:R-:W-:Y:S02]  /*129ce0*/  LOP3.LUT R125, R125, R124, RZ, 0x3c, !PT ;  /* 0x0000007c7d7d7212 */ /* 0x000fe400078e3cff */
[----:B------:R-:W-:Y:S02]  /*129cf0*/  IADD3.X R88, R91, R2, RZ, P2, !PT ;  /* 0x000000025b587210 */ /* 0x000fe400017fe4ff */
[----:B------:R-:W-:Y:S02]  /*129d00*/  LOP3.LUT R127, R127, R126, RZ, 0x3c, !PT ;  /* 0x0000007e7f7f7212 */ /* 0x000fe400078e3cff */
[----:B------:R-:W-:Y:S02]  /*129d10*/  IADD3 R91, P2, R92, R252, RZ ;  /* 0x000000fc5c5b7210 */ /* 0x000fe40007f5e0ff */
[----:B------:R-:W-:-:S02]  /*129d20*/  LOP3.LUT R129, R129, R128, RZ, 0x3c, !PT ;  /* 0x0000008081817212 */ /* 0x000fc400078e3cff */
[----:B------:R-:W-:Y:S02]  /*129d30*/  LOP3.LUT R122, R123, R122, RZ, 0x3c, !PT ;  /* 0x0000007a7b7a7212 */ /* 0x000fe400078e3cff */
[----:B------:R-:W-:Y:S02]  /*129d40*/  LOP3.LUT R131, R131, R130, RZ, 0x3c, !PT ;  /* 0x0000008283837212 */ /* 0x000fe400078e3cff */
[----:B------:R-:W-:Y:S02]  /*129d50*/  LOP3.LUT R124, R125, R124, RZ, 0x3c, !PT ;  /* 0x0000007c7d7c7212 */ /* 0x000fe400078e3cff */
[----:B------:R-:W-:Y:S02]  /*129d60*/  LOP3.LUT R133, R133, R132, RZ, 0x3c, !PT ;  /* 0x0000008485857212 */ /* 0x000fe400078e3cff */
[----:B------:R-:W-:Y:S02]  /*129d70*/  LOP3.LUT R126, R127, R126, RZ, 0x3c, !PT ;  /* 0x0000007e7f7e7212 */ /* 0x000fe400078e3cff */
[----:B------:R-:W-:Y:S01]  /*129d80*/  LOP3.LUT R135, R135, R134, RZ, 0x3c, !PT ;  /* 0x0000008687877212 */ /* 0x000fe200078e3cff */
[----:B------:R-:W-:Y:S01]  /*129d90*/  IMAD.X R90, R93, 0x1, R2, P2 ;  /* 0x000000015d5a7824 */ /* 0x000fe200010e0602 */
[----:B------:R-:W-:-:S02]  /*129da0*/  LOP3.LUT R128, R129, R128, RZ, 0x3c, !PT ;  /* 0x0000008081807212 */ /* 0x000fc400078e3cff */
[----:B------:R-:W-:Y:S02]  /*129db0*/  LOP3.LUT R137, R137, R136, RZ, 0x3c, !PT ;  /* 0x0000008889897212 */ /* 0x000fe400078e3cff */
[----:B------:R-:W-:Y:S02]  /*129dc0*/  LOP3.LUT R123, R123, R122, RZ, 0x3c, !PT ;  /* 0x0000007a7b7b7212 */ /* 0x000fe400078e3cff */
[----:B------:R-:W-:Y:S02]  /*129dd0*/  LOP3.LUT R130, R131, R130, RZ, 0x3c, !PT ;  /* 0x0000008283827212 */ /* 0x000fe400078e3cff */
        /* <DEDUP_REMOVED lines=20> */
[----:B------:R-:W-:Y:S01]  /*129f20*/  STL.64 [R1+0x3390], R126 ;  /* 0x0033907e01007387 */ /* 0x000fe20000100a00 */
[----:B------:R-:W-:Y:S02]  /*129f30*/  LOP3.LUT R135, R135, R134, RZ, 0x3c, !PT ;  /* 0x0000008687877212 */ /* 0x000fe400078e3cff */
[----:B------:R-:W-:Y:S02]  /*129f40*/  LOP3.LUT R142, R143, R142, RZ, 0x3c, !PT ;  /* 0x0000008e8f8e7212 */ /* 0x000fe400078e3cff */
[----:B------:R-:W-:Y:S01]  /*129f50*/  LOP3.LUT R151, R151, R150, RZ, 0x3c, !PT ;  /* 0x0000009697977212 */ /* 0x000fe200078e3cff */
[----:B------:R-:W-:Y:S01]  /*129f60*/  STL.64 [R1+0x3388], R128 ;  /* 0x0033888001007387 */ /* 0x000fe20000100a00 */
        /* <DEDUP_REMOVED lines=9> */
[----:B------:R-:W-:Y:S01]  /*12a000*/  IMAD.MOV.U32 R121, RZ, RZ, R166 ;  /* 0x000000ffff797224 */ /* 0x000fe200078e00a6 */
[----:B------:R-:W-:Y:S01]  /*12a010*/  LOP3.LUT R144, R145, R144, RZ, 0x3c, !PT ;  /* 0x0000009091907212 */ /* 0x000fe200078e3cff */
[----:B------:R2:W-:Y:S01]  /*12a020*/  STL.64 [R1+0x33a0], R130 ;  /* 0x0033a08201007387 */ /* 0x0005e20000100a00 */
        /* <DEDUP_REMOVED lines=9> */
[----:B------:R-:W-:Y:S02]  /*12a0c0*/  IADD3.X R94, R97, R2, RZ, P2, !PT ;  /* 0x00000002615e7210 */ /* 0x000fe400017fe4ff */
[----:B------:R-:W-:Y:S01]  /*12a0d0*/  LOP3.LUT R145, R145, R144, RZ, 0x3c, !PT ;  /* 0x0000009091917212 */ /* 0x000fe200078e3cff */
[----:B------:R-:W-:Y:S01]  /*12a0e0*/  IMAD.MOV.U32 R118, RZ, RZ, R169 ;  /* 0x000000ffff767224 */ /* 0x000fe200078e00a9 */
        /* <DEDUP_REMOVED lines=15> */
[----:B------:R-:W-:Y:S01]  /*12a1e0*/  IMAD.X R96, R99, 0x1, R2, P2 ;  /* 0x0000000163607824 */ /* 0x000fe200010e0602 */
        /* <DEDUP_REMOVED lines=8> */
[----:B------:R-:W-:Y:S02]  /*12a270*/  IADD3 R99, P2, R116, R252, RZ ;  /* 0x000000fc74637210 */ /* 0x000fe40007f5e0ff */
        /* <DEDUP_REMOVED lines=10> */
[----:B------:R-:W-:Y:S02]  /*12a320*/  LOP3.LUT R6, R7, R6, RZ, 0x3c, !PT ;  /* 0x0000000607067212 */ /* 0x000fe400078e3cff */
[----:B------:R-:W-:Y:S01]  /*12a330*/  LOP3.LUT R15, R15, R14, RZ, 0x3c, !PT ;  /* 0x0000000e0f0f7212 */ /* 0x000fe200078e3cff */
[----:B------:R-:W-:Y:S01]  /*12a340*/  IMAD.X R98, R117, 0x1, R2, P2 ;  /* 0x0000000175627824 */ /* 0x000fe200010e0602 */
[----:B------:R-:W-:Y:S01]  /*12a350*/  MOV R120, R167 ;  /* 0x000000a700787202 */ /* 0x000fe20000000f00 */
[----:B------:R-:W-:Y:S01]  /*12a360*/  STL.64 [R1+0x3410], R158 ;  /* 0x0034109e01007387 */ /* 0x000fe20000100a00 */
[----:B------:R-:W-:-:S02]  /*12a370*/  LOP3.LUT R8, R9, R8, RZ, 0x3c, !PT ;  /* 0x0000000809087212 */ /* 0x000fc400078e3cff */
[----:B------:R-:W-:Y:S01]  /*12a380*/  LOP3.LUT R17, R17, R16, RZ, 0x3c, !PT ;  /* 0x0000001011117212 */ /* 0x000fe200078e3cff */
[----:B------:R-:W-:Y:S01]  /*12a390*/  STL.64 [R1+0x3408], R160 ;  /* 0x003408a001007387 */ /* 0x000fe20000100a00 */
[----:B------:R-:W-:Y:S01]  /*12a3a0*/  MOV R119, R168 ;  /* 0x000000a800777202 */ /* 0x000fe20000000f00 */
[----:B------:R-:W-:Y:S01]  /*12a3b0*/  IMAD.MOV.U32 R116, RZ, RZ, R5 ;  /* 0x000000ffff747224 */ /* 0x000fe200078e0005 */
[----:B------:R-:W-:Y:S01]  /*12a3c0*/  LOP3.LUT R10, R11, R10, RZ, 0x3c, !PT ;  /* 0x0000000a0b0a7212 */ /* 0x000fe200078e3cff */
[----:B------:R-:W-:Y:S01]  /*12a3d0*/  IMAD.MOV.U32 R117, RZ, RZ, R3 ;  /* 0x000000ffff757224 */ /* 0x000fe200078e0003 */
        /* <DEDUP_REMOVED lines=12> */
[----:B------:R-:W-:Y:S01]  /*12a4a0*/  STL.64 [R1+0x3428], R118 ;  /* 0x0034287601007387 */ /* 0x000fe20000100a00 */
[----:B------:R-:W-:-:S02]  /*12a4b0*/  LOP3.LUT R11, R11, R10, RZ, 0x3c, !PT ;  /* 0x0000000a0b0b7212 */ /* 0x000fc400078e3cff */
[----:B------:R-:W-:Y:S02]  /*12a4c0*/  LOP3.LUT R18, R19, R18, RZ, 0x3c, !PT ;  /* 0x0000001213127212 */ /* 0x000fe400078e3cff */
[----:B------:R-:W-:Y:S01]  /*12a4d0*/  LOP3.LUT R27, R27, R26, RZ, 0x3c, !PT ;  /* 0x0000001a1b1b7212 */ /* 0x000fe200078e3cff */
[----:B------:R4:W-:Y:S01]  /*12a4e0*/  STL.64 [R1+0x3be0], R116 ;  /* 0x003be07401007387 */ /* 0x0009e20000100a00 */
[----:B------:R-:W-:Y:S02]  /*12a4f0*/  LOP3.LUT R13, R13, R12, RZ, 0x3c, !PT ;  /* 0x0000000c0d0d7212 */ /* 0x000fe400078e3cff */
[----:B------:R-:W-:Y:S02]  /*12a500*/  LOP3.LUT R20, R21, R20, RZ, 0x3c, !PT ;  /* 0x0000001415147212 */ /* 0x000fe400078e3cff */
[----:B------:R-:W-:Y:S01]  /*12a510*/  LOP3.LUT R29, R29, R28, RZ, 0x3c, !PT ;  /* 0x0000001c1d1d7212 */ /* 0x000fe200078e3cff */
[----:B------:R1:W-:Y:S01]  /*12a520*/  STL.64 [R1+0x3bd8], R6 ;  /* 0x003bd80601007387 */ /* 0x0003e20000100a00 */
        /* <DEDUP_REMOVED lines=133> */
[----:B------:R-:W-:Y:S01]  /*12ad80*/  LOP3.LUT R88, R89, R88, RZ, 0x3c, !PT ;  /* 0x0000005859587212 */ /* 0x000fe200078e3cff */
[----:B------:R1:W-:Y:S01]  /*12ad90*/  LDGSTS.E [R4+0xe380], [R124.64], P1 ;  /* 0x0e3800007c047fae */ /* 0x0003e20008921844 */
[----:B------:R-:W-:Y:S02]  /*12ada0*/  LOP3.LUT R97, R97, R96, RZ, 0x3c, !PT ;  /* 0x0000006061617212 */ /* 0x000fe400078e3cff */
[----:B------:R-:W-:Y:S01]  /*12adb0*/  LOP3.LUT R83, R83, R82, RZ, 0x3c, !PT ;  /* 0x0000005253537212 */ /* 0x000fe200078e3cff */
[----:B------:R1:W-:Y:S01]  /*12adc0*/  STL.64 [R1+0x3ad0], R74 ;  /* 0x003ad04a01007387 */ /* 0x0003e20000100a00 */
[----:B------:R-:W-:-:S02]  /*12add0*/  LOP3.LUT R90, R91, R90, RZ, 0x3c, !PT ;  /* 0x0000005a5b5a7212 */ /* 0x000fc400078e3cff */
[----:B------:R-:W-:Y:S01]  /*12ade0*/  LOP3.LUT R99, R99, R98, RZ, 0x3c, !PT ;  /* 0x0000006263637212 */ /* 0x000fe200078e3cff */
[----:B------:R1:W-:Y:S01]  /*12adf0*/  STL.64 [R1+0x3ac8], R76 ;  /* 0x003ac84c01007387 */ /* 0x0003e20000100a00 */
[----:B------:R-:W-:Y:S02]  /*12ae00*/  LOP3.LUT R85, R85, R84, RZ, 0x3c, !PT ;  /* 0x0000005455557212 */ /* 0x000fe400078e3cff */
[----:B------:R-:W-:Y:S01]  /*12ae10*/  LOP3.LUT R92, R93, R92, RZ, 0x3c, !PT ;  /* 0x0000005c5d5c7212 */ /* 0x000fe200078e3cff */
[----:B------:R1:W-:Y:S01]  /*12ae20*/  STL.64 [R1+0x3ac0], R78 ;  /* 0x003ac04e01007387 */ /* 0x0003e20000100a00 */
        /* <DEDUP_REMOVED lines=14> */
[----:B------:R1:W-:Y:S04]  /*12af10*/  STL.64 [R1+0x3a98], R88 ;  /* 0x003a985801007387 */ /* 0x0003e80000100a00 */
[----:B------:R1:W-:Y:S04]  /*12af20*/  STL.64 [R1+0x3a90], R90 ;  /* 0x003a905a01007387 */ /* 0x0003e80000100a00 */
[----:B------:R1:W-:Y:S04]  /*12af30*/  STL.64 [R1+0x3a88], R92 ;  /* 0x003a885c01007387 */ /* 0x0003e80000100a00 */
[----:B------:R1:W-:Y:S04]  /*12af40*/  STL.64 [R1+0x3a80], R94 ;  /* 0x003a805e01007387 */ /* 0x0003e80000100a00 */
[----:B------:R1:W-:Y:S04]  /*12af50*/  LDGSTS.E [R4+0xeb00], [R126.64], P0 ;  /* 0x0eb000007e047fae */ /* 0x0003e80008121844 */
[----:B------:R1:W-:Y:S04]  /*12af60*/  STL.64 [R1+0x3a78], R96 ;  /* 0x003a786001007387 */ /* 0x0003e80000100a00 */
[----:B------:R1:W-:Y:S04]  /*12af70*/  LDGSTS.E [R4+0xeb80], [R128.64], P1 ;  /* 0x0eb8000080047fae */ /* 0x0003e80008921844 */
[----:B------:R2:W-:Y:S04]  /*12af80*/  STL.64 [R1+0x3a70], R98 ;  /* 0x003a706201007387 */ /* 0x0005e80000100a00 */
[----:B------:R2:W-:Y:S04]  /*12af90*/  LDGSTS.E [R4+0xf300], [R130.64], P0 ;  /* 0x0f30000082047fae */ /* 0x0005e80008121844 */
[----:B-1----:R-:W3:Y:S04]  /*12afa0*/  LDL R125, [R1+0x42e0] ;  /* 0x0042e000017d7983 */ /* 0x002ee80000100800 */
[----:B------:R-:W3:Y:S04]  /*12afb0*/  LDL R114, [R1+0x42e4] ;  /* 0x0042e40001727983 */ /* 0x000ee80000100800 */
[----:B--2---:R-:W2:Y:S04]  /*12afc0*/  LDL R131, [R1+0x42d8] ;  /* 0x0042d80001837983 */ /* 0x004ea80000100800 */
[----:B------:R-:W2:Y:S04]  /*12afd0*/  LDL R130, [R1+0x42dc] ;  /* 0x0042dc0001827983 */ /* 0x000ea80000100800 */
[----:B------:R-:W2:Y:S04]  /*12afe0*/  LDL R129, [R1+0x4358] ;  /* 0x0043580001817983 */ /* 0x000ea80000100800 */
[----:B------:R-:W2:Y:S04]  /*12aff0*/  LDL R128, [R1+0x435c] ;  /* 0x00435c0001807983 */ /* 0x000ea80000100800 */
[----:B------:R-:W2:Y:S04]  /*12b000*/  LDL R127, [R1+0x4360] ;  /* 0x00436000017f7983 */ /* 0x000ea80000100800 */
[----:B------:R-:W3:Y:S04]  /*12b010*/  LDL R126, [R1+0x4364] ;  /* 0x00436400017e7983 */ /* 0x000ee80000100800 */
[----:B------:R-:W3:Y:S04]  /*12b020*/  LDL R112, [R1+0x43dc] ;  /* 0x0043dc0001707983 */ /* 0x000ee80000100800 */
        /* <DEDUP_REMOVED lines=28> */
[----:B------:R1:W-:Y:S04]  /*12b1f0*/  LDGSTS.E [R4+0x16300], [R22.64], P0 ;  /* 0x1630000016047fae */ /* 0x0003e80008121844 */
[----:B------:R1:W-:Y:S04]  /*12b200*/  LDGSTS.E [R4+0x16380], [R24.64], P1 ;  /* 0x1638000018047fae */ /* 0x0003e80008921844 */
[----:B------:R1:W-:Y:S04]  /*12b210*/  LDGSTS.E [R4+0x16b00], [R26.64], P0 ;  /* 0x16b000001a047fae */ /* 0x0003e80008121844 */
[----:B------:R1:W-:Y:S04]  /*12b220*/  LDGSTS.E [R4+0x16b80], [R28.64], P1 ;  /* 0x16b800001c047fae */ /* 0x0003e80008921844 */
[----:B----4-:R-:W4:Y:S04]  /*12b230*/  S2R R116, SR_TID.X ;  /* 0x0000000000747919 */ /* 0x010f280000002100 */
[----:B------:R1:W-:Y:S04]  /*12b240*/  LDGSTS.E [R4+0x17300], [R30.64], P0 ;  /* 0x173000001e047fae */ /* 0x0003e80008121844 */
[----:B------:R1:W-:Y:S04]  /*12b250*/  LDGSTS.E [R4+0x17380], [R32.64], P1 ;  /* 0x1738000020047fae */ /* 0x0003e80008921844 */
        /* <DEDUP_REMOVED lines=14> */
[----:B-1----:R-:W3:Y:S04]  /*12b340*/  LDL R121, [R1+0x4458] ;  /* 0x0044580001797983 */ /* 0x002ee80000100800 */
[----:B------:R-:W3:Y:S04]  /*12b350*/  LDL R120, [R1+0x445c] ;  /* 0x00445c0001787983 */ /* 0x000ee80000100800 */
[----:B------:R1:W-:Y:S04]  /*12b360*/  LDGSTS.E [R4+0x1ab00], [R58.64], P0 ;  /* 0x1ab000003a047fae */ /* 0x0003e80008121844 */
[----:B------:R1:W-:Y:S04]  /*12b370*/  LDGSTS.E [R4+0x1ab80], [R60.64], P1 ;  /* 0x1ab800003c047fae */ /* 0x0003e80008921844 */
[----:B------:R1:W-:Y:S04]  /*12b380*/  LDGSTS.E [R4+0x1b300], [R62.64], P0 ;  /* 0x1b3000003e047fae */ /* 0x0003e80008121844 */
[----:B------:R1:W-:Y:S04]  /*12b390*/  LDGSTS.E [R4+0x1b380], [R64.64], P1 ;  /* 0x1b38000040047fae */ /* 0x0003e80008921844 */
[----:B------:R1:W-:Y:S04]  /*12b3a0*/  LDGSTS.E [R4+0x1bb00], [R66.64], P0 ;  /* 0x1bb0000042047fae */ /* 0x0003e80008121844 */
[----:B------:R1:W-:Y:S01]  /*12b3b0*/  LDGSTS.E [R4+0x1bb80], [R68.64], P1 ;  /* 0x1bb8000044047fae */ /* 0x0003e20008921844 */
[----:B----4-:R-:W-:-:S03]  /*12b3c0*/  LOP3.LUT R116, R116, 0x1f, RZ, 0xc0, !PT ;  /* 0x0000001f74747812 */ /* 0x010fc600078ec0ff */
[----:B------:R1:W-:Y:S04]  /*12b3d0*/  LDGSTS.E [R4+0x1c300], [R70.64], P0 ;  /* 0x1c30000046047fae */ /* 0x0003e80008121844 */
[----:B------:R1:W-:Y:S04]  /*12b3e0*/  LDGSTS.E [R4+0x1c380], [R72.64], P1 ;  /* 0x1c38000048047fae */ /* 0x0003e80008921844 */
[----:B------:R1:W-:Y:S04]  /*12b3f0*/  LDGSTS.E [R4+0x1cb00], [R74.64], P0 ;  /* 0x1cb000004a047fae */ /* 0x0003e80008121844 */
[----:B------:R1:W-:Y:S01]  /*12b400*/  LDGSTS.E [R4+0x1cb80], [R76.64], P1 ;  /* 0x1cb800004c047fae */ /* 0x0003e20008921844 */
[----:B------:R-:W-:-:S03]  /*12b410*/  SHF.L.U32 R116, R116, 0x2, RZ ;  /* 0x0000000274747819 */ /* 0x000fc600000006ff */
[----:B------:R1:W-:Y:S04]  /*12b420*/  LDGSTS.E [R4+0x1d300], [R78.64], P0 ;  /* 0x1d3000004e047fae */ /* 0x0003e80008121844 */
[----:B------:R1:W-:Y:S04]  /*12b430*/  LDGSTS.E [R4+0x1d380], [R80.64], P1 ;  /* 0x1d38000050047fae */ /* 0x0003e80008921844 */
[----:B------:R-:W4:Y:S04]  /*12b440*/  LDL R119, [R1+0x4460] ;  /* 0x0044600001777983 */ /* 0x000f280000100800 */
[----:B------:R-:W4:Y:S04]  /*12b450*/  LDL R118, [R1+0x4464] ;  /* 0x0044640001767983 */ /* 0x000f280000100800 */
[----:B------:R1:W-:Y:S04]  /*12b460*/  LDGSTS.E [R4+0x1db00], [R82.64], P0 ;  /* 0x1db0000052047fae */ /* 0x0003e80008121844 */
[----:B------:R1:W-:Y:S01]  /*12b470*/  LDGSTS.E [R4+0x1db80], [R84.64], P1 ;  /* 0x1db8000054047fae */ /* 0x0003e20008921844 */
[----:B------:R-:W-:-:S03]  /*12b480*/  LOP3.LUT R116, R116, 0x40, RZ, 0x3c, !PT ;  /* 0x0000004074747812 */ /* 0x000fc600078e3cff */
[----:B------:R1:W-:Y:S04]  /*12b490*/  LDGSTS.E [R4+0x1e300], [R86.64], P0 ;  /* 0x1e30000056047fae */ /* 0x0003e80008121844 */
[----:B------:R1:W-:Y:S04]  /*12b4a0*/  LDGSTS.E [R4+0x1e380], [R88.64], P1 ;  /* 0x1e38000058047fae */ /* 0x0003e80008921844 */
[----:B------:R1:W-:Y:S04]  /*12b4b0*/  LDGSTS.E [R4+0x1eb00], [R90.64], P0 ;  /* 0x1eb000005a047fae */ /* 0x0003e80008121844 */
[----:B------:R1:W-:Y:S04]  /*12b4c0*/  LDGSTS.E [R4+0x1eb80], [R92.64], P1 ;  /* 0x1eb800005c047fae */ /* 0x0003e80008921844 */
[----:B------:R1:W-:Y:S01]  /*12b4d0*/  LDGSTS.E [R4+0x1f300], [R94.64], P0 ;  /* 0x1f3000005e047fae */ /* 0x0003e20008121844 */
[----:B------:R-:W-:-:S03]  /*12b4e0*/  IMAD R3, R0, 0x20000, R116 ;  /* 0x0002000000037824 */ /* 0x000fc600078e0274 */
[----:B------:R1:W-:Y:S01]  /*12b4f0*/  LDGSTS.E [R4+0x1f380], [R96.64], P1 ;  /* 0x1f38000060047fae */ /* 0x0003e20008921844 */
[----:B--2---:R-:W-:-:S03]  /*12b500*/  MOV R5, R131 ;  /* 0x0000008300057202 */ /* 0x004fc60000000f00 */
[----:B------:R1:W-:Y:S04]  /*12b510*/  LDGSTS.E [R4+0x1fb00], [R98.64], P0 ;  /* 0x1fb0000062047fae */ /* 0x0003e80008121844 */
[----:B------:R1:W-:Y:S04]  /*12b520*/  LDGSTS.E [R4+0x1fb80], [R16.64], P1 ;  /* 0x1fb8000010047fae */ /* 0x0003e80008921844 */
[----:B------:R-:W2:Y:S04]  /*12b530*/  LDL R117, [R1+0x44d8] ;  /* 0x0044d80001757983 */ /* 0x000ea80000100800 */
[----:B------:R-:W2:Y:S01]  /*12b540*/  LDL R116, [R1+0x44dc] ;  /* 0x0044dc0001747983 */ /* 0x000ea20000100800 */
[----:B-1----:R-:W-:-:S03]  /*12b550*/  IMAD.MOV.U32 R4, RZ, RZ, R130 ;  /* 0x000000ffff047224 */ /* 0x002fc600078e0082 */
[----:B------:R-:W2:Y:S04]  /*12b560*/  LDL R135, [R1+0x45d8] ;  /* 0x0045d80001877983 */ /* 0x000ea80000100800 */
[----:B------:R3:W-:Y:S04]  /*12b570*/  LDGSTS.E [R3+0x400], [R4.64], P0 ;  /* 0x0040000004037fae */ /* 0x0007e80008121844 */
[----:B------:R-:W2:Y:S04]  /*12b580*/  LDL R134, [R1+0x45dc] ;  /* 0x0045dc0001867983 */ /* 0x000ea80000100800 */
[----:B------:R-:W2:Y:S01]  /*12b590*/  LDL R133, [R1+0x4658] ;  /* 0x0046580001857983 */ /* 0x000ea20000100800 */
[----:B---3--:R-:W-:-:S03]  /*12b5a0*/  IMAD.MOV.U32 R4, RZ, RZ, R114 ;  /* 0x000000ffff047224 */ /* 0x008fc600078e0072 */
[----:B------:R-:W3:Y:S01]  /*12b5b0*/  LDL R132, [R1+0x465c] ;  /* 0x00465c0001847983 */ /* 0x000ee20000100800 */
[----:B------:R-:W-:-:S03]  /*12b5c0*/  IMAD.MOV.U32 R5, RZ, RZ, R125 ;  /* 0x000000ffff057224 */ /* 0x000fc600078e007d */
[----:B------:R-:W3:Y:S04]  /*12b5d0*/  LDL R125, [R1+0x44e0] ;  /* 0x0044e000017d7983 */ /* 0x000ee80000100800 */
[----:B------:R1:W-:Y:S04]  /*12b5e0*/  LDGSTS.E [R3+0x480], [R4.64], P1 ;  /* 0x0048000004037fae */ /* 0x0003e80008921844 */
[----:B------:R-:W3:Y:S04]  /*12b5f0*/  LDL R114, [R1+0x44e4] ;  /* 0x0044e40001727983 */ /* 0x000ee80000100800 */
[----:B------:R-:W3:Y:S01]  /*12b600*/  LDL R131, [R1+0x46d8] ;  /* 0x0046d80001837983 */ /* 0x000ee20000100800 */
[----:B-1----:R-:W-:Y:S01]  /*12b610*/  MOV R4, R128 ;  /* 0x0000008000047202 */ /* 0x002fe20000000f00 */
[----:B------:R-:W-:-:S02]  /*12b620*/  IMAD.MOV.U32 R5, RZ, RZ, R129 ;  /* 0x000000ffff057224 */ /* 0x000fc400078e0081 */
[----:B------:R-:W3:Y:S04]  /*12b630*/  LDL R130, [R1+0x46dc] ;  /* 0x0046dc0001827983 */ /* 0x000ee80000100800 */
[----:B------:R1:W-:Y:S04]  /*12b640*/  LDGSTS.E [R3+0xc00], [R4.64], P0 ;  /* 0x00c0000004037fae */ /* 0x0003e80008121844 */
[----:B------:R-:W3:Y:S04]  /*12b650*/  LDL R129, [R1+0x4758] ;  /* 0x0047580001817983 */ /* 0x000ee80000100800 */
[----:B------:R-:W3:Y:S01]  /*12b660*/  LDL R128, [R1+0x475c] ;  /* 0x00475c0001807983 */ /* 0x000ee20000100800 */
[----:B-1----:R-:W-:Y:S01]  /*12b670*/  IMAD.MOV.U32 R4, RZ, RZ, R126 ;  /* 0x000000ffff047224 */ /* 0x002fe200078e007e */
[----:B------:R-:W-:-:S02]  /*12b680*/  MOV R5, R127 ;  /* 0x0000007f00057202 */ /* 0x000fc40000000f00 */
[----:B------:R-:W3:Y:S04]  /*12b690*/  LDL R126, [R1+0x4764] ;  /* 0x00476400017e7983 */ /* 0x000ee80000100800 */
[----:B------:R1:W-:Y:S04]  /*12b6a0*/  LDGSTS.E [R3+0xc80], [R4.64], P1 ;  /* 0x00c8000004037fae */ /* 0x0003e80008921844 */
[----:B------:R-:W3:Y:S01]  /*12b6b0*/  LDL R127, [R1+0x4760] ;  /* 0x00476000017f7983 */ /* 0x000ee20000100800 */
[----:B-1----:R-:W-:-:S03]  /*12b6c0*/  IMAD.MOV.U32 R4, RZ, RZ, R112 ;  /* 0x000000ffff047224 */ /* 0x002fc600078e0070 */
        /* <DEDUP_REMOVED lines=9> */
[----:B-1----:R-:W-:Y:S02]  /*12b760*/  MOV R5, R121 ;  /* 0x0000007900057202 */ /* 0x002fe40000000f00 */
[----:B------:R-:W3:Y:S01]  /*12b770*/  LDL R121, [R1+0x45e0] ;  /* 0x0045e00001797983 */ /* 0x000ee20000100800 */
[----:B------:R-:W-:-:S03]  /*12b780*/  IMAD.MOV.U32 R4, RZ, RZ, R120 ;  /* 0x000000ffff047224 */ /* 0x000fc600078e0078 */
[----:B------:R-:W3:Y:S04]  /*12b790*/  LDL R120, [R1+0x45e4] ;  /* 0x0045e40001787983 */ /* 0x000ee80000100800 */
[----:B------:R4:W-:Y:S02]  /*12b7a0*/  LDGSTS.E [R3+0x1c00], [R4.64], P0 ;  /* 0x01c0000004037fae */ /* 0x0009e40008121844 */
[----:B----4-:R-:W-:Y:S02]  /*12b7b0*/  IMAD.MOV.U32 R5, RZ, RZ, R119 ;  /* 0x000000ffff057224 */ /* 0x010fe400078e0077 */
[----:B------:R-:W4:Y:S01]  /*12b7c0*/  LDL R119, [R1+0x4660] ;  /* 0x0046600001777983 */ /* 0x000f220000100800 */
[----:B------:R-:W-:-:S03]  /*12b7d0*/  IMAD.MOV.U32 R4, RZ, RZ, R118 ;  /* 0x000000ffff047224 */ /* 0x000fc600078e0076 */
[----:B------:R-:W4:Y:S04]  /*12b7e0*/  LDL R118, [R1+0x4664] ;  /* 0x0046640001767983 */ /* 0x000f280000100800 */
[----:B------:R2:W-:Y:S02]  /*12b7f0*/  LDGSTS.E [R3+0x1c80], [R4.64], P1 ;  /* 0x01c8000004037fae */ /* 0x0005e40008921844 */
[----:B--2---:R-:W-:Y:S02]  /*12b800*/  IMAD.MOV.U32 R5, RZ, RZ, R117 ;  /* 0x000000ffff057224 */ /* 0x004fe400078e0075 */
[----:B------:R-:W2:Y:S01]  /*12b810*/  LDL R117, [R1+0x46e0] ;  /* 0x0046e00001757983 */ /* 0x000ea20000100800 */
[----:B------:R-:W-:-:S03]  /*12b820*/  MOV R4, R116 ;  /* 0x0000007400047202 */ /* 0x000fc60000000f00 */
        /* <DEDUP_REMOVED lines=17> */
[----:B-1----:R-:W-:Y:S01]  /*12b940*/  IMAD.MOV.U32 R4, RZ, RZ, R134 ;  /* 0x000000ffff047224 */ /* 0x002fe200078e0086 */
[----:B------:R-:W-:Y:S01]  /*12b950*/  MOV R5, R135 ;  /* 0x0000008700057202 */ /* 0x000fe20000000f00 */
        /* <DEDUP_REMOVED lines=13> */
[----:B----4-:R-:W-:-:S03]  /*12ba30*/  MOV R5, R119 ;  /* 0x0000007700057202 */ /* 0x010fc60000000f00 */
[----:B------:R-:W4:Y:S01]  /*12ba40*/  LDL R119, [R1+0x48d8] ;  /* 0x0048d80001777983 */ /* 0x000f220000100800 */
[----:B------:R-:W-:-:S03]  /*12ba50*/  IMAD.MOV.U32 R4, RZ, RZ, R118 ;  /* 0x000000ffff047224 */ /* 0x000fc600078e0076 */
[----:B------:R-:W4:Y:S04]  /*12ba60*/  LDL R118, [R1+0x48dc] ;  /* 0x0048dc0001767983 */ /* 0x000f280000100800 */
[----:B------:R1:W-:Y:S02]  /*12ba70*/  LDGSTS.E [R3+0x3c80], [R4.64], P1 ;  /* 0x03c8000004037fae */ /* 0x0003e40008921844 */
[----:B-1----:R-:W-:Y:S02]  /*12ba80*/  IMAD.MOV.U32 R4, RZ, RZ, R130 ;  /* 0x000000ffff047224 */ /* 0x002fe400078e0082 */
[----:B------:R-:W-:Y:S01]  /*12ba90*/  IMAD.MOV.U32 R5, RZ, RZ, R131 ;  /* 0x000000ffff057224 */ /* 0x000fe200078e0083 */
[----:B------:R-:W4:Y:S04]  /*12baa0*/  LDL R130, [R1+0x4acc] ;  /* 0x004acc0001827983 */ /* 0x000f280000100800 */
[----:B------:R2:W-:Y:S04]  /*12bab0*/  LDGSTS.E [R3+0x4400], [R4.64], P0 ;  /* 0x0440000004037fae */ /* 0x0005e80008121844 */
[----:B------:R-:W4:Y:S01]  /*12bac0*/  LDL R131, [R1+0x4ac8] ;  /* 0x004ac80001837983 */ /* 0x000f220000100800 */
[----:B--2---:R-:W-:-:S03]  /*12bad0*/  IMAD.MOV.U32 R5, RZ, RZ, R117 ;  /* 0x000000ffff057224 */ /* 0x004fc600078e0075 */
[----:B------:R-:W2:Y:S01]  /*12bae0*/  LDL R117, [R1+0x48e0] ;  /* 0x0048e00001757983 */ /* 0x000ea20000100800 */
[----:B------:R-:W-:-:S03]  /*12baf0*/  MOV R4, R116 ;  /* 0x0000007400047202 */ /* 0x000fc60000000f00 */
[----:B------:R-:W2:Y:S04]  /*12bb00*/  LDL R116, [R1+0x48e4] ;  /* 0x0048e40001747983 */ /* 0x000ea80000100800 */
[----:B------:R1:W-:Y:S02]  /*12bb10*/  LDGSTS.E [R3+0x4480], [R4.64], P1 ;  /* 0x0448000004037fae */ /* 0x0003e40008921844 */
[----:B-1----:R-:W-:Y:S01]  /*12bb20*/  IMAD.MOV.U32 R4, RZ, RZ, R128 ;  /* 0x000000ffff047224 */ /* 0x002fe200078e0080 */
[----:B------:R-:W-:Y:S01]  /*12bb30*/  MOV R5, R129 ;  /* 0x0000008100057202 */ /* 0x000fe20000000f00 */
[----:B------:R-:W2:Y:S04]  /*12bb40*/  LDL R128, [R1+0x4b4c] ;  /* 0x004b4c0001807983 */ /* 0x000ea80000100800 */
[----:B------:R1:W-:Y:S04]  /*12bb50*/  LDGSTS.E [R3+0x4c00], [R4.64], P0 ;  /* 0x04c0000004037fae */ /* 0x0003e80008121844 */
[----:B------:R-:W2:Y:S01]  /*12bb60*/  LDL R129, [R1+0x4b48] ;  /* 0x004b480001817983 */ /* 0x000ea20000100800 */
[----:B-1----:R-:W-:-:S02]  /*12bb70*/  IMAD.MOV.U32 R4, RZ, RZ, R126 ;  /* 0x000000ffff047224 */ /* 0x002fc400078e007e */
[----:B------:R-:W-:Y:S01]  /*12bb80*/  IMAD.MOV.U32 R5, RZ, RZ, R127 ;  /* 0x000000ffff057224 */ /* 0x000fe200078e007f */
[----:B------:R-:W2:Y:S04]  /*12bb90*/  LDL R126, [R1+0x4b54] ;  /* 0x004b5400017e7983 */ /* 0x000ea80000100800 */
[----:B------:R3:W-:Y:S04]  /*12bba0*/  LDGSTS.E [R3+0x4c80], [R4.64], P1 ;  /* 0x04c8000004037fae */ /* 0x0007e80008921844 */
[----:B------:R-:W2:Y:S01]  /*12bbb0*/  LDL R127, [R1+0x4b50] ;  /* 0x004b5000017f7983 */ /* 0x000ea20000100800 */
[----:B---3--:R-:W-:Y:S01]  /*12bbc0*/  MOV R4, R114 ;  /* 0x0000007200047202 */ /* 0x008fe20000000f00 */
        /* <DEDUP_REMOVED lines=19> */
[----:B----4-:R-:W-:Y:S02]  /*12bd00*/  MOV R5, R119 ;  /* 0x0000007700057202 */ /* 0x010fe40000000f00 */
[----:B------:R-:W4:Y:S01]  /*12bd10*/  LDL R119, [R1+0x4ad0] ;  /* 0x004ad00001777983 */ /* 0x000f220000100800 */
[----:B------:R-:W-:-:S03]  /*12bd20*/  IMAD.MOV.U32 R4, RZ, RZ, R118 ;  /* 0x000000ffff047224 */ /* 0x000fc600078e0076 */
[----:B------:R-:W4:Y:S04]  /*12bd30*/  LDL R118, [R1+0x4ad4] ;  /* 0x004ad40001767983 */ /* 0x000f280000100800 */
[----:B------:R2:W-:Y:S02]  /*12bd40*/  LDGSTS.E [R3+0x6400], [R4.64], P0 ;  /* 0x0640000004037fae */ /* 0x0005e40008121844 */
[----:B--2---:R-:W-:Y:S02]  /*12bd50*/  IMAD.MOV.U32 R5, RZ, RZ, R117 ;  /* 0x000000ffff057224 */ /* 0x004fe400078e0075 */
[----:B------:R-:W2:Y:S01]  /*12bd60*/  LDL R117, [R1+0x4bc8] ;  /* 0x004bc80001757983 */ /* 0x000ea20000100800 */
[----:B------:R-:W-:-:S03]  /*12bd70*/  IMAD.MOV.U32 R4, RZ, RZ, R116 ;  /* 0x000000ffff047224 */ /* 0x000fc600078e0074 */
        /* <DEDUP_REMOVED lines=47> */
[----:B-1----:R-:W-:Y:S01]  /*12c070*/  MOV R4, R126 ;  /* 0x0000007e00047202 */ /* 0x002fe20000000f00 */
[----:B------:R-:W-:-:S02]  /*12c080*/  IMAD.MOV.U32 R5, RZ, RZ, R127 ;  /* 0x000000ffff057224 */ /* 0x000fc400078e007f */
[----:B------:R-:W4:Y:S04]  /*12c090*/  LDL R126, [R1+0x4ed4] ;  /* 0x004ed400017e7983 */ /* 0x000f280000100800 */
[----:B------:R2:W-:Y:S04]  /*12c0a0*/  LDGSTS.E [R3+0x8c80], [R4.64], P1 ;  /* 0x08c8000004037fae */ /* 0x0005e80008921844 */
[----:B------:R-:W4:Y:S01]  /*12c0b0*/  LDL R127, [R1+0x4ed0] ;  /* 0x004ed000017f7983 */ /* 0x000f220000100800 */
[----:B--2---:R-:W-:Y:S01]  /*12c0c0*/  IMAD.MOV.U32 R4, RZ, RZ, R116 ;  /* 0x000000ffff047224 */ /* 0x004fe200078e0074 */
[----:B------:R-:W-:-:S02]  /*12c0d0*/  MOV R5, R117 ;  /* 0x0000007500057202 */ /* 0x000fc40000000f00 */
[----:B------:R-:W2:Y:S04]  /*12c0e0*/  LDL R116, [R1+0x4d4c] ;  /* 0x004d4c0001747983 */ /* 0x000ea80000100800 */
[----:B------:R-:W2:Y:S04]  /*12c0f0*/  LDL R117, [R1+0x4d48] ;  /* 0x004d480001757983 */ /* 0x000ea80000100800 */
[----:B------:R3:W-:Y:S02]  /*12c100*/  LDGSTS.E [R3+0x9400], [R4.64], P0 ;  /* 0x0940000004037fae */ /* 0x0007e40008121844 */
[----:B---3--:R-:W-:-:S02]  /*12c110*/  IMAD.MOV.U32 R4, RZ, RZ, R114 ;  /* 0x000000ffff047224 */ /* 0x008fc400078e0072 */
        /* <DEDUP_REMOVED lines=19> */
[----:B----4-:R-:W-:Y:S02]  /*12c250*/  IMAD.MOV.U32 R5, RZ, RZ, R119 ;  /* 0x000000ffff057224 */ /* 0x010fe400078e0077 */
[----:B------:R-:W4:Y:S01]  /*12c260*/  LDL R119, [R1+0x4ff0] ;  /* 0x004ff00001777983 */ /* 0x000f220000100800 */
[----:B------:R-:W-:-:S03]  /*12c270*/  MOV R4, R118 ;  /* 0x0000007600047202 */ /* 0x000fc60000000f00 */
[----:B------:R-:W4:Y:S04]  /*12c280*/  LDL R118, [R1+0x4ff4] ;  /* 0x004ff40001767983 */ /* 0x000f280000100800 */
[----:B------:R2:W-:Y:S02]  /*12c290*/  LDGSTS.E [R3+0xa480], [R4.64], P1 ;  /* 0x0a48000004037fae */ /* 0x0005e40008921844 */
[----:B--2---:R-:W-:Y:S02]  /*12c2a0*/  IMAD.MOV.U32 R4, RZ, RZ, R116 ;  /* 0x000000ffff047224 */ /* 0x004fe400078e0074 */
[----:B------:R-:W2:Y:S01]  /*12c2b0*/  LDL R116, [R1+0x4ffc] ;  /* 0x004ffc0001747983 */ /* 0x000ea20000100800 */
[----:B------:R-:W-:-:S03]  /*12c2c0*/  MOV R5, R117 ;  /* 0x0000007500057202 */ /* 0x000fc60000000f00 */
[----:B------:R-:W2:Y:S04]  /*12c2d0*/  LDL R117, [R1+0x4ff8] ;  /* 0x004ff80001757983 */ /* 0x000ea80000100800 */
[----:B------:R1:W-:Y:S02]  /*12c2e0*/  LDGSTS.E [R3+0xac00], [R4.64], P0 ;  /* 0x0ac0000004037fae */ /* 0x0003e40008121844 */
[----:B-1----:R-:W-:Y:S02]  /*12c2f0*/  IMAD.MOV.U32 R5, RZ, RZ, R135 ;  /* 0x000000ffff057224 */ /* 0x002fe400078e0087 */
[----:B---3--:R-:W-:Y:S02]  /*12c300*/  IMAD.MOV.U32 R4, RZ, RZ, R114 ;  /* 0x000000ffff047224 */ /* 0x008fe400078e0072 */
[----:B------:R-:W3:Y:S04]  /*12c310*/  LDL R114, [R1+0x5064] ;  /* 0x0050640001727983 */ /* 0x000ee80000100800 */
[----:B------:R1:W-:Y:S02]  /*12c320*/  LDGSTS.E [R3+0xac80], [R4.64], P1 ;  /* 0x0ac8000004037fae */ /* 0x0003e40008921844 */
[----:B-1----:R-:W-:-:S02]  /*12c330*/  MOV R4, R112 ;  /* 0x0000007000047202 */ /* 0x002fc40000000f00 */
[----:B------:R-:W2:Y:S04]  /*12c340*/  LDL R112, [R1+0x506c] ;  /* 0x00506c0001707983 */ /* 0x000ea80000100800 */
        /* <DEDUP_REMOVED lines=55> */
[----:B------:R-:W-:-:S02]  /*12c6c0*/  IMAD.MOV.U32 R5, RZ, RZ, R129 ;  /* 0x000000ffff057224 */ /* 0x000fc400078e0081 */
[----:B------:R-:W3:Y:S04]  /*12c6d0*/  LDL.LU.64 R98, [R1+0x3830] ;  /* 0x0038300001627983 */ /* 0x000ee80000300a00 */
        /* <DEDUP_REMOVED lines=13> */
[----:B----4-:R-:W-:Y:S02]  /*12c7b0*/  IMAD.MOV.U32 R4, RZ, RZ, R118 ;  /* 0x000000ffff047224 */ /* 0x010fe400078e0076 */
[----:B------:R-:W-:-:S05]  /*12c7c0*/  IMAD.MOV.U32 R5, RZ, RZ, R119 ;  /* 0x000000ffff057224 */ /* 0x000fca00078e0077 */
[----:B------:R2:W-:Y:S02]  /*12c7d0*/  LDGSTS.E [R3+0xd400], [R4.64], P0 ;  /* 0x0d40000004037fae */ /* 0x0005e40008121844 */
[----:B--2---:R-:W-:Y:S01]  /*12c7e0*/  MOV R4, R116 ;  /* 0x0000007400047202 */ /* 0x004fe20000000f00 */
[----:B------:R-:W-:-:S05]  /*12c7f0*/  IMAD.MOV.U32 R5, RZ, RZ, R117 ;  /* 0x000000ffff057224 */ /* 0x000fca00078e0075 */
[----:B------:R3:W-:Y:S02]  /*12c800*/  LDGSTS.E [R3+0xd480], [R4.64], P1 ;  /* 0x0d48000004037fae */ /* 0x0007e40008921844 */
[----:B---3--:R-:W-:Y:S01]  /*12c810*/  IMAD.MOV.U32 R4, RZ, RZ, R114 ;  /* 0x000000ffff047224 */ /* 0x008fe200078e0072 */
[----:B------:R-:W-:-:S05]  /*12c820*/  MOV R5, R115 ;  /* 0x0000007300057202 */ /* 0x000fca0000000f00 */
[----:B------:R1:W-:Y:S02]  /*12c830*/  LDGSTS.E [R3+0xdc00], [R4.64], P0 ;  /* 0x0dc0000004037fae */ /* 0x0003e40008121844 */
[----:B-1----:R-:W-:Y:S02]  /*12c840*/  IMAD.MOV.U32 R4, RZ, RZ, R112 ;  /* 0x000000ffff047224 */ /* 0x002fe400078e0070 */
[----:B------:R-:W-:Y:S02]  /*12c850*/  IMAD.MOV.U32 R5, RZ, RZ, R113 ;  /* 0x000000ffff057224 */ /* 0x000fe400078e0071 */
[----:B------:R-:W2:Y:S04]  /*12c860*/  LDL.LU.64 R112, [R1+0x3828] ;  /* 0x0038280001707983 */ /* 0x000ea80000300a00 */
[----:B------:R1:W-:Y:S02]  /*12c870*/  LDGSTS.E [R3+0xdc80], [R4.64], P1 ;  /* 0x0dc8000004037fae */ /* 0x0003e40008921844 */
[----:B-1----:R-:W-:-:S04]  /*12c880*/  IADD3 R5, P2, R6, R252, RZ ;  /* 0x000000fc06057210 */ /* 0x002fc80007f5e0ff */
        /* <DEDUP_REMOVED lines=72> */
[----:B------:R-:W-:Y:S01]  /*12cd10*/  IMAD.MOV.U32 R161, RZ, RZ, R170 ;  /* 0x000000ffffa17224 */ /* 0x000fe200078e00aa */
[----:B------:R-:W-:Y:S01]  /*12cd20*/  MOV R160, R171 ;  /* 0x000000ab00a07202 */ /* 0x000fe20000000f00 */
[----:B------:R-:W-:Y:S01]  /*12cd30*/  IMAD.MOV.U32 R158, RZ, RZ, R173 ;  /* 0x000000ffff9e7224 */ /* 0x000fe200078e00ad */
[----:B------:R-:W-:Y:S01]  /*12cd40*/  IADD3.X R76, R79, R2, RZ, P2, !PT ;  /* 0x000000024f4c7210 */ /* 0x000fe200017fe4ff */
[----:B------:R-:W-:Y:S01]  /*12cd50*/  IMAD.MOV.U32 R156, RZ, RZ, R175 ;  /* 0x000000ffff9c7224 */ /* 0x000fe200078e00af */
[----:B------:R-:W-:Y:S01]  /*12cd60*/  IADD3 R79, P2, R80, R252, RZ ;  /* 0x000000fc504f7210 */ /* 0x000fe20007f5e0ff */
[----:B------:R-:W-:Y:S01]  /*12cd70*/  IMAD.MOV.U32 R157, RZ, RZ, R174 ;  /* 0x000000ffff9d7224 */ /* 0x000fe200078e00ae */
[----:B------:R-:W-:Y:S01]  /*12cd80*/  MOV R159, R172 ;  /* 0x000000ac009f7202 */ /* 0x000fe20000000f00 */
[----:B------:R-:W-:Y:S01]  /*12cd90*/  IMAD.MOV.U32 R155, RZ, RZ, R176 ;  /* 0x000000ffff9b7224 */ /* 0x000fe200078e00b0 */
[----:B------:R-:W-:Y:S01]  /*12cda0*/  MOV R154, R177 ;  /* 0x000000b1009a7202 */ /* 0x000fe20000000f00 */
[----:B------:R-:W-:Y:S01]  /*12cdb0*/  IMAD.MOV.U32 R152, RZ, RZ, R179 ;  /* 0x000000ffff987224 */ /* 0x000fe200078e00b3 */
[----:B------:R-:W-:Y:S01]  /*12cdc0*/  MOV R153, R178 ;  /* 0x000000b200997202 */ /* 0x000fe20000000f00 */
[----:B------:R-:W-:Y:S01]  /*12cdd0*/  STL.64 [R1+0x32c0], R160 ;  /* 0x0032c0a001007387 */ /* 0x000fe20000100a00 */
[----:B------:R-:W-:Y:S01]  /*12cde0*/  IMAD.MOV.U32 R150, RZ, RZ, R181 ;  /* 0x000000ffff967224 */ /* 0x000fe200078e00b5 */
[----:B------:R-:W-:Y:S01]  /*12cdf0*/  MOV R148, R183 ;  /* 0x000000b700947202 */ /* 0x000fe20000000f00 */
[----:B------:R-:W-:Y:S01]  /*12ce00*/  IMAD.MOV.U32 R151, RZ, RZ, R180 ;  /* 0x000000ffff977224 */ /* 0x000fe200078e00b4 */
[----:B------:R-:W-:Y:S01]  /*12ce10*/  STL.64 [R1+0x32b8], R158 ;  /* 0x0032b89e01007387 */ /* 0x000fe20000100a00 */
[----:B------:R-:W-:Y:S01]  /*12ce20*/  IMAD.X R78, R81, 0x1, R2, P2 ;  /* 0x00000001514e7824 */ /* 0x000fe200010e0602 */
[----:B------:R-:W-:Y:S01]  /*12ce30*/  IADD3 R81, P2, R82, R252, RZ ;  /* 0x000000fc52517210 */ /* 0x000fe20007f5e0ff */
[----:B------:R-:W-:Y:S01]  /*12ce40*/  IMAD.MOV.U32 R149, RZ, RZ, R182 ;  /* 0x000000ffff957224 */ /* 0x000fe200078e00b6 */
[----:B------:R-:W-:Y:S01]  /*12ce50*/  STL.64 [R1+0x32d0], R156 ;  /* 0x0032d09c01007387 */ /* 0x000fe20000100a00 */
[----:B------:R-:W-:Y:S01]  /*12ce60*/  IMAD.MOV.U32 R146, RZ, RZ, R185 ;  /* 0x000000ffff927224 */ /* 0x000fe200078e00b9 */
[----:B------:R-:W-:Y:S01]  /*12ce70*/  MOV R147, R184 ;  /* 0x000000b800937202 */ /* 0x000fe20000000f00 */
        /* <DEDUP_REMOVED lines=12> */
[----:B------:R-:W-:Y:S01]  /*12cf40*/  IMAD.X R80, R83, 0x1, R2, P2 ;  /* 0x0000000153507824 */ /* 0x000fe200010e0602 */
[----:B------:R-:W-:Y:S01]  /*12cf50*/  STL.64 [R1+0x32f0], R148 ;  /* 0x0032f09401007387 */ /* 0x000fe20000100a00 */
[----:B------:R-:W-:Y:S01]  /*12cf60*/  IMAD.MOV.U32 R137, RZ, RZ, R194 ;  /* 0x000000ffff897224 */ /* 0x000fe200078e00c2 */
[----:B------:R-:W-:Y:S01]  /*12cf70*/  IADD3 R83, P2, R84, R252, RZ ;  /* 0x000000fc54537210 */ /* 0x000fe20007f5e0ff */
[----:B------:R-:W-:Y:S01]  /*12cf80*/  IMAD.MOV.U32 R134, RZ, RZ, R197 ;  /* 0x000000ffff867224 */ /* 0x000fe200078e00c5 */
[----:B------:R-:W-:Y:S01]  /*12cf90*/  STL.64 [R1+0x32e8], R146 ;  /* 0x0032e89201007387 */ /* 0x000fe20000100a00 */
[----:B------:R-:W-:Y:S01]  /*12cfa0*/  MOV R135, R196 ;  /* 0x000000c400877202 */ /* 0x000fe20000000f00 */
[----:B------:R-:W-:-:S02]  /*12cfb0*/  IMAD.MOV.U32 R132, RZ, RZ, R199 ;  /* 0x000000ffff847224 */ /* 0x000fc400078e00c7 */
[----:B------:R-:W-:Y:S01]  /*12cfc0*/  STL.64 [R1+0x3300], R144 ;  /* 0x0033009001007387 */ /* 0x000fe20000100a00 */
[----:B------:R-:W-:Y:S01]  /*12cfd0*/  IMAD.MOV.U32 R133, RZ, RZ, R198 ;  /* 0x000000ffff857224 */ /* 0x000fe200078e00c6 */
[----:B------:R-:W-:Y:S01]  /*12cfe0*/  MOV R130, R201 ;  /* 0x000000c900827202 */ /* 0x000fe20000000f00 */
[----:B------:R-:W-:Y:S01]  /*12cff0*/  IMAD.MOV.U32 R131, RZ, RZ, R200 ;  /* 0x000000ffff837224 */ /* 0x000fe200078e00c8 */
[----:B------:R-:W-:Y:S01]  /*12d000*/  STL.64 [R1+0x32f8], R142 ;  /* 0x0032f88e01007387 */ /* 0x000fe20000100a00 */
[----:B------:R-:W-:Y:S01]  /*12d010*/  IMAD.MOV.U32 R128, RZ, RZ, R203 ;  /* 0x000000ffff807224 */ /* 0x000fe200078e00cb */
[----:B------:R-:W-:Y:S02]  /*12d020*/  MOV R129, R202 ;  /* 0x000000ca00817202 */ /* 0x000fe40000000f00 */
[----:B------:R-:W-:Y:S01]  /*12d030*/  STL.64 [R1+0x3310], R140 ;  /* 0x0033108c01007387 */ /* 0x000fe20000100a00 */
[----:B------:R-:W-:Y:S01]  /*12d040*/  LOP3.LUT R5, R5, R4, RZ, 0x3c, !PT ;  /* 0x0000000405057212 */ /* 0x000fe200078e3cff */
[----:B------:R-:W-:Y:S01]  /*12d050*/  IMAD.MOV.U32 R126, RZ, RZ, R205 ;  /* 0x000000ffff7e7224 */ /* 0x000fe200078e00cd */
[----:B------:R-:W-:Y:S01]  /*12d060*/  IADD3.X R82, R85, R2, RZ, P2, !PT ;  /* 0x0000000255527210 */ /* 0x000fe200017fe4ff */
[----:B------:R-:W-:Y:S01]  /*12d070*/  STL.64 [R1+0x3308], R138 ;  /* 0x0033088a01007387 */ /* 0x000fe20000100a00 */
[----:B------:R-:W-:Y:S01]  /*12d080*/  IMAD.MOV.U32 R127, RZ, RZ, R204 ;  /* 0x000000ffff7f7224 */ /* 0x000fe200078e00cc */
[----:B------:R-:W-:Y:S01]  /*12d090*/  LOP3.LUT R7, R7, R6, RZ, 0x3c, !PT ;  /* 0x0000000607077212 */ /* 0x000fe200078e3cff */
[----:B------:R-:W-:Y:S01]  /*12d0a0*/  IMAD.MOV.U32 R125, RZ, RZ, R206 ;  /* 0x000000ffff7d7224 */ /* 0x000fe200078e00ce */
[----:B------:R-:W-:Y:S01]  /*12d0b0*/  STL.64 [R1+0x3320], R136 ;  /* 0x0033208801007387 */ /* 0x000fe20000100a00 */
[----:B------:R-:W-:Y:S01]  /*12d0c0*/  IADD3 R85, P2, R86, R252, RZ ;  /* 0x000000fc56557210 */ /* 0x000fe20007f5e0ff */
[----:B------:R-:W-:Y:S01]  /*12d0d0*/  IMAD.MOV.U32 R122, RZ, RZ, R209 ;  /* 0x000000ffff7a7224 */ /* 0x000fe200078e00d1 */
[----:B------:R-:W-:Y:S01]  /*12d0e0*/  MOV R124, R207 ;  /* 0x000000cf007c7202 */ /* 0x000fe20000000f00 */
[----:B------:R-:W-:Y:S01]  /*12d0f0*/  STL.64 [R1+0x3318], R134 ;  /* 0x0033188601007387 */ /* 0x000fe20000100a00 */
[----:B------:R-:W-:Y:S01]  /*12d100*/  LOP3.LUT R9, R9, R8, RZ, 0x3c, !PT ;  /* 0x0000000809097212 */ /* 0x000fe200078e3cff */
[----:B------:R-:W-:Y:S01]  /*12d110*/  IMAD.MOV.U32 R120, RZ, RZ, R211 ;  /* 0x000000ffff787224 */ /* 0x000fe200078e00d3 */
[----:B------:R-:W-:Y:S01]  /*12d120*/  MOV R123, R208 ;  /* 0x000000d0007b7202 */ /* 0x000fe20000000f00 */
[----:B------:R-:W-:Y:S01]  /*12d130*/  STL.64 [R1+0x3330], R132 ;  /* 0x0033308401007387 */ /* 0x000fe20000100a00 */
[----:B------:R-:W-:Y:S01]  /*12d140*/  LOP3.LUT R11, R11, R10, RZ, 0x3c, !PT ;  /* 0x0000000a0b0b7212 */ /* 0x000fe200078e3cff */
[----:B------:R-:W-:Y:S01]  /*12d150*/  IMAD.MOV.U32 R121, RZ, RZ, R210 ;  /* 0x000000ffff797224 */ /* 0x000fe200078e00d2 */
[----:B------:R-:W-:Y:S01]  /*12d160*/  LOP3.LUT R4, R5, R4, RZ, 0x3c, !PT ;  /* 0x0000000405047212 */ /* 0x000fe200078e3cff */
        /* <DEDUP_REMOVED lines=8> */
[----:B------:R1:W-:Y:S01]  /*12d1f0*/  STL.64 [R1+0x3338], R126 ;  /* 0x0033387e01007387 */ /* 0x0003e20000100a00 */
[----:B------:R-:W-:Y:S01]  /*12d200*/  MOV R117, R214 ;  /* 0x000000d600757202 */ /* 0x000fe20000000f00 */
[----:B------:R-:W-:Y:S01]  /*12d210*/  IMAD.X R84, R87, 0x1, R2, P2 ;  /* 0x0000000157547824 */ /* 0x000fe200010e0602 */
[----:B------:R-:W-:Y:S01]  /*12d220*/  LOP3.LUT R8, R9, R8, RZ, 0x3c, !PT ;  /* 0x0000000809087212 */ /* 0x000fe200078e3cff */
[----:B------:R3:W-:Y:S01]  /*12d230*/  STL.64 [R1+0x3350], R124 ;  /* 0x0033507c01007387 */ /* 0x0007e20000100a00 */
[----:B------:R-:W-:Y:S01]  /*12d240*/  LOP3.LUT R17, R17, R16, RZ, 0x3c, !PT ;  /* 0x0000001011117212 */ /* 0x000fe200078e3cff */
[----:B------:R-:W-:Y:S01]  /*12d250*/  IMAD.MOV.U32 R114, RZ, RZ, R217 ;  /* 0x000000ffff727224 */ /* 0x000fe200078e00d9 */
[----:B------:R-:W-:Y:S01]  /*12d260*/  LOP3.LUT R10, R11, R10, RZ, 0x3c, !PT ;  /* 0x0000000a0b0a7212 */ /* 0x000fe200078e3cff */
[----:B------:R-:W-:Y:S01]  /*12d270*/  IMAD.MOV.U32 R115, RZ, RZ, R216 ;  /* 0x000000ffff737224 */ /* 0x000fe200078e00d8 */
[----:B------:R-:W-:Y:S01]  /*12d280*/  LOP3.LUT R19, R19, R18, RZ, 0x3c, !PT ;  /* 0x0000001213137212 */ /* 0x000fe200078e3cff */
[----:B------:R-:W-:Y:S01]  /*12d290*/  STL.64 [R1+0x3348], R122 ;  /* 0x0033487a01007387 */ /* 0x000fe20000100a00 */
[----:B------:R-:W-:-:S02]  /*12d2a0*/  IADD3 R87, P2, R88, R252, RZ ;  /* 0x000000fc58577210 */ /* 0x000fc40007f5e0ff */
[----:B------:R-:W-:Y:S01]  /*12d2b0*/  LOP3.LUT R5, R5, R4, RZ, 0x3c, !PT ;  /* 0x0000000405057212 */ /* 0x000fe200078e3cff */
[----:B------:R4:W-:Y:S01]  /*12d2c0*/  STL.64 [R1+0x3360], R120 ;  /* 0x0033607801007387 */ /* 0x0009e20000100a00 */
        /* <DEDUP_REMOVED lines=42> */
[----:B------:R-:W-:Y:S02]  /*12d570*/  IADD3.X R88, R91, R2, RZ, P2, !PT ;  /* 0x000000025b587210 */ /* 0x000fe400017fe4ff */
[----:B------:R-:W-:Y:S01]  /*12d580*/  LOP3.LUT R25, R25, R24, RZ, 0x3c, !PT ;  /* 0x0000001819197212 */ /* 0x000fe200078e3cff */
[----:B------:R1:W-:Y:S01]  /*12d590*/  LDGSTS.E [R3+0xe480], [R158.64], P1 ;  /* 0x0e4800009e037fae */ /* 0x0003e20008921844 */
[----:B------:R-:W-:-:S02]  /*12d5a0*/  LOP3.LUT R32, R33, R32, RZ, 0x3c, !PT ;  /* 0x0000002021207212 */ /* 0x000fc400078e3cff */
[----:B------:R-:W-:Y:S01]  /*12d5b0*/  LOP3.LUT R41, R41, R40, RZ, 0x3c, !PT ;  /* 0x0000002829297212 */ /* 0x000fe200078e3cff */
[----:B------:R-:W-:Y:S01]  /*12d5c0*/  STL.64 [R1+0x3968], R18 ;  /* 0x0039681201007387 */ /* 0x000fe20000100a00 */
[----:B------:R-:W-:Y:S02]  /*12d5d0*/  IADD3 R91, P2, R92, R252, RZ ;  /* 0x000000fc5c5b7210 */ /* 0x000fe40007f5e0ff */
        /* <DEDUP_REMOVED lines=25> */
[----:B------:R-:W-:Y:S02]  /*12d770*/  IADD3 R93, P2, R94, R252, RZ ;  /* 0x000000fc5e5d7210 */ /* 0x000fe40007f5e0ff */
[----:B------:R-:W-:Y:S01]  /*12d780*/  LOP3.LUT R39, R39, R38, RZ, 0x3c, !PT ;  /* 0x0000002627277212 */ /* 0x000fe200078e3cff */
[----:B------:R1:W-:Y:S01]  /*12d790*/  LDGSTS.E [R3+0xec00], [R156.64], P0 ;  /* 0x0ec000009c037fae */ /* 0x0003e20008121844 */
        /* <DEDUP_REMOVED lines=90> */
[----:B--2---:R-:W-:Y:S02]  /*12dd40*/  IADD3 R99, P2, R112, R252, RZ ;  /* 0x000000fc70637210 */ /* 0x004fe40007f5e0ff */
        /* <DEDUP_REMOVED lines=10> */
[----:B------:R3:W-:Y:S01]  /*12ddf0*/  LDGSTS.E [R3+0xfc00], [R148.64], P0 ;  /* 0x0fc0000094037fae */ /* 0x0007e20008121844 */
[----:B------:R-:W-:-:S02]  /*12de00*/  LOP3.LUT R87, R87, R86, RZ, 0x3c, !PT ;  /* 0x0000005657577212 */ /* 0x000fc400078e3cff */
[----:B------:R-:W-:Y:S01]  /*12de10*/  LOP3.LUT R94, R95, R94, RZ, 0x3c, !PT ;  /* 0x0000005e5f5e7212 */ /* 0x000fe200078e3cff */
[----:B------:R-:W-:Y:S01]  /*12de20*/  STL.64 [R1+0x3878], R78 ;  /* 0x0038784e01007387 */ /* 0x000fe20000100a00 */
[----:B------:R-:W-:Y:S01]  /*12de30*/  LOP3.LUT R89, R89, R88, RZ, 0x3c, !PT ;  /* 0x0000005859597212 */ /* 0x000fe200078e3cff */
[----:B------:R-:W-:Y:S01]  /*12de40*/  IMAD.X R98, R113, 0x1, R2, P2 ;  /* 0x0000000171627824 */ /* 0x000fe200010e0602 */
[----:B------:R-:W-:Y:S01]  /*12de50*/  LOP3.LUT R96, R97, R96, RZ, 0x3c, !PT ;  /* 0x0000006061607212 */ /* 0x000fe200078e3cff */
[----:B------:R3:W-:Y:S01]  /*12de60*/  LDGSTS.E [R3+0xfc80], [R146.64], P1 ;  /* 0x0fc8000092037fae */ /* 0x0007e20008921844 */
[----:B------:R-:W-:Y:S02]  /*12de70*/  LOP3.LUT R91, R91, R90, RZ, 0x3c, !PT ;  /* 0x0000005a5b5b7212 */ /* 0x000fe400078e3cff */
[----:B------:R-:W-:Y:S01]  /*12de80*/  LOP3.LUT R93, R93, R92, RZ, 0x3c, !PT ;  /* 0x0000005c5d5d7212 */ /* 0x000fe200078e3cff */
[----:B------:R-:W-:Y:S01]  /*12de90*/  STL.64 [R1+0x3870], R80 ;  /* 0x0038705001007387 */ /* 0x000fe20000100a00 */
[----:B------:R-:W-:-:S03]  /*12dea0*/  LOP3.LUT R95, R95, R94, RZ, 0x3c, !PT ;  /* 0x0000005e5f5f7212 */ /* 0x000fc600078e3cff */
[----:B------:R3:W-:Y:S01]  /*12deb0*/  LDGSTS.E [R3+0x10400], [R144.64], P0 ;  /* 0x1040000090037fae */ /* 0x0007e20008121844 */
[----:B------:R-:W-:-:S03]  /*12dec0*/  LOP3.LUT R97, R97, R96, RZ, 0x3c, !PT ;  /* 0x0000006061617212 */ /* 0x000fc600078e3cff */
[----:B------:R-:W-:Y:S01]  /*12ded0*/  STL.64 [R1+0x3868], R82 ;  /* 0x0038685201007387 */ /* 0x000fe20000100a00 */
[----:B------:R-:W-:-:S03]  /*12dee0*/  MOV R112, R99 ;  /* 0x0000006300707202 */ /* 0x000fc60000000f00 */
[----:B------:R3:W-:Y:S01]  /*12def0*/  LDGSTS.E [R3+0x10480], [R142.64], P1 ;  /* 0x104800008e037fae */ /* 0x0007e20008921844 */
[----:B------:R-:W-:-:S03]  /*12df00*/  IMAD.MOV.U32 R113, RZ, RZ, R98 ;  /* 0x000000ffff717224 */ /* 0x000fc600078e0062 */
        /* <DEDUP_REMOVED lines=14> */
[----:B------:R1:W-:Y:S04]  /*12dff0*/  STL.64 [R1+0x3828], R112 ;  /* 0x0038287001007387 */ /* 0x0003e80000100a00 */
[----:B------:R1:W-:Y:S04]  /*12e000*/  LDGSTS.E [R3+0x12480], [R126.64], P1 ;  /* 0x124800007e037fae */ /* 0x0003e80008921844 */
[----:B------:R3:W-:Y:S04]  /*12e010*/  LDGSTS.E [R3+0x12c00], [R124.64], P0 ;  /* 0x12c000007c037fae */ /* 0x0007e80008121844 */
[----:B------:R3:W-:Y:S04]  /*12e020*/  LDGSTS.E [R3+0x12c80], [R122.64], P1 ;  /* 0x12c800007a037fae */ /* 0x0007e80008921844 */
[----:B-1----:R-:W2:Y:S04]  /*12e030*/  LDL R127, [R1+0x42e8] ;  /* 0x0042e800017f7983 */ /* 0x002ea80000100800 */
[----:B------:R-:W2:Y:S04]  /*12e040*/  LDL R126, [R1+0x42ec] ;  /* 0x0042ec00017e7983 */ /* 0x000ea80000100800 */
[----:B------:R4:W-:Y:S04]  /*12e050*/  LDGSTS.E [R3+0x13400], [R120.64], P0 ;  /* 0x1340000078037fae */ /* 0x0009e80008121844 */
[----:B---3--:R-:W3:Y:S04]  /*12e060*/  LDL R125, [R1+0x4368] ;  /* 0x00436800017d7983 */ /* 0x008ee80000100800 */
[----:B------:R-:W3:Y:S04]  /*12e070*/  LDL R124, [R1+0x436c] ;  /* 0x00436c00017c7983 */ /* 0x000ee80000100800 */
[----:B----4-:R-:W4:Y:S04]  /*12e080*/  LDL R121, [R1+0x42f0] ;  /* 0x0042f00001797983 */ /* 0x010f280000100800 */
[----:B------:R-:W3:Y:S04]  /*12e090*/  LDL R120, [R1+0x42f4] ;  /* 0x0042f40001787983 */ /* 0x000ee80000100800 */
[----:B------:R1:W-:Y:S04]  /*12e0a0*/  LDGSTS.E [R3+0x13480], [R118.64], P1 ;  /* 0x1348000076037fae */ /* 0x0003e80008921844 */
[----:B------:R1:W-:Y:S04]  /*12e0b0*/  LDGSTS.E [R3+0x13c00], [R116.64], P0 ;  /* 0x13c0000074037fae */ /* 0x0003e80008121844 */
[----:B------:R1:W-:Y:S04]  /*12e0c0*/  LDGSTS.E [R3+0x13c80], [R114.64], P1 ;  /* 0x13c8000072037fae */ /* 0x0003e80008921844 */
[----:B-1----:R-:W3:Y:S04]  /*12e0d0*/  LDL R119, [R1+0x4370] ;  /* 0x0043700001777983 */ /* 0x002ee80000100800 */
[----:B------:R-:W3:Y:S04]  /*12e0e0*/  LDL R118, [R1+0x4374] ;  /* 0x0043740001767983 */ /* 0x000ee80000100800 */
[----:B------:R1:W-:Y:S04]  /*12e0f0*/  LDGSTS.E [R3+0x14400], [R4.64], P0 ;  /* 0x1440000004037fae */ /* 0x0003e80008121844 */
[----:B------:R2:W-:Y:S04]  /*12e100*/  LDGSTS.E [R3+0x14480], [R6.64], P1 ;  /* 0x1448000006037fae */ /* 0x0005e80008921844 */
[----:B------:R-:W1:Y:S04]  /*12e110*/  S2R R114, SR_TID.X ;  /* 0x0000000000727919 */ /* 0x000e680000002100 */
        /* <DEDUP_REMOVED lines=19> */
[----:B------:R2:W-:Y:S04]  /*12e250*/  LDGSTS.E [R3+0x18c80], [R42.64], P1 ;  /* 0x18c800002a037fae */ /* 0x0005e80008921844 */
[----:B------:R2:W-:Y:S04]  /*12e260*/  LDGSTS.E [R3+0x19400], [R44.64], P0 ;  /* 0x194000002c037fae */ /* 0x0005e80008121844 */
[----:B------:R2:W-:Y:S01]  /*12e270*/  LDGSTS.E [R3+0x19480], [R46.64], P1 ;  /* 0x194800002e037fae */ /* 0x0005e20008921844 */
[----:B-1----:R-:W-:-:S03]  /*12e280*/  LOP3.LUT R114, R114, 0x1f, RZ, 0xc0, !PT ;  /* 0x0000001f72727812 */ /* 0x002fc600078ec0ff */
[----:B------:R1:W-:Y:S04]  /*12e290*/  LDGSTS.E [R3+0x19c00], [R48.64], P0 ;  /* 0x19c0000030037fae */ /* 0x0003e80008121844 */
[----:B------:R1:W-:Y:S04]  /*12e2a0*/  LDGSTS.E [R3+0x19c80], [R50.64], P1 ;  /* 0x19c8000032037fae */ /* 0x0003e80008921844 */
[----:B------:R1:W-:Y:S04]  /*12e2b0*/  LDGSTS.E [R3+0x1a400], [R52.64], P0 ;  /* 0x1a40000034037fae */ /* 0x0003e80008121844 */
[----:B------:R-:W3:Y:S04]  /*12e2c0*/  LDL R117, [R1+0x43f0] ;  /* 0x0043f00001757983 */ /* 0x000ee80000100800 */
[----:B------:R-:W3:Y:S04]  /*12e2d0*/  LDL R116, [R1+0x43f4] ;  /* 0x0043f40001747983 */ /* 0x000ee80000100800 */
[----:B------:R1:W-:Y:S04]  /*12e2e0*/  LDGSTS.E [R3+0x1a480], [R54.64], P1 ;  /* 0x1a48000036037fae */ /* 0x0003e80008921844 */
[----:B------:R1:W-:Y:S01]  /*12e2f0*/  LDGSTS.E [R3+0x1ac00], [R56.64], P0 ;  /* 0x1ac0000038037fae */ /* 0x0003e20008121844 */
[----:B------:R-:W-:-:S03]  /*12e300*/  IMAD.SHL.U32 R114, R114, 0x4, RZ ;  /* 0x0000000472727824 */ /* 0x000fc600078e00ff */
        /* <DEDUP_REMOVED lines=26> */
[----:B-1----:R-:W3:Y:S04]  /*12e4b0*/  LDL R113, [R1+0x4470] ;  /* 0x0044700001717983 */ /* 0x002ee80000100800 */
[----:B------:R-:W3:Y:S01]  /*12e4c0*/  LDL R112, [R1+0x4474] ;  /* 0x0044740001707983 */ /* 0x000ee20000100800 */
[----:B------:R-:W-:-:S03]  /*12e4d0*/  LEA R4, R0, R4, 0x11 ;  /* 0x0000000400047211 */ /* 0x000fc600078e88ff */
[----:B------:R-:W3:Y:S04]  /*12e4e0*/  LDL R133, [R1+0x4570] ;  /* 0x0045700001857983 */ /* 0x000ee80000100800 */
[----:B------:R-:W3:Y:S04]  /*12e4f0*/  LDL R132, [R1+0x4574] ;  /* 0x0045740001847983 */ /* 0x000ee80000100800 */
[----:B------:R-:W3:Y:S04]  /*12e500*/  LDL R131, [R1+0x45e8] ;  /* 0x0045e80001837983 */ /* 0x000ee80000100800 */
[----:B------:R-:W3:Y:S01]  /*12e510*/  LDL R130, [R1+0x45ec] ;  /* 0x0045ec0001827983 */ /* 0x000ee20000100800 */
[----:B--2---:R-:W-:-:S03]  /*12e520*/  IMAD.MOV.U32 R7, RZ, RZ, R127 ;  /* 0x000000ffff077224 */ /* 0x004fc600078e007f */
[----:B------:R-:W2:Y:S01]  /*12e530*/  LDL R129, [R1+0x45f0] ;  /* 0x0045f00001817983 */ /* 0x000ea20000100800 */
[----:B------:R-:W-:-:S03]  /*12e540*/  IMAD.MOV.U32 R6, RZ, RZ, R126 ;  /* 0x000000ffff067224 */ /* 0x000fc600078e007e */
[----:B------:R-:W2:Y:S04]  /*12e550*/  LDL R128, [R1+0x45f4] ;  /* 0x0045f40001807983 */ /* 0x000ea80000100800 */
[----:B------:R4:W-:Y:S04]  /*12e560*/  LDGSTS.E [R4+0x500], [R6.64], P0 ;  /* 0x0050000006047fae */ /* 0x0009e80008121844 */
[----:B------:R-:W2:Y:S04]  /*12e570*/  LDL R127, [R1+0x46e8] ;  /* 0x0046e800017f7983 */ /* 0x000ea80000100800 */
[----:B------:R-:W2:Y:S01]  /*12e580*/  LDL R126, [R1+0x46ec] ;  /* 0x0046ec00017e7983 */ /* 0x000ea20000100800 */
[----:B----4-:R-:W-:-:S03]  /*12e590*/  IMAD.MOV.U32 R7, RZ, RZ, R121 ;  /* 0x000000ffff077224 */ /* 0x010fc600078e0079 */
[----:B------:R-:W4:Y:S01]  /*12e5a0*/  LDL R121, [R1+0x44e8] ;  /* 0x0044e80001797983 */ /* 0x000f220000100800 */
[----:B---3--:R-:W-:-:S03]  /*12e5b0*/  MOV R6, R120 ;  /* 0x0000007800067202 */ /* 0x008fc60000000f00 */
[----:B------:R-:W3:Y:S04]  /*12e5c0*/  LDL R120, [R1+0x44ec] ;  /* 0x0044ec0001787983 */ /* 0x000ee80000100800 */
        /* <DEDUP_REMOVED lines=9> */
[----:B------:R-:W2:Y:S04]  /*12e660*/  LDL R119, [R1+0x44f0] ;  /* 0x0044f00001777983 */ /* 0x000ea80000100800 */
[----:B------:R1:W-:Y:S02]  /*12e670*/  LDGSTS.E [R4+0xd80], [R6.64], P1 ;  /* 0x00d8000006047fae */ /* 0x0003e40008921844 */
[----:B-1----:R-:W-:-:S02]  /*12e680*/  IMAD.MOV.U32 R7, RZ, RZ, R123 ;  /* 0x000000ffff077224 */ /* 0x002fc400078e007b */
[----:B------:R-:W2:Y:S01]  /*12e690*/  LDL R123, [R1+0x47e8] ;  /* 0x0047e800017b7983 */ /* 0x000ea20000100800 */
[----:B------:R-:W-:-:S03]  /*12e6a0*/  MOV R6, R122 ;  /* 0x0000007a00067202 */ /* 0x000fc60000000f00 */
[----:B------:R-:W2:Y:S04]  /*12e6b0*/  LDL R122, [R1+0x47ec] ;  /* 0x0047ec00017a7983 */ /* 0x000ea80000100800 */
[----:B------:R1:W-:Y:S02]  /*12e6c0*/  LDGSTS.E [R4+0x1500], [R6.64], P0 ;  /* 0x0150000006047fae */ /* 0x0003e40008121844 */
[----:B-1----:R-:W-:Y:S02]  /*12e6d0*/  MOV R7, R117 ;  /* 0x0000007500077202 */ /* 0x002fe40000000f00 */
[----:B------:R-:W2:Y:S01]  /*12e6e0*/  LDL R117, [R1+0x4668] ;  /* 0x0046680001757983 */ /* 0x000ea20000100800 */
[----:B------:R-:W-:-:S03]  /*12e6f0*/  IMAD.MOV.U32 R6, RZ, RZ, R116 ;  /* 0x000000ffff067224 */ /* 0x000fc600078e0074 */
[----:B------:R-:W2:Y:S04]  /*12e700*/  LDL R116, [R1+0x466c] ;  /* 0x00466c0001747983 */ /* 0x000ea80000100800 */
[----:B------:R1:W-:Y:S02]  /*12e710*/  LDGSTS.E [R4+0x1580], [R6.64], P1 ;  /* 0x0158000006047fae */ /* 0x0003e40008921844 */
[----:B-1----:R-:W-:Y:S02]  /*12e720*/  IMAD.MOV.U32 R7, RZ, RZ, R115 ;  /* 0x000000ffff077224 */ /* 0x002fe400078e0073 */
[----:B------:R-:W2:Y:S01]  /*12e730*/  LDL R115, [R1+0x4670] ;  /* 0x0046700001737983 */ /* 0x000ea20000100800 */
[----:B------:R-:W-:-:S03]  /*12e740*/  IMAD.MOV.U32 R6, RZ, RZ, R114 ;  /* 0x000000ffff067224 */ /* 0x000fc600078e0072 */
[----:B------:R-:W2:Y:S04]  /*12e750*/  LDL R114, [R1+0x4674] ;  /* 0x0046740001727983 */ /* 0x000ea80000100800 */
[----:B------:R1:W-:Y:S02]  /*12e760*/  LDGSTS.E [R4+0x1d00], [R6.64], P0 ;  /* 0x01d0000006047fae */ /* 0x0003e40008121844 */
[----:B-1----:R-:W-:Y:S02]  /*12e770*/  IMAD.MOV.U32 R7, RZ, RZ, R113 ;  /* 0x000000ffff077224 */ /* 0x002fe400078e0071 */
[----:B------:R-:W2:Y:S01]  /*12e780*/  LDL R113, [R1+0x46f0] ;  /* 0x0046f00001717983 */ /* 0x000ea20000100800 */
[----:B------:R-:W-:-:S03]  /*12e790*/  MOV R6, R112 ;  /* 0x0000007000067202 */ /* 0x000fc60000000f00 */
[----:B------:R-:W2:Y:S04]  /*12e7a0*/  LDL R112, [R1+0x46f4] ;  /* 0x0046f40001707983 */ /* 0x000ea80000100800 */
[----:B------:R4:W-:Y:S02]  /*12e7b0*/  LDGSTS.E [R4+0x1d80], [R6.64], P1 ;  /* 0x01d8000006047fae */ /* 0x0009e40008921844 */
[----:B----4-:R-:W-:Y:S02]  /*12e7c0*/  MOV R7, R121 ;  /* 0x0000007900077202 */ /* 0x010fe40000000f00 */
[----:B------:R-:W4:Y:S01]  /*12e7d0*/  LDL R121, [R1+0x4770] ;  /* 0x0047700001797983 */ /* 0x000f220000100800 */
[----:B---3--:R-:W-:-:S03]  /*12e7e0*/  IMAD.MOV.U32 R6, RZ, RZ, R120 ;  /* 0x000000ffff067224 */ /* 0x008fc600078e0078 */
[----:B------:R-:W3:Y:S04]  /*12e7f0*/  LDL R120, [R1+0x4774] ;  /* 0x0047740001787983 */ /* 0x000ee80000100800 */
[----:B------:R2:W-:Y:S02]  /*12e800*/  LDGSTS.E [R4+0x2500], [R6.64], P0 ;  /* 0x0250000006047fae */ /* 0x0005e40008121844 */
[----:B--2---:R-:W-:Y:S02]  /*12e810*/  IMAD.MOV.U32 R6, RZ, RZ, R118 ;  /* 0x000000ffff067224 */ /* 0x004fe400078e0076 */
[----:B------:R-:W2:Y:S01]  /*12e820*/  LDL R118, [R1+0x47f4] ;  /* 0x0047f40001767983 */ /* 0x000ea20000100800 */
[----:B------:R-:W-:-:S03]  /*12e830*/  IMAD.MOV.U32 R7, RZ, RZ, R119 ;  /* 0x000000ffff077224 */ /* 0x000fc600078e0077 */
[----:B------:R-:W2:Y:S04]  /*12e840*/  LDL R119, [R1+0x47f0] ;  /* 0x0047f00001777983 */ /* 0x000ea80000100800 */
[----:B------:R1:W-:Y:S02]  /*12e850*/  LDGSTS.E [R4+0x2580], [R6.64], P1 ;  /* 0x0258000006047fae */ /* 0x0003e40008921844 */
[----:B-1----:R-:W-:Y:S01]  /*12e860*/  MOV R6, R134 ;  /* 0x0000008600067202 */ /* 0x002fe20000000f00 */
[----:B------:R-:W-:Y:S01]  /*12e870*/  IMAD.MOV.U32 R7, RZ, RZ, R135 ;  /* 0x000000ffff077224 */ /* 0x000fe200078e0087 */
[----:B------:R-:W2:Y:S04]  /*12e880*/  LDL R134, [R1+0x4954] ;  /* 0x0049540001867983 */ /* 0x000ea80000100800 */
[----:B------:R1:W-:Y:S04]  /*12e890*/  LDGSTS.E [R4+0x2d00], [R6.64], P0 ;  /* 0x02d0000006047fae */ /* 0x0003e80008121844 */
[----:B------:R-:W2:Y:S01]  /*12e8a0*/  LDL R135, [R1+0x4950] ;  /* 0x0049500001877983 */ /* 0x000ea20000100800 */
[----:B-1----:R-:W-:Y:S01]  /*12e8b0*/  IMAD.MOV.U32 R6, RZ, RZ, R132 ;  /* 0x000000ffff067224 */ /* 0x002fe200078e0084 */
[----:B------:R-:W-:-:S02]  /*12e8c0*/  MOV R7, R133 ;  /* 0x0000008500077202 */ /* 0x000fc40000000f00 */
[----:B------:R-:W2:Y:S04]  /*12e8d0*/  LDL R132, [R1+0x495c] ;  /* 0x00495c0001847983 */ /* 0x000ea80000100800 */
[----:B------:R1:W-:Y:S04]  /*12e8e0*/  LDGSTS.E [R4+0x2d80], [R6.64], P1 ;  /* 0x02d8000006047fae */ /* 0x0003e80008921844 */
[----:B------:R-:W2:Y:S01]  /*12e8f0*/  LDL R133, [R1+0x4958] ;  /* 0x0049580001857983 */ /* 0x000ea20000100800 */
[----:B-1----:R-:W-:Y:S02]  /*12e900*/  IMAD.MOV.U32 R6, RZ, RZ, R130 ;  /* 0x000000ffff067224 */ /* 0x002fe400078e0082 */
[----:B------:R-:W-:Y:S01]  /*12e910*/  IMAD.MOV.U32 R7, RZ, RZ, R131 ;  /* 0x000000ffff077224 */ /* 0x000fe200078e0083 */
[----:B------:R-:W2:Y:S04]  /*12e920*/  LDL R130, [R1+0x49dc] ;  /* 0x0049dc0001827983 */ /* 0x000ea80000100800 */
[----:B------:R1:W-:Y:S04]  /*12e930*/  LDGSTS.E [R4+0x3500], [R6.64], P0 ;  /* 0x0350000006047fae */ /* 0x0003e80008121844 */
[----:B------:R-:W2:Y:S01]  /*12e940*/  LDL R131, [R1+0x49d8] ;  /* 0x0049d80001837983 */ /* 0x000ea20000100800 */
[----:B-1----:R-:W-:Y:S01]  /*12e950*/  MOV R6, R128 ;  /* 0x0000008000067202 */ /* 0x002fe20000000f00 */
[----:B------:R-:W-:-:S02]  /*12e960*/  IMAD.MOV.U32 R7, RZ, RZ, R129 ;  /* 0x000000ffff077224 */ /* 0x000fc400078e0081 */
[----:B------:R-:W2:Y:S04]  /*12e970*/  LDL R128, [R1+0x49e4] ;  /* 0x0049e40001807983 */ /* 0x000ea80000100800 */
[----:B------:R1:W-:Y:S04]  /*12e980*/  LDGSTS.E [R4+0x3580], [R6.64], P1 ;  /* 0x0358000006047fae */ /* 0x0003e80008921844 */
[----:B------:R-:W2:Y:S01]  /*12e990*/  LDL R129, [R1+0x49e0] ;  /* 0x0049e00001817983 */ /* 0x000ea20000100800 */
[----:B-1----:R-:W-:-:S03]  /*12e9a0*/  MOV R7, R117 ;  /* 0x0000007500077202 */ /* 0x002fc60000000f00 */
        /* <DEDUP_REMOVED lines=20> */
[----:B------:R-:W-:Y:S01]  /*12eaf0*/  IMAD.MOV.U32 R7, RZ, RZ, R125 ;  /* 0x000000ffff077224 */ /* 0x000fe200078e007d */
[----:B------:R-:W2:Y:S04]  /*12eb00*/  LDL R124, [R1+0x4b5c] ;  /* 0x004b5c00017c7983 */ /* 0x000ea80000100800 */
[----:B------:R4:W-:Y:S04]  /*12eb10*/  LDGSTS.E [R4+0x4d00], [R6.64], P0 ;  /* 0x04d0000006047fae */ /* 0x0009e80008121844 */
        /* <DEDUP_REMOVED lines=8> */
[----:B------:R-:W3:Y:S04]  /*12eba0*/  LDL R122, [R1+0x4bdc] ;  /* 0x004bdc00017a7983 */ /* 0x000ee80000100800 */
[----:B------:R2:W-:Y:S04]  /*12ebb0*/  LDGSTS.E [R4+0x5500], [R6.64], P0 ;  /* 0x0550000006047fae */ /* 0x0005e80008121844 */
[----:B------:R-:W3:Y:S01]  /*12ebc0*/  LDL R123, [R1+0x4bd8] ;  /* 0x004bd800017b7983 */ /* 0x000ee20000100800 */
[----:B--2---:R-:W-:-:S03]  /*12ebd0*/  IMAD.MOV.U32 R6, RZ, RZ, R118 ;  /* 0x000000ffff067224 */ /* 0x004fc600078e0076 */
        /* <DEDUP_REMOVED lines=19> */
[----:B----4-:R-:W-:Y:S02]  /*12ed10*/  IMAD.MOV.U32 R7, RZ, RZ, R121 ;  /* 0x000000ffff077224 */ /* 0x010fe400078e0079 */
        /* <DEDUP_REMOVED lines=24> */
[----:B--2---:R-:W-:Y:S02]  /*12eea0*/  IMAD.MOV.U32 R6, RZ, RZ, R118 ;  /* 0x000000ffff067224 */ /* 0x004fe400078e0076 */
[----:B------:R-:W-:Y:S01]  /*12eeb0*/  IMAD.MOV.U32 R7, RZ, RZ, R119 ;  /* 0x000000ffff077224 */ /* 0x000fe200078e0077 */
[----:B------:R-:W2:Y:S04]  /*12eec0*/  LDL R118, [R1+0x4c5c] ;  /* 0x004c5c0001767983 */ /* 0x000ea80000100800 */
[----:B------:R1:W-:Y:S04]  /*12eed0*/  LDGSTS.E [R4+0x7d00], [R6.64], P0 ;  /* 0x07d0000006047fae */ /* 0x0003e80008121844 */
[----:B------:R-:W2:Y:S01]  /*12eee0*/  LDL R119, [R1+0x4c58] ;  /* 0x004c580001777983 */ /* 0x000ea20000100800 */
[----:B-1----:R-:W-:-:S03]  /*12eef0*/  IMAD.MOV.U32 R7, RZ, RZ, R117 ;  /* 0x000000ffff077224 */ /* 0x002fc600078e0075 */
        /* <DEDUP_REMOVED lines=9> */
[----:B-1----:R-:W-:-:S03]  /*12ef90*/  IMAD.MOV.U32 R7, RZ, RZ, R115 ;  /* 0x000000ffff077224 */ /* 0x002fc600078e0073 */
        /* <DEDUP_REMOVED lines=24> */
[----:B--2---:R-:W-:Y:S02]  /*12f120*/  IMAD.MOV.U32 R6, RZ, RZ, R118 ;  /* 0x000000ffff067224 */ /* 0x004fe400078e0076 */
[----:B------:R-:W2:Y:S01]  /*12f130*/  LDL R118, [R1+0x4f94] ;  /* 0x004f940001767983 */ /* 0x000ea20000100800 */
[----:B------:R-:W-:-:S03]  /*12f140*/  MOV R7, R119 ;  /* 0x0000007700077202 */ /* 0x000fc60000000f00 */
        /* <DEDUP_REMOVED lines=27> */
[----:B------:R1:W-:Y:S02]  /*12f300*/  LDGSTS.E [R4+0xa580], [R6.64], P1 ;  /* 0x0a58000006047fae */ /* 0x0003e40008921844 */
[----:B-1----:R-:W-:-:S02]  /*12f310*/  IMAD.MOV.U32 R6, RZ, RZ, R134 ;  /* 0x000000ffff067224 */ /* 0x002fc400078e0086 */
        /* <DEDUP_REMOVED lines=13> */
[----:B------:R1:W-:Y:S01]  /*12f3f0*/  LDGSTS.E [R4+0xbd00], [R6.64], P0 ;  /* 0x0bd0000006047fae */ /* 0x0003e20008121844 */
[----:B--2---:R-:W-:-:S05]  /*12f400*/  IADD3 R5, P2, R28, R252, RZ ;  /* 0x000000fc1c057210 */ /* 0x004fca0007f5e0ff */
        /* <DEDUP_REMOVED lines=28> */
[----:B-1----:R-:W-:Y:S01]  /*12f5d0*/  IMAD.MOV.U32 R6, RZ, RZ, R124 ;  /* 0x000000ffff067224 */ /* 0x002fe200078e007c */
[----:B------:R-:W-:-:S02]  /*12f5e0*/  MOV R7, R125 ;  /* 0x0000007d00077202 */ /* 0x000fc40000000f00 */
[----:B------:R-:W2:Y:S04]  /*12f5f0*/  LDL.LU.64 R82, [R1+0x3670] ;  /* 0x0036700001527983 */ /* 0x000ea80000300a00 */
[----:B------:R-:W2:Y:S04]  /*12f600*/  LDL.LU.64 R84, [R1+0x3668] ;  /* 0x0036680001547983 */ /* 0x000ea80000300a00 */
[----:B------:R1:W-:Y:S04]  /*12f610*/  LDGSTS.E [R4+0xbd80], [R6.64], P1 ;  /* 0x0bd8000006047fae */ /* 0x0003e80008921844 */
[----:B------:R-:W2:Y:S04]  /*12f620*/  LDL.LU.64 R86, [R1+0x3660] ;  /* 0x0036600001567983 */ /* 0x000ea80000300a00 */
[----:B------:R-:W2:Y:S01]  /*12f630*/  LDL.LU.64 R88, [R1+0x3658] ;  /* 0x0036580001587983 */ /* 0x000ea20000300a00 */
[----:B-1----:R-:W-:-:S03]  /*12f640*/  IMAD.MOV.U32 R6, RZ, RZ, R122 ;  /* 0x000000ffff067224 */ /* 0x002fc600078e007a */
[----:B------:R-:W2:Y:S01]  /*12f650*/  LDL.LU.64 R90, [R1+0x3650] ;  /* 0x00365000015a7983 */ /* 0x000ea20000300a00 */
[----:B------:R-:W-:-:S03]  /*12f660*/  IMAD.MOV.U32 R7, RZ, RZ, R123 ;  /* 0x000000ffff077224 */ /* 0x000fc600078e007b */
[----:B------:R-:W2:Y:S04]  /*12f670*/  LDL.LU.64 R92, [R1+0x3648] ;  /* 0x00364800015c7983 */ /* 0x000ea80000300a00 */
[----:B------:R3:W-:Y:S04]  /*12f680*/  LDGSTS.E [R4+0xc500], [R6.64], P0 ;  /* 0x0c50000006047fae */ /* 0x0007e80008121844 */
[----:B------:R-:W2:Y:S04]  /*12f690*/  LDL.LU.64 R94, [R1+0x3640] ;  /* 0x00364000015e7983 */ /* 0x000ea80000300a00 */
[----:B------:R-:W2:Y:S01]  /*12f6a0*/  LDL.LU.64 R96, [R1+0x3638] ;  /* 0x0036380001607983 */ /* 0x000ea20000300a00 */
[----:B---3--:R-:W-:Y:S01]  /*12f6b0*/  MOV R6, R120 ;  /* 0x0000007800067202 */ /* 0x008fe20000000f00 */
[----:B----4-:R-:W-:-:S02]  /*12f6c0*/  IMAD.MOV.U32 R7, RZ, RZ, R121 ;  /* 0x000000ffff077224 */ /* 0x010fc400078e0079 */
        /* <DEDUP_REMOVED lines=18> */
[----:B------:R-:W-:Y:S02]  /*12f7f0*/  IMAD.MOV.U32 R7, RZ, RZ, R101 ;  /* 0x000000ffff077224 */ /* 0x000fe400078e0065 */
[----:B------:R-:W4:Y:S04]  /*12f800*/  LDL.LU.64 R100, [R1+0x3628] ;  /* 0x0036280001647983 */ /* 0x000f280000300a00 */
[----:B------:R-:W4:Y:S04]  /*12f810*/  LDL.LU.64 R102, [R1+0x3620] ;  /* 0x0036200001667983 */ /* 0x000f280000300a00 */
[----:B------:R-:W4:Y:S04]  /*12f820*/  LDL.LU.64 R112, [R1+0x3618] ;  /* 0x0036180001707983 */ /* 0x000f280000300a00 */
[----:B------:R1:W-:Y:S04]  /*12f830*/  LDGSTS.E [R4+0xdd80], [R6.64], P1 ;  /* 0x0dd8000006047fae */ /* 0x0003e80008921844 */
[----:B------:R-:W4:Y:S04]  /*12f840*/  LDL.LU R133, [R1+0x60] ;  /* 0x0000600001857983 */ /* 0x000f280000300800 */
[----:B------:R-:W4:Y:S01]  /*12f850*/  LDL.LU R132, [R1+0x64] ;  /* 0x0000640001847983 */ /* 0x000f220000300800 */
[----:B-1----:R-:W-:-:S03]  /*12f860*/  IADD3 R7, P2, R8, R252, RZ ;  /* 0x000000fc08077210 */ /* 0x002fc60007f5e0ff */
[----:B------:R-:W4:Y:S01]  /*12f870*/  LDL.LU R131, [R1+0x68] ;  /* 0x0000680001837983 */ /* 0x000f220000300800 */
[----:B------:R-:W-:-:S03]  /*12f880*/  IADD3.X R6, R9, R2, RZ, P2, !PT ;  /* 0x0000000209067210 */ /* 0x000fc600017fe4ff */
[----:B------:R-:W4:Y:S01]  /*12f890*/  LDL.LU R130, [R1+0x6c] ;  /* 0x00006c0001827983 */ /* 0x000f220000300800 */
[----:B------:R-:W-:-:S03]  /*12f8a0*/  IADD3 R9, P2, R10, R252, RZ ;  /* 0x000000fc0a097210 */ /* 0x000fc60007f5e0ff */
[----:B------:R-:W4:Y:S02]  /*12f8b0*/  LDL.LU R129, [R1+0x70] ;  /* 0x0000700001817983 */ /* 0x000f240000300800 */
[--C-:B------:R-:W-:Y:S01]  /*12f8c0*/  IMAD.X R8, R11, 0x1, R2.reuse, P2 ;  /* 0x000000010b087824 */ /* 0x100fe200010e0602 */
[-C--:B------:R-:W-:Y:S01]  /*12f8d0*/  IADD3 R11, P2, R12, R252.reuse, RZ ;  /* 0x000000fc0c0b7210 */ /* 0x080fe20007f5e0ff */
[----:B------:R-:W4:Y:S04]  /*12f8e0*/  LDL.LU R128, [R1+0x74] ;  /* 0x0000740001807983 */ /* 0x000f280000300800 */
[----:B------:R-:W-:Y:S01]  /*12f8f0*/  IMAD.X R10, R13, 0x1, R2, P2 ;  /* 0x000000010d0a7824 */ /* 0x000fe200010e0602 */
[----:B------:R-:W-:Y:S01]  /*12f900*/  IADD3 R13, P2, R14, R252, RZ ;  /* 0x000000fc0e0d7210 */ /* 0x000fe20007f5e0ff */
[----:B------:R-:W4:Y:S03]  /*12f910*/  LDL.LU R127, [R1+0x78] ;  /* 0x00007800017f7983 */ /* 0x000f260000300800 */
[----:B------:R-:W-:Y:S01]  /*12f920*/  IADD3.X R12, R15, R2, RZ, P2, !PT ;  /* 0x000000020f0c7210 */ /* 0x000fe200017fe4ff */
        /* <DEDUP_REMOVED lines=21> */
[----:B--2---:R-:W-:-:S03]  /*12fa80*/  IADD3 R27, P2, R28, R252, RZ ;  /* 0x000000fc1c1b7210 */ /* 0x004fc60007f5e0ff */
[----:B------:R-:W2:Y:S02]  /*12fa90*/  LDL.LU R117, [R1+0xa0] ;  /* 0x0000a00001757983 */ /* 0x000ea40000300800 */
[--C-:B------:R-:W-:Y:S01]  /*12faa0*/  IMAD.X R26, R29, 0x1, R2.reuse, P2 ;  /* 0x000000011d1a7824 */ /* 0x100fe200010e0602 */
[-C--:B------:R-:W-:Y:S01]  /*12fab0*/  IADD3 R29, P2, R30, R252.reuse, RZ ;  /* 0x000000fc1e1d7210 */ /* 0x080fe20007f5e0ff */
[----:B------:R-:W2:Y:S04]  /*12fac0*/  LDL.LU R116, [R1+0xa4] ;  /* 0x0000a40001747983 */ /* 0x000ea80000300800 */
[----:B------:R-:W-:Y:S01]  /*12fad0*/  IMAD.X R28, R31, 0x1, R2, P2 ;  /* 0x000000011f1c7824 */ /* 0x000fe200010e0602 */
[----:B------:R-:W-:Y:S01]  /*12fae0*/  IADD3 R31, P2, R32, R252, RZ ;  /* 0x000000fc201f7210 */ /* 0x000fe20007f5e0ff */
[----:B------:R-:W2:Y:S03]  /*12faf0*/  LDL.LU R115, [R1+0xa8] ;  /* 0x0000a80001737983 */ /* 0x000ea60000300800 */
[----:B------:R-:W-:Y:S01]  /*12fb00*/  IADD3.X R30, R33, R2, RZ, P2, !PT ;  /* 0x00000002211e7210 */ /* 0x000fe200017fe4ff */
[----:B------:R-:W2:Y:S01]  /*12fb10*/  LDL.LU R114, [R1+0xac] ;  /* 0x0000ac0001727983 */ /* 0x000ea20000300800 */
        /* <DEDUP_REMOVED lines=72> */
[----:B------:R-:W3:Y:S04]  /*12ffa0*/  LDL.LU R113, [R1+0x480] ;  /* 0x0004800001717983 */ /* 0x000ee80000300800 */
[----:B------:R-:W4:Y:S01]  /*12ffb0*/  LDL.LU R112, [R1+0x484] ;  /* 0x0004840001707983 */ /* 0x000f220000300800 */
        /* <DEDUP_REMOVED lines=35> */
[----:B------:R-:W-:-:S02]  /*1301f0*/  MOV R129, R127 ;  /* 0x0000007f00817202 */ /* 0x000fc40000000f00 */
[----:B------:R-:W-:Y:S01]  /*130200*/  STL.64 [R1+0x3238], R142 ;  /* 0x0032388e01007387 */ /* 0x000fe20000100a00 */
[----:B------:R-:W-:Y:S01]  /*130210*/  IMAD.MOV.U32 R128, RZ, RZ, R126 ;  /* 0x000000ffff807224 */ /* 0x000fe200078e007e */
[----:B------:R-:W-:Y:S02]  /*130220*/  LOP3.LUT R7, R7, R6, RZ, 0x3c, !PT ;  /* 0x0000000607077212 */ /* 0x000fe400078e3cff */
[----:B------:R-:W-:Y:S01]  /*130230*/  STL.64 [R1+0x3250], R140 ;  /* 0x0032508c01007387 */ /* 0x000fe20000100a00 */
[----:B------:R-:W-:Y:S01]  /*130240*/  IMAD.MOV.U32 R126, RZ, RZ, R124 ;  /* 0x000000ffff7e7224 */ /* 0x000fe200078e007c */
[----:B------:R-:W-:Y:S01]  /*130250*/  MOV R124, R122 ;  /* 0x0000007a007c7202 */ /* 0x000fe20000000f00 */
[----:B------:R-:W-:Y:S01]  /*130260*/  IMAD.MOV.U32 R127, RZ, RZ, R125 ;  /* 0x000000ffff7f7224 */ /* 0x000fe200078e007d */
[----:B------:R-:W-:Y:S01]  /*130270*/  STL.64 [R1+0x3248], R138 ;  /* 0x0032488a01007387 */ /* 0x000fe20000100a00 */
[----:B------:R-:W-:Y:S01]  /*130280*/  IMAD.MOV.U32 R125, RZ, RZ, R123 ;  /* 0x000000ffff7d7224 */ /* 0x000fe200078e007b */
[----:B------:R-:W-:-:S02]  /*130290*/  LOP3.LUT R9, R9, R8, RZ, 0x3c, !PT ;  /* 0x0000000809097212 */ /* 0x000fc400078e3cff */
[----:B------:R-:W-:Y:S01]  /*1302a0*/  STL.64 [R1+0x3260], R136 ;  /* 0x0032608801007387 */ /* 0x000fe20000100a00 */
[----:B------:R-:W-:Y:S01]  /*1302b0*/  IMAD.MOV.U32 R122, RZ, RZ, R120 ;  /* 0x000000ffff7a7224 */ /* 0x000fe200078e0078 */
[----:B------:R-:W-:Y:S02]  /*1302c0*/  MOV R123, R121 ;  /* 0x00000079007b7202 */ /* 0x000fe40000000f00 */
[----:B------:R-:W-:Y:S01]  /*1302d0*/  STL.64 [R1+0x3258], R134 ;  /* 0x0032588601007387 */ /* 0x000fe20000100a00 */
[----:B------:R-:W-:Y:S01]  /*1302e0*/  LOP3.LUT R11, R11, R10, RZ, 0x3c, !PT ;  /* 0x0000000a0b0b7212 */ /* 0x000fe200078e3cff */
[----:B------:R-:W-:Y:S01]  /*1302f0*/  IMAD.MOV.U32 R121, RZ, RZ, R119 ;  /* 0x000000ffff797224 */ /* 0x000fe200078e0077 */
[----:B------:R-:W-:Y:S01]  /*130300*/  LOP3.LUT R13, R13, R12, RZ, 0x3c, !PT ;  /* 0x0000000c0d0d7212 */ /* 0x000fe200078e3cff */
[----:B------:R-:W-:Y:S01]  /*130310*/  STL.64 [R1+0x3270], R132 ;  /* 0x0032708401007387 */ /* 0x000fe20000100a00 */
[----:B------:R-:W-:Y:S01]  /*130320*/  IMAD.MOV.U32 R120, RZ, RZ, R118 ;  /* 0x000000ffff787224 */ /* 0x000fe200078e0076 */
[----:B------:R-:W-:-:S02]  /*130330*/  LOP3.LUT R6, R7, R6, RZ, 0x3c, !PT ;  /* 0x0000000607067212 */ /* 0x000fc400078e3cff */
[----:B------:R-:W-:Y:S01]  /*130340*/  STL.64 [R1+0x3268], R130 ;  /* 0x0032688201007387 */ /* 0x000fe20000100a00 */
[----:B--2---:R-:W-:Y:S01]  /*130350*/  IMAD.MOV.U32 R119, RZ, RZ, R117 ;  /* 0x000000ffff777224 */ /* 0x004fe200078e0075 */
[----:B------:R-:W-:Y:S02]  /*130360*/  LOP3.LUT R15, R15, R14, RZ, 0x3c, !PT ;  /* 0x0000000e0f0f7212 */ /* 0x000fe400078e3cff */
[----:B------:R-:W-:Y:S01]  /*130370*/  STL.64 [R1+0x3280], R128 ;  /* 0x0032808001007387 */ /* 0x000fe20000100a00 */
[----:B------:R-:W-:Y:S02]  /*130380*/  MOV R118, R116 ;  /* 0x0000007400767202 */ /* 0x000fe40000000f00 */
[----:B------:R-:W-:Y:S01]  /*130390*/  LOP3.LUT R8, R9, R8, RZ, 0x3c, !PT ;  /* 0x0000000809087212 */ /* 0x000fe200078e3cff */
[----:B------:R-:W-:Y:S01]  /*1303a0*/  STL.64 [R1+0x3278], R126 ;  /* 0x0032787e01007387 */ /* 0x000fe20000100a00 */
[----:B------:R-:W-:Y:S02]  /*1303b0*/  LOP3.LUT R17, R17, R16, RZ, 0x3c, !PT ;  /* 0x0000001011117212 */ /* 0x000fe400078e3cff */
[----:B------:R-:W-:Y:S01]  /*1303c0*/  MOV R117, R115 ;  /* 0x0000007300757202 */ /* 0x000fe20000000f00 */
[----:B------:R1:W-:Y:S01]  /*1303d0*/  STL.64 [R1+0x3290], R124 ;  /* 0x0032907c01007387 */ /* 0x0003e20000100a00 */
[----:B------:R-:W-:Y:S01]  /*1303e0*/  LOP3.LUT R10, R11, R10, RZ, 0x3c, !PT ;  /* 0x0000000a0b0a7212 */ /* 0x000fe200078e3cff */
[----:B------:R-:W-:Y:S01]  /*1303f0*/  IMAD.MOV.U32 R116, RZ, RZ, R114 ;  /* 0x000000ffff747224 */ /* 0x000fe200078e0072 */
        /* <DEDUP_REMOVED lines=13> */
[----:B------:R2:W-:Y:S01]  /*1304d0*/  LDGSTS.E [R4+0xe500], [R156.64], P0 ;  /* 0x0e5000009c047fae */ /* 0x0005e20008121844 */
[----:B------:R-:W-:Y:S02]  /*1304e0*/  LOP3.LUT R11, R11, R10, RZ, 0x3c, !PT ;  /* 0x0000000a0b0b7212 */ /* 0x000fe400078e3cff */
[----:B------:R-:W-:Y:S01]  /*1304f0*/  LOP3.LUT R18, R19, R18, RZ, 0x3c, !PT ;  /* 0x0000001213127212 */ /* 0x000fe200078e3cff */
[----:B------:R2:W-:Y:S01]  /*130500*/  LDGSTS.E [R4+0xe580], [R154.64], P1 ;  /* 0x0e5800009a047fae */ /* 0x0005e20008921844 */
[----:B------:R-:W-:Y:S02]  /*130510*/  LOP3.LUT R27, R27, R26, RZ, 0x3c, !PT ;  /* 0x0000001a1b1b7212 */ /* 0x000fe400078e3cff */
[----:B------:R-:W-:Y:S01]  /*130520*/  LOP3.LUT R13, R13, R12, RZ, 0x3c, !PT ;  /* 0x0000000c0d0d7212 */ /* 0x000fe200078e3cff */
[----:B------:R2:W-:Y:S01]  /*130530*/  LDGSTS.E [R4+0xed00], [R152.64], P0 ;  /* 0x0ed0000098047fae */ /* 0x0005e20008121844 */
        /* <DEDUP_REMOVED lines=98> */
[----:B---3--:R-:W-:Y:S02]  /*130b60*/  IMAD.MOV.U32 R115, RZ, RZ, R113 ;  /* 0x000000ffff737224 */ /* 0x008fe400078e0071 */
[----:B------:R-:W-:Y:S02]  /*130b70*/  IMAD.MOV.U32 R113, RZ, RZ, R3 ;  /* 0x000000ffff717224 */ /* 0x000fe400078e0003 */
[----:B----4-:R-:W-:Y:S01]  /*130b80*/  IMAD.MOV.U32 R114, RZ, RZ, R112 ;  /* 0x000000ffff727224 */ /* 0x010fe200078e0070 */
[----:B------:R-:W-:-:S04]  /*130b90*/  MOV R112, R5 ;  /* 0x0000000500707202 */ /* 0x000fc80000000f00 */
        /* <DEDUP_REMOVED lines=24> */
[----:B------:R-:W-:-:S03]  /*130d20*/  LOP3.LUT R67, R67, R66, RZ, 0x3c, !PT ;  /* 0x0000004243437212 */ /* 0x000fc600078e3cff */
[----:B------:R1:W-:Y:S01]  /*130d30*/  STL.64 [R1+0x36e8], R50 ;  /* 0x0036e83201007387 */ /* 0x0003e20000100a00 */
[----:B------:R-:W-:-:S03]  /*130d40*/  LOP3.LUT R74, R75, R74, RZ, 0x3c, !PT ;  /* 0x0000004a4b4a7212 */ /* 0x000fc600078e3cff */
[----:B------:R1:W-:Y:S01]  /*130d50*/  STL.64 [R1+0x36e0], R52 ;  /* 0x0036e03401007387 */ /* 0x0003e20000100a00 */
[----:B------:R-:W-:-:S03]  /*130d60*/  LOP3.LUT R83, R83, R82, RZ, 0x3c, !PT ;  /* 0x0000005253537212 */ /* 0x000fc600078e3cff */
[----:B------:R1:W-:Y:S01]  /*130d70*/  STL.64 [R1+0x36d8], R54 ;  /* 0x0036d83601007387 */ /* 0x0003e20000100a00 */
[----:B------:R-:W-:Y:S02]  /*130d80*/  LOP3.LUT R69, R69, R68, RZ, 0x3c, !PT ;  /* 0x0000004445457212 */ /* 0x000fe400078e3cff */
        /* <DEDUP_REMOVED lines=59> */
[----:B------:R1:W-:Y:S04]  /*131140*/  STL.64 [R1+0x3640], R92 ;  /* 0x0036405c01007387 */ /* 0x0003e80000100a00 */
[----:B------:R1:W-:Y:S04]  /*131150*/  STL.64 [R1+0x3638], R94 ;  /* 0x0036385e01007387 */ /* 0x0003e80000100a00 */
[----:B------:R1:W-:Y:S04]  /*131160*/  STL.64 [R1+0x3630], R96 ;  /* 0x0036306001007387 */ /* 0x0003e80000100a00 */
[----:B------:R1:W-:Y:S04]  /*131170*/  STL.64 [R1+0x3628], R98 ;  /* 0x0036286201007387 */ /* 0x0003e80000100a00 */
[----:B------:R1:W-:Y:S04]  /*131180*/  STL.64 [R1+0x3620], R100 ;  /* 0x0036206401007387 */ /* 0x0003e80000100a00 */
[----:B------:R1:W-:Y:S04]  /*131190*/  LDGSTS.E [R4+0x13580], [R114.64], P1 ;  /* 0x1358000072047fae */ /* 0x0003e80008921844 */
[----:B------:R2:W-:Y:S04]  /*1311a0*/  STL.64 [R1+0x3618], R102 ;  /* 0x0036186601007387 */ /* 0x0005e80000100a00 */
[----:B------:R3:W-:Y:S04]  /*1311b0*/  LDGSTS.E [R4+0x13d00], [R112.64], P0 ;  /* 0x13d0000070047fae */ /* 0x0007e80008121844 */
[----:B-1----:R-:W2:Y:S04]  /*1311c0*/  LDL R125, [R1+0x4300] ;  /* 0x00430000017d7983 */ /* 0x002ea80000100800 */
[----:B------:R-:W2:Y:S04]  /*1311d0*/  LDL R124, [R1+0x4304] ;  /* 0x00430400017c7983 */ /* 0x000ea80000100800 */
[----:B---3--:R-:W3:Y:S04]  /*1311e0*/  LDL R113, [R1+0x42f8] ;  /* 0x0042f80001717983 */ /* 0x008ee80000100800 */
[----:B------:R-:W2:Y:S04]  /*1311f0*/  LDL R112, [R1+0x42fc] ;  /* 0x0042fc0001707983 */ /* 0x000ea80000100800 */
[----:B------:R-:W4:Y:S04]  /*131200*/  LDL R121, [R1+0x4378] ;  /* 0x0043780001797983 */ /* 0x000f280000100800 */
[----:B------:R-:W4:Y:S04]  /*131210*/  LDL R120, [R1+0x437c] ;  /* 0x00437c0001787983 */ /* 0x000f280000100800 */
[----:B------:R-:W4:Y:S04]  /*131220*/  LDL R123, [R1+0x4380] ;  /* 0x00438000017b7983 */ /* 0x000f280000100800 */
[----:B------:R-:W4:Y:S04]  /*131230*/  LDL R122, [R1+0x4384] ;  /* 0x00438400017a7983 */ /* 0x000f280000100800 */
[----:B------:R-:W4:Y:S04]  /*131240*/  LDL R119, [R1+0x43f8] ;  /* 0x0043f80001777983 */ /* 0x000f280000100800 */
[----:B------:R-:W4:Y:S04]  /*131250*/  LDL R118, [R1+0x43fc] ;  /* 0x0043fc0001767983 */ /* 0x000f280000100800 */
[----:B------:R2:W-:Y:S04]  /*131260*/  LDGSTS.E [R4+0x13d80], [R6.64], P1 ;  /* 0x13d8000006047fae */ /* 0x0005e80008921844 */
[----:B------:R2:W-:Y:S04]  /*131270*/  LDGSTS.E [R4+0x14500], [R8.64], P0 ;  /* 0x1450000008047fae */ /* 0x0005e80008121844 */
        /* <DEDUP_REMOVED lines=23> */
[----:B-1----:R-:W-:-:S03]  /*1313f0*/  LOP3.LUT R114, R114, 0x1f, RZ, 0xc0, !PT ;  /* 0x0000001f72727812 */ /* 0x002fc600078ec0ff */
[----:B------:R2:W-:Y:S04]  /*131400*/  LDGSTS.E [R4+0x19d80], [R54.64], P1 ;  /* 0x19d8000036047fae */ /* 0x0005e80008921844 */
[----:B------:R2:W-:Y:S04]  /*131410*/  LDGSTS.E [R4+0x1a500], [R56.64], P0 ;  /* 0x1a50000038047fae */ /* 0x0005e80008121844 */
[----:B------:R2:W-:Y:S04]  /*131420*/  LDGSTS.E [R4+0x1a580], [R58.64], P1 ;  /* 0x1a5800003a047fae */ /* 0x0005e80008921844 */
[----:B------:R-:W4:Y:S04]  /*131430*/  LDL R117, [R1+0x4400] ;  /* 0x0044000001757983 */ /* 0x000f280000100800 */
[----:B------:R-:W4:Y:S04]  /*131440*/  LDL R116, [R1+0x4404] ;  /* 0x0044040001747983 */ /* 0x000f280000100800 */
        /* <DEDUP_REMOVED lines=14> */
[----:B------:R-:W4:Y:S04]  /*131530*/  LDL R115, [R1+0x4478] ;  /* 0x0044780001737983 */ /* 0x000f280000100800 */
[----:B------:R-:W4:Y:S04]  /*131540*/  LDL R114, [R1+0x447c] ;  /* 0x00447c0001727983 */ /* 0x000f280000100800 */
        /* <DEDUP_REMOVED lines=19> */
[----:B---3--:R-:W-:-:S03]  /*131680*/  IMAD.MOV.U32 R5, RZ, RZ, R113 ;  /* 0x000000ffff057224 */ /* 0x008fc600078e0071 */
[----:B------:R-:W3:Y:S01]  /*131690*/  LDL R113, [R1+0x4480] ;  /* 0x0044800001717983 */ /* 0x000ee20000100800 */
[----:B--2---:R-:W-:-:S03]  /*1316a0*/  IMAD.MOV.U32 R4, RZ, RZ, R112 ;  /* 0x000000ffff047224 */ /* 0x004fc600078e0070 */
[----:B------:R-:W2:Y:S01]  /*1316b0*/  LDL R112, [R1+0x4484] ;  /* 0x0044840001707983 */ /* 0x000ea20000100800 */
[----:B------:R-:W-:-:S03]  /*1316c0*/  LEA R3, R0, R126, 0x11 ;  /* 0x0000007e00037211 */ /* 0x000fc600078e88ff */
[----:B------:R-:W2:Y:S04]  /*1316d0*/  LDL R126, [R1+0x4684] ;  /* 0x00468400017e7983 */ /* 0x000ea80000100800 */
[----:B------:R1:W-:Y:S02]  /*1316e0*/  LDGSTS.E [R3+0x600], [R4.64], P0 ;  /* 0x0060000004037fae */ /* 0x0003e40008121844 */
[----:B-1----:R-:W-:Y:S01]  /*1316f0*/  MOV R4, R124 ;  /* 0x0000007c00047202 */ /* 0x002fe20000000f00 */
[----:B------:R-:W-:Y:S01]  /*131700*/  IMAD.MOV.U32 R5, RZ, RZ, R125 ;  /* 0x000000ffff057224 */ /* 0x000fe200078e007d */
[----:B------:R-:W2:Y:S04]  /*131710*/  LDL R124, [R1+0x4704] ;  /* 0x00470400017c7983 */ /* 0x000ea80000100800 */
[----:B------:R4:W-:Y:S04]  /*131720*/  LDGSTS.E [R3+0x680], [R4.64], P1 ;  /* 0x0068000004037fae */ /* 0x0009e80008921844 */
[----:B------:R-:W2:Y:S01]  /*131730*/  LDL R125, [R1+0x4700] ;  /* 0x00470000017d7983 */ /* 0x000ea20000100800 */
[----:B----4-:R-:W-:Y:S01]  /*131740*/  IMAD.MOV.U32 R4, RZ, RZ, R120 ;  /* 0x000000ffff047224 */ /* 0x010fe200078e0078 */
[----:B------:R-:W-:-:S02]  /*131750*/  MOV R5, R121 ;  /* 0x0000007900057202 */ /* 0x000fc40000000f00 */
[----:B------:R-:W4:Y:S04]  /*131760*/  LDL R120, [R1+0x44fc] ;  /* 0x0044fc0001787983 */ /* 0x000f280000100800 */
[----:B------:R-:W4:Y:S04]  /*131770*/  LDL R121, [R1+0x44f8] ;  /* 0x0044f80001797983 */ /* 0x000f280000100800 */
[----:B------:R1:W-:Y:S02]  /*131780*/  LDGSTS.E [R3+0xe00], [R4.64], P0 ;  /* 0x00e0000004037fae */ /* 0x0003e40008121844 */
[----:B-1----:R-:W-:-:S02]  /*131790*/  IMAD.MOV.U32 R4, RZ, RZ, R122 ;  /* 0x000000ffff047224 */ /* 0x002fc400078e007a */
[----:B------:R-:W-:Y:S01]  /*1317a0*/  IMAD.MOV.U32 R5, RZ, RZ, R123 ;  /* 0x000000ffff057224 */ /* 0x000fe200078e007b */
[----:B------:R-:W4:Y:S04]  /*1317b0*/  LDL R122, [R1+0x4784] ;  /* 0x00478400017a7983 */ /* 0x000f280000100800 */
[----:B------:R1:W-:Y:S04]  /*1317c0*/  LDGSTS.E [R3+0xe80], [R4.64], P1 ;  /* 0x00e8000004037fae */ /* 0x0003e80008921844 */
[----:B------:R-:W4:Y:S01]  /*1317d0*/  LDL R123, [R1+0x4780] ;  /* 0x00478000017b7983 */ /* 0x000f220000100800 */
[----:B-1----:R-:W-:Y:S01]  /*1317e0*/  MOV R4, R118 ;  /* 0x0000007600047202 */ /* 0x002fe20000000f00 */
[----:B------:R-:W-:-:S02]  /*1317f0*/  IMAD.MOV.U32 R5, RZ, RZ, R119 ;  /* 0x000000ffff057224 */ /* 0x000fc400078e0077 */
[----:B------:R-:W4:Y:S04]  /*131800*/  LDL R118, [R1+0x4504] ;  /* 0x0045040001767983 */ /* 0x000f280000100800 */
[----:B------:R-:W4:Y:S04]  /*131810*/  LDL R119, [R1+0x4500] ;  /* 0x0045000001777983 */ /* 0x000f280000100800 */
[----:B------:R1:W-:Y:S02]  /*131820*/  LDGSTS.E [R3+0x1600], [R4.64], P0 ;  /* 0x0160000004037fae */ /* 0x0003e40008121844 */
[----:B-1----:R-:W-:-:S02]  /*131830*/  MOV R5, R117 ;  /* 0x0000007500057202 */ /* 0x002fc40000000f00 */
[----:B------:R-:W4:Y:S01]  /*131840*/  LDL R117, [R1+0x4678] ;  /* 0x0046780001757983 */ /* 0x000f220000100800 */
[----:B------:R-:W-:-:S03]  /*131850*/  IMAD.MOV.U32 R4, RZ, RZ, R116 ;  /* 0x000000ffff047224 */ /* 0x000fc600078e0074 */
[----:B------:R-:W4:Y:S04]  /*131860*/  LDL R116, [R1+0x467c] ;  /* 0x00467c0001747983 */ /* 0x000f280000100800 */
[----:B------:R1:W-:Y:S02]  /*131870*/  LDGSTS.E [R3+0x1680], [R4.64], P1 ;  /* 0x0168000004037fae */ /* 0x0003e40008921844 */
[----:B-1----:R-:W-:Y:S02]  /*131880*/  IMAD.MOV.U32 R5, RZ, RZ, R115 ;  /* 0x000000ffff057224 */ /* 0x002fe400078e0073 */
[----:B------:R-:W4:Y:S01]  /*131890*/  LDL R115, [R1+0x46f8] ;  /* 0x0046f80001737983 */ /* 0x000f220000100800 */
[----:B------:R-:W-:-:S03]  /*1318a0*/  IMAD.MOV.U32 R4, RZ, RZ, R114 ;  /* 0x000000ffff047224 */ /* 0x000fc600078e0072 */
[----:B------:R-:W4:Y:S04]  /*1318b0*/  LDL R114, [R1+0x46fc] ;  /* 0x0046fc0001727983 */ /* 0x000f280000100800 */
[----:B------:R3:W-:Y:S02]  /*1318c0*/  LDGSTS.E [R3+0x1e00], [R4.64], P0 ;  /* 0x01e0000004037fae */ /* 0x0007e40008121844 */
[----:B---3--:R-:W-:Y:S02]  /*1318d0*/  IMAD.MOV.U32 R5, RZ, RZ, R113 ;  /* 0x000000ffff057224 */ /* 0x008fe400078e0071 */
[----:B------:R-:W3:Y:S01]  /*1318e0*/  LDL R113, [R1+0x4778] ;  /* 0x0047780001717983 */ /* 0x000ee20000100800 */
[----:B--2---:R-:W-:-:S03]  /*1318f0*/  MOV R4, R112 ;  /* 0x0000007000047202 */ /* 0x004fc60000000f00 */
[----:B------:R-:W2:Y:S04]  /*131900*/  LDL R112, [R1+0x477c] ;  /* 0x00477c0001707983 */ /* 0x000ea80000100800 */
[----:B------:R4:W-:Y:S02]  /*131910*/  LDGSTS.E [R3+0x1e80], [R4.64], P1 ;  /* 0x01e8000004037fae */ /* 0x0009e40008921844 */
[----:B----4-:R-:W-:Y:S02]  /*131920*/  IMAD.MOV.U32 R4, RZ, RZ, R120 ;  /* 0x000000ffff047224 */ /* 0x010fe400078e0078 */
[----:B------:R-:W4:Y:S01]  /*131930*/  LDL R120, [R1+0x47fc] ;  /* 0x0047fc0001787983 */ /* 0x000f220000100800 */
[----:B------:R-:W-:-:S03]  /*131940*/  MOV R5, R121 ;  /* 0x0000007900057202 */ /* 0x000fc60000000f00 */
[----:B------:R-:W4:Y:S04]  /*131950*/  LDL R121, [R1+0x47f8] ;  /* 0x0047f80001797983 */ /* 0x000f280000100800 */
[----:B------:R1:W-:Y:S02]  /*131960*/  LDGSTS.E [R3+0x2600], [R4.64], P0 ;  /* 0x0260000004037fae */ /* 0x0003e40008121844 */
[----:B-1----:R-:W-:Y:S02]  /*131970*/  IMAD.MOV.U32 R4, RZ, RZ, R118 ;  /* 0x000000ffff047224 */ /* 0x002fe400078e0076 */
[----:B------:R-:W4:Y:S01]  /*131980*/  LDL R118, [R1+0x4804] ;  /* 0x0048040001767983 */ /* 0x000f220000100800 */
[----:B------:R-:W-:-:S03]  /*131990*/  IMAD.MOV.U32 R5, RZ, RZ, R119 ;  /* 0x000000ffff057224 */ /* 0x000fc600078e0077 */
[----:B------:R-:W4:Y:S04]  /*1319a0*/  LDL R119, [R1+0x4800] ;  /* 0x0048000001777983 */ /* 0x000f280000100800 */
[----:B------:R1:W-:Y:S02]  /*1319b0*/  LDGSTS.E [R3+0x2680], [R4.64], P1 ;  /* 0x0268000004037fae */ /* 0x0003e40008921844 */
[----:B-1----:R-:W-:Y:S01]  /*1319c0*/  MOV R4, R134 ;  /* 0x0000008600047202 */ /* 0x002fe20000000f00 */
[----:B------:R-:W-:Y:S01]  /*1319d0*/  IMAD.MOV.U32 R5, RZ, RZ, R135 ;  /* 0x000000ffff057224 */ /* 0x000fe200078e0087 */
[----:B------:R-:W4:Y:S04]  /*1319e0*/  LDL R134, [R1+0x4964] ;  /* 0x0049640001867983 */ /* 0x000f280000100800 */
[----:B------:R1:W-:Y:S04]  /*1319f0*/  LDGSTS.E [R3+0x2e00], [R4.64], P0 ;  /* 0x02e0000004037fae */ /* 0x0003e80008121844 */
[----:B------:R-:W4:Y:S01]  /*131a00*/  LDL R135, [R1+0x4960] ;  /* 0x0049600001877983 */ /* 0x000f220000100800 */
[----:B-1----:R-:W-:Y:S01]  /*131a10*/  IMAD.MOV.U32 R4, RZ, RZ, R132 ;  /* 0x000000ffff047224 */ /* 0x002fe200078e0084 */
[----:B------:R-:W-:-:S02]  /*131a20*/  MOV R5, R133 ;  /* 0x0000008500057202 */ /* 0x000fc40000000f00 */
[----:B------:R-:W4:Y:S04]  /*131a30*/  LDL R132, [R1+0x496c] ;  /* 0x00496c0001847983 */ /* 0x000f280000100800 */
[----:B------:R1:W-:Y:S04]  /*131a40*/  LDGSTS.E [R3+0x2e80], [R4.64], P1 ;  /* 0x02e8000004037fae */ /* 0x0003e80008921844 */
[----:B------:R-:W4:Y:S01]  /*131a50*/  LDL R133, [R1+0x4968] ;  /* 0x0049680001857983 */ /* 0x000f220000100800 */
        /* <DEDUP_REMOVED lines=10> */
[----:B-1----:R-:W-:Y:S01]  /*131b00*/  IMAD.MOV.U32 R4, RZ, RZ, R116 ;  /* 0x000000ffff047224 */ /* 0x002fe200078e0074 */
        /* <DEDUP_REMOVED lines=14> */
[----:B-1----:R-:W-:Y:S01]  /*131bf0*/  IMAD.MOV.U32 R4, RZ, RZ, R124 ;  /* 0x000000ffff047224 */ /* 0x002fe200078e007c */
[----:B------:R-:W-:Y:S01]  /*131c00*/  MOV R5, R125 ;  /* 0x0000007d00057202 */ /* 0x000fe20000000f00 */
[----:B------:R-:W4:Y:S04]  /*131c10*/  LDL R124, [R1+0x4af4] ;  /* 0x004af400017c7983 */ /* 0x000f280000100800 */
[----:B------:R3:W-:Y:S04]  /*131c20*/  LDGSTS.E [R3+0x4680], [R4.64], P1 ;  /* 0x0468000004037fae */ /* 0x0007e80008921844 */
[----:B------:R-:W4:Y:S01]  /*131c30*/  LDL R125, [R1+0x4af0] ;  /* 0x004af000017d7983 */ /* 0x000f220000100800 */
[----:B---3--:R-:W-:-:S03]  /*131c40*/  IMAD.MOV.U32 R5, RZ, RZ, R113 ;  /* 0x000000ffff057224 */ /* 0x008fc600078e0071 */
[----:B------:R-:W3:Y:S01]  /*131c50*/  LDL R113, [R1+0x48f8] ;  /* 0x0048f80001717983 */ /* 0x000ee20000100800 */
[----:B--2---:R-:W-:-:S03]  /*131c60*/  IMAD.MOV.U32 R4, RZ, RZ, R112 ;  /* 0x000000ffff047224 */ /* 0x004fc600078e0070 */
[----:B------:R-:W2:Y:S04]  /*131c70*/  LDL R112, [R1+0x48fc] ;  /* 0x0048fc0001707983 */ /* 0x000ea80000100800 */
[----:B------:R1:W-:Y:S02]  /*131c80*/  LDGSTS.E [R3+0x4e00], [R4.64], P0 ;  /* 0x04e0000004037fae */ /* 0x0003e40008121844 */
[----:B-1----:R-:W-:Y:S01]  /*131c90*/  MOV R4, R122 ;  /* 0x0000007a00047202 */ /* 0x002fe20000000f00 */
[----:B------:R-:W-:Y:S01]  /*131ca0*/  IMAD.MOV.U32 R5, RZ, RZ, R123 ;  /* 0x000000ffff057224 */ /* 0x000fe200078e007b */
[----:B------:R-:W2:Y:S04]  /*131cb0*/  LDL R122, [R1+0x4b74] ;  /* 0x004b7400017a7983 */ /* 0x000ea80000100800 */
[----:B------:R4:W-:Y:S04]  /*131cc0*/  LDGSTS.E [R3+0x4e80], [R4.64], P1 ;  /* 0x04e8000004037fae */ /* 0x0009e80008921844 */
[----:B------:R-:W2:Y:S01]  /*131cd0*/  LDL R123, [R1+0x4b70] ;  /* 0x004b7000017b7983 */ /* 0x000ea20000100800 */
[----:B----4-:R-:W-:-:S03]  /*131ce0*/  IMAD.MOV.U32 R4, RZ, RZ, R120 ;  /* 0x000000ffff047224 */ /* 0x010fc600078e0078 */
        /* <DEDUP_REMOVED lines=9> */
[----:B-1----:R-:W-:Y:S02]  /*131d80*/  MOV R4, R116 ;  /* 0x0000007400047202 */ /* 0x002fe40000000f00 */
[----:B------:R-:W4:Y:S01]  /*131d90*/  LDL R116, [R1+0x4aec] ;  /* 0x004aec0001747983 */ /* 0x000f220000100800 */
[----:B------:R-:W-:-:S03]  /*131da0*/  IMAD.MOV.U32 R5, RZ, RZ, R117 ;  /* 0x000000ffff057224 */ /* 0x000fc600078e0075 */
[----:B------:R-:W4:Y:S04]  /*131db0*/  LDL R117, [R1+0x4ae8] ;  /* 0x004ae80001757983 */ /* 0x000f280000100800 */
[----:B------:R1:W-:Y:S02]  /*131dc0*/  LDGSTS.E [R3+0x5e00], [R4.64], P0 ;  /* 0x05e0000004037fae */ /* 0x0003e40008121844 */
[----:B-1----:R-:W-:Y:S02]  /*131dd0*/  IMAD.MOV.U32 R4, RZ, RZ, R114 ;  /* 0x000000ffff047224 */ /* 0x002fe400078e0072 */
[----:B------:R-:W4:Y:S01]  /*131de0*/  LDL R114, [R1+0x4b6c] ;  /* 0x004b6c0001727983 */ /* 0x000f220000100800 */
[----:B------:R-:W-:-:S03]  /*131df0*/  MOV R5, R115 ;  /* 0x0000007300057202 */ /* 0x000fc60000000f00 */
[----:B------:R-:W4:Y:S04]  /*131e00*/  LDL R115, [R1+0x4b68] ;  /* 0x004b680001737983 */ /* 0x000f280000100800 */
[----:B------:R3:W-:Y:S02]  /*131e10*/  LDGSTS.E [R3+0x5e80], [R4.64], P1 ;  /* 0x05e8000004037fae */ /* 0x0007e40008921844 */
[----:B---3--:R-:W-:Y:S02]  /*131e20*/  IMAD.MOV.U32 R5, RZ, RZ, R113 ;  /* 0x000000ffff057224 */ /* 0x008fe400078e0071 */
[----:B------:R-:W3:Y:S01]  /*131e30*/  LDL R113, [R1+0x4be8] ;  /* 0x004be80001717983 */ /* 0x000ee20000100800 */
[----:B--2---:R-:W-:-:S03]  /*131e40*/  IMAD.MOV.U32 R4, RZ, RZ, R112 ;  /* 0x000000ffff047224 */ /* 0x004fc600078e0070 */
[----:B------:R-:W2:Y:S04]  /*131e50*/  LDL R112, [R1+0x4bec] ;  /* 0x004bec0001707983 */ /* 0x000ea80000100800 */
[----:B------:R4:W-:Y:S02]  /*131e60*/  LDGSTS.E [R3+0x6600], [R4.64], P0 ;  /* 0x0660000004037fae */ /* 0x0009e40008121844 */
[----:B----4-:R-:W-:Y:S02]  /*131e70*/  MOV R4, R120 ;  /* 0x0000007800047202 */ /* 0x010fe40000000f00 */
[----:B------:R-:W4:Y:S01]  /*131e80*/  LDL R120, [R1+0x4bf4] ;  /* 0x004bf40001787983 */ /* 0x000f220000100800 */
[----:B------:R-:W-:-:S03]  /*131e90*/  IMAD.MOV.U32 R5, RZ, RZ, R121 ;  /* 0x000000ffff057224 */ /* 0x000fc600078e0079 */
[----:B------:R-:W4:Y:S04]  /*131ea0*/  LDL R121, [R1+0x4bf0] ;  /* 0x004bf00001797983 */ /* 0x000f280000100800 */
[----:B------:R1:W-:Y:S02]  /*131eb0*/  LDGSTS.E [R3+0x6680], [R4.64], P1 ;  /* 0x0668000004037fae */ /* 0x0003e40008921844 */
[----:B-1----:R-:W-:Y:S01]  /*131ec0*/  IMAD.MOV.U32 R4, RZ, RZ, R134 ;  /* 0x000000ffff047224 */ /* 0x002fe200078e0086 */
[----:B------:R-:W-:Y:S01]  /*131ed0*/  MOV R5, R135 ;  /* 0x0000008700057202 */ /* 0x000fe20000000f00 */
[----:B------:R-:W4:Y:S04]  /*131ee0*/  LDL R134, [R1+0x4d6c] ;  /* 0x004d6c0001867983 */ /* 0x000f280000100800 */
[----:B------:R1:W-:Y:S04]  /*131ef0*/  LDGSTS.E [R3+0x6e00], [R4.64], P0 ;  /* 0x06e0000004037fae */ /* 0x0003e80008121844 */
[----:B------:R-:W4:Y:S01]  /*131f00*/  LDL R135, [R1+0x4d68] ;  /* 0x004d680001877983 */ /* 0x000f220000100800 */
        /* <DEDUP_REMOVED lines=25> */
[----:B-1----:R-:W-:-:S03]  /*1320a0*/  IMAD.MOV.U32 R4, RZ, RZ, R116 ;  /* 0x000000ffff047224 */ /* 0x002fc600078e0074 */
[----:B------:R-:W4:Y:S01]  /*1320b0*/  LDL R116, [R1+0x4c74] ;  /* 0x004c740001747983 */ /* 0x000f220000100800 */
[----:B------:R-:W-:-:S03]  /*1320c0*/  MOV R5, R117 ;  /* 0x0000007500057202 */ /* 0x000fc60000000f00 */
[----:B------:R-:W4:Y:S04]  /*1320d0*/  LDL R117, [R1+0x4c70] ;  /* 0x004c700001757983 */ /* 0x000f280000100800 */
[----:B------:R1:W-:Y:S02]  /*1320e0*/  LDGSTS.E [R3+0x8600], [R4.64], P0 ;  /* 0x0860000004037fae */ /* 0x0003e40008121844 */
[----:B-1----:R-:W-:Y:S02]  /*1320f0*/  IMAD.MOV.U32 R4, RZ, RZ, R124 ;  /* 0x000000ffff047224 */ /* 0x002fe400078e007c */
[----:B------:R-:W-:Y:S01]  /*132100*/  IMAD.MOV.U32 R5, RZ, RZ, R125 ;  /* 0x000000ffff057224 */ /* 0x000fe200078e007d */
[----:B------:R-:W4:Y:S04]  /*132110*/  LDL R124, [R1+0x4e7c] ;  /* 0x004e7c00017c7983 */ /* 0x000f280000100800 */
[----:B------:R1:W-:Y:S04]  /*132120*/  LDGSTS.E [R3+0x8680], [R4.64], P1 ;  /* 0x0868000004037fae */ /* 0x0003e80008921844 */
[----:B------:R-:W4:Y:S01]  /*132130*/  LDL R125, [R1+0x4e78] ;  /* 0x004e7800017d7983 */ /* 0x000f220000100800 */
[----:B-1----:R-:W-:-:S03]  /*132140*/  MOV R4, R114 ;  /* 0x0000007200047202 */ /* 0x002fc60000000f00 */
        /* <DEDUP_REMOVED lines=34> */
[----:B---3--:R-:W-:Y:S02]  /*132370*/  MOV R5, R113 ;  /* 0x0000007100057202 */ /* 0x008fe40000000f00 */
[----:B------:R-:W3:Y:S01]  /*132380*/  LDL R113, [R1+0x5018] ;  /* 0x0050180001717983 */ /* 0x000ee20000100800 */
[----:B--2---:R-:W-:-:S03]  /*132390*/  IMAD.MOV.U32 R4, RZ, RZ, R112 ;  /* 0x000000ffff047224 */ /* 0x004fc600078e0070 */
[----:B------:R-:W2:Y:S04]  /*1323a0*/  LDL R112, [R1+0x501c] ;  /* 0x00501c0001707983 */ /* 0x000ea80000100800 */
        /* <DEDUP_REMOVED lines=71> */
[----:B----4-:R-:W-:Y:S01]  /*132820*/  MOV R4, R120 ;  /* 0x0000007800047202 */ /* 0x010fe20000000f00 */
[----:B------:R-:W-:Y:S02]  /*132830*/  IMAD.MOV.U32 R5, RZ, RZ, R121 ;  /* 0x000000ffff057224 */ /* 0x000fe400078e0079 */
[----:B------:R-:W4:Y:S04]  /*132840*/  LDL.LU.64 R120, [R1+0x34b8] ;  /* 0x0034b80001787983 */ /* 0x000f280000300a00 */
[----:B------:R1:W-:Y:S02]  /*132850*/  LDGSTS.E [R3+0xc680], [R4.64], P1 ;  /* 0x0c68000004037fae */ /* 0x0003e40008921844 */
[----:B-1----:R-:W-:Y:S01]  /*132860*/  IMAD.MOV.U32 R4, RZ, RZ, R118 ;  /* 0x000000ffff047224 */ /* 0x002fe200078e0076 */
[----:B------:R-:W-:-:S02]  /*132870*/  MOV R5, R119 ;  /* 0x0000007700057202 */ /* 0x000fc40000000f00 */
[----:B------:R-:W4:Y:S04]  /*132880*/  LDL.LU R119, [R1+0x488] ;  /* 0x0004880001777983 */ /* 0x000f280000300800 */
[----:B------:R1:W-:Y:S04]  /*132890*/  LDGSTS.E [R3+0xce00], [R4.64], P0 ;  /* 0x0ce0000004037fae */ /* 0x0003e80008121844 */
[----:B------:R-:W4:Y:S01]  /*1328a0*/  LDL.LU R118, [R1+0x48c] ;  /* 0x00048c0001767983 */ /* 0x000f220000300800 */
[----:B-1----:R-:W-:Y:S02]  /*1328b0*/  IMAD.MOV.U32 R5, RZ, RZ, R117 ;  /* 0x000000ffff057224 */ /* 0x002fe400078e0075 */
[----:B------:R-:W-:Y:S01]  /*1328c0*/  IMAD.MOV.U32 R4, RZ, RZ, R116 ;  /* 0x000000ffff047224 */ /* 0x000fe200078e0074 */
[----:B------:R-:W4:Y:S04]  /*1328d0*/  LDL.LU R117, [R1+0x4d0] ;  /* 0x0004d00001757983 */ /* 0x000f280000300800 */
[----:B------:R-:W4:Y:S04]  /*1328e0*/  LDL.LU R116, [R1+0x4d4] ;  /* 0x0004d40001747983 */ /* 0x000f280000300800 */
[----:B------:R1:W-:Y:S02]  /*1328f0*/  LDGSTS.E [R3+0xce80], [R4.64], P1 ;  /* 0x0ce8000004037fae */ /* 0x0003e40008921844 */
[----:B-1----:R-:W-:Y:S01]  /*132900*/  MOV R4, R114 ;  /* 0x0000007200047202 */ /* 0x002fe20000000f00 */
[----:B------:R-:W-:-:S02]  /*132910*/  IMAD.MOV.U32 R5, RZ, RZ, R115 ;  /* 0x000000ffff057224 */ /* 0x000fc400078e0073 */
[----:B------:R-:W4:Y:S04]  /*132920*/  LDL.LU R115, [R1+0x4d8] ;  /* 0x0004d80001737983 */ /* 0x000f280000300800 */
[----:B------:R2:W-:Y:S04]  /*132930*/  LDGSTS.E [R3+0xd600], [R4.64], P0 ;  /* 0x0d60000004037fae */ /* 0x0005e80008121844 */
[----:B------:R-:W4:Y:S01]  /*132940*/  LDL.LU R114, [R1+0x4dc] ;  /* 0x0004dc0001727983 */ /* 0x000f220000300800 */
[----:B--2---:R-:W-:Y:S01]  /*132950*/  IMAD.MOV.U32 R4, RZ, RZ, R112 ;  /* 0x000000ffff047224 */ /* 0x004fe200078e0070 */
[----:B---3--:R-:W-:-:S02]  /*132960*/  MOV R5, R113 ;  /* 0x0000007100057202 */ /* 0x008fc40000000f00 */
[----:B------:R-:W2:Y:S04]  /*132970*/  LDL.LU R113, [R1+0x500] ;  /* 0x0005000001717983 */ /* 0x000ea80000300800 */
[----:B------:R1:W-:Y:S04]  /*132980*/  LDGSTS.E [R3+0xd680], [R4.64], P1 ;  /* 0x0d68000004037fae */ /* 0x0003e80008921844 */
[----:B------:R-:W3:Y:S01]  /*132990*/  LDL.LU R112, [R1+0x504] ;  /* 0x0005040001707983 */ /* 0x000ee20000300800 */
[----:B-1----:R-:W-:Y:S02]  /*1329a0*/  IMAD.MOV.U32 R4, RZ, RZ, R110 ;  /* 0x000000ffff047224 */ /* 0x002fe400078e006e */
[----:B------:R-:W-:-:S02]  /*1329b0*/  IMAD.MOV.U32 R5, RZ, RZ, R111 ;  /* 0x000000ffff057224 */ /* 0x000fc400078e006f */
[----:B------:R-:W2:Y:S04]  /*1329c0*/  LDL.LU R111, [R1+0x508] ;  /* 0x00050800016f7983 */ /* 0x000ea80000300800 */
[----:B------:R1:W-:Y:S04]  /*1329d0*/  LDGSTS.E [R3+0xde00], [R4.64], P0 ;  /* 0x0de0000004037fae */ /* 0x0003e80008121844 */
[----:B------:R-:W2:Y:S01]  /*1329e0*/  LDL.LU R110, [R1+0x50c] ;  /* 0x00050c00016e7983 */ /* 0x000ea20000300800 */
[----:B-1----:R-:W-:Y:S01]  /*1329f0*/  IMAD.MOV.U32 R5, RZ, RZ, R109 ;  /* 0x000000ffff057224 */ /* 0x002fe200078e006d */
[----:B------:R-:W-:-:S02]  /*132a00*/  MOV R4, R108 ;  /* 0x0000006c00047202 */ /* 0x000fc40000000f00 */
[----:B------:R-:W2:Y:S04]  /*132a10*/  LDL.LU R109, [R1+0x570] ;  /* 0x00057000016d7983 */ /* 0x000ea80000300800 */
[----:B------:R-:W2:Y:S04]  /*132a20*/  LDL.LU R108, [R1+0x574] ;  /* 0x00057400016c7983 */ /* 0x000ea80000300800 */
[----:B------:R1:W-:Y:S02]  /*132a30*/  LDGSTS.E [R3+0xde80], [R4.64], P1 ;  /* 0x0de8000004037fae */ /* 0x0003e40008921844 */
[----:B-1----:R-:W-:-:S05]  /*132a40*/  IADD3 R5, P2, R6, R252, RZ ;  /* 0x000000fc06057210 */ /* 0x002fca0007f5e0ff */
        /* <DEDUP_REMOVED lines=87> */
[----:B------:R-:W-:Y:S01]  /*132fc0*/  IADD3 R93, P2, R94, R252, RZ ;  /* 0x000000fc5e5d7210 */ /* 0x000fe20007f5e0ff */
[----:B----4-:R-:W-:-:S04]  /*132fd0*/  IMAD.MOV.U32 R150, RZ, RZ, R118 ;  /* 0x000000ffff967224 */ /* 0x010fc800078e0076 */
[--C-:B------:R-:W-:Y:S01]  /*132fe0*/  IMAD.X R92, R95, 0x1, R2.reuse, P2 ;  /* 0x000000015f5c7824 */ /* 0x100fe200010e0602 */
[----:B------:R-:W-:Y:S01]  /*132ff0*/  IADD3 R95, P2, R96, R252, RZ ;  /* 0x000000fc605f7210 */ /* 0x000fe20007f5e0ff */
[----:B------:R-:W-:Y:S01]  /*133000*/  IMAD.MOV.U32 R151, RZ, RZ, R119 ;  /* 0x000000ffff977224 */ /* 0x000fe200078e0077 */
[----:B------:R-:W-:Y:S01]  /*133010*/  MOV R148, R116 ;  /* 0x0000007400947202 */ /* 0x000fe20000000f00 */
[----:B------:R-:W-:Y:S02]  /*133020*/  IMAD.MOV.U32 R149, RZ, RZ, R117 ;  /* 0x000000ffff957224 */ /* 0x000fe400078e0075 */
[----:B------:R-:W-:Y:S01]  /*133030*/  IMAD.X R94, R97, 0x1, R2, P2 ;  /* 0x00000001615e7824 */ /* 0x000fe200010e0602 */
[----:B------:R-:W-:Y:S01]  /*133040*/  IADD3 R97, P2, R98, R252, RZ ;  /* 0x000000fc62617210 */ /* 0x000fe20007f5e0ff */
[----:B------:R-:W-:Y:S03]  /*133050*/  STL.64 [R1+0x3150], R150 ;  /* 0x0031509601007387 */ /* 0x000fe60000100a00 */
[----:B------:R-:W-:Y:S01]  /*133060*/  IADD3.X R96, R99, R2, RZ, P2, !PT ;  /* 0x0000000263607210 */ /* 0x000fe200017fe4ff */
[----:B------:R-:W-:Y:S01]  /*133070*/  STL.64 [R1+0x3148], R148 ;  /* 0x0031489401007387 */ /* 0x000fe20000100a00 */
[----:B------:R-:W-:-:S03]  /*133080*/  IADD3 R99, P2, R100, R252, RZ ;  /* 0x000000fc64637210 */ /* 0x000fc60007f5e0ff */
[----:B------:R-:W4:Y:S04]  /*133090*/  LDL.LU R139, [R1+0x578] ;  /* 0x00057800018b7983 */ /* 0x000f280000300800 */
[----:B------:R-:W4:Y:S04]  /*1330a0*/  LDL.LU R138, [R1+0x57c] ;  /* 0x00057c00018a7983 */ /* 0x000f280000300800 */
[----:B------:R-:W4:Y:S01]  /*1330b0*/  LDL.LU R137, [R1+0x590] ;  /* 0x0005900001897983 */ /* 0x000f220000300800 */
[----:B------:R-:W-:-:S03]  /*1330c0*/  IMAD.X R98, R101, 0x1, R2, P2 ;  /* 0x0000000165627824 */ /* 0x000fc600010e0602 */
[----:B------:R-:W4:Y:S01]  /*1330d0*/  LDL.LU R136, [R1+0x594] ;  /* 0x0005940001887983 */ /* 0x000f220000300800 */
[----:B------:R-:W-:-:S03]  /*1330e0*/  IADD3 R101, P2, R102, R252, RZ ;  /* 0x000000fc66657210 */ /* 0x000fc60007f5e0ff */
[----:B------:R-:W4:Y:S04]  /*1330f0*/  LDL.LU R135, [R1+0x598] ;  /* 0x0005980001877983 */ /* 0x000f280000300800 */
[----:B------:R-:W4:Y:S04]  /*133100*/  LDL.LU R134, [R1+0x59c] ;  /* 0x00059c0001867983 */ /* 0x000f280000300800 */
        /* <DEDUP_REMOVED lines=9> */
[----:B------:R-:W4:Y:S01]  /*1331a0*/  LDL.LU R126, [R1+0x5bc] ;  /* 0x0005bc00017e7983 */ /* 0x000f220000300800 */
[----:B------:R-:W-:-:S03]  /*1331b0*/  IADD3.X R102, R121, R2, RZ, P2, !PT ;  /* 0x0000000279667210 */ /* 0x000fc600017fe4ff */
        /* <DEDUP_REMOVED lines=9> */
[----:B------:R-:W4:Y:S01]  /*133250*/  LDL.LU R118, [R1+0x5ec] ;  /* 0x0005ec0001767983 */ /* 0x000f220000300800 */
[----:B--2---:R-:W-:-:S03]  /*133260*/  IMAD.MOV.U32 R145, RZ, RZ, R113 ;  /* 0x000000ffff917224 */ /* 0x004fc600078e0071 */
[----:B------:R-:W2:Y:S01]  /*133270*/  LDL.LU R117, [R1+0x5f0] ;  /* 0x0005f00001757983 */ /* 0x000ea20000300800 */
[----:B---3--:R-:W-:-:S03]  /*133280*/  IMAD.MOV.U32 R144, RZ, RZ, R112 ;  /* 0x000000ffff907224 */ /* 0x008fc600078e0070 */
[----:B------:R-:W2:Y:S01]  /*133290*/  LDL.LU R116, [R1+0x5f4] ;  /* 0x0005f40001747983 */ /* 0x000ea20000300800 */
[----:B------:R-:W-:-:S03]  /*1332a0*/  IMAD.MOV.U32 R143, RZ, RZ, R111 ;  /* 0x000000ffff8f7224 */ /* 0x000fc600078e006f */
[----:B------:R-:W3:Y:S01]  /*1332b0*/  LDL.LU R115, [R1+0x5f8] ;  /* 0x0005f80001737983 */ /* 0x000ee20000300800 */
[----:B------:R-:W-:-:S03]  /*1332c0*/  MOV R142, R110 ;  /* 0x0000006e008e7202 */ /* 0x000fc60000000f00 */
        /* <DEDUP_REMOVED lines=9> */
[----:B------:R-:W-:Y:S04]  /*133360*/  STL.64 [R1+0x3170], R146 ;  /* 0x0031709201007387 */ /* 0x000fe80000100a00 */
[----:B------:R-:W-:Y:S04]  /*133370*/  STL.64 [R1+0x3168], R144 ;  /* 0x0031689001007387 */ /* 0x000fe80000100a00 */
[----:B------:R-:W-:Y:S04]  /*133380*/  STL.64 [R1+0x3180], R142 ;  /* 0x0031808e01007387 */ /* 0x000fe80000100a00 */
        /* <DEDUP_REMOVED lines=75> */
[----:B----4-:R-:W-:Y:S01]  /*133840*/  STL.64 [R1+0x3190], R138 ;  /* 0x0031908a01007387 */ /* 0x010fe20000100a00 */
[----:B------:R-:W-:Y:S02]  /*133850*/  LOP3.LUT R57, R57, R56, RZ, 0x3c, !PT ;  /* 0x0000003839397212 */ /* 0x000fe400078e3cff */
[----:B------:R-:W-:Y:S01]  /*133860*/  LOP3.LUT R59, R59, R58, RZ, 0x3c, !PT ;  /* 0x0000003a3b3b7212 */ /* 0x000fe200078e3cff */
[----:B------:R1:W-:Y:S04]  /*133870*/  LDGSTS.E [R3+0xfe00], [R138.64], P0 ;  /* 0x0fe000008a037fae */ /* 0x0003e80008121844 */
[----:B------:R-:W-:Y:S01]  /*133880*/  STL.64 [R1+0x3188], R136 ;  /* 0x0031888801007387 */ /* 0x000fe20000100a00 */
[----:B------:R-:W-:-:S02]  /*133890*/  LOP3.LUT R43, R43, R42, RZ, 0x3c, !PT ;  /* 0x0000002a2b2b7212 */ /* 0x000fc400078e3cff */
[----:B------:R-:W-:Y:S01]  /*1338a0*/  LOP3.LUT R50, R51, R50, RZ, 0x3c, !PT ;  /* 0x0000003233327212 */ /* 0x000fe200078e3cff */
[----:B------:R1:W-:Y:S04]  /*1338b0*/  LDGSTS.E [R3+0xfe80], [R136.64], P1 ;  /* 0x0fe8000088037fae */ /* 0x0003e80008921844 */
[----:B------:R-:W-:Y:S01]  /*1338c0*/  STL.64 [R1+0x31a0], R134 ;  /* 0x0031a08601007387 */ /* 0x000fe20000100a00 */
        /* <DEDUP_REMOVED lines=27> */
[----:B------:R1:W-:Y:S01]  /*133a80*/  STL.64 [R1+0x31c8], R120 ;  /* 0x0031c87801007387 */ /* 0x0003e20000100a00 */
[----:B------:R-:W-:-:S02]  /*133a90*/  LOP3.LUT R69, R69, R68, RZ, 0x3c, !PT ;  /* 0x0000004445457212 */ /* 0x000fc400078e3cff */
[----:B------:R-:W-:Y:S01]  /*133aa0*/  LOP3.LUT R55, R55, R54, RZ, 0x3c, !PT ;  /* 0x0000003637377212 */ /* 0x000fe200078e3cff */
[----:B------:R1:W-:Y:S04]  /*133ab0*/  LDGSTS.E [R3+0x11e80], [R120.64], P1 ;  /* 0x11e8000078037fae */ /* 0x0003e80008921844 */
[----:B------:R-:W-:Y:S01]  /*133ac0*/  STL.64 [R1+0x31e0], R118 ;  /* 0x0031e07601007387 */ /* 0x000fe20000100a00 */
[----:B------:R-:W-:Y:S02]  /*133ad0*/  LOP3.LUT R62, R63, R62, RZ, 0x3c, !PT ;  /* 0x0000003e3f3e7212 */ /* 0x000fe400078e3cff */
[----:B------:R-:W-:Y:S01]  /*133ae0*/  LOP3.LUT R71, R71, R70, RZ, 0x3c, !PT ;  /* 0x0000004647477212 */ /* 0x000fe200078e3cff */
[----:B------:R1:W-:Y:S04]  /*133af0*/  LDGSTS.E [R3+0x12600], [R118.64], P0 ;  /* 0x1260000076037fae */ /* 0x0003e80008121844 */
[----:B--2---:R-:W-:Y:S01]  /*133b00*/  STL.64 [R1+0x31d8], R116 ;  /* 0x0031d87401007387 */ /* 0x004fe20000100a00 */
[----:B------:R-:W-:-:S02]  /*133b10*/  LOP3.LUT R57, R57, R56, RZ, 0x3c, !PT ;  /* 0x0000003839397212 */ /* 0x000fc400078e3cff */
[----:B------:R-:W-:Y:S01]  /*133b20*/  LOP3.LUT R64, R65, R64, RZ, 0x3c, !PT ;  /* 0x0000004041407212 */ /* 0x000fe200078e3cff */
[----:B------:R2:W-:Y:S04]  /*133b30*/  LDGSTS.E [R3+0x12680], [R116.64], P1 ;  /* 0x1268000074037fae */ /* 0x0005e80008921844 */
[----:B---3--:R-:W-:Y:S01]  /*133b40*/  STL.64 [R1+0x31f0], R114 ;  /* 0x0031f07201007387 */ /* 0x008fe20000100a00 */
        /* <DEDUP_REMOVED lines=113> */
[----:B------:R2:W-:Y:S04]  /*134260*/  STL.64 [R1+0x34b8], R102 ;  /* 0x0034b86601007387 */ /* 0x0005e80000100a00 */
[----:B------:R2:W-:Y:S04]  /*134270*/  LDGSTS.E [R3+0x13680], [R108.64], P1 ;  /* 0x136800006c037fae */ /* 0x0005e80008921844 */
[----:B-1----:R-:W4:Y:S04]  /*134280*/  LDL R121, [R1+0x4310] ;  /* 0x0043100001797983 */ /* 0x002f280000100800 */
[----:B------:R-:W4:Y:S04]  /*134290*/  LDL R120, [R1+0x4314] ;  /* 0x0043140001787983 */ /* 0x000f280000100800 */
[----:B--2---:R-:W2:Y:S04]  /*1342a0*/  LDL R109, [R1+0x4308] ;  /* 0x00430800016d7983 */ /* 0x004ea80000100800 */
[----:B------:R-:W2:Y:S04]  /*1342b0*/  LDL R108, [R1+0x430c] ;  /* 0x00430c00016c7983 */ /* 0x000ea80000100800 */
[----:B------:R-:W2:Y:S04]  /*1342c0*/  LDL R117, [R1+0x4388] ;  /* 0x0043880001757983 */ /* 0x000ea80000100800 */
[----:B------:R-:W2:Y:S04]  /*1342d0*/  LDL R116, [R1+0x438c] ;  /* 0x00438c0001747983 */ /* 0x000ea80000100800 */
[----:B------:R-:W2:Y:S04]  /*1342e0*/  LDL R119, [R1+0x4390] ;  /* 0x0043900001777983 */ /* 0x000ea80000100800 */
[----:B------:R-:W2:Y:S04]  /*1342f0*/  LDL R118, [R1+0x4394] ;  /* 0x0043940001767983 */ /* 0x000ea80000100800 */
[----:B---3--:R-:W3:Y:S04]  /*134300*/  LDL R115, [R1+0x4408] ;  /* 0x0044080001737983 */ /* 0x008ee80000100800 */
[----:B------:R-:W3:Y:S04]  /*134310*/  LDL R114, [R1+0x440c] ;  /* 0x00440c0001727983 */ /* 0x000ee80000100800 */
[----:B------:R-:W1:Y:S04]  /*134320*/  S2R R110, SR_TID.X ;  /* 0x00000000006e7919 */ /* 0x000e680000002100 */
[----:B------:R-:W3:Y:S04]  /*134330*/  LDL R113, [R1+0x4410] ;  /* 0x0044100001717983 */ /* 0x000ee80000100800 */
[----:B------:R-:W3:Y:S04]  /*134340*/  LDL R112, [R1+0x4414] ;  /* 0x0044140001707983 */ /* 0x000ee80000100800 */
[----:B------:R1:W-:Y:S04]  /*134350*/  LDGSTS.E [R3+0x13e00], [R4.64], P0 ;  /* 0x13e0000004037fae */ /* 0x0003e80008121844 */
[----:B------:R-:W3:Y:S04]  /*134360*/  LDL R111, [R1+0x4488] ;  /* 0x00448800016f7983 */ /* 0x000ee80000100800 */
[----:B------:R2:W-:Y:S01]  /*134370*/  LDGSTS.E [R3+0x13e80], [R6.64], P1 ;  /* 0x13e8000006037fae */ /* 0x0005e20008921844 */
[----:B-1----:R-:W-:-:S03]  /*134380*/  LOP3.LUT R110, R110, 0x1f, RZ, 0xc0, !PT ;  /* 0x0000001f6e6e7812 */ /* 0x002fc600078ec0ff */
[----:B------:R1:W-:Y:S02]  /*134390*/  LDGSTS.E [R3+0x14600], [R8.64], P0 ;  /* 0x1460000008037fae */ /* 0x0003e40008121844 */
[----:B------:R-:W-:Y:S02]  /*1343a0*/  IMAD.SHL.U32 R110, R110, 0x4, RZ ;  /* 0x000000046e6e7824 */ /* 0x000fe400078e00ff */
[----:B------:R1:W-:Y:S03]  /*1343b0*/  LDGSTS.E [R3+0x14680], [R10.64], P1 ;  /* 0x146800000a037fae */ /* 0x0003e60008921844 */
[----:B------:R-:W-:Y:S01]  /*1343c0*/  LOP3.LUT R4, R110, 0x70, RZ, 0x3c, !PT ;  /* 0x000000706e047812 */ /* 0x000fe200078e3cff */
[----:B------:R1:W-:Y:S04]  /*1343d0*/  LDGSTS.E [R3+0x14e00], [R12.64], P0 ;  /* 0x14e000000c037fae */ /* 0x0003e80008121844 */
[----:B------:R-:W3:Y:S01]  /*1343e0*/  LDL R110, [R1+0x448c] ;  /* 0x00448c00016e7983 */ /* 0x000ee20000100800 */
[----:B------:R-:W-:-:S03]  /*1343f0*/  IMAD R4, R0, 0x20000, R4 ;  /* 0x0002000000047824 */ /* 0x000fc600078e0204 */
[----:B------:R1:W5:Y:S04]  /*134400*/  LDL.LU R0, [R1+0x6b0c] ;  /* 0x006b0c0001007983 */ /* 0x0003680000300800 */
        /* <DEDUP_REMOVED lines=45> */
[----:B----4-:R-:W4:Y:S04]  /*1346e0*/  LDL R131, [R1+0x4588] ;  /* 0x0045880001837983 */ /* 0x010f280000100800 */
        /* <DEDUP_REMOVED lines=9> */
[----:B--2---:R-:W-:-:S03]  /*134780*/  IMAD.MOV.U32 R7, RZ, RZ, R109 ;  /* 0x000000ffff077224 */ /* 0x004fc600078e006d */
[----:B------:R-:W2:Y:S01]  /*134790*/  LDL R109, [R1+0x4490] ;  /* 0x00449000016d7983 */ /* 0x000ea20000100800 */
[----:B------:R-:W-:-:S03]  /*1347a0*/  MOV R6, R108 ;  /* 0x0000006c00067202 */ /* 0x000fc60000000f00 */
        /* <DEDUP_REMOVED lines=10> */
[----:B------:R-:W4:Y:S04]  /*134850*/  LDL R117, [R1+0x4508] ;  /* 0x0045080001757983 */ /* 0x000f280000100800 */
[----:B------:R1:W-:Y:S02]  /*134860*/  LDGSTS.E [R4+0xf00], [R6.64], P0 ;  /* 0x00f0000006047fae */ /* 0x0003e40008121844 */
[----:B-1----:R-:W-:Y:S01]  /*134870*/  MOV R6, R118 ;  /* 0x0000007600067202 */ /* 0x002fe20000000f00 */
[----:B------:R-:W-:Y:S01]  /*134880*/  IMAD.MOV.U32 R7, RZ, RZ, R119 ;  /* 0x000000ffff077224 */ /* 0x000fe200078e0077 */
[----:B------:R-:W4:Y:S04]  /*134890*/  LDL R118, [R1+0x4794] ;  /* 0x0047940001767983 */ /* 0x000f280000100800 */
[----:B------:R3:W-:Y:S04]  /*1348a0*/  LDGSTS.E [R4+0xf80], [R6.64], P1 ;  /* 0x00f8000006047fae */ /* 0x0007e80008921844 */
[----:B------:R-:W4:Y:S01]  /*1348b0*/  LDL R119, [R1+0x4790] ;  /* 0x0047900001777983 */ /* 0x000f220000100800 */
[----:B---3--:R-:W-:Y:S01]  /*1348c0*/  IMAD.MOV.U32 R6, RZ, RZ, R114 ;  /* 0x000000ffff067224 */ /* 0x008fe200078e0072 */
[----:B------:R-:W-:-:S02]  /*1348d0*/  MOV R7, R115 ;  /* 0x0000007300077202 */ /* 0x000fc40000000f00 */
        /* <DEDUP_REMOVED lines=8> */
[----:B-1----:R-:W-:Y:S01]  /*134960*/  MOV R6, R110 ;  /* 0x0000006e00067202 */ /* 0x002fe20000000f00 */
[----:B------:R-:W-:Y:S01]  /*134970*/  IMAD.MOV.U32 R7, RZ, RZ, R111 ;  /* 0x000000ffff077224 */ /* 0x000fe200078e006f */
[----:B------:R-:W3:Y:S04]  /*134980*/  LDL R110, [R1+0x470c] ;  /* 0x00470c00016e7983 */ /* 0x000ee80000100800 */
[----:B------:R-:W3:Y:S04]  /*134990*/  LDL R111, [R1+0x4708] ;  /* 0x00470800016f7983 */ /* 0x000ee80000100800 */
[----:B------:R2:W-:Y:S02]  /*1349a0*/  LDGSTS.E [R4+0x1f00], [R6.64], P0 ;  /* 0x01f0000006047fae */ /* 0x0005e40008121844 */
[----:B--2---:R-:W-:-:S02]  /*1349b0*/  MOV R7, R109 ;  /* 0x0000006d00077202 */ /* 0x004fc40000000f00 */
[----:B------:R-:W2:Y:S01]  /*1349c0*/  LDL R109, [R1+0x4788] ;  /* 0x00478800016d7983 */ /* 0x000ea20000100800 */
[----:B----4-:R-:W-:-:S03]  /*1349d0*/  IMAD.MOV.U32 R6, RZ, RZ, R108 ;  /* 0x000000ffff067224 */ /* 0x010fc600078e006c */
[----:B------:R-:W4:Y:S04]  /*1349e0*/  LDL R108, [R1+0x478c] ;  /* 0x00478c00016c7983 */ /* 0x000f280000100800 */
[----:B------:R1:W-:Y:S02]  /*1349f0*/  LDGSTS.E [R4+0x1f80], [R6.64], P1 ;  /* 0x01f8000006047fae */ /* 0x0003e40008921844 */
[----:B-1----:R-:W-:Y:S02]  /*134a00*/  IMAD.MOV.U32 R6, RZ, RZ, R116 ;  /* 0x000000ffff067224 */ /* 0x002fe400078e0074 */
[----:B------:R-:W4:Y:S01]  /*134a10*/  LDL R116, [R1+0x480c] ;  /* 0x00480c0001747983 */ /* 0x000f220000100800 */
[----:B------:R-:W-:-:S03]  /*134a20*/  IMAD.MOV.U32 R7, RZ, RZ, R117 ;  /* 0x000000ffff077224 */ /* 0x000fc600078e0075 */
[----:B------:R-:W4:Y:S04]  /*134a30*/  LDL R117, [R1+0x4808] ;  /* 0x0048080001757983 */ /* 0x000f280000100800 */
[----:B------:R3:W-:Y:S02]  /*134a40*/  LDGSTS.E [R4+0x2700], [R6.64], P0 ;  /* 0x0270000006047fae */ /* 0x0007e40008121844 */
[----:B---3--:R-:W-:Y:S02]  /*134a50*/  MOV R6, R114 ;  /* 0x0000007200067202 */ /* 0x008fe40000000f00 */
        /* <DEDUP_REMOVED lines=27> */
[----:B------:R-:W3:Y:S04]  /*134c10*/  LDL R113, [R1+0x4888] ;  /* 0x0048880001717983 */ /* 0x000ee80000100800 */
[----:B------:R1:W-:Y:S02]  /*134c20*/  LDGSTS.E [R4+0x3f00], [R6.64], P0 ;  /* 0x03f0000006047fae */ /* 0x0003e40008121844 */
[----:B-1----:R-:W-:Y:S01]  /*134c30*/  MOV R6, R122 ;  /* 0x0000007a00067202 */ /* 0x002fe20000000f00 */
[----:B------:R-:W-:Y:S01]  /*134c40*/  IMAD.MOV.U32 R7, RZ, RZ, R123 ;  /* 0x000000ffff077224 */ /* 0x000fe200078e007b */
[----:B------:R-:W3:Y:S04]  /*134c50*/  LDL R122, [R1+0x4a84] ;  /* 0x004a8400017a7983 */ /* 0x000ee80000100800 */
[----:B------:R1:W-:Y:S04]  /*134c60*/  LDGSTS.E [R4+0x3f80], [R6.64], P1 ;  /* 0x03f8000006047fae */ /* 0x0003e80008921844 */
[----:B------:R-:W3:Y:S01]  /*134c70*/  LDL R123, [R1+0x4a80] ;  /* 0x004a8000017b7983 */ /* 0x000ee20000100800 */
[----:B-1----:R-:W-:Y:S01]  /*134c80*/  IMAD.MOV.U32 R6, RZ, RZ, R110 ;  /* 0x000000ffff067224 */ /* 0x002fe200078e006e */
[----:B------:R-:W-:-:S02]  /*134c90*/  MOV R7, R111 ;  /* 0x0000006f00077202 */ /* 0x000fc40000000f00 */
[----:B------:R-:W3:Y:S04]  /*134ca0*/  LDL R110, [R1+0x4894] ;  /* 0x00489400016e7983 */ /* 0x000ee80000100800 */
[----:B------:R-:W3:Y:S04]  /*134cb0*/  LDL R111, [R1+0x4890] ;  /* 0x00489000016f7983 */ /* 0x000ee80000100800 */
[----:B------:R1:W-:Y:S02]  /*134cc0*/  LDGSTS.E [R4+0x4700], [R6.64], P0 ;  /* 0x0470000006047fae */ /* 0x0003e40008121844 */
[----:B-1----:R-:W-:-:S02]  /*134cd0*/  IMAD.MOV.U32 R6, RZ, RZ, R120 ;  /* 0x000000ffff067224 */ /* 0x002fc400078e0078 */
[----:B------:R-:W-:Y:S01]  /*134ce0*/  IMAD.MOV.U32 R7, RZ, RZ, R121 ;  /* 0x000000ffff077224 */ /* 0x000fe200078e0079 */
[----:B------:R-:W3:Y:S04]  /*134cf0*/  LDL R120, [R1+0x4b04] ;  /* 0x004b040001787983 */ /* 0x000ee80000100800 */
[----:B------:R2:W-:Y:S04]  /*134d00*/  LDGSTS.E [R4+0x4780], [R6.64], P1 ;  /* 0x0478000006047fae */ /* 0x0005e80008921844 */
[----:B------:R-:W3:Y:S01]  /*134d10*/  LDL R121, [R1+0x4b00] ;  /* 0x004b000001797983 */ /* 0x000ee20000100800 */
[----:B--2---:R-:W-:-:S03]  /*134d20*/  IMAD.MOV.U32 R7, RZ, RZ, R109 ;  /* 0x000000ffff077224 */ /* 0x004fc600078e006d */
[----:B------:R-:W2:Y:S01]  /*134d30*/  LDL R109, [R1+0x4d88] ;  /* 0x004d8800016d7983 */ /* 0x000ea20000100800 */
[----:B----4-:R-:W-:-:S03]  /*134d40*/  MOV R6, R108 ;  /* 0x0000006c00067202 */ /* 0x010fc60000000f00 */
[----:B------:R-:W4:Y:S04]  /*134d50*/  LDL R108, [R1+0x4d8c] ;  /* 0x004d8c00016c7983 */ /* 0x000f280000100800 */
[----:B------:R1:W-:Y:S02]  /*134d60*/  LDGSTS.E [R4+0x4f00], [R6.64], P0 ;  /* 0x04f0000006047fae */ /* 0x0003e40008121844 */
[----:B-1----:R-:W-:Y:S01]  /*134d70*/  IMAD.MOV.U32 R6, RZ, RZ, R118 ;  /* 0x000000ffff067224 */ /* 0x002fe200078e0076 */
[----:B------:R-:W-:Y:S01]  /*134d80*/  MOV R7, R119 ;  /* 0x0000007700077202 */ /* 0x000fe20000000f00 */
[----:B------:R-:W4:Y:S04]  /*134d90*/  LDL R118, [R1+0x4b84] ;  /* 0x004b840001767983 */ /* 0x000f280000100800 */
[----:B------:R1:W-:Y:S04]  /*134da0*/  LDGSTS.E [R4+0x4f80], [R6.64], P1 ;  /* 0x04f8000006047fae */ /* 0x0003e80008921844 */
[----:B------:R-:W4:Y:S01]  /*134db0*/  LDL R119, [R1+0x4b80] ;  /* 0x004b800001777983 */ /* 0x000f220000100800 */
[----:B-1----:R-:W-:-:S03]  /*134dc0*/  IMAD.MOV.U32 R6, RZ, RZ, R116 ;  /* 0x000000ffff067224 */ /* 0x002fc600078e0074 */
        /* <DEDUP_REMOVED lines=19> */
[----:B--2---:R-:W-:Y:S02]  /*134f00*/  IMAD.MOV.U32 R7, RZ, RZ, R109 ;  /* 0x000000ffff077224 */ /* 0x004fe400078e006d */
[----:B------:R-:W2:Y:S01]  /*134f10*/  LDL R109, [R1+0x4bf8] ;  /* 0x004bf800016d7983 */ /* 0x000ea20000100800 */
[----:B----4-:R-:W-:-:S03]  /*134f20*/  MOV R6, R108 ;  /* 0x0000006c00067202 */ /* 0x010fc60000000f00 */
        /* <DEDUP_REMOVED lines=27> */
[----:B---3--:R-:W-:Y:S01]  /*1350e0*/  MOV R6, R114 ;  /* 0x0000007200067202 */ /* 0x008fe20000000f00 */
        /* <DEDUP_REMOVED lines=54> */
[----:B--2---:R-:W-:Y:S02]  /*135450*/  IMAD.MOV.U32 R7, RZ, RZ, R109 ;  /* 0x000000ffff077224 */ /* 0x004fe400078e006d */
[----:B------:R-:W2:Y:S01]  /*135460*/  LDL R109, [R1+0x5028] ;  /* 0x00502800016d7983 */ /* 0x000ea20000100800 */
[----:B----4-:R-:W-:-:S03]  /*135470*/  IMAD.MOV.U32 R6, RZ, RZ, R108 ;  /* 0x000000ffff067224 */ /* 0x010fc600078e006c */
[----:B------:R-:W4:Y:S04]  /*135480*/  LDL R108, [R1+0x502c] ;  /* 0x00502c00016c7983 */ /* 0x000f280000100800 */
        /* <DEDUP_REMOVED lines=59> */
[----:B-1----:R-:W-:-:S02]  /*135840*/  IMAD.MOV.U32 R6, RZ, RZ, R120 ;  /* 0x000000ffff067224 */ /* 0x002fc400078e0078 */
[----:B------:R-:W-:Y:S01]  /*135850*/  IMAD.MOV.U32 R7, RZ, RZ, R121 ;  /* 0x000000ffff077224 */ /* 0x000fe200078e0079 */
[----:B------:R-:W2:Y:S04]  /*135860*/  LDL.LU.64 R88, [R1+0x3478] ;  /* 0x0034780001587983 */ /* 0x000ea80000300a00 */
[----:B------:R-:W2:Y:S04]  /*135870*/  LDL.LU.64 R90, [R1+0x3470] ;  /* 0x00347000015a7983 */ /* 0x000ea80000300a00 */
[----:B------:R1:W-:Y:S04]  /*135880*/  LDGSTS.E [R4+0xbf80], [R6.64], P1 ;  /* 0x0bf8000006047fae */ /* 0x0003e80008921844 */
[----:B------:R-:W2:Y:S04]  /*135890*/  LDL.LU.64 R92, [R1+0x3468] ;  /* 0x00346800015c7983 */ /* 0x000ea80000300a00 */
[----:B------:R-:W2:Y:S01]  /*1358a0*/  LDL.LU.64 R94, [R1+0x3460] ;  /* 0x00346000015e7983 */ /* 0x000ea20000300a00 */
[----:B-1----:R-:W-:Y:S01]  /*1358b0*/  MOV R6, R118 ;  /* 0x0000007600067202 */ /* 0x002fe20000000f00 */
[----:B------:R-:W-:-:S02]  /*1358c0*/  IMAD.MOV.U32 R7, RZ, RZ, R119 ;  /* 0x000000ffff077224 */ /* 0x000fc400078e0077 */
[----:B------:R-:W2:Y:S04]  /*1358d0*/  LDL.LU.64 R96, [R1+0x3458] ;  /* 0x0034580001607983 */ /* 0x000ea80000300a00 */
[----:B------:R1:W-:Y:S04]  /*1358e0*/  LDGSTS.E [R4+0xc700], [R6.64], P0 ;  /* 0x0c70000006047fae */ /* 0x0003e80008121844 */
[----:B------:R-:W2:Y:S04]  /*1358f0*/  LDL.LU.64 R98, [R1+0x3450] ;  /* 0x0034500001627983 */ /* 0x000ea80000300a00 */
[----:B------:R-:W2:Y:S01]  /*135900*/  LDL.LU.64 R100, [R1+0x3448] ;  /* 0x0034480001647983 */ /* 0x000ea20000300a00 */
[----:B-1----:R-:W-:Y:S01]  /*135910*/  IMAD.MOV.U32 R6, RZ, RZ, R116 ;  /* 0x000000ffff067224 */ /* 0x002fe200078e0074 */
[----:B------:R-:W-:-:S02]  /*135920*/  MOV R7, R117 ;  /* 0x0000007500077202 */ /* 0x000fc40000000f00 */
[----:B------:R-:W2:Y:S04]  /*135930*/  LDL.LU.64 R102, [R1+0x3440] ;  /* 0x0034400001667983 */ /* 0x000ea80000300a00 */
[----:B------:R3:W-:Y:S04]  /*135940*/  LDGSTS.E [R4+0xc780], [R6.64], P1 ;  /* 0x0c78000006047fae */ /* 0x0007e80008921844 */
[----:B------:R-:W2:Y:S01]  /*135950*/  LDL.LU.64 R116, [R1+0x3438] ;  /* 0x0034380001747983 */ /* 0x000ea20000300a00 */
[----:B---3--:R-:W-:Y:S02]  /*135960*/  IMAD.MOV.U32 R6, RZ, RZ, R114 ;  /* 0x000000ffff067224 */ /* 0x008fe400078e0072 */
[----:B------:R-:W-:-:S02]  /*135970*/  IMAD.MOV.U32 R7, RZ, RZ, R115 ;  /* 0x000000ffff077224 */ /* 0x000fc400078e0073 */
[----:B------:R-:W3:Y:S04]  /*135980*/  LDL.LU R115, [R1+0x618] ;  /* 0x0006180001737983 */ /* 0x000ee80000300800 */
[----:B------:R1:W-:Y:S04]  /*135990*/  LDGSTS.E [R4+0xcf00], [R6.64], P0 ;  /* 0x0cf0000006047fae */ /* 0x0003e80008121844 */
[----:B------:R-:W3:Y:S01]  /*1359a0*/  LDL.LU R114, [R1+0x61c] ;  /* 0x00061c0001727983 */ /* 0x000ee20000300800 */
[----:B-1----:R-:W-:Y:S01]  /*1359b0*/  IMAD.MOV.U32 R7, RZ, RZ, R113 ;  /* 0x000000ffff077224 */ /* 0x002fe200078e0071 */
[----:B------:R-:W-:-:S02]  /*1359c0*/  MOV R6, R112 ;  /* 0x0000007000067202 */ /* 0x000fc40000000f00 */
[----:B------:R-:W3:Y:S04]  /*1359d0*/  LDL.LU R113, [R1+0x620] ;  /* 0x0006200001717983 */ /* 0x000ee80000300800 */
[----:B------:R-:W3:Y:S04]  /*1359e0*/  LDL.LU R112, [R1+0x624] ;  /* 0x0006240001707983 */ /* 0x000ee80000300800 */
[----:B------:R1:W-:Y:S02]  /*1359f0*/  LDGSTS.E [R4+0xcf80], [R6.64], P1 ;  /* 0x0cf8000006047fae */ /* 0x0003e40008921844 */
[----:B-1----:R-:W-:Y:S01]  /*135a00*/  IMAD.MOV.U32 R6, RZ, RZ, R110 ;  /* 0x000000ffff067224 */ /* 0x002fe200078e006e */
[----:B------:R-:W-:-:S02]  /*135a10*/  MOV R7, R111 ;  /* 0x0000006f00077202 */ /* 0x000fc40000000f00 */
[----:B------:R-:W3:Y:S04]  /*135a20*/  LDL.LU R111, [R1+0x628] ;  /* 0x00062800016f7983 */ /* 0x000ee80000300800 */
[----:B------:R4:W-:Y:S04]  /*135a30*/  LDGSTS.E [R4+0xd700], [R6.64], P0 ;  /* 0x0d70000006047fae */ /* 0x0009e80008121844 */
[----:B------:R-:W3:Y:S01]  /*135a40*/  LDL.LU R110, [R1+0x62c] ;  /* 0x00062c00016e7983 */ /* 0x000ee20000300800 */
[----:B----4-:R-:W-:Y:S02]  /*135a50*/  IMAD.MOV.U32 R6, RZ, RZ, R108 ;  /* 0x000000ffff067224 */ /* 0x010fe400078e006c */
[----:B------:R-:W-:-:S02]  /*135a60*/  IMAD.MOV.U32 R7, RZ, RZ, R109 ;  /* 0x000000ffff077224 */ /* 0x000fc400078e006d */
[----:B------:R-:W4:Y:S04]  /*135a70*/  LDL.LU R109, [R1+0x630] ;  /* 0x00063000016d7983 */ /* 0x000f280000300800 */
[----:B------:R1:W-:Y:S04]  /*135a80*/  LDGSTS.E [R4+0xd780], [R6.64], P1 ;  /* 0x0d78000006047fae */ /* 0x0003e80008921844 */
[----:B------:R-:W3:Y:S01]  /*135a90*/  LDL.LU R108, [R1+0x634] ;  /* 0x00063400016c7983 */ /* 0x000ee20000300800 */
[----:B-1----:R-:W-:Y:S01]  /*135aa0*/  MOV R6, R106 ;  /* 0x0000006a00067202 */ /* 0x002fe20000000f00 */
[----:B------:R-:W-:-:S02]  /*135ab0*/  IMAD.MOV.U32 R7, RZ, RZ, R107 ;  /* 0x000000ffff077224 */ /* 0x000fc400078e006b */
[----:B------:R-:W3:Y:S04]  /*135ac0*/  LDL.LU R107, [R1+0x638] ;  /* 0x00063800016b7983 */ /* 0x000ee80000300800 */
[----:B------:R1:W-:Y:S04]  /*135ad0*/  LDGSTS.E [R4+0xdf00], [R6.64], P0 ;  /* 0x0df0000006047fae */ /* 0x0003e80008121844 */
[----:B------:R-:W4:Y:S01]  /*135ae0*/  LDL.LU R106, [R1+0x63c] ;  /* 0x00063c00016a7983 */ /* 0x000f220000300800 */
[----:B-1----:R-:W-:Y:S01]  /*135af0*/  MOV R7, R105 ;  /* 0x0000006900077202 */ /* 0x002fe20000000f00 */
[----:B------:R-:W-:-:S02]  /*135b00*/  IMAD.MOV.U32 R6, RZ, RZ, R104 ;  /* 0x000000ffff067224 */ /* 0x000fc400078e0068 */
[----:B------:R-:W4:Y:S04]  /*135b10*/  LDL.LU R105, [R1+0x640] ;  /* 0x0006400001697983 */ /* 0x000f280000300800 */
[----:B------:R-:W4:Y:S04]  /*135b20*/  LDL.LU R104, [R1+0x644] ;  /* 0x0006440001687983 */ /* 0x000f280000300800 */
        /* <DEDUP_REMOVED lines=23> */
[----:B--2---:R-:W-:-:S05]  /*135ca0*/  IADD3 R29, P2, R30, R252, RZ ;  /* 0x000000fc1e1d7210 */ /* 0x004fca0007f5e0ff */
        /* <DEDUP_REMOVED lines=66> */
[----:B---3--:R-:W-:Y:S01]  /*1360d0*/  IMAD.MOV.U32 R149, RZ, RZ, R115 ;  /* 0x000000ffff957224 */ /* 0x008fe200078e0073 */
[----:B------:R-:W-:Y:S01]  /*1360e0*/  MOV R148, R114 ;  /* 0x0000007200947202 */ /* 0x000fe20000000f00 */
[----:B------:R-:W-:Y:S01]  /*1360f0*/  IMAD.MOV.U32 R146, RZ, RZ, R112 ;  /* 0x000000ffff927224 */ /* 0x000fe200078e0070 */
[----:B------:R-:W-:Y:S01]  /*136100*/  MOV R147, R113 ;  /* 0x0000007100937202 */ /* 0x000fe20000000f00 */
[--C-:B------:R-:W-:Y:S01]  /*136110*/  IMAD.X R94, R97, 0x1, R2.reuse, P2 ;  /* 0x00000001615e7824 */ /* 0x100fe200010e0602 */
[-C--:B------:R-:W-:Y:S01]  /*136120*/  IADD3 R97, P2, R98, R252.reuse, RZ ;  /* 0x000000fc62617210 */ /* 0x080fe20007f5e0ff */
[----:B------:R-:W-:Y:S04]  /*136130*/  STL.64 [R1+0x30b0], R148 ;  /* 0x0030b09401007387 */ /* 0x000fe80000100a00 */
[----:B------:R-:W-:Y:S01]  /*136140*/  STL.64 [R1+0x30a8], R146 ;  /* 0x0030a89201007387 */ /* 0x000fe20000100a00 */
[----:B------:R-:W-:Y:S01]  /*136150*/  IMAD.X R96, R99, 0x1, R2, P2 ;  /* 0x0000000163607824 */ /* 0x000fe200010e0602 */
[----:B------:R-:W-:-:S02]  /*136160*/  IADD3 R99, P2, R100, R252, RZ ;  /* 0x000000fc64637210 */ /* 0x000fc40007f5e0ff */
[----:B------:R-:W2:Y:S04]  /*136170*/  LDL.LU R135, [R1+0x648] ;  /* 0x0006480001877983 */ /* 0x000ea80000300800 */
[----:B------:R-:W3:Y:S01]  /*136180*/  LDL.LU R134, [R1+0x64c] ;  /* 0x00064c0001867983 */ /* 0x000ee20000300800 */
[----:B------:R-:W-:-:S03]  /*136190*/  IADD3.X R98, R101, R2, RZ, P2, !PT ;  /* 0x0000000265627210 */ /* 0x000fc600017fe4ff */
[----:B------:R-:W3:Y:S01]  /*1361a0*/  LDL.LU R133, [R1+0x650] ;  /* 0x0006500001857983 */ /* 0x000ee20000300800 */
[----:B------:R-:W-:-:S03]  /*1361b0*/  IADD3 R101, P2, R102, R252, RZ ;  /* 0x000000fc66657210 */ /* 0x000fc60007f5e0ff */
[----:B------:R-:W3:Y:S04]  /*1361c0*/  LDL.LU R132, [R1+0x654] ;  /* 0x0006540001847983 */ /* 0x000ee80000300800 */
[----:B------:R-:W3:Y:S04]  /*1361d0*/  LDL.LU R131, [R1+0x658] ;  /* 0x0006580001837983 */ /* 0x000ee80000300800 */
[----:B------:R-:W3:Y:S04]  /*1361e0*/  LDL.LU R130, [R1+0x65c] ;  /* 0x00065c0001827983 */ /* 0x000ee80000300800 */
[----:B------:R-:W3:Y:S04]  /*1361f0*/  LDL.LU R129, [R1+0x660] ;  /* 0x0006600001817983 */ /* 0x000ee80000300800 */
[----:B------:R-:W3:Y:S01]  /*136200*/  LDL.LU R128, [R1+0x664] ;  /* 0x0006640001807983 */ /* 0x000ee20000300800 */
[----:B------:R-:W-:-:S03]  /*136210*/  IMAD.X R100, R103, 0x1, R2, P2 ;  /* 0x0000000167647824 */ /* 0x000fc600010e0602 */
        /* <DEDUP_REMOVED lines=18> */
[----:B----4-:R-:W-:-:S03]  /*136340*/  IMAD.MOV.U32 R143, RZ, RZ, R109 ;  /* 0x000000ffff8f7224 */ /* 0x010fc600078e006d */
[----:B------:R-:W4:Y:S01]  /*136350*/  LDL.LU R113, [R1+0x6a0] ;  /* 0x0006a00001717983 */ /* 0x000f220000300800 */
[----:B------:R-:W-:-:S03]  /*136360*/  MOV R142, R108 ;  /* 0x0000006c008e7202 */ /* 0x000fc60000000f00 */
[----:B------:R-:W4:Y:S01]  /*136370*/  LDL.LU R112, [R1+0x6a4] ;  /* 0x0006a40001707983 */ /* 0x000f220000300800 */
[----:B------:R-:W-:-:S03]  /*136380*/  MOV R141, R107 ;  /* 0x0000006b008d7202 */ /* 0x000fc60000000f00 */
[----:B------:R-:W4:Y:S01]  /*136390*/  LDL.LU R111, [R1+0x6a8] ;  /* 0x0006a800016f7983 */ /* 0x000f220000300800 */
[----:B------:R-:W-:-:S03]  /*1363a0*/  IMAD.MOV.U32 R140, RZ, RZ, R106 ;  /* 0x000000ffff8c7224 */ /* 0x000fc600078e006a */
        /* <DEDUP_REMOVED lines=82> */
[----:B--2---:R-:W-:Y:S01]  /*1368d0*/  IMAD.MOV.U32 R137, RZ, RZ, R135 ;  /* 0x000000ffff897224 */ /* 0x004fe200078e0087 */
[----:B---3--:R-:W-:Y:S02]  /*1368e0*/  MOV R136, R134 ;  /* 0x0000008600887202 */ /* 0x008fe40000000f00 */
[----:B------:R-:W-:Y:S01]  /*1368f0*/  MOV R135, R133 ;  /* 0x0000008500877202 */ /* 0x000fe20000000f00 */
[----:B------:R-:W-:Y:S02]  /*136900*/  IMAD.MOV.U32 R134, RZ, RZ, R132 ;  /* 0x000000ffff867224 */ /* 0x000fe400078e0084 */
[----:B------:R-:W-:Y:S01]  /*136910*/  STL.64 [R1+0x30e0], R136 ;  /* 0x0030e08801007387 */ /* 0x000fe20000100a00 */
[----:B------:R-:W-:Y:S01]  /*136920*/  IMAD.MOV.U32 R133, RZ, RZ, R131 ;  /* 0x000000ffff857224 */ /* 0x000fe200078e0083 */
[----:B------:R-:W-:-:S02]  /*136930*/  LOP3.LUT R41, R41, R40, RZ, 0x3c, !PT ;  /* 0x0000002829297212 */ /* 0x000fc400078e3cff */
[----:B------:R1:W-:Y:S01]  /*136940*/  LDGSTS.E [R4+0xff00], [R136.64], P0 ;  /* 0x0ff0000088047fae */ /* 0x0003e20008121844 */
[----:B------:R-:W-:-:S03]  /*136950*/  IMAD.MOV.U32 R132, RZ, RZ, R130 ;  /* 0x000000ffff847224 */ /* 0x000fc600078e0082 */
[----:B------:R-:W-:Y:S01]  /*136960*/  STL.64 [R1+0x30d8], R134 ;  /* 0x0030d88601007387 */ /* 0x000fe20000100a00 */
[----:B------:R-:W-:Y:S01]  /*136970*/  IMAD.MOV.U32 R131, RZ, RZ, R129 ;  /* 0x000000ffff837224 */ /* 0x000fe200078e0081 */
[----:B------:R-:W-:Y:S02]  /*136980*/  LOP3.LUT R48, R49, R48, RZ, 0x3c, !PT ;  /* 0x0000003031307212 */ /* 0x000fe400078e3cff */
[----:B------:R1:W-:Y:S01]  /*136990*/  LDGSTS.E [R4+0xff80], [R134.64], P1 ;  /* 0x0ff8000086047fae */ /* 0x0003e20008921844 */
[----:B------:R-:W-:Y:S02]  /*1369a0*/  MOV R130, R128 ;  /* 0x0000008000827202 */ /* 0x000fe40000000f00 */
[----:B------:R-:W-:Y:S01]  /*1369b0*/  MOV R129, R127 ;  /* 0x0000007f00817202 */ /* 0x000fe20000000f00 */
[----:B------:R-:W-:Y:S01]  /*1369c0*/  STL.64 [R1+0x30f0], R132 ;  /* 0x0030f08401007387 */ /* 0x000fe20000100a00 */
[----:B------:R-:W-:-:S03]  /*1369d0*/  IMAD.MOV.U32 R128, RZ, RZ, R126 ;  /* 0x000000ffff807224 */ /* 0x000fc600078e007e */
[----:B------:R-:W-:Y:S01]  /*1369e0*/  STL.64 [R1+0x30e8], R130 ;  /* 0x0030e88201007387 */ /* 0x000fe20000100a00 */
[----:B------:R-:W-:Y:S01]  /*1369f0*/  IMAD.MOV.U32 R127, RZ, RZ, R125 ;  /* 0x000000ffff7f7224 */ /* 0x000fe200078e007d */
[----:B------:R-:W-:Y:S02]  /*136a00*/  LOP3.LUT R57, R57, R56, RZ, 0x3c, !PT ;  /* 0x0000003839397212 */ /* 0x000fe400078e3cff */
[----:B------:R1:W-:Y:S01]  /*136a10*/  LDGSTS.E [R4+0x10700], [R132.64], P0 ;  /* 0x1070000084047fae */ /* 0x0003e20008121844 */
[----:B------:R-:W-:Y:S02]  /*136a20*/  IMAD.MOV.U32 R126, RZ, RZ, R124 ;  /* 0x000000ffff7e7224 */ /* 0x000fe400078e007c */
[----:B------:R-:W-:Y:S01]  /*136a30*/  IMAD.MOV.U32 R125, RZ, RZ, R123 ;  /* 0x000000ffff7d7224 */ /* 0x000fe200078e007b */
[----:B------:R-:W-:Y:S01]  /*136a40*/  STL.64 [R1+0x3100], R128 ;  /* 0x0031008001007387 */ /* 0x000fe20000100a00 */
[----:B------:R-:W-:-:S03]  /*136a50*/  MOV R124, R122 ;  /* 0x0000007a007c7202 */ /* 0x000fc60000000f00 */
[----:B------:R-:W-:Y:S01]  /*136a60*/  STL.64 [R1+0x30f8], R126 ;  /* 0x0030f87e01007387 */ /* 0x000fe20000100a00 */
[----:B------:R-:W-:-:S03]  /*136a70*/  MOV R123, R121 ;  /* 0x00000079007b7202 */ /* 0x000fc60000000f00 */
[----:B------:R1:W-:Y:S01]  /*136a80*/  LDGSTS.E [R4+0x10780], [R130.64], P1 ;  /* 0x1078000082047fae */ /* 0x0003e20008921844 */
[----:B------:R-:W-:-:S03]  /*136a90*/  IMAD.MOV.U32 R122, RZ, RZ, R120 ;  /* 0x000000ffff7a7224 */ /* 0x000fc600078e0078 */
[----:B------:R-:W-:Y:S01]  /*136aa0*/  STL.64 [R1+0x3110], R124 ;  /* 0x0031107c01007387 */ /* 0x000fe20000100a00 */
[----:B------:R-:W-:Y:S01]  /*136ab0*/  IMAD.MOV.U32 R121, RZ, RZ, R119 ;  /* 0x000000ffff797224 */ /* 0x000fe200078e0077 */
[----:B------:R-:W-:Y:S02]  /*136ac0*/  LOP3.LUT R43, R43, R42, RZ, 0x3c, !PT ;  /* 0x0000002a2b2b7212 */ /* 0x000fe400078e3cff */
        /* <DEDUP_REMOVED lines=11> */
[----:B----4-:R-:W-:Y:S01]  /*136b80*/  IMAD.MOV.U32 R115, RZ, RZ, R113 ;  /* 0x000000ffff737224 */ /* 0x010fe200078e0071 */
        /* <DEDUP_REMOVED lines=17> */
[----:B------:R-:W-:Y:S02]  /*136ca0*/  MOV R105, R3 ;  /* 0x0000000300697202 */ /* 0x000fe40000000f00 */
[----:B------:R1:W-:Y:S01]  /*136cb0*/  LDGSTS.E [R4+0x11f80], [R118.64], P1 ;  /* 0x11f8000076047fae */ /* 0x0003e20008921844 */
[----:B------:R-:W-:Y:S01]  /*136cc0*/  MOV R106, R104 ;  /* 0x00000068006a7202 */ /* 0x000fe20000000f00 */
[----:B------:R-:W-:Y:S02]  /*136cd0*/  IMAD.MOV.U32 R104, RZ, RZ, R5 ;  /* 0x000000ffff687224 */ /* 0x000fe400078e0005 */
        /* <DEDUP_REMOVED lines=51> */
[----:B------:R-:W-:Y:S02]  /*137010*/  LOP3.LUT R68, R69, R68, RZ, 0x3c, !PT ;  /* 0x0000004445447212 */ /* 0x000fe400078e3cff */
[----:B------:R-:W-:Y:S01]  /*137020*/  LOP3.LUT R77, R77, R76, RZ, 0x3c, !PT ;  /* 0x0000004c4d4d7212 */ /* 0x000fe200078e3cff */
[----:B------:R1:W-:Y:S01]  /*137030*/  STL.64 [R1+0x35b8], R54 ;  /* 0x0035b83601007387 */ /* 0x0003e20000100a00 */
[----:B------:R-:W-:Y:S02]  /*137040*/  LOP3.LUT R63, R63, R62, RZ, 0x3c, !PT ;  /* 0x0000003e3f3f7212 */ /* 0x000fe400078e3cff */
        /* <DEDUP_REMOVED lines=68> */
[----:B------:R1:W-:Y:S04]  /*137490*/  LDGSTS.E [R4+0x12700], [R116.64], P0 ;  /* 0x1270000074047fae */ /* 0x0003e80008121844 */
[----:B------:R1:W-:Y:S04]  /*1374a0*/  STL.64 [R1+0x3460], R92 ;  /* 0x0034605c01007387 */ /* 0x0003e80000100a00 */
        /* <DEDUP_REMOVED lines=11> */
[----:B------:R1:W-:Y:S04]  /*137560*/  LDGSTS.E [R4+0x13f80], [R6.64], P1 ;  /* 0x13f8000006047fae */ /* 0x0003e80008921844 */
[----:B------:R1:W-:Y:S04]  /*137570*/  LDGSTS.E [R4+0x14700], [R8.64], P0 ;  /* 0x1470000008047fae */ /* 0x0003e80008121844 */
[----:B--2---:R-:W2:Y:S04]  /*137580*/  LDL.LU R104, [R1+0x30a4] ;  /* 0x0030a40001687983 */ /* 0x004ea80000300800 */
        /* <DEDUP_REMOVED lines=22> */
[----:B------:R-:W-:-:S03]  /*1376f0*/  IMAD.MOV.U32 R105, RZ, RZ, 0x3f ;  /* 0x0000003fff697424 */ /* 0x000fc600078e00ff */
[----:B------:R1:W-:Y:S04]  /*137700*/  LDGSTS.E [R4+0x19f80], [R54.64], P1 ;  /* 0x19f8000036047fae */ /* 0x0003e80008921844 */
[----:B------:R1:W-:Y:S04]  /*137710*/  LDGSTS.E [R4+0x1a700], [R56.64], P0 ;  /* 0x1a70000038047fae */ /* 0x0003e80008121844 */
[----:B------:R1:W-:Y:S04]  /*137720*/  LDGSTS.E [R4+0x1a780], [R58.64], P1 ;  /* 0x1a7800003a047fae */ /* 0x0003e80008921844 */
[----:B------:R1:W-:Y:S04]  /*137730*/  LDGSTS.E [R4+0x1af00], [R60.64], P0 ;  /* 0x1af000003c047fae */ /* 0x0003e80008121844 */
[----:B------:R1:W-:Y:S01]  /*137740*/  LDGSTS.E [R4+0x1af80], [R62.64], P1 ;  /* 0x1af800003e047fae */ /* 0x0003e20008921844 */
[----:B------:R-:W-:-:S03]  /*137750*/  IADD3 R105, R105, c[0x0][0x180], RZ ;  /* 0x0000600069697a10 */ /* 0x000fc60007ffe0ff */
[----:B------:R1:W-:Y:S04]  /*137760*/  LDGSTS.E [R4+0x1b700], [R64.64], P0 ;  /* 0x1b70000040047fae */ /* 0x0003e80008121844 */
[----:B------:R1:W-:Y:S04]  /*137770*/  LDGSTS.E [R4+0x1b780], [R66.64], P1 ;  /* 0x1b78000042047fae */ /* 0x0003e80008921844 */
[----:B------:R1:W-:Y:S04]  /*137780*/  LDGSTS.E [R4+0x1bf00], [R68.64], P0 ;  /* 0x1bf0000044047fae */ /* 0x0003e80008121844 */
[----:B------:R1:W-:Y:S01]  /*137790*/  LDGSTS.E [R4+0x1bf80], [R70.64], P1 ;  /* 0x1bf8000046047fae */ /* 0x0003e20008921844 */
[----:B------:R-:W-:-:S03]  /*1377a0*/  SHF.R.S32.HI R3, RZ, 0x1f, R105 ;  /* 0x0000001fff037819 */ /* 0x000fc60000011469 */
[----:B------:R1:W-:Y:S04]  /*1377b0*/  LDGSTS.E [R4+0x1c700], [R72.64], P0 ;  /* 0x1c70000048047fae */ /* 0x0003e80008121844 */
[----:B------:R1:W-:Y:S04]  /*1377c0*/  LDGSTS.E [R4+0x1c780], [R74.64], P1 ;  /* 0x1c7800004a047fae */ /* 0x0003e80008921844 */
[----:B------:R1:W-:Y:S04]  /*1377d0*/  LDGSTS.E [R4+0x1cf00], [R76.64], P0 ;  /* 0x1cf000004c047fae */ /* 0x0003e80008121844 */
[----:B------:R1:W-:Y:S01]  /*1377e0*/  LDGSTS.E [R4+0x1cf80], [R78.64], P1 ;  /* 0x1cf800004e047fae */ /* 0x0003e20008921844 */
[----:B------:R-:W-:-:S03]  /*1377f0*/  LEA.HI R3, R3, R105, RZ, 0x6 ;  /* 0x0000006903037211 */ /* 0x000fc600078f30ff */
        /* <DEDUP_REMOVED lines=13> */
[----:B------:R-:W0:Y:S01]  /*1378d0*/  LDGDEPBAR ;  /* 0x00000000000079af */ /* 0x000e220000000000 */
[----:B--2---:R-:W-:-:S05]  /*1378e0*/  IADD3 R104, R104, 0x1, RZ ;  /* 0x0000000168687810 */ /* 0x004fca0007ffe0ff */
[----:B------:R1:W-:Y:S01]  /*1378f0*/  STL [R1+0x30a4], R104 ;  /* 0x0030a46801007387 */ /* 0x0003e20000100800 */
[----:B------:R-:W-:-:S13]  /*137900*/  ISETP.NE.U32.AND P0, PT, R104, R3, PT ;  /* 0x000000036800720c */ /* 0x000fda0003f05070 */
[----:B-1----:R-:W-:Y:S01]  /*137910*/  @!P0 CALL.REL.NOINC `(.L_x_0) ;  /* 0x0000001000008944 */ /* 0x002fe20003c00000 */
[----:B------:R-:W-:Y:S05]  /*137920*/  BRA `(.L_x_1) ;  /* 0xfff4065000007947 */ /* 0x000fea000383ffff */
.L_x_0:
[----:B-----5:R-:W2:Y:S01]  /*137930*/  LDL.LU R7, [R1+0x6310] ;  /* 0x0063100001077983 */ /* 0x020ea20000300800 */
[----:B------:R-:W-:-:S04]  /*137940*/  DEPBAR.LE SB0, 0x0 ;  /* 0x000080000000791a */ /* 0x000fc80000000000 */
[----:B------:R-:W3:Y:S04]  /*137950*/  LDL.LU R6, [R1+0x6314] ;  /* 0x0063140001067983 */ /* 0x000ee80000300800 */
[----:B------:R-:W1:Y:S04]  /*137960*/  S2R R5, SR_TID.X ;  /* 0x0000000000057919 */ /* 0x000e680000002100 */
[----:B------:R-:W4:Y:S04]  /*137970*/  LDL.LU R16, [R1+0x9a0] ;  /* 0x0009a00001107983 */ /* 0x000f280000300800 */
[----:B------:R-:W4:Y:S04]  /*137980*/  LDL.LU R17, [R1+0x9a4] ;  /* 0x0009a40001117983 */ /* 0x000f280000300800 */
[----:B------:R-:W4:Y:S04]  /*137990*/  LDL.LU R18, [R1+0x990] ;  /* 0x0009900001127983 */ /* 0x000f280000300800 */
[----:B------:R-:W4:Y:S04]  /*1379a0*/  LDL.LU R19, [R1+0x994] ;  /* 0x0009940001137983 */ /* 0x000f280000300800 */
[----:B------:R-:W4:Y:S01]  /*1379b0*/  LDL.LU R12, [R1+0x9a8] ;  /* 0x0009a800010c7983 */ /* 0x000f220000300800 */
[C---:B-1----:R-:W-:Y:S01]  /*1379c0*/  IMAD.SHL.U32 R2, R5.reuse, 0x40, RZ ;  /* 0x0000004005027824 */ /* 0x042fe200078e00ff */
[C---:B------:R-:W-:Y:S01]  /*1379d0*/  SHF.L.U32 R3, R5.reuse, 0x5, RZ ;  /* 0x0000000505037819 */ /* 0x040fe200000006ff */
[C---:B------:R-:W-:Y:S01]  /*1379e0*/  IMAD.SHL.U32 R0, R5.reuse, 0x100, RZ ;  /* 0x0000010005007824 */ /* 0x040fe200078e00ff */
[----:B------:R-:W4:Y:S02]  /*1379f0*/  LDL.LU R13, [R1+0x9ac] ;  /* 0x0009ac00010d7983 */ /* 0x000f240000300800 */
[----:B------:R-:W-:Y:S01]  /*137a00*/  LOP3.LUT R2, R2, 0x600, RZ, 0xc0, !PT ;  /* 0x0000060002027812 */ /* 0x000fe200078ec0ff */
[C---:B------:R-:W-:Y:S01]  /*137a10*/  IMAD.SHL.U32 R4, R5.reuse, 0x4, RZ ;  /* 0x0000000405047824 */ /* 0x040fe200078e00ff */
[----:B------:R-:W4:Y:S01]  /*137a20*/  LDL.LU R14, [R1+0x998] ;  /* 0x00099800010e7983 */ /* 0x000f220000300800 */
[----:B------:R-:W-:-:S02]  /*137a30*/  LOP3.LUT R5, R5, 0x1f, RZ, 0xc0, !PT ;  /* 0x0000001f05057812 */ /* 0x000fc400078ec0ff */
[----:B------:R-:W-:Y:S01]  /*137a40*/  LOP3.LUT R2, R2, 0x60, R3, 0xf8, !PT ;  /* 0x0000006002027812 */ /* 0x000fe200078ef803 */
[----:B------:R-:W4:Y:S01]  /*137a50*/  LDL.LU R15, [R1+0x99c] ;  /* 0x00099c00010f7983 */ /* 0x000f220000300800 */
[----:B------:R-:W-:-:S03]  /*137a60*/  LOP3.LUT R0, R0, 0x600, RZ, 0xc0, !PT ;  /* 0x0000060000007812 */ /* 0x000fc600078ec0ff */
[----:B------:R-:W4:Y:S01]  /*137a70*/  LDL.LU R8, [R1+0x180] ;  /* 0x0001800001087983 */ /* 0x000f220000300800 */
[----:B------:R-:W-:-:S03]  /*137a80*/  LOP3.LUT R2, R2, 0x70, R4, 0x78, !PT ;  /* 0x0000007002027812 */ /* 0x000fc600078e7804 */
[----:B------:R-:W4:Y:S01]  /*137a90*/  LDL.LU R9, [R1+0x184] ;  /* 0x0001840001097983 */ /* 0x000f220000300800 */
[----:B------:R-:W-:-:S03]  /*137aa0*/  LEA R0, R5, R0, 0x4 ;  /* 0x0000000005007211 */ /* 0x000fc600078e20ff */
[----:B------:R-:W4:Y:S04]  /*137ab0*/  LDL.LU R10, [R1+0x170] ;  /* 0x00017000010a7983 */ /* 0x000f280000300800 */
[----:B------:R-:W4:Y:S04]  /*137ac0*/  LDL.LU R11, [R1+0x174] ;  /* 0x00017400010b7983 */ /* 0x000f280000300800 */
[----:B------:R-:W4:Y:S04]  /*137ad0*/  LDL.LU R4, [R1+0x188] ;  /* 0x0001880001047983 */ /* 0x000f280000300800 */
[----:B------:R-:W4:Y:S04]  /*137ae0*/  LDL.LU R5, [R1+0x18c] ;  /* 0x00018c0001057983 */ /* 0x000f280000300800 */
[----:B------:R-:W-:Y:S01]  /*137af0*/  BAR.SYNC.DEFER_BLOCKING 0x0 ;  /* 0x0000000000007b1d */ /* 0x000fe20000010000 */
[----:B--2---:R-:W-:-:S02]  /*137b00*/  ISETP.GE.AND P3, PT, R7, c[0x0][0x17c], PT ;  /* 0x00005f0007007a0c */ /* 0x004fc40003f66270 */
[----:B---3--:R-:W-:-:S03]  /*137b10*/  ISETP.GE.AND P2, PT, R6, c[0x0][0x17c], PT ;  /* 0x00005f0006007a0c */ /* 0x008fc60003f46270 */
[----:B------:R-:W2:Y:S04]  /*137b20*/  LDL.LU R6, [R1+0x178] ;  /* 0x0001780001067983 */ /* 0x000ea80000300800 */
[----:B------:R-:W2:Y:S04]  /*137b30*/  LDL.LU R7, [R1+0x17c] ;  /* 0x00017c0001077983 */ /* 0x000ea80000300800 */
[----:B----4-:R1:W-:Y:S04]  /*137b40*/  STS.128 [R2], R16 ;  /* 0x0000001002007388 */ /* 0x0103e80000000c00 */
[----:B-1----:R-:W3:Y:S04]  /*137b50*/  LDL.LU R16, [R1+0x960] ;  /* 0x0009600001107983 */ /* 0x002ee80000300800 */
[----:B------:R-:W3:Y:S04]  /*137b60*/  LDL.LU R17, [R1+0x964] ;  /* 0x0009640001117983 */ /* 0x000ee80000300800 */
[----:B------:R-:W3:Y:S04]  /*137b70*/  LDL.LU R18, [R1+0x5d0] ;  /* 0x0005d00001127983 */ /* 0x000ee80000300800 */
[----:B------:R1:W-:Y:S04]  /*137b80*/  STS.128 [R2+0x80], R12 ;  /* 0x0000800c02007388 */ /* 0x0003e80000000c00 */
[----:B------:R-:W3:Y:S04]  /*137b90*/  LDL.LU R19, [R1+0x5d4] ;  /* 0x0005d40001137983 */ /* 0x000ee80000300800 */
[----:B------:R4:W-:Y:S04]  /*137ba0*/  STS.128 [R2+0x100], R8 ;  /* 0x0001000802007388 */ /* 0x0009e80000000c00 */
[----:B-1----:R-:W3:Y:S04]  /*137bb0*/  LDL.LU R12, [R1+0x968] ;  /* 0x00096800010c7983 */ /* 0x002ee80000300800 */
[----:B------:R-:W3:Y:S04]  /*137bc0*/  LDL.LU R13, [R1+0x96c] ;  /* 0x00096c00010d7983 */ /* 0x000ee80000300800 */
[----:B------:R-:W3:Y:S04]  /*137bd0*/  LDL.LU R14, [R1+0x5d8] ;  /* 0x0005d800010e7983 */ /* 0x000ee80000300800 */
[----:B------:R-:W3:Y:S04]  /*137be0*/  LDL.LU R15, [R1+0x5dc] ;  /* 0x0005dc00010f7983 */ /* 0x000ee80000300800 */
[----:B----4-:R-:W3:Y:S04]  /*137bf0*/  LDL.LU R8, [R1+0x140] ;  /* 0x0001400001087983 */ /* 0x010ee80000300800 */
[----:B------:R-:W3:Y:S04]  /*137c00*/  LDL.LU R9, [R1+0x144] ;  /* 0x0001440001097983 */ /* 0x000ee80000300800 */
[----:B------:R-:W3:Y:S04]  /*137c10*/  LDL.LU R10, [R1+0x130] ;  /* 0x00013000010a7983 */ /* 0x000ee80000300800 */
[----:B------:R-:W3:Y:S04]  /*137c20*/  LDL.LU R11, [R1+0x134] ;  /* 0x00013400010b7983 */ /* 0x000ee80000300800 */
[----:B--2---:R1:W-:Y:S01]  /*137c30*/  STS.128 [R2+0x180], R4 ;  /* 0x0001800402007388 */ /* 0x0043e20000000c00 */
[----:B------:R-:W-:-:S06]  /*137c40*/  NOP ;  /* 0x0000000000007918 */ /* 0x000fcc0000000000 */
[----:B------:R-:W2:Y:S04]  /*137c50*/  LDS.128 R20, [R0] ;  /* 0x0000000000147984 */ /* 0x000ea80000000c00 */
[----:B-1----:R-:W4:Y:S04]  /*137c60*/  LDL.LU R4, [R1+0x148] ;  /* 0x0001480001047983 */ /* 0x002f280000300800 */
[----:B------:R-:W4:Y:S04]  /*137c70*/  LDL.LU R5, [R1+0x14c] ;  /* 0x00014c0001057983 */ /* 0x000f280000300800 */
[----:B------:R-:W4:Y:S04]  /*137c80*/  LDL.LU R6, [R1+0x138] ;  /* 0x0001380001067983 */ /* 0x000f280000300800 */
[----:B------:R-:W4:Y:S01]  /*137c90*/  LDL.LU R7, [R1+0x13c] ;  /* 0x00013c0001077983 */ /* 0x000f220000300800 */
[----:B------:R-:W-:-:S02]  /*137ca0*/  LOP3.LUT R212, R0, 0x20, RZ, 0x3c, !PT ;  /* 0x0000002000d47812 */ /* 0x000fc400078e3cff */
[C---:B------:R-:W-:Y:S02]  /*137cb0*/  LOP3.LUT R3, R0.reuse, 0x40, RZ, 0x3c, !PT ;  /* 0x0000004000037812 */ /* 0x040fe400078e3cff */
[----:B------:R-:W-:Y:S01]  /*137cc0*/  LOP3.LUT R252, R0, 0x60, RZ, 0x3c, !PT ;  /* 0x0000006000fc7812 */ /* 0x000fe200078e3cff */
[----:B------:R-:W1:Y:S04]  /*137cd0*/  LDS.128 R28, [R212] ;  /* 0x00000000d41c7984 */ /* 0x000e680000000c00 */
[----:B------:R-:W3:Y:S04]  /*137ce0*/  LDS.128 R24, [R3] ;  /* 0x0000000003187984 */ /* 0x000ee80000000c00 */
[----:B--2---:R-:W-:Y:S04]  /*137cf0*/  STL.64 [R1+0xa0], R20 ;  /* 0x0000a01401007387 */ /* 0x004fe80000100a00 */
[----:B------:R-:W-:Y:S04]  /*137d00*/  STL.64 [R1+0xa8], R22 ;  /* 0x0000a81601007387 */ /* 0x000fe80000100a00 */
[----:B------:R-:W2:Y:S01]  /*137d10*/  LDS.128 R20, [R252] ;  /* 0x00000000fc147984 */ /* 0x000ea20000000c00 */
[----:B------:R-:W-:-:S06]  /*137d20*/  NOP ;  /* 0x0000000000007918 */ /* 0x000fcc0000000000 */
[----:B---3--:R3:W-:Y:S04]  /*137d30*/  STS.128 [R2], R16 ;  /* 0x0000001002007388 */ /* 0x0087e80000000c00 */
[----:B-1----:R-:W-:Y:S04]  /*137d40*/  STL.64 [R1+0x140], R28 ;  /* 0x0001401c01007387 */ /* 0x002fe80000100a00 */
[----:B------:R-:W-:Y:S04]  /*137d50*/  STL.64 [R1+0x148], R30 ;  /* 0x0001481e01007387 */ /* 0x000fe80000100a00 */
[----:B------:R-:W-:Y:S04]  /*137d60*/  STL.64 [R1+0x480], R24 ;  /* 0x0004801801007387 */ /* 0x000fe80000100a00 */
[----:B------:R-:W-:Y:S04]  /*137d70*/  STL.64 [R1+0x488], R26 ;  /* 0x0004881a01007387 */ /* 0x000fe80000100a00 */
[----:B------:R1:W-:Y:S04]  /*137d80*/  STS.128 [R2+0x80], R12 ;  /* 0x0000800c02007388 */ /* 0x0003e80000000c00 */
[----:B--2---:R-:W-:Y:S04]  /*137d90*/  STL.64 [R1+0x500], R20 ;  /* 0x0005001401007387 */ /* 0x004fe80000100a00 */
[----:B------:R-:W-:Y:S04]  /*137da0*/  STL.64 [R1+0x508], R22 ;  /* 0x0005081601007387 */ /* 0x000fe80000100a00 */
[----:B---3--:R-:W2:Y:S04]  /*137db0*/  LDL.LU R16, [R1+0x550] ;  /* 0x0005500001107983 */ /* 0x008ea80000300800 */
[----:B------:R-:W2:Y:S04]  /*137dc0*/  LDL.LU R17, [R1+0x554] ;  /* 0x0005540001117983 */ /* 0x000ea80000300800 */
[----:B------:R-:W2:Y:S04]  /*137dd0*/  LDL.LU R18, [R1+0x540] ;  /* 0x0005400001127983 */ /* 0x000ea80000300800 */
[----:B------:R-:W2:Y:S04]  /*137de0*/  LDL.LU R19, [R1+0x544] ;  /* 0x0005440001137983 */ /* 0x000ea80000300800 */
[----:B-1----:R-:W2:Y:S04]  /*137df0*/  LDL.LU R12, [R1+0x558] ;  /* 0x00055800010c7983 */ /* 0x002ea80000300800 */
[----:B------:R-:W2:Y:S04]  /*137e00*/  LDL.LU R13, [R1+0x55c] ;  /* 0x00055c00010d7983 */ /* 0x000ea80000300800 */
[----:B------:R-:W2:Y:S04]  /*137e10*/  LDL.LU R14, [R1+0x548] ;  /* 0x00054800010e7983 */ /* 0x000ea80000300800 */
[----:B------:R1:W-:Y:S04]  /*137e20*/  STS.128 [R2+0x100], R8 ;  /* 0x0001000802007388 */ /* 0x0003e80000000c00 */
[----:B------:R-:W2:Y:S04]  /*137e30*/  LDL.LU R15, [R1+0x54c] ;  /* 0x00054c00010f7983 */ /* 0x000ea80000300800 */
[----:B-1----:R-:W2:Y:S04]  /*137e40*/  LDL.LU R8, [R1+0x100] ;  /* 0x0001000001087983 */ /* 0x002ea80000300800 */
[----:B------:R-:W2:Y:S04]  /*137e50*/  LDL.LU R9, [R1+0x104] ;  /* 0x0001040001097983 */ /* 0x000ea80000300800 */
[----:B------:R-:W2:Y:S04]  /*137e60*/  LDL.LU R10, [R1+0xf0] ;  /* 0x0000f000010a7983 */ /* 0x000ea80000300800 */
[----:B------:R-:W2:Y:S04]  /*137e70*/  LDL.LU R11, [R1+0xf4] ;  /* 0x0000f400010b7983 */ /* 0x000ea80000300800 */
[----:B----4-:R1:W-:Y:S01]  /*137e80*/  STS.128 [R2+0x180], R4 ;  /* 0x0001800402007388 */ /* 0x0103e20000000c00 */
[----:B------:R-:W-:-:S06]  /*137e90*/  NOP ;  /* 0x0000000000007918 */ /* 0x000fcc0000000000 */
[----:B------:R-:W4:Y:S04]  /*137ea0*/  LDS.128 R20, [R0] ;  /* 0x0000000000147984 */ /* 0x000f280000000c00 */
[----:B------:R-:W4:Y:S04]  /*137eb0*/  LDS.128 R28, [R212] ;  /* 0x00000000d41c7984 */ /* 0x000f280000000c00 */
[----:B------:R-:W4:Y:S04]  /*137ec0*/  LDS.128 R24, [R3] ;  /* 0x0000000003187984 */ /* 0x000f280000000c00 */
[----:B-1----:R-:W3:Y:S04]  /*137ed0*/  LDL.LU R4, [R1+0x108] ;  /* 0x0001080001047983 */ /* 0x002ee80000300800 */
[----:B------:R-:W3:Y:S04]  /*137ee0*/  LDL.LU R5, [R1+0x10c] ;  /* 0x00010c0001057983 */ /* 0x000ee80000300800 */
[----:B------:R-:W3:Y:S04]  /*137ef0*/  LDL.LU R6, [R1+0xf8] ;  /* 0x0000f80001067983 */ /* 0x000ee80000300800 */
[----:B------:R-:W3:Y:S04]  /*137f00*/  LDL.LU R7, [R1+0xfc] ;  /* 0x0000fc0001077983 */ /* 0x000ee80000300800 */
[----:B----4-:R-:W-:Y:S04]  /*137f10*/  STL.64 [R1+0x80], R20 ;  /* 0x0000801401007387 */ /* 0x010fe80000100a00 */
[----:B------:R-:W-:Y:S04]  /*137f20*/  STL.64 [R1+0x88], R22 ;  /* 0x0000881601007387 */ /* 0x000fe80000100a00 */
[----:B------:R-:W1:Y:S01]  /*137f30*/  LDS.128 R20, [R252] ;  /* 0x00000000fc147984 */ /* 0x000e620000000c00 */
[----:B------:R-:W-:-:S06]  /*137f40*/  NOP ;  /* 0x0000000000007918 */ /* 0x000fcc0000000000 */
[----:B------:R-:W-:Y:S04]  /*137f50*/  STL.64 [R1+0xf0], R28 ;  /* 0x0000f01c01007387 */ /* 0x000fe80000100a00 */
[----:B------:R-:W-:Y:S04]  /*137f60*/  STL.64 [R1+0xf8], R30 ;  /* 0x0000f81e01007387 */ /* 0x000fe80000100a00 */
[----:B------:R-:W-:Y:S04]  /*137f70*/  STL.64 [R1+0x170], R24 ;  /* 0x0001701801007387 */ /* 0x000fe80000100a00 */
[----:B------:R-:W-:Y:S04]  /*137f80*/  STL.64 [R1+0x178], R26 ;  /* 0x0001781a01007387 */ /* 0x000fe80000100a00 */
[----:B--2---:R2:W-:Y:S04]  /*137f90*/  STS.128 [R2], R16 ;  /* 0x0000001002007388 */ /* 0x0045e80000000c00 */
[----:B-1----:R-:W-:Y:S04]  /*137fa0*/  STL.64 [R1+0x4d0], R20 ;  /* 0x0004d01401007387 */ /* 0x002fe80000100a00 */
[----:B------:R-:W-:Y:S04]  /*137fb0*/  STL.64 [R1+0x4d8], R22 ;  /* 0x0004d81601007387 */ /* 0x000fe80000100a00 */
[----:B--2---:R-:W2:Y:S04]  /*137fc0*/  LDL.LU R16, [R1+0x510] ;  /* 0x0005100001107983 */ /* 0x004ea80000300800 */
[----:B------:R-:W2:Y:S04]  /*137fd0*/  LDL.LU R17, [R1+0x514] ;  /* 0x0005140001117983 */ /* 0x000ea80000300800 */
[----:B------:R-:W2:Y:S04]  /*137fe0*/  LDL.LU R18, [R1+0x4c0] ;  /* 0x0004c00001127983 */ /* 0x000ea80000300800 */
[----:B------:R1:W-:Y:S04]  /*137ff0*/  STS.128 [R2+0x80], R12 ;  /* 0x0000800c02007388 */ /* 0x0003e80000000c00 */
        /* <DEDUP_REMOVED lines=10> */
[----:B---3--:R1:W-:Y:S01]  /*1380a0*/  STS.128 [R2+0x180], R4 ;  /* 0x0001800402007388 */ /* 0x0083e20000000c00 */
[----:B------:R-:W-:-:S06]  /*1380b0*/  NOP ;  /* 0x0000000000007918 */ /* 0x000fcc0000000000 */
[----:B------:R-:W3:Y:S04]  /*1380c0*/  LDS.128 R20, [R0] ;  /* 0x0000000000147984 */ /* 0x000ee80000000c00 */
[----:B------:R-:W3:Y:S04]  /*1380d0*/  LDS.128 R28, [R212] ;  /* 0x00000000d41c7984 */ /* 0x000ee80000000c00 */
[----:B------:R-:W3:Y:S04]  /*1380e0*/  LDS.128 R24, [R3] ;  /* 0x0000000003187984 */ /* 0x000ee80000000c00 */
[----:B-1----:R-:W4:Y:S04]  /*1380f0*/  LDL.LU R4, [R1+0x38] ;  /* 0x0000380001047983 */ /* 0x002f280000300800 */
[----:B------:R-:W4:Y:S04]  /*138100*/  LDL.LU R5, [R1+0x3c] ;  /* 0x00003c0001057983 */ /* 0x000f280000300800 */
[----:B------:R-:W4:Y:S04]  /*138110*/  LDL.LU R6, [R1+0x28] ;  /* 0x0000280001067983 */ /* 0x000f280000300800 */
[----:B------:R-:W4:Y:S04]  /*138120*/  LDL.LU R7, [R1+0x2c] ;  /* 0x00002c0001077983 */ /* 0x000f280000300800 */
[----:B---3--:R-:W-:Y:S04]  /*138130*/  STL.64 [R1+0x70], R20 ;  /* 0x0000701401007387 */ /* 0x008fe80000100a00 */
        /* <DEDUP_REMOVED lines=124> */
[----:B------:R-:W2:Y:S04]  /*138900*/  LDL.LU R10, [R1] ;  /* 0x00000000010a7983 */ /* 0x000ea80000300800 */
        /* <DEDUP_REMOVED lines=50> */
[----:B------:R-:W-:Y:S04]  /*138c30*/  STL.64 [R1], R24 ;  /* 0x0000001801007387 */ /* 0x000fe80000100a00 */
        /* <DEDUP_REMOVED lines=38> */
[----:B--2---:R1:W5:Y:S04]  /*138ea0*/  LDL.LU R16, [R1+0x9e0] ;  /* 0x0009e00001107983 */ /* 0x0043680000300800 */
[----:B------:R1:W5:Y:S04]  /*138eb0*/  LDL.LU R17, [R1+0x9e4] ;  /* 0x0009e40001117983 */ /* 0x0003680000300800 */
[----:B------:R1:W5:Y:S04]  /*138ec0*/  LDL.LU R18, [R1+0x9d0] ;  /* 0x0009d00001127983 */ /* 0x0003680000300800 */
[----:B------:R2:W-:Y:S04]  /*138ed0*/  STS.128 [R2+0x80], R12 ;  /* 0x0000800c02007388 */ /* 0x0005e80000000c00 */
[----:B------:R1:W5:Y:S04]  /*138ee0*/  LDL.LU R19, [R1+0x9d4] ;  /* 0x0009d40001137983 */ /* 0x0003680000300800 */
        /* <DEDUP_REMOVED lines=8> */
[----:B------:R1:W5:Y:S04]  /*138f70*/  LDL.LU R11, [R1+0x1b4] ;  /* 0x0001b400010b7983 */ /* 0x0003680000300800 */
[----:B----4-:R2:W-:Y:S04]  /*138f80*/  STS.128 [R2+0x180], R4 ;  /* 0x0001800402007388 */ /* 0x0105e80000000c00 */
[----:B--2---:R1:W5:Y:S04]  /*138f90*/  LDL.LU R4, [R1+0x1c8] ;  /* 0x0001c80001047983 */ /* 0x0043680000300800 */
[----:B------:R1:W5:Y:S04]  /*138fa0*/  LDL.LU R5, [R1+0x1cc] ;  /* 0x0001cc0001057983 */ /* 0x0003680000300800 */
[----:B------:R1:W5:Y:S04]  /*138fb0*/  LDL.LU R6, [R1+0x1b8] ;  /* 0x0001b80001067983 */ /* 0x0003680000300800 */
[----:B------:R1:W5:Y:S02]  /*138fc0*/  LDL.LU R7, [R1+0x1bc] ;  /* 0x0001bc0001077983 */ /* 0x0003640000300800 */
[----:B------:R-:W-:-:S06]  /*138fd0*/  NOP ;  /* 0x0000000000007918 */ /* 0x000fcc0000000000 */
[----:B------:R-:W2:Y:S04]  /*138fe0*/  LDS.128 R20, [R0] ;  /* 0x0000000000147984 */ /* 0x000ea80000000c00 */
[----:B------:R-:W3:Y:S04]  /*138ff0*/  LDS.128 R28, [R212] ;  /* 0x00000000d41c7984 */ /* 0x000ee80000000c00 */
[----:B------:R-:W4:Y:S04]  /*139000*/  LDS.128 R24, [R3] ;  /* 0x0000000003187984 */ /* 0x000f280000000c00 */
[----:B--2---:R-:W-:Y:S04]  /*139010*/  STL.64 [R1+0x1f0], R20 ;  /* 0x0001f01401007387 */ /* 0x004fe80000100a00 */
[----:B------:R-:W-:Y:S04]  /*139020*/  STL.64 [R1+0x1f8], R22 ;  /* 0x0001f81601007387 */ /* 0x000fe80000100a00 */
[----:B------:R-:W2:Y:S01]  /*139030*/  LDS.128 R20, [R252] ;  /* 0x00000000fc147984 */ /* 0x000ea20000000c00 */
[----:B------:R-:W-:-:S06]  /*139040*/  NOP ;  /* 0x0000000000007918 */ /* 0x000fcc0000000000 */
[----:B---3--:R-:W-:Y:S04]  /*139050*/  STL.64 [R1+0x530], R28 ;  /* 0x0005301c01007387 */ /* 0x008fe80000100a00 */
[----:B------:R-:W-:Y:S04]  /*139060*/  STL.64 [R1+0x538], R30 ;  /* 0x0005381e01007387 */ /* 0x000fe80000100a00 */
[----:B----4-:R-:W-:Y:S04]  /*139070*/  STL.64 [R1+0x570], R24 ;  /* 0x0005701801007387 */ /* 0x010fe80000100a00 */
[----:B------:R-:W-:Y:S04]  /*139080*/  STL.64 [R1+0x578], R26 ;  /* 0x0005781a01007387 */ /* 0x000fe80000100a00 */
[----:B-----5:R3:W-:Y:S04]  /*139090*/  STS.128 [R2], R16 ;  /* 0x0000001002007388 */ /* 0x0207e80000000c00 */
[----:B------:R4:W-:Y:S04]  /*1390a0*/  STS.128 [R2+0x80], R12 ;  /* 0x0000800c02007388 */ /* 0x0009e80000000c00 */
[----:B------:R1:W-:Y:S04]  /*1390b0*/  STS.128 [R2+0x100], R8 ;  /* 0x0001000802007388 */ /* 0x0003e80000000c00 */
[----:B------:R1:W-:Y:S01]  /*1390c0*/  STS.128 [R2+0x180], R4 ;  /* 0x0001800402007388 */ /* 0x0003e20000000c00 */
[----:B------:R-:W-:-:S06]  /*1390d0*/  NOP ;  /* 0x0000000000007918 */ /* 0x000fcc0000000000 */
[----:B--2---:R-:W-:Y:S04]  /*1390e0*/  STL.64 [R1+0x590], R20 ;  /* 0x0005901401007387 */ /* 0x004fe80000100a00 */
[----:B------:R-:W-:Y:S04]  /*1390f0*/  STL.64 [R1+0x598], R22 ;  /* 0x0005981601007387 */ /* 0x000fe80000100a00 */
[----:B---3--:R-:W2:Y:S04]  /*139100*/  LDL.LU R16, [R1+0x4f0] ;  /* 0x0004f00001107983 */ /* 0x008ea80000300800 */
[----:B------:R-:W2:Y:S04]  /*139110*/  LDL.LU R17, [R1+0x4f4] ;  /* 0x0004f40001117983 */ /* 0x000ea80000300800 */
[----:B------:R-:W2:Y:S04]  /*139120*/  LDL.LU R18, [R1+0x4b0] ;  /* 0x0004b00001127983 */ /* 0x000ea80000300800 */
[----:B------:R-:W2:Y:S04]  /*139130*/  LDL.LU R19, [R1+0x4b4] ;  /* 0x0004b40001137983 */ /* 0x000ea80000300800 */
[----:B----4-:R-:W3:Y:S04]  /*139140*/  LDL.LU R12, [R1+0x4f8] ;  /* 0x0004f800010c7983 */ /* 0x010ee80000300800 */
[----:B------:R-:W3:Y:S04]  /*139150*/  LDL.LU R13, [R1+0x4fc] ;  /* 0x0004fc00010d7983 */ /* 0x000ee80000300800 */
[----:B------:R-:W3:Y:S04]  /*139160*/  LDL.LU R14, [R1+0x4b8] ;  /* 0x0004b800010e7983 */ /* 0x000ee80000300800 */
[----:B------:R-:W3:Y:S04]  /*139170*/  LDL.LU R15, [R1+0x4bc] ;  /* 0x0004bc00010f7983 */ /* 0x000ee80000300800 */
[----:B-1----:R-:W4:Y:S04]  /*139180*/  LDL.LU R8, [R1+0xe0] ;  /* 0x0000e00001087983 */ /* 0x002f280000300800 */
[----:B------:R-:W4:Y:S04]  /*139190*/  LDL.LU R9, [R1+0xe4] ;  /* 0x0000e40001097983 */ /* 0x000f280000300800 */
[----:B------:R-:W4:Y:S04]  /*1391a0*/  LDL.LU R10, [R1+0xc0] ;  /* 0x0000c000010a7983 */ /* 0x000f280000300800 */
[----:B------:R-:W4:Y:S04]  /*1391b0*/  LDL.LU R11, [R1+0xc4] ;  /* 0x0000c400010b7983 */ /* 0x000f280000300800 */
[----:B------:R-:W4:Y:S04]  /*1391c0*/  LDL.LU R4, [R1+0xe8] ;  /* 0x0000e80001047983 */ /* 0x000f280000300800 */
[----:B------:R-:W4:Y:S04]  /*1391d0*/  LDL.LU R5, [R1+0xec] ;  /* 0x0000ec0001057983 */ /* 0x000f280000300800 */
[----:B------:R-:W1:Y:S04]  /*1391e0*/  LDS.128 R20, [R0] ;  /* 0x0000000000147984 */ /* 0x000e680000000c00 */
[----:B------:R-:W4:Y:S04]  /*1391f0*/  LDL.LU R6, [R1+0xc8] ;  /* 0x0000c80001067983 */ /* 0x000f280000300800 */
[----:B------:R-:W4:Y:S04]  /*139200*/  LDL.LU R7, [R1+0xcc] ;  /* 0x0000cc0001077983 */ /* 0x000f280000300800 */
[----:B------:R-:W1:Y:S04]  /*139210*/  LDS.128 R28, [R212] ;  /* 0x00000000d41c7984 */ /* 0x000e680000000c00 */
[----:B------:R-:W1:Y:S04]  /*139220*/  LDS.128 R24, [R3] ;  /* 0x0000000003187984 */ /* 0x000e680000000c00 */
[----:B-1----:R-:W-:Y:S04]  /*139230*/  STL.64 [R1+0x1c0], R20 ;  /* 0x0001c01401007387 */ /* 0x002fe80000100a00 */
[----:B------:R-:W-:Y:S04]  /*139240*/  STL.64 [R1+0x1c8], R22 ;  /* 0x0001c81601007387 */ /* 0x000fe80000100a00 */
[----:B------:R-:W1:Y:S01]  /*139250*/  LDS.128 R20, [R252] ;  /* 0x00000000fc147984 */ /* 0x000e620000000c00 */
[----:B------:R-:W-:-:S06]  /*139260*/  NOP ;  /* 0x0000000000007918 */ /* 0x000fcc0000000000 */
[----:B------:R-:W-:Y:S04]  /*139270*/  STL.64 [R1+0x200], R28 ;  /* 0x0002001c01007387 */ /* 0x000fe80000100a00 */
[----:B------:R-:W-:Y:S04]  /*139280*/  STL.64 [R1+0x208], R30 ;  /* 0x0002081e01007387 */ /* 0x000fe80000100a00 */
[----:B------:R-:W-:Y:S04]  /*139290*/  STL.64 [R1+0x4b0], R24 ;  /* 0x0004b01801007387 */ /* 0x000fe80000100a00 */
[----:B------:R-:W-:Y:S04]  /*1392a0*/  STL.64 [R1+0x4b8], R26 ;  /* 0x0004b81a01007387 */ /* 0x000fe80000100a00 */
[----:B-1----:R-:W-:Y:S04]  /*1392b0*/  STL.64 [R1+0x4f0], R20 ;  /* 0x0004f01401007387 */ /* 0x002fe80000100a00 */
[----:B------:R-:W-:Y:S04]  /*1392c0*/  STL.64 [R1+0x4f8], R22 ;  /* 0x0004f81601007387 */ /* 0x000fe80000100a00 */
[----:B--2---:R1:W-:Y:S04]  /*1392d0*/  STS.128 [R2], R16 ;  /* 0x0000001002007388 */ /* 0x0043e80000000c00 */
[----:B-1----:R-:W2:Y:S04]  /*1392e0*/  LDL.LU R16, [R1+0xa40] ;  /* 0x000a400001107983 */ /* 0x002ea80000300800 */
[----:B------:R-:W2:Y:S04]  /*1392f0*/  LDL.LU R17, [R1+0xa44] ;  /* 0x000a440001117983 */ /* 0x000ea80000300800 */
[----:B------:R-:W2:Y:S04]  /*139300*/  LDL.LU R18, [R1+0xa30] ;  /* 0x000a300001127983 */ /* 0x000ea80000300800 */
[----:B---3--:R1:W-:Y:S04]  /*139310*/  STS.128 [R2+0x80], R12 ;  /* 0x0000800c02007388 */ /* 0x0083e80000000c00 */
[----:B------:R-:W2:Y:S04]  /*139320*/  LDL.LU R19, [R1+0xa34] ;  /* 0x000a340001137983 */ /* 0x000ea80000300800 */
[----:B----4-:R3:W-:Y:S04]  /*139330*/  STS.128 [R2+0x100], R8 ;  /* 0x0001000802007388 */ /* 0x0107e80000000c00 */
[----:B-1----:R-:W4:Y:S04]  /*139340*/  LDL.LU R12, [R1+0xa48] ;  /* 0x000a4800010c7983 */ /* 0x002f280000300800 */
[----:B------:R-:W4:Y:S04]  /*139350*/  LDL.LU R13, [R1+0xa4c] ;  /* 0x000a4c00010d7983 */ /* 0x000f280000300800 */
[----:B------:R-:W4:Y:S04]  /*139360*/  LDL.LU R14, [R1+0xa38] ;  /* 0x000a3800010e7983 */ /* 0x000f280000300800 */
[----:B------:R-:W4:Y:S04]  /*139370*/  LDL.LU R15, [R1+0xa3c] ;  /* 0x000a3c00010f7983 */ /* 0x000f280000300800 */
[----:B---3--:R-:W3:Y:S04]  /*139380*/  LDL.LU R8, [R1+0x220] ;  /* 0x0002200001087983 */ /* 0x008ee80000300800 */
[----:B------:R-:W3:Y:S04]  /*139390*/  LDL.LU R9, [R1+0x224] ;  /* 0x0002240001097983 */ /* 0x000ee80000300800 */
[----:B------:R-:W3:Y:S04]  /*1393a0*/  LDL.LU R10, [R1+0x210] ;  /* 0x00021000010a7983 */ /* 0x000ee80000300800 */
[----:B------:R-:W3:Y:S04]  /*1393b0*/  LDL.LU R11, [R1+0x214] ;  /* 0x00021400010b7983 */ /* 0x000ee80000300800 */
[----:B------:R1:W-:Y:S01]  /*1393c0*/  STS.128 [R2+0x180], R4 ;  /* 0x0001800402007388 */ /* 0x0003e20000000c00 */
[----:B------:R-:W-:-:S06]  /*1393d0*/  NOP ;  /* 0x0000000000007918 */ /* 0x000fcc0000000000 */
[----:B------:R-:W1:Y:S04]  /*1393e0*/  LDS.128 R20, [R0] ;  /* 0x0000000000147984 */ /* 0x000e680000000c00 */
[----:B------:R-:W1:Y:S04]  /*1393f0*/  LDS.128 R28, [R212] ;  /* 0x00000000d41c7984 */ /* 0x000e680000000c00 */
[----:B------:R-:W1:Y:S04]  /*139400*/  LDS.128 R24, [R3] ;  /* 0x0000000003187984 */ /* 0x000e680000000c00 */
[----:B-1----:R-:W3:Y:S04]  /*139410*/  LDL.LU R4, [R1+0x228] ;  /* 0x0002280001047983 */ /* 0x002ee80000300800 */
[----:B------:R-:W3:Y:S04]  /*139420*/  LDL.LU R5, [R1+0x22c] ;  /* 0x00022c0001057983 */ /* 0x000ee80000300800 */
[----:B------:R-:W3:Y:S04]  /*139430*/  LDL.LU R6, [R1+0x218] ;  /* 0x0002180001067983 */ /* 0x000ee80000300800 */
[----:B------:R-:W3:Y:S04]  /*139440*/  LDL.LU R7, [R1+0x21c] ;  /* 0x00021c0001077983 */ /* 0x000ee80000300800 */
[----:B------:R-:W-:Y:S04]  /*139450*/  STL.64 [R1+0xe0], R20 ;  /* 0x0000e01401007387 */ /* 0x000fe80000100a00 */
        /* <DEDUP_REMOVED lines=13> */
[----:B----4-:R1:W-:Y:S04]  /*139530*/  STS.128 [R2+0x80], R12 ;  /* 0x0000800c02007388 */ /* 0x0103e80000000c00 */
[----:B------:R-:W2:Y:S04]  /*139540*/  LDL.LU R19, [R1+0x9f4] ;  /* 0x0009f40001137983 */ /* 0x000ea80000300800 */
[----:B-1----:R-:W4:Y:S04]  /*139550*/  LDL.LU R12, [R1+0xa08] ;  /* 0x000a0800010c7983 */ /* 0x002f280000300800 */
[----:B------:R-:W4:Y:S04]  /*139560*/  LDL.LU R13, [R1+0xa0c] ;  /* 0x000a0c00010d7983 */ /* 0x000f280000300800 */
[----:B------:R-:W4:Y:S04]  /*139570*/  LDL.LU R14, [R1+0x9f8] ;  /* 0x0009f800010e7983 */ /* 0x000f280000300800 */
[----:B------:R-:W4:Y:S04]  /*139580*/  LDL.LU R15, [R1+0x9fc] ;  /* 0x0009fc00010f7983 */ /* 0x000f280000300800 */
[----:B---3--:R1:W-:Y:S04]  /*139590*/  STS.128 [R2+0x100], R8 ;  /* 0x0001000802007388 */ /* 0x0083e80000000c00 */
[----:B-1----:R-:W3:Y:S04]  /*1395a0*/  LDL.LU R8, [R1+0x1e0] ;  /* 0x0001e00001087983 */ /* 0x002ee80000300800 */
        /* <DEDUP_REMOVED lines=42> */
[----:B-1----:R-:W2:Y:S04]  /*139850*/  LDL.LU R4, [R1+0x1a8] ;  /* 0x0001a80001047983 */ /* 0x002ea80000300800 */
[----:B------:R-:W2:Y:S04]  /*139860*/  LDL.LU R5, [R1+0x1ac] ;  /* 0x0001ac0001057983 */ /* 0x000ea80000300800 */
[----:B------:R-:W2:Y:S04]  /*139870*/  LDL.LU R6, [R1+0x198] ;  /* 0x0001980001067983 */ /* 0x000ea80000300800 */
[----:B------:R-:W2:Y:S04]  /*139880*/  LDL.LU R7, [R1+0x19c] ;  /* 0x00019c0001077983 */ /* 0x000ea80000300800 */
        /* <DEDUP_REMOVED lines=10> */
[----:B----4-:R1:W-:Y:S04]  /*139930*/  STS.128 [R2+0x80], R12 ;  /* 0x0000800c02007388 */ /* 0x0103e80000000c00 */
[----:B-1----:R-:W4:Y:S04]  /*139940*/  LDL.LU R12, [R1+0x470] ;  /* 0x00047000010c7983 */ /* 0x002f280000300800 */
[----:B------:R-:W4:Y:S04]  /*139950*/  LDL.LU R13, [R1+0x474] ;  /* 0x00047400010d7983 */ /* 0x000f280000300800 */
[----:B------:R-:W4:Y:S04]  /*139960*/  LDL.LU R14, [R1+0x440] ;  /* 0x00044000010e7983 */ /* 0x000f280000300800 */
[----:B------:R-:W4:Y:S04]  /*139970*/  LDL.LU R15, [R1+0x444] ;  /* 0x00044400010f7983 */ /* 0x000f280000300800 */
[----:B---3--:R1:W-:Y:S04]  /*139980*/  STS.128 [R2+0x100], R8 ;  /* 0x0001000802007388 */ /* 0x0083e80000000c00 */
[----:B-1----:R-:W4:Y:S04]  /*139990*/  LDL.LU R8, [R1+0x478] ;  /* 0x0004780001087983 */ /* 0x002f280000300800 */
[----:B------:R-:W4:Y:S04]  /*1399a0*/  LDL.LU R9, [R1+0x47c] ;  /* 0x00047c0001097983 */ /* 0x000f280000300800 */
[----:B------:R-:W4:Y:S04]  /*1399b0*/  LDL.LU R10, [R1+0x448] ;  /* 0x00044800010a7983 */ /* 0x000f280000300800 */
[----:B------:R-:W4:Y:S04]  /*1399c0*/  LDL.LU R11, [R1+0x44c] ;  /* 0x00044c00010b7983 */ /* 0x000f280000300800 */
[----:B--2---:R-:W-:Y:S04]  /*1399d0*/  STS.128 [R2], R16 ;  /* 0x0000001002007388 */ /* 0x004fe80000000c00 */
[----:B------:R-:W-:Y:S01]  /*1399e0*/  STS.128 [R2+0x180], R4 ;  /* 0x0001800402007388 */ /* 0x000fe20000000c00 */
[----:B------:R-:W-:-:S06]  /*1399f0*/  NOP ;  /* 0x0000000000007918 */ /* 0x000fcc0000000000 */
[----:B------:R-:W1:Y:S04]  /*139a00*/  LDS.128 R16, [R0] ;  /* 0x0000000000107984 */ /* 0x000e680000000c00 */
[----:B------:R-:W2:Y:S04]  /*139a10*/  LDS.128 R24, [R212] ;  /* 0x00000000d4187984 */ /* 0x000ea80000000c00 */
[----:B------:R-:W2:Y:S04]  /*139a20*/  LDS.128 R20, [R3] ;  /* 0x0000000003147984 */ /* 0x000ea80000000c00 */
[----:B-1----:R-:W-:Y:S04]  /*139a30*/  STL.64 [R1+0x1a0], R16 ;  /* 0x0001a01001007387 */ /* 0x002fe80000100a00 */
[----:B------:R-:W-:Y:S04]  /*139a40*/  STL.64 [R1+0x1a8], R18 ;  /* 0x0001a81201007387 */ /* 0x000fe80000100a00 */
[----:B------:R-:W1:Y:S01]  /*139a50*/  LDS.128 R16, [R252] ;  /* 0x00000000fc107984 */ /* 0x000e620000000c00 */
[----:B------:R-:W-:-:S06]  /*139a60*/  NOP ;  /* 0x0000000000007918 */ /* 0x000fcc0000000000 */
[----:B--2---:R-:W-:Y:S04]  /*139a70*/  STL.64 [R1+0x1e0], R24 ;  /* 0x0001e01801007387 */ /* 0x004fe80000100a00 */
[----:B------:R-:W-:Y:S04]  /*139a80*/  STL.64 [R1+0x1e8], R26 ;  /* 0x0001e81a01007387 */ /* 0x000fe80000100a00 */
[----:B------:R-:W-:Y:S04]  /*139a90*/  STL.64 [R1+0x440], R20 ;  /* 0x0004401401007387 */ /* 0x000fe80000100a00 */
[----:B------:R-:W-:Y:S01]  /*139aa0*/  STL.64 [R1+0x448], R22 ;  /* 0x0004481601007387 */ /* 0x000fe20000100a00 */
[----:B------:R-:W-:Y:S01]  /*139ab0*/  IMAD.MOV.U32 R4, RZ, RZ, R248 ;  /* 0x000000ffff047224 */ /* 0x000fe200078e00f8 */
[----:B------:R-:W-:Y:S01]  /*139ac0*/  MOV R6, R244 ;  /* 0x000000f400067202 */ /* 0x000fe20000000f00 */
[----:B------:R-:W-:-:S02]  /*139ad0*/  IMAD.MOV.U32 R5, RZ, RZ, R249 ;  /* 0x000000ffff057224 */ /* 0x000fc400078e00f9 */
[----:B------:R-:W-:Y:S01]  /*139ae0*/  IMAD.MOV.U32 R7, RZ, RZ, R245 ;  /* 0x000000ffff077224 */ /* 0x000fe200078e00f5 */
[----:B-1----:R1:W-:Y:S04]  /*139af0*/  STL.64 [R1+0x470], R16 ;  /* 0x0004701001007387 */ /* 0x0023e80000100a00 */
[----:B------:R2:W-:Y:S04]  /*139b00*/  STL.64 [R1+0x478], R18 ;  /* 0x0004781201007387 */ /* 0x0005e80000100a00 */
[----:B-1----:R-:W3:Y:S04]  /*139b10*/  LDL.LU R16, [R1+0xb00] ;  /* 0x000b000001107983 */ /* 0x002ee80000300800 */
[----:B------:R-:W3:Y:S04]  /*139b20*/  LDL.LU R17, [R1+0xb04] ;  /* 0x000b040001117983 */ /* 0x000ee80000300800 */
[----:B--2---:R-:W3:Y:S04]  /*139b30*/  LDL.LU R18, [R1+0xaf0] ;  /* 0x000af00001127983 */ /* 0x004ee80000300800 */
[----:B------:R-:W3:Y:S04]  /*139b40*/  LDL.LU R19, [R1+0xaf4] ;  /* 0x000af40001137983 */ /* 0x000ee80000300800 */
[----:B------:R-:W-:Y:S04]  /*139b50*/  STS.128 [R2+0x100], R4 ;  /* 0x0001000402007388 */ /* 0x000fe80000000c00 */
[----:B----4-:R1:W-:Y:S04]  /*139b60*/  STS.128 [R2], R12 ;  /* 0x0000000c02007388 */ /* 0x0103e80000000c00 */
[----:B-1----:R-:W2:Y:S04]  /*139b70*/  LDL.LU R12, [R1+0xb08] ;  /* 0x000b0800010c7983 */ /* 0x002ea80000300800 */
[----:B------:R-:W2:Y:S04]  /*139b80*/  LDL.LU R13, [R1+0xb0c] ;  /* 0x000b0c00010d7983 */ /* 0x000ea80000300800 */
[----:B------:R-:W2:Y:S04]  /*139b90*/  LDL.LU R14, [R1+0xaf8] ;  /* 0x000af800010e7983 */ /* 0x000ea80000300800 */
[----:B------:R-:W2:Y:S04]  /*139ba0*/  LDL.LU R15, [R1+0xafc] ;  /* 0x000afc00010f7983 */ /* 0x000ea80000300800 */
[----:B------:R1:W-:Y:S04]  /*139bb0*/  STS.128 [R2+0x80], R8 ;  /* 0x0000800802007388 */ /* 0x0003e80000000c00 */
[----:B-1----:R-:W4:Y:S04]  /*139bc0*/  LDL.LU R8, [R1+0x2d0] ;  /* 0x0002d00001087983 */ /* 0x002f280000300800 */
        /* <DEDUP_REMOVED lines=8> */
[----:B------:R-:W-:-:S05]  /*139c50*/  MOV R245, R251 ;  /* 0x000000fb00f57202 */ /* 0x000fca0000000f00 */
[----:B------:R-:W-:Y:S01]  /*139c60*/  STS.128 [R2+0x180], R244 ;  /* 0x000180f402007388 */ /* 0x000fe20000000c00 */
[----:B------:R-:W-:-:S06]  /*139c70*/  NOP ;  /* 0x0000000000007918 */ /* 0x000fcc0000000000 */
[----:B------:R-:W1:Y:S04]  /*139c80*/  LDS.128 R248, [R0] ;  /* 0x0000000000f87984 */ /* 0x000e680000000c00 */
[----:B------:R-:W1:Y:S04]  /*139c90*/  LDS.128 R244, [R3] ;  /* 0x0000000003f47984 */ /* 0x000e680000000c00 */
[----:B------:R-:W1:Y:S04]  /*139ca0*/  LDS.128 R20, [R212] ;  /* 0x00000000d4147984 */ /* 0x000e680000000c00 */
[----:B-1----:R-:W-:Y:S04]  /*139cb0*/  STL [R1+0x6b30], R248 ;  /* 0x006b30f801007387 */ /* 0x002fe80000100800 */
[----:B------:R-:W-:Y:S04]  /*139cc0*/  STL [R1+0x6b2c], R249 ;  /* 0x006b2cf901007387 */ /* 0x000fe80000100800 */
[----:B------:R-:W-:Y:S04]  /*139cd0*/  STL [R1+0x6b24], R250 ;  /* 0x006b24fa01007387 */ /* 0x000fe80000100800 */
[----:B------:R-:W-:Y:S04]  /*139ce0*/  STL [R1+0x6b20], R251 ;  /* 0x006b20fb01007387 */ /* 0x000fe80000100800 */
[----:B------:R-:W-:Y:S04]  /*139cf0*/  STL [R1+0x6b38], R244 ;  /* 0x006b38f401007387 */ /* 0x000fe80000100800 */
[----:B------:R-:W-:Y:S04]  /*139d00*/  STL.64 [R1+0x190], R20 ;  /* 0x0001901401007387 */ /* 0x000fe80000100a00 */
[----:B------:R-:W-:Y:S04]  /*139d10*/  STL.64 [R1+0x198], R22 ;  /* 0x0001981601007387 */ /* 0x000fe80000100a00 */
[----:B------:R-:W1:Y:S01]  /*139d20*/  LDS.128 R20, [R252] ;  /* 0x00000000fc147984 */ /* 0x000e620000000c00 */
[----:B------:R-:W-:-:S06]  /*139d30*/  NOP ;  /* 0x0000000000007918 */ /* 0x000fcc0000000000 */
[----:B------:R-:W-:Y:S04]  /*139d40*/  STL [R1+0x6b34], R245 ;  /* 0x006b34f501007387 */ /* 0x000fe80000100800 */
[----:B------:R-:W-:Y:S04]  /*139d50*/  STL [R1+0x6b28], R246 ;  /* 0x006b28f601007387 */ /* 0x000fe80000100800 */
[----:B------:R1:W-:Y:S04]  /*139d60*/  STL [R1+0x6b1c], R247 ;  /* 0x006b1cf701007387 */ /* 0x0003e80000100800 */
[----:B---3--:R3:W-:Y:S01]  /*139d70*/  STS.128 [R2], R16 ;  /* 0x0000001002007388 */ /* 0x0087e20000000c00 */
[----:B-1----:R-:W-:-:S02]  /*139d80*/  IMAD.MOV.U32 R247, RZ, RZ, R21 ;  /* 0x000000fffff77224 */ /* 0x002fc400078e0015 */
[----:B------:R-:W-:Y:S01]  /*139d90*/  IMAD.MOV.U32 R251, RZ, RZ, R20 ;  /* 0x000000fffffb7224 */ /* 0x000fe200078e0014 */
[----:B------:R-:W-:Y:S04]  /*139da0*/  STL.64 [R1+0x2c8], R22 ;  /* 0x0002c81601007387 */ /* 0x000fe80000100a00 */
[----:B------:R-:W-:Y:S04]  /*139db0*/  STL [R1+0x6b40], R247 ;  /* 0x006b40f701007387 */ /* 0x000fe80000100800 */
[----:B------:R-:W-:Y:S04]  /*139dc0*/  STL [R1+0x6b3c], R251 ;  /* 0x006b3cfb01007387 */ /* 0x000fe80000100800 */
[----:B---3--:R-:W3:Y:S04]  /*139dd0*/  LDL.LU R16, [R1+0xac0] ;  /* 0x000ac00001107983 */ /* 0x008ee80000300800 */
[----:B------:R-:W3:Y:S04]  /*139de0*/  LDL.LU R17, [R1+0xac4] ;  /* 0x000ac40001117983 */ /* 0x000ee80000300800 */
[----:B------:R-:W3:Y:S04]  /*139df0*/  LDL.LU R18, [R1+0xab0] ;  /* 0x000ab00001127983 */ /* 0x000ee80000300800 */
[----:B------:R-:W3:Y:S04]  /*139e00*/  LDL.LU R19, [R1+0xab4] ;  /* 0x000ab40001137983 */ /* 0x000ee80000300800 */
[----:B--2---:R1:W-:Y:S04]  /*139e10*/  STS.128 [R2+0x80], R12 ;  /* 0x0000800c02007388 */ /* 0x0043e80000000c00 */
[----:B-1----:R-:W2:Y:S04]  /*139e20*/  LDL.LU R12, [R1+0xac8] ;  /* 0x000ac800010c7983 */ /* 0x002ea80000300800 */
[----:B------:R-:W2:Y:S04]  /*139e30*/  LDL.LU R13, [R1+0xacc] ;  /* 0x000acc00010d7983 */ /* 0x000ea80000300800 */
[----:B------:R-:W2:Y:S04]  /*139e40*/  LDL.LU R14, [R1+0xab8] ;  /* 0x000ab800010e7983 */ /* 0x000ea80000300800 */
[----:B------:R-:W2:Y:S04]  /*139e50*/  LDL.LU R15, [R1+0xabc] ;  /* 0x000abc00010f7983 */ /* 0x000ea80000300800 */
[----:B----4-:R1:W-:Y:S04]  /*139e60*/  STS.128 [R2+0x100], R8 ;  /* 0x0001000802007388 */ /* 0x0103e80000000c00 */
[----:B-1----:R-:W4:Y:S04]  /*139e70*/  LDL.LU R8, [R1+0x2a0] ;  /* 0x0002a00001087983 */ /* 0x002f280000300800 */
[----:B------:R-:W4:Y:S04]  /*139e80*/  LDL.LU R9, [R1+0x2a4] ;  /* 0x0002a40001097983 */ /* 0x000f280000300800 */
[----:B------:R-:W4:Y:S04]  /*139e90*/  LDL.LU R10, [R1+0x290] ;  /* 0x00029000010a7983 */ /* 0x000f280000300800 */
[----:B------:R1:W-:Y:S01]  /*139ea0*/  STS.128 [R2+0x180], R4 ;  /* 0x0001800402007388 */ /* 0x0003e20000000c00 */
[----:B------:R-:W-:-:S06]  /*139eb0*/  NOP ;  /* 0x0000000000007918 */ /* 0x000fcc0000000000 */
[----:B------:R-:W4:Y:S04]  /*139ec0*/  LDL.LU R11, [R1+0x294] ;  /* 0x00029400010b7983 */ /* 0x000f280000300800 */
[----:B------:R-:W1:Y:S04]  /*139ed0*/  LDS.128 R20, [R0] ;  /* 0x0000000000147984 */ /* 0x000e680000000c00 */
[----:B------:R-:W1:Y:S04]  /*139ee0*/  LDS.128 R28, [R212] ;  /* 0x00000000d41c7984 */ /* 0x000e680000000c00 */
[----:B-1----:R-:W4:Y:S04]  /*139ef0*/  LDL.LU R4, [R1+0x2a8] ;  /* 0x0002a80001047983 */ /* 0x002f280000300800 */
[----:B------:R-:W4:Y:S04]  /*139f00*/  LDL.LU R5, [R1+0x2ac] ;  /* 0x0002ac0001057983 */ /* 0x000f280000300800 */
[----:B------:R-:W4:Y:S04]  /*139f10*/  LDL.LU R6, [R1+0x298] ;  /* 0x0002980001067983 */ /* 0x000f280000300800 */
[----:B------:R-:W4:Y:S04]  /*139f20*/  LDL.LU R7, [R1+0x29c] ;  /* 0x00029c0001077983 */ /* 0x000f280000300800 */
[----:B------:R-:W1:Y:S04]  /*139f30*/  LDS.128 R24, [R3] ;  /* 0x0000000003187984 */ /* 0x000e680000000c00 */
[----:B------:R-:W-:Y:S04]  /*139f40*/  STL.64 [R1+0x2d0], R20 ;  /* 0x0002d01401007387 */ /* 0x000fe80000100a00 */
[----:B------:R-:W-:Y:S04]  /*139f50*/  STL.64 [R1+0x2d8], R22 ;  /* 0x0002d81601007387 */ /* 0x000fe80000100a00 */
[----:B------:R-:W1:Y:S01]  /*139f60*/  LDS.128 R20, [R252] ;  /* 0x00000000fc147984 */ /* 0x000e620000000c00 */
[----:B------:R-:W-:-:S06]  /*139f70*/  NOP ;  /* 0x0000000000007918 */ /* 0x000fcc0000000000 */
[----:B------:R-:W-:Y:S04]  /*139f80*/  STL.64 [R1+0x620], R28 ;  /* 0x0006201c01007387 */ /* 0x000fe80000100a00 */
[----:B------:R-:W-:Y:S04]  /*139f90*/  STL.64 [R1+0x628], R30 ;  /* 0x0006281e01007387 */ /* 0x000fe80000100a00 */
[----:B-1----:R-:W-:Y:S04]  /*139fa0*/  STL.64 [R1+0x640], R24 ;  /* 0x0006401801007387 */ /* 0x002fe80000100a00 */
[----:B------:R-:W-:Y:S04]  /*139fb0*/  STL.64 [R1+0x648], R26 ;  /* 0x0006481a01007387 */ /* 0x000fe80000100a00 */
[----:B------:R-:W-:Y:S04]  /*139fc0*/  STL.64 [R1+0x660], R20 ;  /* 0x0006601401007387 */ /* 0x000fe80000100a00 */
[----:B------:R-:W-:Y:S04]  /*139fd0*/  STL.64 [R1+0x668], R22 ;  /* 0x0006681601007387 */ /* 0x000fe80000100a00 */
[----:B---3--:R1:W-:Y:S04]  /*139fe0*/  STS.128 [R2], R16 ;  /* 0x0000001002007388 */ /* 0x0083e80000000c00 */
[----:B-1----:R-:W3:Y:S04]  /*139ff0*/  LDL.LU R16, [R1+0xa90] ;  /* 0x000a900001107983 */ /* 0x002ee80000300800 */
        /* <DEDUP_REMOVED lines=92> */
[----:B------:R-:W3:Y:S01]  /*13a5c0*/  LDS.128 R20, [R252] ;  /* 0x00000000fc147984 */ /* 0x000ee20000000c00 */
[----:B------:R-:W-:-:S06]  /*13a5d0*/  NOP ;  /* 0x0000000000007918 */ /* 0x000fcc0000000000 */
[----:B------:R-:W-:Y:S04]  /*13a5e0*/  STL.64 [R1+0x260], R28 ;  /* 0x0002601c01007387 */ /* 0x000fe80000100a00 */
[----:B------:R-:W-:Y:S04]  /*13a5f0*/  STL.64 [R1+0x268], R30 ;  /* 0x0002681e01007387 */ /* 0x000fe80000100a00 */
[----:B-1----:R-:W-:Y:S04]  /*13a600*/  STL.64 [R1+0xb0], R24 ;  /* 0x0000b01801007387 */ /* 0x002fe80000100a00 */
[----:B------:R-:W-:Y:S04]  /*13a610*/  STL.64 [R1+0xb8], R26 ;  /* 0x0000b81a01007387 */ /* 0x000fe80000100a00 */
[----:B---3--:R-:W-:Y:S04]  /*13a620*/  STL.64 [R1+0x2b0], R20 ;  /* 0x0002b01401007387 */ /* 0x008fe80000100a00 */
[----:B------:R-:W-:Y:S04]  /*13a630*/  STL.64 [R1+0x2b8], R22 ;  /* 0x0002b81601007387 */ /* 0x000fe80000100a00 */
[----:B------:R1:W-:Y:S04]  /*13a640*/  STS.128 [R2], R16 ;  /* 0x0000001002007388 */ /* 0x0003e80000000c00 */
        /* <DEDUP_REMOVED lines=66> */
[----:B------:R1:W-:Y:S04]  /*13aa70*/  STS.128 [R2], R16 ;  /* 0x0000001002007388 */ /* 0x0003e80000000c00 */
[----:B------:R-:W-:Y:S04]  /*13aa80*/  STL.64 [R1+0x708], R22 ;  /* 0x0007081601007387 */ /* 0x000fe80000100a00 */
        /* <DEDUP_REMOVED lines=12> */
[----:B------:R1:W-:Y:S01]  /*13ab50*/  STS.128 [R2+0x180], R4 ;  /* 0x0001800402007388 */ /* 0x0003e20000000c00 */
[----:B------:R-:W-:-:S06]  /*13ab60*/  NOP ;  /* 0x0000000000007918 */ /* 0x000fcc0000000000 */
[----:B------:R-:W1:Y:S04]  /*13ab70*/  LDS.128 R20, [R0] ;  /* 0x0000000000147984 */ /* 0x000e680000000c00 */
[----:B------:R-:W1:Y:S04]  /*13ab80*/  LDS.128 R28, [R212] ;  /* 0x00000000d41c7984 */ /* 0x000e680000000c00 */
[----:B------:R-:W1:Y:S04]  /*13ab90*/  LDS.128 R24, [R3] ;  /* 0x0000000003187984 */ /* 0x000e680000000c00 */
[----:B-1----:R-:W4:Y:S04]  /*13aba0*/  LDL.LU R6, [R1+0x1f98] ;  /* 0x001f980001067983 */ /* 0x002f280000300800 */
[----:B------:R-:W4:Y:S04]  /*13abb0*/  LDL.LU R7, [R1+0x1f9c] ;  /* 0x001f9c0001077983 */ /* 0x000f280000300800 */
[----:B------:R-:W-:Y:S04]  /*13abc0*/  STL.64 [R1+0x460], R20 ;  /* 0x0004601401007387 */ /* 0x000fe80000100a00 */
[----:B------:R-:W-:Y:S04]  /*13abd0*/  STL.64 [R1+0x468], R22 ;  /* 0x0004681601007387 */ /* 0x000fe80000100a00 */
[----:B------:R-:W1:Y:S01]  /*13abe0*/  LDS.128 R20, [R252] ;  /* 0x00000000fc147984 */ /* 0x000e620000000c00 */
[----:B------:R-:W-:-:S06]  /*13abf0*/  NOP ;  /* 0x0000000000007918 */ /* 0x000fcc0000000000 */
[----:B------:R-:W-:Y:S04]  /*13ac00*/  STL.64 [R1+0x680], R28 ;  /* 0x0006801c01007387 */ /* 0x000fe80000100a00 */
[----:B------:R-:W-:Y:S04]  /*13ac10*/  STL.64 [R1+0x688], R30 ;  /* 0x0006881e01007387 */ /* 0x000fe80000100a00 */
[----:B------:R-:W-:Y:S04]  /*13ac20*/  STL.64 [R1+0x6b0], R24 ;  /* 0x0006b01801007387 */ /* 0x000fe80000100a00 */
[----:B------:R-:W-:Y:S01]  /*13ac30*/  STL.64 [R1+0x6b8], R26 ;  /* 0x0006b81a01007387 */ /* 0x000fe20000100a00 */
[----:B------:R-:W-:Y:S01]  /*13ac40*/  MOV R8, R236 ;  /* 0x000000ec00087202 */ /* 0x000fe20000000f00 */
[----:B------:R-:W-:Y:S01]  /*13ac50*/  IMAD.MOV.U32 R9, RZ, RZ, R237 ;  /* 0x000000ffff097224 */ /* 0x000fe200078e00ed */
[----:B------:R-:W-:Y:S01]  /*13ac60*/  MOV R5, R239 ;  /* 0x000000ef00057202 */ /* 0x000fe20000000f00 */
[----:B------:R-:W-:Y:S01]  /*13ac70*/  IMAD.MOV.U32 R4, RZ, RZ, R238 ;  /* 0x000000ffff047224 */ /* 0x000fe200078e00ee */
[----:B-1----:R-:W-:Y:S04]  /*13ac80*/  STL.64 [R1+0x6e0], R20 ;  /* 0x0006e01401007387 */ /* 0x002fe80000100a00 */
        /* <DEDUP_REMOVED lines=101> */
[----:B---3--:R1:W-:Y:S04]  /*13b2e0*/  STS.128 [R2], R16 ;  /* 0x0000001002007388 */ /* 0x0083e80000000c00 */
[----:B------:R-:W-:Y:S04]  /*13b2f0*/  STL.64 [R1+0x7d0], R20 ;  /* 0x0007d01401007387 */ /* 0x000fe80000100a00 */
        /* <DEDUP_REMOVED lines=514> */
[----:B--2---:R1:W-:Y:S04]  /*13d320*/  STS.128 [R2+0x80], R12 ;  /* 0x0000800c02007388 */ /* 0x0043e80000000c00 */
[----:B------:R-:W3:Y:S04]  /*13d330*/  LDL.LU R19, [R1+0x21e4] ;  /* 0x0021e40001137983 */ /* 0x000ee80000300800 */
        /* <DEDUP_REMOVED lines=2345> */
[----:B--2---:R-:W-:Y:S04]  /*1465d0*/  STS.128 [R2+0x80], R12 ;  /* 0x0000800c02007388 */ /* 0x004fe80000000c00 */
[----:B----4-:R-:W-:Y:S04]  /*1465e0*/  STS.128 [R2+0x100], R8 ;  /* 0x0001000802007388 */ /* 0x010fe80000000c00 */
[----:B------:R1:W-:Y:S01]  /*1465f0*/  STS.128 [R2+0x180], R4 ;  /* 0x0001800402007388 */ /* 0x0003e20000000c00 */
[----:B------:R-:W-:-:S06]  /*146600*/  NOP ;  /* 0x0000000000007918 */ /* 0x000fcc0000000000 */
[----:B------:R-:W2:Y:S04]  /*146610*/  LDS.128 R20, [R0] ;  /* 0x0000000000147984 */ /* 0x000ea80000000c00 */
[----:B------:R-:W4:Y:S04]  /*146620*/  LDS.128 R28, [R212] ;  /* 0x00000000d41c7984 */ /* 0x000f280000000c00 */
[----:B------:R-:W2:Y:S04]  /*146630*/  LDS.128 R24, [R3] ;  /* 0x0000000003187984 */ /* 0x000ea80000000c00 */
        /* <DEDUP_REMOVED lines=12> */
[----:B--2---:R-:W-:Y:S04]  /*146700*/  STL.64 [R1+0x13a0], R20 ;  /* 0x0013a01401007387 */ /* 0x004fe80000100a00 */
[----:B------:R-:W-:Y:S04]  /*146710*/  STL.64 [R1+0x13a8], R22 ;  /* 0x0013a81601007387 */ /* 0x000fe80000100a00 */
[----:B------:R-:W1:Y:S01]  /*146720*/  LDS.128 R20, [R252] ;  /* 0x00000000fc147984 */ /* 0x000e620000000c00 */
[----:B------:R-:W-:-:S06]  /*146730*/  NOP ;  /* 0x0000000000007918 */ /* 0x000fcc0000000000 */
[----:B----4-:R-:W-:Y:S04]  /*146740*/  STL.64 [R1+0x1580], R28 ;  /* 0x0015801c01007387 */ /* 0x010fe80000100a00 */
[----:B------:R-:W-:Y:S04]  /*146750*/  STL.64 [R1+0x1588], R30 ;  /* 0x0015881e01007387 */ /* 0x000fe80000100a00 */
[----:B------:R-:W-:Y:S04]  /*146760*/  STL.64 [R1+0x1bb0], R24 ;  /* 0x001bb01801007387 */ /* 0x000fe80000100a00 */
[----:B------:R-:W-:Y:S04]  /*146770*/  STL.64 [R1+0x1bb8], R26 ;  /* 0x001bb81a01007387 */ /* 0x000fe80000100a00 */
[----:B-1----:R-:W-:Y:S04]  /*146780*/  STL.64 [R1+0x1bc0], R20 ;  /* 0x001bc01401007387 */ /* 0x002fe80000100a00 */
[----:B------:R-:W-:Y:S04]  /*146790*/  STL.64 [R1+0x1bc8], R22 ;  /* 0x001bc81601007387 */ /* 0x000fe80000100a00 */
[----:B---3--:R1:W-:Y:S04]  /*1467a0*/  STS.128 [R2+0x80], R4 ;  /* 0x0000800402007388 */ /* 0x0083e80000000c00 */
[----:B-1----:R-:W2:Y:S04]  /*1467b0*/  LDL.LU R4, [R1+0xec0] ;  /* 0x000ec00001047983 */ /* 0x002ea80000300800 */
[----:B------:R-:W2:Y:S04]  /*1467c0*/  LDL.LU R5, [R1+0xec4] ;  /* 0x000ec40001057983 */ /* 0x000ea80000300800 */
[----:B------:R-:W2:Y:S04]  /*1467d0*/  LDL.LU R6, [R1+0xed0] ;  /* 0x000ed00001067983 */ /* 0x000ea80000300800 */
[----:B------:R1:W-:Y:S04]  /*1467e0*/  STS.128 [R2+0x100], R8 ;  /* 0x0001000802007388 */ /* 0x0003e80000000c00 */
[----:B------:R-:W2:Y:S04]  /*1467f0*/  LDL.LU R7, [R1+0xed4] ;  /* 0x000ed40001077983 */ /* 0x000ea80000300800 */
[----:B------:R3:W-:Y:S04]  /*146800*/  STS.128 [R2+0x180], R12 ;  /* 0x0001800c02007388 */ /* 0x0007e80000000c00 */
        /* <DEDUP_REMOVED lines=8> */
[----:B------:R1:W-:Y:S01]  /*146890*/  STS.128 [R2], R16 ;  /* 0x0000001002007388 */ /* 0x0003e20000000c00 */
        /* <DEDUP_REMOVED lines=24> */
[----:B---3--:R3:W-:Y:S04]  /*146a20*/  STS.128 [R2+0x100], R12 ;  /* 0x0001000c02007388 */ /* 0x0087e80000000c00 */
        /* <DEDUP_REMOVED lines=45> */
[----:B------:R-:W-:Y:S04]  /*146d00*/  LDS.128 R236, [R212] ;  /* 0x00000000d4ec7984 */ /* 0x000fe80000000c00 */
[----:B------:R-:W-:Y:S04]  /*146d10*/  LDS.128 R232, [R3] ;  /* 0x0000000003e87984 */ /* 0x000fe80000000c00 */
[----:B-1----:R-:W3:Y:S04]  /*146d20*/  LDL.LU R16, [R1+0x1c78] ;  /* 0x001c780001107983 */ /* 0x002ee80000300800 */
[----:B------:R-:W3:Y:S04]  /*146d30*/  LDL.LU R17, [R1+0x1c7c] ;  /* 0x001c7c0001117983 */ /* 0x000ee80000300800 */
[----:B------:R-:W3:Y:S04]  /*146d40*/  LDL.LU R18, [R1+0x1c98] ;  /* 0x001c980001127983 */ /* 0x000ee80000300800 */
[----:B------:R-:W-:Y:S01]  /*146d50*/  LDS.128 R228, [R252] ;  /* 0x00000000fce47984 */ /* 0x000fe20000000c00 */
[----:B------:R-:W-:-:S06]  /*146d60*/  NOP ;  /* 0x0000000000007918 */ /* 0x000fcc0000000000 */
[----:B------:R-:W3:Y:S04]  /*146d70*/  LDL.LU R19, [R1+0x1c9c] ;  /* 0x001c9c0001137983 */ /* 0x000ee80000300800 */
[----:B------:R-:W-:Y:S04]  /*146d80*/  STL [R1+0x6b18], R243 ;  /* 0x006b18f301007387 */ /* 0x000fe80000100800 */
        /* <DEDUP_REMOVED lines=17> */
[----:B------:R-:W-:Y:S01]  /*146ea0*/  STS.128 [R2+0x180], R16 ;  /* 0x0001801002007388 */ /* 0x000fe20000000c00 */
[----:B------:R-:W-:-:S06]  /*146eb0*/  NOP ;  /* 0x0000000000007918 */ /* 0x000fcc0000000000 */
[----:B------:R-:W-:Y:S04]  /*146ec0*/  LDS.128 R224, [R0] ;  /* 0x0000000000e07984 */ /* 0x000fe80000000c00 */
[----:B------:R-:W-:Y:S04]  /*146ed0*/  LDS.128 R24, [R212] ;  /* 0x00000000d4187984 */ /* 0x000fe80000000c00 */
[----:B------:R-:W-:Y:S04]  /*146ee0*/  LDS.128 R20, [R3] ;  /* 0x0000000003147984 */ /* 0x000fe80000000c00 */
[----:B------:R-:W-:Y:S01]  /*146ef0*/  LDS.128 R16, [R252] ;  /* 0x00000000fc107984 */ /* 0x000fe20000000c00 */
[----:B------:R-:W-:-:S06]  /*146f00*/  NOP ;  /* 0x0000000000007918 */ /* 0x000fcc0000000000 */
[----:B------:R-:W3:Y:S04]  /*146f10*/  LDL.LU R30, [R1+0x1b48] ;  /* 0x001b4800011e7983 */ /* 0x000ee80000300800 */
[----:B------:R-:W3:Y:S04]  /*146f20*/  LDL.LU R31, [R1+0x1b4c] ;  /* 0x001b4c00011f7983 */ /* 0x000ee80000300800 */
        /* <DEDUP_REMOVED lines=249> */
[----:B------:R-:W-:Y:S01]  /*147ec0*/  STS.128 [R2+0x180], R172 ;  /* 0x000180ac02007388 */ /* 0x000fe20000000c00 */
[----:B------:R-:W-:-:S06]  /*147ed0*/  NOP ;  /* 0x0000000000007918 */ /* 0x000fcc0000000000 */
[----:B------:R-:W3:Y:S04]  /*147ee0*/  LDL.LU R188, [R1+0x1438] ;  /* 0x0014380001bc7983 */ /* 0x000ee80000300800 */
[----:B------:R-:W3:Y:S04]  /*147ef0*/  LDL.LU R189, [R1+0x143c] ;  /* 0x00143c0001bd7983 */ /* 0x000ee80000300800 */
[----:B------:R-:W3:Y:S04]  /*147f00*/  LDL.LU R190, [R1+0x1428] ;  /* 0x0014280001be7983 */ /* 0x000ee80000300800 */
[----:B------:R-:W1:Y:S04]  /*147f10*/  LDS.128 R180, [R252] ;  /* 0x00000000fcb47984 */ /* 0x000e680000000c00 */
[----:B------:R-:W3:Y:S04]  /*147f20*/  LDL.LU R191, [R1+0x142c] ;  /* 0x00142c0001bf7983 */ /* 0x000ee80000300800 */
[----:B------:R-:W-:Y:S04]  /*147f30*/  LDS.128 R184, [R0] ;  /* 0x0000000000b87984 */ /* 0x000fe80000000c00 */
[----:B------:R-:W-:Y:S04]  /*147f40*/  LDS.128 R176, [R212] ;  /* 0x00000000d4b07984 */ /* 0x000fe80000000c00 */
[----:B------:R-:W-:Y:S01]  /*147f50*/  LDS.128 R172, [R3] ;  /* 0x0000000003ac7984 */ /* 0x000fe20000000c00 */
[----:B------:R-:W-:-:S06]  /*147f60*/  NOP ;  /* 0x0000000000007918 */ /* 0x000fcc0000000000 */
[----:B-1----:R-:W-:Y:S04]  /*147f70*/  STL [R1+0x6b0c], R183 ;  /* 0x006b0cb701007387 */ /* 0x002fe80000100800 */
[----:B--2---:R1:W-:Y:S04]  /*147f80*/  STS.128 [R2], R4 ;  /* 0x0000000402007388 */ /* 0x0043e80000000c00 */
[----:B-1----:R-:W2:Y:S04]  /*147f90*/  LDL.LU R4, [R1+0x1510] ;  /* 0x0015100001047983 */ /* 0x002ea80000300800 */
[----:B------:R-:W2:Y:S04]  /*147fa0*/  LDL.LU R5, [R1+0x1514] ;  /* 0x0015140001057983 */ /* 0x000ea80000300800 */
[----:B------:R-:W2:Y:S04]  /*147fb0*/  LDL.LU R6, [R1+0x1500] ;  /* 0x0015000001067983 */ /* 0x000ea80000300800 */
[----:B------:R-:W2:Y:S04]  /*147fc0*/  LDL.LU R7, [R1+0x1504] ;  /* 0x0015040001077983 */ /* 0x000ea80000300800 */
[----:B----4-:R-:W-:Y:S04]  /*147fd0*/  STS.128 [R2+0x80], R8 ;  /* 0x0000800802007388 */ /* 0x010fe80000000c00 */
[----:B---3--:R1:W-:Y:S04]  /*147fe0*/  STS.128 [R2+0x100], R12 ;  /* 0x0001000c02007388 */ /* 0x0083e80000000c00 */
[----:B-1----:R-:W3:Y:S04]  /*147ff0*/  LDL.LU R12, [R1+0x1518] ;  /* 0x00151800010c7983 */ /* 0x002ee80000300800 */
        /* <DEDUP_REMOVED lines=11> */
[----:B------:R-:W-:Y:S01]  /*1480b0*/  STS.128 [R2+0x180], R188 ;  /* 0x000180bc02007388 */ /* 0x000fe20000000c00 */
[----:B------:R-:W-:-:S06]  /*1480c0*/  NOP ;  /* 0x0000000000007918 */ /* 0x000fcc0000000000 */
[----:B------:R-:W1:Y:S04]  /*1480d0*/  LDS.128 R200, [R252] ;  /* 0x00000000fcc87984 */ /* 0x000e680000000c00 */
[----:B------:R-:W2:Y:S04]  /*1480e0*/  LDS.128 R192, [R0] ;  /* 0x0000000000c07984 */ /* 0x000ea80000000c00 */
[----:B------:R-:W-:Y:S04]  /*1480f0*/  LDS.128 R188, [R212] ;  /* 0x00000000d4bc7984 */ /* 0x000fe80000000c00 */
[----:B------:R-:W-:Y:S01]  /*148100*/  LDS.128 R196, [R3] ;  /* 0x0000000003c47984 */ /* 0x000fe20000000c00 */
[----:B------:R-:W-:-:S06]  /*148110*/  NOP ;  /* 0x0000000000007918 */ /* 0x000fcc0000000000 */
[----:B-1----:R-:W-:Y:S04]  /*148120*/  STL [R1+0x6b14], R202 ;  /* 0x006b14ca01007387 */ /* 0x002fe80000100800 */
[----:B------:R-:W-:Y:S04]  /*148130*/  STL [R1+0x6b10], R203 ;  /* 0x006b10cb01007387 */ /* 0x000fe80000100800 */
[----:B--2---:R1:W-:Y:S04]  /*148140*/  STS.128 [R2], R4 ;  /* 0x0000000402007388 */ /* 0x0043e80000000c00 */
[----:B-1----:R-:W2:Y:S04]  /*148150*/  LDL.LU R4, [R1+0x2860] ;  /* 0x0028600001047983 */ /* 0x002ea80000300800 */
[----:B------:R-:W2:Y:S04]  /*148160*/  LDL.LU R5, [R1+0x2864] ;  /* 0x0028640001057983 */ /* 0x000ea80000300800 */
[----:B------:R-:W2:Y:S04]  /*148170*/  LDL.LU R6, [R1+0x25b0] ;  /* 0x0025b00001067983 */ /* 0x000ea80000300800 */
[----:B------:R-:W2:Y:S04]  /*148180*/  LDL.LU R7, [R1+0x25b4] ;  /* 0x0025b40001077983 */ /* 0x000ea80000300800 */
[----:B---3--:R1:W-:Y:S04]  /*148190*/  STS.128 [R2+0x80], R12 ;  /* 0x0000800c02007388 */ /* 0x0083e80000000c00 */
[----:B-1----:R-:W3:Y:S04]  /*1481a0*/  LDL.LU R12, [R1+0x2868] ;  /* 0x00286800010c7983 */ /* 0x002ee80000300800 */
[----:B------:R-:W3:Y:S04]  /*1481b0*/  LDL.LU R13, [R1+0x286c] ;  /* 0x00286c00010d7983 */ /* 0x000ee80000300800 */
[----:B------:R-:W2:Y:S04]  /*1481c0*/  LDL.LU R244, [R1+0x3088] ;  /* 0x0030880001f47983 */ /* 0x000ea80000300800 */
[----:B------:R-:W3:Y:S04]  /*1481d0*/  LDL.LU R14, [R1+0x25b8] ;  /* 0x0025b800010e7983 */ /* 0x000ee80000300800 */
[----:B------:R-:W3:Y:S04]  /*1481e0*/  LDL.LU R15, [R1+0x25bc] ;  /* 0x0025bc00010f7983 */ /* 0x000ee80000300800 */
[----:B----4-:R1:W-:Y:S04]  /*1481f0*/  STS.128 [R2+0x100], R8 ;  /* 0x0001000802007388 */ /* 0x0103e80000000c00 */
[----:B------:R-:W4:Y:S04]  /*148200*/  LDL.LU R203, [R1+0x308c] ;  /* 0x00308c0001cb7983 */ /* 0x000f280000300800 */
[----:B------:R1:W-:Y:S01]  /*148210*/  STS.128 [R2+0x180], R204 ;  /* 0x000180cc02007388 */ /* 0x0003e20000000c00 */
[----:B------:R-:W-:-:S06]  /*148220*/  NOP ;  /* 0x0000000000007918 */ /* 0x000fcc0000000000 */
[----:B------:R-:W2:Y:S04]  /*148230*/  LDS.128 R208, [R0] ;  /* 0x0000000000d07984 */ /* 0x000ea80000000c00 */
[----:B-1----:R-:W4:Y:S04]  /*148240*/  LDL.LU R8, [R1+0x1ae0] ;  /* 0x001ae00001087983 */ /* 0x002f280000300800 */
        /* <DEDUP_REMOVED lines=10> */
[----:B------:R-:W-:Y:S04]  /*1482f0*/  LDS.128 R212, [R212] ;  /* 0x00000000d4d47984 */ /* 0x000fe80000000c00 */
[----:B------:R-:W-:Y:S04]  /*148300*/  LDS.128 R216, [R3] ;  /* 0x0000000003d87984 */ /* 0x000fe80000000c00 */
[----:B------:R-:W4:Y:S04]  /*148310*/  LDL.LU R251, [R1+0x80] ;  /* 0x0000800001fb7983 */ /* 0x000f280000300800 */
[----:B------:R-:W-:Y:S01]  /*148320*/  LDS.128 R220, [R252] ;  /* 0x00000000fcdc7984 */ /* 0x000fe20000000c00 */
[----:B------:R-:W-:-:S06]  /*148330*/  NOP ;  /* 0x0000000000007918 */ /* 0x000fcc0000000000 */
[----:B------:R-:W4:Y:S01]  /*148340*/  LDL.LU R247, [R1+0x70] ;  /* 0x0000700001f77983 */ /* 0x000f220000300800 */
[----:B--2---:R-:W-:-:S03]  /*148350*/  ISETP.GE.AND P0, PT, R244, c[0x0][0x17c], PT ;  /* 0x00005f00f4007a0c */ /* 0x004fc60003f06270 */
[----:B---3--:R1:W-:Y:S01]  /*148360*/  STS.128 [R2+0x80], R12 ;  /* 0x0000800c02007388 */ /* 0x0083e20000000c00 */
[----:B----4-:R-:W-:-:S04]  /*148370*/  ISETP.GE.AND P1, PT, R203, c[0x0][0x178], PT ;  /* 0x00005e00cb007a0c */ /* 0x010fc80003f26270 */
[C---:B------:R-:W-:Y:S01]  /*148380*/  ISETP.LT.AND P1, PT, R244.reuse, c[0x0][0x17c], !P1 ;  /* 0x00005f00f4007a0c */ /* 0x040fe20004f21270 */
[----:B-1----:R-:W-:Y:S01]  /*148390*/  IMAD R13, R244, c[0x0][0x198], RZ ;  /* 0x00006600f40d7a24 */ /* 0x002fe200078e02ff */
[----:B------:R1:W-:Y:S01]  /*1483a0*/  STS.128 [R2+0x180], R204 ;  /* 0x000180cc02007388 */ /* 0x0003e20000000c00 */
[----:B------:R-:W-:-:S03]  /*1483b0*/  ISETP.GE.AND P4, PT, R202, c[0x0][0x178], PT ;  /* 0x00005e00ca007a0c */ /* 0x000fc60003f86270 */
[----:B-1----:R-:W2:Y:S01]  /*1483c0*/  LDL.LU R207, [R1+0x3090] ;  /* 0x0030900001cf7983 */ /* 0x002ea20000300800 */
[----:B------:R-:W-:-:S03]  /*1483d0*/  ISETP.LT.AND P4, PT, R244, c[0x0][0x17c], !P4 ;  /* 0x00005f00f4007a0c */ /* 0x000fc60006781270 */
[----:B------:R-:W3:Y:S04]  /*1483e0*/  LDL.LU R245, [R1+0x30] ;  /* 0x0000300001f57983 */ /* 0x000ee80000300800 */
[----:B------:R-:W4:Y:S04]  /*1483f0*/  LDL.LU R244, [R1+0xa4] ;  /* 0x0000a40001f47983 */ /* 0x000f280000300800 */
[----:B------:R-:W3:Y:S04]  /*148400*/  LDL.LU R250, [R1+0x84] ;  /* 0x0000840001fa7983 */ /* 0x000ee80000300800 */
[----:B------:R-:W4:Y:S04]  /*148410*/  LDL.LU R249, [R1+0x74] ;  /* 0x0000740001f97983 */ /* 0x000f280000300800 */
[----:B------:R-:W4:Y:S04]  /*148420*/  LDL.LU R248, [R1+0x34] ;  /* 0x0000340001f87983 */ /* 0x000f280000300800 */
[----:B------:R-:W4:Y:S01]  /*148430*/  LDL.LU R246, [R1+0x140] ;  /* 0x0001400001f67983 */ /* 0x000f220000300800 */
[----:B------:R-:W-:-:S03]  /*148440*/  IMAD R3, R203, c[0x0][0x194], RZ ;  /* 0x00006500cb037a24 */ /* 0x000fc600078e02ff */
[----:B------:R1:W-:Y:S01]  /*148450*/  STS.128 [R2], R4 ;  /* 0x0000000402007388 */ /* 0x0003e20000000c00 */
[----:B------:R-:W-:-:S03]  /*148460*/  IMAD.MOV.U32 R12, RZ, RZ, c[0x0][0x194] ;  /* 0x00006500ff0c7624 */ /* 0x000fc600078e00ff */
[----:B------:R1:W-:Y:S01]  /*148470*/  STS.128 [R2+0x100], R8 ;  /* 0x0001000802007388 */ /* 0x0003e20000000c00 */
[----:B------:R-:W-:-:S03]  /*148480*/  IADD3 R204, R13, c[0x0][0x198], RZ ;  /* 0x000066000dcc7a10 */ /* 0x000fc60007ffe0ff */
[----:B------:R-:W4:Y:S01]  /*148490*/  LDL.LU R206, [R1+0x6318] ;  /* 0x0063180001ce7983 */ /* 0x000f220000300800 */
[----:B-1----:R-:W-:Y:S01]  /*1484a0*/  IMAD R5, R202, c[0x0][0x194], RZ ;  /* 0x00006500ca057a24 */ /* 0x002fe200078e02ff */
[----:B------:R-:W-:-:S03]  /*1484b0*/  LEA R4, P6, R3, c[0x0][0x170], 0x2 ;  /* 0x00005c0003047a11 */ /* 0x000fc600078c10ff */
[----:B------:R-:W-:Y:S01]  /*1484c0*/  IMAD R2, R12, 0x40, R5 ;  /* 0x000000400c027824 */ /* 0x000fe200078e0205 */
[----:B------:R-:W-:-:S04]  /*1484d0*/  LEA R6, P5, R5, c[0x0][0x170], 0x2 ;  /* 0x00005c0005067a11 */ /* 0x000fc800078a10ff */
[----:B------:R-:W-:Y:S02]  /*1484e0*/  LEA.HI.X.SX32 R7, R5, c[0x0][0x174], 0x2, P5 ;  /* 0x00005d0005077a11 */ /* 0x000fe400028f16ff */
[----:B------:R-:W-:Y:S02]  /*1484f0*/  LEA.HI.X.SX32 R5, R3, c[0x0][0x174], 0x2, P6 ;  /* 0x00005d0003057a11 */ /* 0x000fe400030f16ff */
[----:B------:R-:W-:Y:S02]  /*148500*/  LEA R10, P6, R2, c[0x0][0x170], 0x2 ;  /* 0x00005c00020a7a11 */ /* 0x000fe400078c10ff */
[----:B------:R-:W-:Y:S02]  /*148510*/  LEA R12, R12, R2, 0x5 ;  /* 0x000000020c0c7211 */ /* 0x000fe400078e28ff */
[----:B------:R-:W-:Y:S01]  /*148520*/  LEA.HI.X.SX32 R11, R2, c[0x0][0x174], 0x2, P6 ;  /* 0x00005d00020b7a11 */ /* 0x000fe200030f16ff */
[----:B------:R-:W-:Y:S01]  /*148530*/  IMAD.WIDE R2, R13, 0x4, R6 ;  /* 0x000000040d027825 */ /* 0x000fe200078e0206 */
[----:B------:R-:W-:Y:S01]  /*148540*/  ISETP.LT.AND P5, PT, R183, c[0x0][0x178], !P0 ;  /* 0x00005e00b7007a0c */ /* 0x000fe200047a1270 */
[----:B------:R-:W-:-:S06]  /*148550*/  NOP ;  /* 0x0000000000007918 */ /* 0x000fcc0000000000 */
[C---:B------:R-:W-:Y:S01]  /*148560*/  IMAD.WIDE R8, R13.reuse, 0x4, R4 ;  /* 0x000000040d087825 */ /* 0x040fe200078e0204 */
[----:B------:R1:W-:Y:S04]  /*148570*/  @P4 STG.E [R2.64], R243 ;  /* 0x000000f302004986 */ /* 0x0003e8000c101904 */
[----:B------:R1:W-:Y:S01]  /*148580*/  @P1 STG.E [R8.64], R251 ;  /* 0x000000fb08001986 */ /* 0x0003e2000c101904 */
[----:B------:R-:W-:Y:S01]  /*148590*/  ISETP.LT.AND P1, PT, R202, c[0x0][0x178], !P2 ;  /* 0x00005e00ca007a0c */ /* 0x000fe20005721270 */
[----:B-1----:R-:W-:Y:S01]  /*1485a0*/  IMAD.WIDE R2, R13, 0x4, R10 ;  /* 0x000000040d027825 */ /* 0x002fe200078e020a */
[----:B------:R-:W-:-:S04]  /*1485b0*/  LEA R8, P4, R12, c[0x0][0x170], 0x2 ;  /* 0x00005c000c087a11 */ /* 0x000fc800078810ff */
[----:B------:R-:W-:Y:S02]  /*1485c0*/  LEA.HI.X.SX32 R9, R12, c[0x0][0x174], 0x2, P4 ;  /* 0x00005d000c097a11 */ /* 0x000fe400020f16ff */
[----:B------:R-:W-:Y:S01]  /*1485d0*/  ISETP.LT.AND P4, PT, R203, c[0x0][0x178], !P2 ;  /* 0x00005e00cb007a0c */ /* 0x000fe20005781270 */
[----:B------:R1:W-:Y:S01]  /*1485e0*/  @P5 STG.E [R2.64], R247 ;  /* 0x000000f702005986 */ /* 0x0003e2000c101904 */
[----:B------:R-:W-:Y:S01]  /*1485f0*/  IMAD.WIDE R14, R204, 0x4, R6 ;  /* 0x00000004cc0e7825 */ /* 0x000fe200078e0206 */
[----:B------:R-:W-:-:S03]  /*148600*/  ISETP.LT.AND P6, PT, R202, c[0x0][0x178], !P3 ;  /* 0x00005e00ca007a0c */ /* 0x000fc60005fc1270 */
[----:B-1----:R-:W-:-:S04]  /*148610*/  IMAD.WIDE R2, R13, 0x4, R8 ;  /* 0x000000040d027825 */ /* 0x002fc800078e0208 */
[----:B------:R-:W-:Y:S01]  /*148620*/  IMAD.WIDE R12, R204, 0x4, R4 ;  /* 0x00000004cc0c7825 */ /* 0x000fe200078e0204 */
[C---:B--2---:R-:W-:Y:S02]  /*148630*/  ISETP.LT.AND P0, PT, R207.reuse, c[0x0][0x178], !P0 ;  /* 0x00005e00cf007a0c */ /* 0x044fe40004701270 */
[----:B------:R-:W-:Y:S02]  /*148640*/  ISETP.LT.AND P5, PT, R207, c[0x0][0x178], !P2 ;  /* 0x00005e00cf007a0c */ /* 0x000fe400057a1270 */
[----:B------:R-:W-:-:S09]  /*148650*/  ISETP.LT.AND P2, PT, R183, c[0x0][0x178], !P2 ;  /* 0x00005e00b7007a0c */ /* 0x000fd20005741270 */
[----:B---3--:R1:W-:Y:S04]  /*148660*/  @P0 STG.E [R2.64], R245 ;  /* 0x000000f502000986 */ /* 0x0083e8000c101904 */
[----:B----4-:R2:W-:Y:S04]  /*148670*/  @P1 STG.E [R14.64], R244 ;  /* 0x000000f40e001986 */ /* 0x0105e8000c101904 */
[----:B------:R3:W-:Y:S01]  /*148680*/  @P4 STG.E [R12.64], R250 ;  /* 0x000000fa0c004986 */ /* 0x0007e2000c101904 */
[----:B-1----:R-:W-:-:S03]  /*148690*/  IADD3 R3, R204, c[0x0][0x198], RZ ;  /* 0x00006600cc037a10 */ /* 0x002fc60007ffe0ff */
[----:B------:R-:W4:Y:S01]  /*1486a0*/  LDL.LU R2, [R1+0x631c] ;  /* 0x00631c0001027983 */ /* 0x000f220000300800 */
[----:B--2---:R-:W-:-:S03]  /*1486b0*/  IMAD.WIDE R14, R204, 0x4, R8 ;  /* 0x00000004cc0e7825 */ /* 0x004fc600078e0208 */
[----:B------:R-:W2:Y:S01]  /*1486c0*/  LDL.LU R245, [R1+0x60] ;  /* 0x0000600001f57983 */ /* 0x000ea20000300800 */
[----:B---3--:R-:W-:-:S03]  /*1486d0*/  IMAD.WIDE R12, R204, 0x4, R10 ;  /* 0x00000004cc0c7825 */ /* 0x008fc600078e020a */
[----:B------:R-:W3:Y:S01]  /*1486e0*/  LDL.LU R244, [R1+0x144] ;  /* 0x0001440001f47983 */ /* 0x000ee20000300800 */
[----:B------:R-:W-:-:S03]  /*1486f0*/  IMAD.WIDE R204, R3, 0x4, R6 ;  /* 0x0000000403cc7825 */ /* 0x000fc600078e0206 */
[----:B------:R-:W2:Y:S04]  /*148700*/  LDL.LU R250, [R1+0xf4] ;  /* 0x0000f40001fa7983 */ /* 0x000ea80000300800 */
[----:B------:R1:W-:Y:S04]  /*148710*/  @P2 STG.E [R12.64], R249 ;  /* 0x000000f90c002986 */ /* 0x0003e8000c101904 */
[----:B------:R1:W-:Y:S04]  /*148720*/  @P5 STG.E [R14.64], R248 ;  /* 0x000000f80e005986 */ /* 0x0003e8000c101904 */
[----:B------:R1:W-:Y:S04]  /*148730*/  @P6 STG.E [R204.64], R246 ;  /* 0x000000f6cc006986 */ /* 0x0003e8000c101904 */
[----:B-1----:R-:W2:Y:S04]  /*148740*/  LDL.LU R249, [R1+0x94] ;  /* 0x0000940001f97983 */ /* 0x002ea80000300800 */
[----:B------:R-:W2:Y:S04]  /*148750*/  LDL.LU R248, [R1+0x64] ;  /* 0x0000640001f87983 */ /* 0x000ea80000300800 */
[----:B------:R-:W2:Y:S04]  /*148760*/  LDL.LU R204, [R1+0xf0] ;  /* 0x0000f00001cc7983 */ /* 0x000ea80000300800 */
[----:B------:R-:W3:Y:S04]  /*148770*/  LDL.LU R205, [R1+0x90] ;  /* 0x0000900001cd7983 */ /* 0x000ee80000300800 */
[----:B------:R-:W3:Y:S01]  /*148780*/  LDL.LU R246, [R1+0x6320] ;  /* 0x0063200001f67983 */ /* 0x000ee20000300800 */
[----:B------:R-:W-:-:S02]  /*148790*/  ISETP.LT.AND P0, PT, R203, c[0x0][0x178], !P3 ;  /* 0x00005e00cb007a0c */ /* 0x000fc40005f01270 */
[----:B------:R-:W-:Y:S02]  /*1487a0*/  ISETP.LT.AND P4, PT, R183, c[0x0][0x178], !P3 ;  /* 0x00005e00b7007a0c */ /* 0x000fe40005f81270 */
[----:B------:R-:W-:Y:S01]  /*1487b0*/  ISETP.GE.AND P1, PT, R206, c[0x0][0x17c], PT ;  /* 0x00005f00ce007a0c */ /* 0x000fe20003f26270 */
[----:B------:R-:W-:Y:S01]  /*1487c0*/  IMAD.WIDE R12, R3, 0x4, R4 ;  /* 0x00000004030c7825 */ /* 0x000fe200078e0204 */
[----:B------:R-:W-:Y:S01]  /*1487d0*/  ISETP.LT.AND P3, PT, R207, c[0x0][0x178], !P3 ;  /* 0x00005e00cf007a0c */ /* 0x000fe20005f61270 */
[----:B------:R-:W3:Y:S01]  /*1487e0*/  LDL.LU R206, [R1+0x6324] ;  /* 0x0063240001ce7983 */ /* 0x000ee20000300800 */
[----:B------:R-:W-:Y:S01]  /*1487f0*/  ISETP.LT.AND P5, PT, R202, c[0x0][0x178], !P1 ;  /* 0x00005e00ca007a0c */ /* 0x000fe20004fa1270 */
[----:B------:R-:W-:Y:S01]  /*148800*/  IMAD.WIDE R14, R3, 0x4, R10 ;  /* 0x00000004030e7825 */ /* 0x000fe200078e020a */
[----:B------:R-:W-:Y:S01]  /*148810*/  ISETP.LT.AND P6, PT, R203, c[0x0][0x178], !P1 ;  /* 0x00005e00cb007a0c */ /* 0x000fe20004fc1270 */
[----:B------:R-:W3:Y:S04]  /*148820*/  LDL.LU R243, [R1+0x480] ;  /* 0x0004800001f37983 */ /* 0x000ee80000300800 */
[----:B------:R-:W3:Y:S04]  /*148830*/  LDL.LU R251, [R1+0x170] ;  /* 0x0001700001fb7983 */ /* 0x000ee80000300800 */
[----:B------:R-:W3:Y:S01]  /*148840*/  LDL.LU R247, [R1+0x100] ;  /* 0x0001000001f77983 */ /* 0x000ee20000300800 */
[----:B----4-:R-:W-:-:S02]  /*148850*/  ISETP.GE.AND P2, PT, R2, c[0x0][0x17c], PT ;  /* 0x00005f0002007a0c */ /* 0x010fc40003f46270 */
[----:B------:R-:W-:Y:S01]  /*148860*/  IADD3 R2, R3, c[0x0][0x198], RZ ;  /* 0x0000660003027a10 */ /* 0x000fe20007ffe0ff */
[----:B--2---:R1:W-:Y:S04]  /*148870*/  @P0 STG.E [R12.64], R204 ;  /* 0x000000cc0c000986 */ /* 0x0043e8000c101904 */
[----:B---3--:R2:W-:Y:S01]  /*148880*/  @P4 STG.E [R14.64], R205 ;  /* 0x000000cd0e004986 */ /* 0x0085e2000c101904 */
[----:B------:R-:W-:Y:S02]  /*148890*/  ISETP.LT.AND P4, PT, R183, c[0x0][0x178], !P1 ;  /* 0x00005e00b7007a0c */ /* 0x000fe40004f81270 */
[----:B------:R-:W-:Y:S01]  /*1488a0*/  ISETP.LT.AND P1, PT, R207, c[0x0][0x178], !P1 ;  /* 0x00005e00cf007a0c */ /* 0x000fe20004f21270 */
[----:B-1----:R-:W-:-:S04]  /*1488b0*/  IMAD.WIDE R12, R3, 0x4, R8 ;  /* 0x00000004030c7825 */ /* 0x002fc800078e0208 */
[C---:B--2---:R-:W-:Y:S01]  /*1488c0*/  IMAD.WIDE R14, R2.reuse, 0x4, R6 ;  /* 0x00000004020e7825 */ /* 0x044fe200078e0206 */
[----:B------:R1:W-:Y:S03]  /*1488d0*/  @P3 STG.E [R12.64], R245 ;  /* 0x000000f50c003986 */ /* 0x0003e6000c101904 */
[----:B------:R-:W-:Y:S01]  /*1488e0*/  IMAD.WIDE R204, R2, 0x4, R4 ;  /* 0x0000000402cc7825 */ /* 0x000fe200078e0204 */
[----:B------:R2:W-:Y:S01]  /*1488f0*/  @P5 STG.E [R14.64], R244 ;  /* 0x000000f40e005986 */ /* 0x0005e2000c101904 */
[----:B------:R-:W-:-:S03]  /*148900*/  ISETP.GE.AND P0, PT, R246, c[0x0][0x17c], PT ;  /* 0x00005f00f6007a0c */ /* 0x000fc60003f06270 */
[----:B------:R3:W-:Y:S04]  /*148910*/  @P6 STG.E [R204.64], R250 ;  /* 0x000000facc006986 */ /* 0x0007e8000c101904 */
[----:B-1----:R-:W4:Y:S01]  /*148920*/  LDL.LU R245, [R1+0x20] ;  /* 0x0000200001f57983 */ /* 0x002f220000300800 */
[----:B------:R-:W-:-:S03]  /*148930*/  IMAD.WIDE R12, R2, 0x4, R10 ;  /* 0x00000004020c7825 */ /* 0x000fc600078e020a */
[----:B--2---:R-:W2:Y:S01]  /*148940*/  LDL.LU R244, [R1+0x484] ;  /* 0x0004840001f47983 */ /* 0x004ea20000300800 */
[----:B------:R-:W-:-:S03]  /*148950*/  IMAD.WIDE R14, R2, 0x4, R8 ;  /* 0x00000004020e7825 */ /* 0x000fc600078e0208 */
[----:B---3--:R-:W3:Y:S04]  /*148960*/  LDL.LU R250, [R1+0x174] ;  /* 0x0001740001fa7983 */ /* 0x008ee80000300800 */
[----:B------:R1:W-:Y:S04]  /*148970*/  @P4 STG.E [R12.64], R249 ;  /* 0x000000f90c004986 */ /* 0x0003e8000c101904 */
[----:B------:R1:W-:Y:S04]  /*148980*/  @P1 STG.E [R14.64], R248 ;  /* 0x000000f80e001986 */ /* 0x0003e8000c101904 */
[----:B-1----:R-:W3:Y:S04]  /*148990*/  LDL.LU R249, [R1+0x104] ;  /* 0x0001040001f97983 */ /* 0x002ee80000300800 */
[----:B------:R-:W3:Y:S04]  /*1489a0*/  LDL.LU R248, [R1+0x24] ;  /* 0x0000240001f87983 */ /* 0x000ee80000300800 */
[----:B------:R-:W3:Y:S01]  /*1489b0*/  LDL.LU R246, [R1+0x500] ;  /* 0x0005000001f67983 */ /* 0x000ee20000300800 */
[----:B------:R-:W-:-:S02]  /*1489c0*/  ISETP.LT.AND P3, PT, R202, c[0x0][0x178], !P0 ;  /* 0x00005e00ca007a0c */ /* 0x000fc40004761270 */
[----:B------:R-:W-:Y:S02]  /*1489d0*/  ISETP.LT.AND P5, PT, R203, c[0x0][0x178], !P0 ;  /* 0x00005e00cb007a0c */ /* 0x000fe400047a1270 */
[----:B------:R-:W-:Y:S02]  /*1489e0*/  IADD3 R3, R2, c[0x0][0x198], RZ ;  /* 0x0000660002037a10 */ /* 0x000fe40007ffe0ff */
[----:B------:R-:W-:-:S03]  /*1489f0*/  ISETP.LT.AND P6, PT, R183, c[0x0][0x178], !P0 ;  /* 0x00005e00b7007a0c */ /* 0x000fc600047c1270 */
[----:B------:R-:W-:Y:S01]  /*148a00*/  IMAD.WIDE R204, R3, 0x4, R6 ;  /* 0x0000000403cc7825 */ /* 0x000fe200078e0206 */
[----:B------:R-:W-:-:S03]  /*148a10*/  ISETP.LT.AND P0, PT, R207, c[0x0][0x178], !P0 ;  /* 0x00005e00cf007a0c */ /* 0x000fc60004701270 */
[C---:B------:R-:W-:Y:S01]  /*148a20*/  IMAD.WIDE R12, R3.reuse, 0x4, R4 ;  /* 0x00000004030c7825 */ /* 0x040fe200078e0204 */
[----:B------:R-:W-:Y:S01]  /*148a30*/  ISETP.LT.AND P1, PT, R202, c[0x0][0x178], !P2 ;  /* 0x00005e00ca007a0c */ /* 0x000fe20005721270 */
[----:B------:R-:W-:Y:S02]  /*148a40*/  @P3 STG.E [R204.64], R243 ;  /* 0x000000f3cc003986 */ /* 0x000fe4000c101904 */
[----:B------:R-:W-:Y:S01]  /*148a50*/  IMAD.WIDE R14, R3, 0x4, R10 ;  /* 0x00000004030e7825 */ /* 0x000fe200078e020a */
[----:B------:R-:W-:Y:S01]  /*148a60*/  ISETP.GE.AND P4, PT, R206, c[0x0][0x17c], PT ;  /* 0x00005f00ce007a0c */ /* 0x000fe20003f86270 */
[----:B------:R1:W-:Y:S01]  /*148a70*/  @P5 STG.E [R12.64], R251 ;  /* 0x000000fb0c005986 */ /* 0x0003e2000c101904 */
[----:B------:R-:W-:Y:S02]  /*148a80*/  ISETP.LT.AND P3, PT, R203, c[0x0][0x178], !P2 ;  /* 0x00005e00cb007a0c */ /* 0x000fe40005761270 */
[----:B------:R-:W-:Y:S02]  /*148a90*/  IADD3 R2, R3, c[0x0][0x198], RZ ;  /* 0x0000660003027a10 */ /* 0x000fe40007ffe0ff */
[----:B------:R-:W-:Y:S01]  /*148aa0*/  ISETP.LT.AND P5, PT, R207, c[0x0][0x178], !P2 ;  /* 0x00005e00cf007a0c */ /* 0x000fe200057a1270 */
[----:B------:R1:W-:Y:S01]  /*148ab0*/  @P6 STG.E [R14.64], R247 ;  /* 0x000000f70e006986 */ /* 0x0003e2000c101904 */
[----:B------:R-:W-:-:S02]  /*148ac0*/  ISETP.LT.AND P2, PT, R183, c[0x0][0x178], !P2 ;  /* 0x00005e00b7007a0c */ /* 0x000fc40005741270 */
[----:B------:R-:W-:Y:S01]  /*148ad0*/  ISETP.LT.AND P6, PT, R202, c[0x0][0x178], !P4 ;  /* 0x00005e00ca007a0c */ /* 0x000fe200067c1270 */
[----:B-1----:R-:W-:Y:S01]  /*148ae0*/  IMAD.WIDE R12, R3, 0x4, R8 ;  /* 0x00000004030c7825 */ /* 0x002fe200078e0208 */
[----:B------:R-:W-:-:S03]  /*148af0*/  IADD3 R206, R2, c[0x0][0x198], RZ ;  /* 0x0000660002ce7a10 */ /* 0x000fc60007ffe0ff */
[C---:B------:R-:W-:Y:S01]  /*148b00*/  IMAD.WIDE R14, R2.reuse, 0x4, R6 ;  /* 0x00000004020e7825 */ /* 0x040fe200078e0206 */
[----:B------:R-:W3:Y:S03]  /*148b10*/  LDL.LU R247, [R1+0x6328] ;  /* 0x0063280001f77983 */ /* 0x000ee60000300800 */
[C---:B------:R-:W-:Y:S01]  /*148b20*/  IMAD.WIDE R204, R2.reuse, 0x4, R4 ;  /* 0x0000000402cc7825 */ /* 0x040fe200078e0204 */
[----:B------:R-:W3:Y:S04]  /*148b30*/  LDL.LU R243, [R1+0x632c] ;  /* 0x00632c0001f37983 */ /* 0x000ee80000300800 */
[----:B----4-:R1:W-:Y:S04]  /*148b40*/  @P0 STG.E [R12.64], R245 ;  /* 0x000000f50c000986 */ /* 0x0103e8000c101904 */
[----:B--2---:R2:W-:Y:S04]  /*148b50*/  @P1 STG.E [R14.64], R244 ;  /* 0x000000f40e001986 */ /* 0x0045e8000c101904 */
[----:B---3--:R3:W-:Y:S01]  /*148b60*/  @P3 STG.E [R204.64], R250 ;  /* 0x000000facc003986 */ /* 0x0087e2000c101904 */
[----:B-1----:R-:W-:-:S03]  /*148b70*/  IMAD.WIDE R12, R2, 0x4, R10 ;  /* 0x00000004020c7825 */ /* 0x002fc600078e020a */
[----:B------:R-:W4:Y:S01]  /*148b80*/  LDL.LU R245, [R1+0x130] ;  /* 0x0001300001f57983 */ /* 0x000f220000300800 */
[----:B------:R-:W-:-:S03]  /*148b90*/  IMAD.WIDE R2, R2, 0x4, R8 ;  /* 0x0000000402027825 */ /* 0x000fc600078e0208 */
[----:B--2---:R-:W2:Y:S01]  /*148ba0*/  LDL.LU R244, [R1+0x504] ;  /* 0x0005040001f47983 */ /* 0x004ea20000300800 */
[----:B------:R-:W-:-:S03]  /*148bb0*/  IMAD.WIDE R14, R206, 0x4, R6 ;  /* 0x00000004ce0e7825 */ /* 0x000fc600078e0206 */
[----:B---3--:R-:W3:Y:S04]  /*148bc0*/  LDL.LU R250, [R1+0x4d4] ;  /* 0x0004d40001fa7983 */ /* 0x008ee80000300800 */
[----:B------:R1:W-:Y:S04]  /*148bd0*/  @P2 STG.E [R12.64], R249 ;  /* 0x000000f90c002986 */ /* 0x0003e8000c101904 */
[----:B------:R1:W-:Y:S04]  /*148be0*/  @P5 STG.E [R2.64], R248 ;  /* 0x000000f802005986 */ /* 0x0003e8000c101904 */
[----:B------:R1:W-:Y:S04]  /*148bf0*/  @P6 STG.E [R14.64], R246 ;  /* 0x000000f60e006986 */ /* 0x0003e8000c101904 */
[----:B-1----:R-:W2:Y:S04]  /*148c00*/  LDL.LU R249, [R1+0x184] ;  /* 0x0001840001f97983 */ /* 0x002ea80000300800 */
[----:B------:R-:W2:Y:S04]  /*148c10*/  LDL.LU R248, [R1+0x134] ;  /* 0x0001340001f87983 */ /* 0x000ea80000300800 */
[----:B------:R-:W2:Y:S04]  /*148c20*/  LDL.LU R14, [R1+0x4d0] ;  /* 0x0004d000010e7983 */ /* 0x000ea80000300800 */
[----:B------:R-:W3:Y:S04]  /*148c30*/  LDL.LU R15, [R1+0x180] ;  /* 0x00018000010f7983 */ /* 0x000ee80000300800 */
[----:B------:R-:W4:Y:S04]  /*148c40*/  LDL.LU R205, [R1+0x6330] ;  /* 0x0063300001cd7983 */ /* 0x000f280000300800 */
[----:B------:R-:W4:Y:S01]  /*148c50*/  LDL.LU R246, [R1+0x6334] ;  /* 0x0063340001f67983 */ /* 0x000f220000300800 */
[----:B------:R-:W-:-:S02]  /*148c60*/  ISETP.LT.AND P0, PT, R203, c[0x0][0x178], !P4 ;  /* 0x00005e00cb007a0c */ /* 0x000fc40006701270 */
[----:B------:R-:W-:Y:S01]  /*148c70*/  ISETP.LT.AND P3, PT, R183, c[0x0][0x178], !P4 ;  /* 0x00005e00b7007a0c */ /* 0x000fe20006761270 */
[----:B------:R-:W-:Y:S01]  /*148c80*/  IMAD.WIDE R12, R206, 0x4, R4 ;  /* 0x00000004ce0c7825 */ /* 0x000fe200078e0204 */
[----:B------:R-:W-:-:S03]  /*148c90*/  ISETP.LT.AND P4, PT, R207, c[0x0][0x178], !P4 ;  /* 0x00005e00cf007a0c */ /* 0x000fc60006781270 */
[----:B------:R-:W-:Y:S01]  /*148ca0*/  IMAD.WIDE R2, R206, 0x4, R10 ;  /* 0x00000004ce027825 */ /* 0x000fe200078e020a */
[----:B------:R-:W-:-:S04]  /*148cb0*/  ISETP.GE.AND P1, PT, R247, c[0x0][0x17c], PT ;  /* 0x00005f00f7007a0c */ /* 0x000fc80003f26270 */
[----:B------:R-:W-:Y:S02]  /*148cc0*/  ISETP.LT.AND P5, PT, R202, c[0x0][0x178], !P1 ;  /* 0x00005e00ca007a0c */ /* 0x000fe40004fa1270 */
[----:B------:R-:W-:Y:S02]  /*148cd0*/  ISETP.GE.AND P2, PT, R243, c[0x0][0x17c], PT ;  /* 0x00005f00f3007a0c */ /* 0x000fe40003f46270 */
[----:B------:R-:W-:Y:S01]  /*148ce0*/  ISETP.LT.AND P6, PT, R203, c[0x0][0x178], !P1 ;  /* 0x00005e00cb007a0c */ /* 0x000fe20004fc1270 */
[----:B------:R-:W4:Y:S01]  /*148cf0*/  LDL.LU R243, [R1+0xa8] ;  /* 0x0000a80001f37983 */ /* 0x000f220000300800 */
[----:B------:R-:W-:-:S03]  /*148d00*/  IADD3 R204, R206, c[0x0][0x198], RZ ;  /* 0x00006600cecc7a10 */ /* 0x000fc60007ffe0ff */
[----:B------:R-:W4:Y:S04]  /*148d10*/  LDL.LU R251, [R1+0x88] ;  /* 0x0000880001fb7983 */ /* 0x000f280000300800 */
[----:B------:R-:W4:Y:S04]  /*148d20*/  LDL.LU R247, [R1+0x78] ;  /* 0x0000780001f77983 */ /* 0x000f280000300800 */
[----:B--2---:R1:W-:Y:S04]  /*148d30*/  @P0 STG.E [R12.64], R14 ;  /* 0x0000000e0c000986 */ /* 0x0043e8000c101904 */
[----:B---3--:R2:W-:Y:S01]  /*148d40*/  @P3 STG.E [R2.64], R15 ;  /* 0x0000000f02003986 */ /* 0x0085e2000c101904 */
[----:B------:R-:W-:-:S02]  /*148d50*/  ISETP.LT.AND P3, PT, R183, c[0x0][0x178], !P1 ;  /* 0x00005e00b7007a0c */ /* 0x000fc40004f61270 */
[----:B------:R-:W-:Y:S01]  /*148d60*/  ISETP.LT.AND P1, PT, R207, c[0x0][0x178], !P1 ;  /* 0x00005e00cf007a0c */ /* 0x000fe20004f21270 */
[----:B-1----:R-:W-:-:S04]  /*148d70*/  IMAD.WIDE R12, R204, 0x4, R6 ;  /* 0x00000004cc0c7825 */ /* 0x002fc800078e0206 */
[----:B--2---:R-:W-:-:S04]  /*148d80*/  IMAD.WIDE R2, R206, 0x4, R8 ;  /* 0x00000004ce027825 */ /* 0x004fc800078e0208 */
[C---:B------:R-:W-:Y:S01]  /*148d90*/  IMAD.WIDE R14, R204.reuse, 0x4, R4 ;  /* 0x00000004cc0e7825 */ /* 0x040fe200078e0204 */
[----:B----4-:R1:W-:Y:S04]  /*148da0*/  @P4 STG.E [R2.64], R245 ;  /* 0x000000f502004986 */ /* 0x0103e8000c101904 */
[----:B------:R2:W-:Y:S04]  /*148db0*/  @P5 STG.E [R12.64], R244 ;  /* 0x000000f40c005986 */ /* 0x0005e8000c101904 */
[----:B------:R3:W-:Y:S04]  /*148dc0*/  @P6 STG.E [R14.64], R250 ;  /* 0x000000fa0e006986 */ /* 0x0007e8000c101904 */
[----:B-1----:R-:W4:Y:S01]  /*148dd0*/  LDL.LU R245, [R1+0x38] ;  /* 0x0000380001f57983 */ /* 0x002f220000300800 */
[----:B------:R-:W-:-:S03]  /*148de0*/  IMAD.WIDE R2, R204, 0x4, R8 ;  /* 0x00000004cc027825 */ /* 0x000fc600078e0208 */
[----:B--2---:R-:W2:Y:S01]  /*148df0*/  LDL.LU R244, [R1+0xac] ;  /* 0x0000ac0001f47983 */ /* 0x004ea20000300800 */
[----:B------:R-:W-:-:S03]  /*148e00*/  IMAD.WIDE R12, R204, 0x4, R10 ;  /* 0x00000004cc0c7825 */ /* 0x000fc600078e020a */
[----:B---3--:R-:W3:Y:S04]  /*148e10*/  LDL.LU R250, [R1+0x8c] ;  /* 0x00008c0001fa7983 */ /* 0x008ee80000300800 */
[----:B------:R1:W-:Y:S01]  /*148e20*/  @P3 STG.E [R12.64], R249 ;  /* 0x000000f90c003986 */ /* 0x0003e2000c101904 */
[----:B------:R-:W-:-:S03]  /*148e30*/  ISETP.GE.AND P3, PT, R246, c[0x0][0x17c], PT ;  /* 0x00005f00f6007a0c */ /* 0x000fc60003f66270 */
[----:B------:R1:W-:Y:S04]  /*148e40*/  @P1 STG.E [R2.64], R248 ;  /* 0x000000f802001986 */ /* 0x0003e8000c101904 */
[----:B-1----:R-:W3:Y:S04]  /*148e50*/  LDL.LU R249, [R1+0x7c] ;  /* 0x00007c0001f97983 */ /* 0x002ee80000300800 */
[----:B------:R-:W3:Y:S04]  /*148e60*/  LDL.LU R248, [R1+0x3c] ;  /* 0x00003c0001f87983 */ /* 0x000ee80000300800 */
[----:B------:R-:W3:Y:S01]  /*148e70*/  LDL.LU R246, [R1+0x148] ;  /* 0x0001480001f67983 */ /* 0x000ee20000300800 */
[----:B------:R-:W-:-:S04]  /*148e80*/  ISETP.GE.AND P0, PT, R205, c[0x0][0x17c], PT ;  /* 0x00005f00cd007a0c */ /* 0x000fc80003f06270 */
[----:B------:R-:W-:Y:S02]  /*148e90*/  ISETP.LT.AND P4, PT, R202, c[0x0][0x178], !P0 ;  /* 0x00005e00ca007a0c */ /* 0x000fe40004781270 */
[----:B------:R-:W-:Y:S02]  /*148ea0*/  ISETP.LT.AND P5, PT, R203, c[0x0][0x178], !P0 ;  /* 0x00005e00cb007a0c */ /* 0x000fe400047a1270 */
[----:B------:R-:W-:Y:S02]  /*148eb0*/  IADD3 R205, R204, c[0x0][0x198], RZ ;  /* 0x00006600cccd7a10 */ /* 0x000fe40007ffe0ff */
[----:B------:R-:W-:-:S03]  /*148ec0*/  ISETP.LT.AND P6, PT, R183, c[0x0][0x178], !P0 ;  /* 0x00005e00b7007a0c */ /* 0x000fc600047c1270 */
[----:B------:R-:W-:Y:S01]  /*148ed0*/  IMAD.WIDE R14, R205, 0x4, R6 ;  /* 0x00000004cd0e7825 */ /* 0x000fe200078e0206 */
[----:B------:R-:W-:-:S03]  /*148ee0*/  ISETP.LT.AND P0, PT, R207, c[0x0][0x178], !P0 ;  /* 0x00005e00cf007a0c */ /* 0x000fc60004701270 */
[----:B------:R-:W-:Y:S01]  /*148ef0*/  IMAD.WIDE R2, R205, 0x4, R4 ;  /* 0x00000004cd027825 */ /* 0x000fe200078e0204 */
[C---:B------:R-:W-:Y:S01]  /*148f00*/  ISETP.LT.AND P1, PT, R202.reuse, c[0x0][0x178], !P2 ;  /* 0x00005e00ca007a0c */ /* 0x040fe20005721270 */
[----:B------:R1:W-:Y:S01]  /*148f10*/  @P4 STG.E [R14.64], R243 ;  /* 0x000000f30e004986 */ /* 0x0003e2000c101904 */
[----:B------:R-:W-:Y:S01]  /*148f20*/  ISETP.LT.AND P4, PT, R203, c[0x0][0x178], !P2 ;  /* 0x00005e00cb007a0c */ /* 0x000fe20005781270 */
[C---:B------:R-:W-:Y:S01]  /*148f30*/  IMAD.WIDE R12, R205.reuse, 0x4, R10 ;  /* 0x00000004cd0c7825 */ /* 0x040fe200078e020a */
[----:B------:R-:W-:Y:S01]  /*148f40*/  IADD3 R204, R205, c[0x0][0x198], RZ ;  /* 0x00006600cdcc7a10 */ /* 0x000fe20007ffe0ff */
[----:B------:R1:W-:Y:S01]  /*148f50*/  @P5 STG.E [R2.64], R251 ;  /* 0x000000fb02005986 */ /* 0x0003e2000c101904 */
[----:B------:R-:W-:Y:S02]  /*148f60*/  ISETP.LT.AND P5, PT, R207, c[0x0][0x178], !P2 ;  /* 0x00005e00cf007a0c */ /* 0x000fe400057a1270 */
[----:B------:R-:W-:Y:S01]  /*148f70*/  ISETP.LT.AND P2, PT, R183, c[0x0][0x178], !P2 ;  /* 0x00005e00b7007a0c */ /* 0x000fe20005741270 */
[----:B------:R1:W-:Y:S01]  /*148f80*/  @P6 STG.E [R12.64], R247 ;  /* 0x000000f70c006986 */ /* 0x0003e2000c101904 */
[----:B------:R-:W-:Y:S01]  /*148f90*/  ISETP.LT.AND P6, PT, R202, c[0x0][0x178], !P3 ;  /* 0x00005e00ca007a0c */ /* 0x000fe20005fc1270 */
[----:B-1----:R-:W-:-:S02]  /*148fa0*/  IMAD.WIDE R14, R204, 0x4, R4 ;  /* 0x00000004cc0e7825 */ /* 0x002fc400078e0204 */
[----:B------:R-:W3:Y:S02]  /*148fb0*/  LDL.LU R243, [R1+0x6338] ;  /* 0x0063380001f37983 */ /* 0x000ee40000300800 */
[----:B------:R-:W-:Y:S01]  /*148fc0*/  IMAD.WIDE R2, R205, 0x4, R8 ;  /* 0x00000004cd027825 */ /* 0x000fe200078e0208 */
[C---:B------:R-:W-:Y:S01]  /*148fd0*/  IADD3 R205, R204.reuse, c[0x0][0x198], RZ ;  /* 0x00006600cccd7a10 */ /* 0x040fe20007ffe0ff */
[----:B------:R-:W3:Y:S02]  /*148fe0*/  LDL.LU R206, [R1+0x633c] ;  /* 0x00633c0001ce7983 */ /* 0x000ee40000300800 */
[C---:B------:R-:W-:Y:S02]  /*148ff0*/  IMAD.WIDE R12, R204.reuse, 0x4, R6 ;  /* 0x00000004cc0c7825 */ /* 0x040fe400078e0206 */
[----:B----4-:R1:W-:Y:S04]  /*149000*/  @P0 STG.E [R2.64], R245 ;  /* 0x000000f502000986 */ /* 0x0103e8000c101904 */
[----:B--2---:R2:W-:Y:S04]  /*149010*/  @P1 STG.E [R12.64], R244 ;  /* 0x000000f40c001986 */ /* 0x0045e8000c101904 */
[----:B---3--:R3:W-:Y:S01]  /*149020*/  @P4 STG.E [R14.64], R250 ;  /* 0x000000fa0e004986 */ /* 0x0087e2000c101904 */
[----:B-1----:R-:W-:-:S03]  /*149030*/  IMAD.WIDE R2, R204, 0x4, R10 ;  /* 0x00000004cc027825 */ /* 0x002fc600078e020a */
[----:B------:R-:W4:Y:S01]  /*149040*/  LDL.LU R245, [R1+0x68] ;  /* 0x0000680001f57983 */ /* 0x000f220000300800 */
[----:B--2---:R-:W-:-:S03]  /*149050*/  IMAD.WIDE R12, R204, 0x4, R8 ;  /* 0x00000004cc0c7825 */ /* 0x004fc600078e0208 */
[----:B------:R-:W2:Y:S01]  /*149060*/  LDL.LU R244, [R1+0x14c] ;  /* 0x00014c0001f47983 */ /* 0x000ea20000300800 */
[----:B---3--:R-:W-:-:S03]  /*149070*/  IMAD.WIDE R14, R205, 0x4, R6 ;  /* 0x00000004cd0e7825 */ /* 0x008fc600078e0206 */
[----:B------:R-:W3:Y:S04]  /*149080*/  LDL.LU R250, [R1+0xfc] ;  /* 0x0000fc0001fa7983 */ /* 0x000ee80000300800 */
[----:B------:R1:W-:Y:S04]  /*149090*/  @P2 STG.E [R2.64], R249 ;  /* 0x000000f902002986 */ /* 0x0003e8000c101904 */
[----:B------:R1:W-:Y:S04]  /*1490a0*/  @P5 STG.E [R12.64], R248 ;  /* 0x000000f80c005986 */ /* 0x0003e8000c101904 */
[----:B------:R1:W-:Y:S04]  /*1490b0*/  @P6 STG.E [R14.64], R246 ;  /* 0x000000f60e006986 */ /* 0x0003e8000c101904 */
[----:B-1----:R-:W2:Y:S04]  /*1490c0*/  LDL.LU R249, [R1+0x9c] ;  /* 0x00009c0001f97983 */ /* 0x002ea80000300800 */
[----:B------:R-:W2:Y:S04]  /*1490d0*/  LDL.LU R248, [R1+0x6c] ;  /* 0x00006c0001f87983 */ /* 0x000ea80000300800 */
[----:B------:R-:W2:Y:S04]  /*1490e0*/  LDL.LU R14, [R1+0xf8] ;  /* 0x0000f800010e7983 */ /* 0x000ea80000300800 */
[----:B------:R-:W3:Y:S04]  /*1490f0*/  LDL.LU R15, [R1+0x98] ;  /* 0x00009800010f7983 */ /* 0x000ee80000300800 */
[----:B------:R-:W4:Y:S01]  /*149100*/  LDL.LU R246, [R1+0x6340] ;  /* 0x0063400001f67983 */ /* 0x000f220000300800 */
[----:B------:R-:W-:-:S02]  /*149110*/  ISETP.LT.AND P0, PT, R203, c[0x0][0x178], !P3 ;  /* 0x00005e00cb007a0c */ /* 0x000fc40005f01270 */
[----:B------:R-:W-:Y:S01]  /*149120*/  ISETP.LT.AND P4, PT, R183, c[0x0][0x178], !P3 ;  /* 0x00005e00b7007a0c */ /* 0x000fe20005f81270 */
[----:B------:R-:W4:Y:S01]  /*149130*/  LDL.LU R247, [R1+0x6344] ;  /* 0x0063440001f77983 */ /* 0x000f220000300800 */
[----:B------:R-:W-:Y:S01]  /*149140*/  ISETP.LT.AND P3, PT, R207, c[0x0][0x178], !P3 ;  /* 0x00005e00cf007a0c */ /* 0x000fe20005f61270 */
[----:B------:R-:W-:Y:S01]  /*149150*/  IMAD.WIDE R12, R205, 0x4, R4 ;  /* 0x00000004cd0c7825 */ /* 0x000fe200078e0204 */
[----:B------:R-:W-:-:S03]  /*149160*/  ISETP.GE.AND P1, PT, R243, c[0x0][0x17c], PT ;  /* 0x00005f00f3007a0c */ /* 0x000fc60003f26270 */
[C---:B------:R-:W-:Y:S01]  /*149170*/  IMAD.WIDE R2, R205.reuse, 0x4, R10 ;  /* 0x00000004cd027825 */ /* 0x040fe200078e020a */
[----:B------:R-:W-:Y:S02]  /*149180*/  ISETP.LT.AND P5, PT, R202, c[0x0][0x178], !P1 ;  /* 0x00005e00ca007a0c */ /* 0x000fe40004fa1270 */
[----:B------:R-:W-:Y:S02]  /*149190*/  ISETP.GE.AND P2, PT, R206, c[0x0][0x17c], PT ;  /* 0x00005f00ce007a0c */ /* 0x000fe40003f46270 */
[----:B------:R-:W4:Y:S01]  /*1491a0*/  LDL.LU R206, [R1+0x488] ;  /* 0x0004880001ce7983 */ /* 0x000f220000300800 */
[----:B------:R-:W-:-:S03]  /*1491b0*/  IADD3 R204, R205, c[0x0][0x198], RZ ;  /* 0x00006600cdcc7a10 */ /* 0x000fc60007ffe0ff */
[----:B------:R-:W4:Y:S04]  /*1491c0*/  LDL.LU R243, [R1+0x178] ;  /* 0x0001780001f37983 */ /* 0x000f280000300800 */
[----:B------:R-:W4:Y:S01]  /*1491d0*/  LDL.LU R251, [R1+0x108] ;  /* 0x0001080001fb7983 */ /* 0x000f220000300800 */
[----:B------:R-:W-:-:S03]  /*1491e0*/  ISETP.LT.AND P6, PT, R203, c[0x0][0x178], !P1 ;  /* 0x00005e00cb007a0c */ /* 0x000fc60004fc1270 */
[----:B--2---:R1:W-:Y:S04]  /*1491f0*/  @P0 STG.E [R12.64], R14 ;  /* 0x0000000e0c000986 */ /* 0x0043e8000c101904 */
[----:B---3--:R2:W-:Y:S01]  /*149200*/  @P4 STG.E [R2.64], R15 ;  /* 0x0000000f02004986 */ /* 0x0085e2000c101904 */
[----:B------:R-:W-:Y:S02]  /*149210*/  ISETP.LT.AND P4, PT, R183, c[0x0][0x178], !P1 ;  /* 0x00005e00b7007a0c */ /* 0x000fe40004f81270 */
[----:B----4-:R-:W-:Y:S02]  /*149220*/  ISETP.GE.AND P0, PT, R246, c[0x0][0x17c], PT ;  /* 0x00005f00f6007a0c */ /* 0x010fe40003f06270 */
[----:B------:R-:W3:Y:S01]  /*149230*/  LDL.LU R246, [R1+0x28] ;  /* 0x0000280001f67983 */ /* 0x000ee20000300800 */
[----:B-1----:R-:W-:-:S04]  /*149240*/  IMAD.WIDE R12, R204, 0x4, R6 ;  /* 0x00000004cc0c7825 */ /* 0x002fc800078e0206 */
[----:B--2---:R-:W-:Y:S01]  /*149250*/  IMAD.WIDE R2, R205, 0x4, R8 ;  /* 0x00000004cd027825 */ /* 0x004fe200078e0208 */
[----:B------:R-:W-:-:S04]  /*149260*/  ISETP.LT.AND P1, PT, R207, c[0x0][0x178], !P1 ;  /* 0x00005e00cf007a0c */ /* 0x000fc80004f21270 */
[----:B------:R1:W-:Y:S04]  /*149270*/  @P3 STG.E [R2.64], R245 ;  /* 0x000000f502003986 */ /* 0x0003e8000c101904 */
[----:B------:R2:W-:Y:S04]  /*149280*/  @P5 STG.E [R12.64], R244 ;  /* 0x000000f40c005986 */ /* 0x0005e8000c101904 */
[----:B-1----:R-:W4:Y:S04]  /*149290*/  LDL.LU R245, [R1+0x48c] ;  /* 0x00048c0001f57983 */ /* 0x002f280000300800 */
[----:B--2---:R-:W2:Y:S01]  /*1492a0*/  LDL.LU R244, [R1+0x17c] ;  /* 0x00017c0001f47983 */ /* 0x004ea20000300800 */
[----:B------:R-:W-:-:S04]  /*1492b0*/  IMAD.WIDE R14, R204, 0x4, R4 ;  /* 0x00000004cc0e7825 */ /* 0x000fc800078e0204 */
[C---:B------:R-:W-:Y:S01]  /*1492c0*/  IMAD.WIDE R2, R204.reuse, 0x4, R10 ;  /* 0x00000004cc027825 */ /* 0x040fe200078e020a */
[----:B------:R1:W-:Y:S03]  /*1492d0*/  @P6 STG.E [R14.64], R250 ;  /* 0x000000fa0e006986 */ /* 0x0003e6000c101904 */
[----:B------:R-:W-:Y:S01]  /*1492e0*/  IMAD.WIDE R12, R204, 0x4, R8 ;  /* 0x00000004cc0c7825 */ /* 0x000fe200078e0208 */
[----:B------:R-:W-:Y:S04]  /*1492f0*/  @P4 STG.E [R2.64], R249 ;  /* 0x000000f902004986 */ /* 0x000fe8000c101904 */
[----:B------:R1:W-:Y:S04]  /*149300*/  @P1 STG.E [R12.64], R248 ;  /* 0x000000f80c001986 */ /* 0x0003e8000c101904 */
[----:B-1----:R-:W2:Y:S04]  /*149310*/  LDL.LU R250, [R1+0x10c] ;  /* 0x00010c0001fa7983 */ /* 0x002ea80000300800 */
[----:B------:R-:W2:Y:S04]  /*149320*/  LDL.LU R248, [R1+0x2c] ;  /* 0x00002c0001f87983 */ /* 0x000ea80000300800 */
[----:B------:R-:W2:Y:S01]  /*149330*/  LDL.LU R249, [R1+0x508] ;  /* 0x0005080001f97983 */ /* 0x000ea20000300800 */
[----:B------:R-:W-:-:S02]  /*149340*/  ISETP.LT.AND P3, PT, R202, c[0x0][0x178], !P0 ;  /* 0x00005e00ca007a0c */ /* 0x000fc40004761270 */
[----:B------:R-:W-:Y:S02]  /*149350*/  IADD3 R204, R204, c[0x0][0x198], RZ ;  /* 0x00006600cccc7a10 */ /* 0x000fe40007ffe0ff */
[----:B------:R-:W-:Y:S02]  /*149360*/  ISETP.LT.AND P5, PT, R203, c[0x0][0x178], !P0 ;  /* 0x00005e00cb007a0c */ /* 0x000fe400047a1270 */
[----:B------:R-:W-:Y:S01]  /*149370*/  ISETP.LT.AND P6, PT, R183, c[0x0][0x178], !P0 ;  /* 0x00005e00b7007a0c */ /* 0x000fe200047c1270 */
[----:B------:R-:W-:Y:S01]  /*149380*/  IMAD.WIDE R2, R204, 0x4, R6 ;  /* 0x00000004cc027825 */ /* 0x000fe200078e0206 */
[----:B------:R-:W-:Y:S02]  /*149390*/  ISETP.LT.AND P0, PT, R207, c[0x0][0x178], !P0 ;  /* 0x00005e00cf007a0c */ /* 0x000fe40004701270 */
[----:B------:R-:W-:Y:S01]  /*1493a0*/  ISETP.LT.AND P1, PT, R202, c[0x0][0x178], !P2 ;  /* 0x00005e00ca007a0c */ /* 0x000fe20005721270 */
[C---:B------:R-:W-:Y:S02]  /*1493b0*/  IMAD.WIDE R12, R204.reuse, 0x4, R4 ;  /* 0x00000004cc0c7825 */ /* 0x040fe400078e0204 */
[----:B------:R1:W-:Y:S01]  /*1493c0*/  @P3 STG.E [R2.64], R206 ;  /* 0x000000ce02003986 */ /* 0x0003e2000c101904 */
[----:B------:R-:W-:Y:S01]  /*1493d0*/  ISETP.LT.AND P3, PT, R203, c[0x0][0x178], !P2 ;  /* 0x00005e00cb007a0c */ /* 0x000fe20005761270 */
[C---:B------:R-:W-:Y:S01]  /*1493e0*/  IMAD.WIDE R14, R204.reuse, 0x4, R10 ;  /* 0x00000004cc0e7825 */ /* 0x040fe200078e020a */
[----:B------:R-:W-:Y:S01]  /*1493f0*/  IADD3 R205, R204, c[0x0][0x198], RZ ;  /* 0x00006600cccd7a10 */ /* 0x000fe20007ffe0ff */
[----:B------:R1:W-:Y:S01]  /*149400*/  @P5 STG.E [R12.64], R243 ;  /* 0x000000f30c005986 */ /* 0x0003e2000c101904 */
[----:B------:R-:W-:-:S03]  /*149410*/  ISETP.GE.AND P4, PT, R247, c[0x0][0x17c], PT ;  /* 0x00005f00f7007a0c */ /* 0x000fc60003f86270 */
[----:B------:R-:W2:Y:S01]  /*149420*/  LDL.LU R247, [R1+0x4d8] ;  /* 0x0004d80001f77983 */ /* 0x000ea20000300800 */
[----:B-1----:R-:W-:-:S03]  /*149430*/  IMAD.WIDE R2, R204, 0x4, R8 ;  /* 0x00000004cc027825 */ /* 0x002fc600078e0208 */
[----:B------:R1:W-:Y:S04]  /*149440*/  @P6 STG.E [R14.64], R251 ;  /* 0x000000fb0e006986 */ /* 0x0003e8000c101904 */
[----:B------:R-:W2:Y:S01]  /*149450*/  LDL.LU R243, [R1+0x6348] ;  /* 0x0063480001f37983 */ /* 0x000ea20000300800 */
[----:B------:R-:W-:-:S03]  /*149460*/  IMAD.WIDE R12, R205, 0x4, R6 ;  /* 0x00000004cd0c7825 */ /* 0x000fc600078e0206 */
[----:B------:R-:W2:Y:S01]  /*149470*/  LDL.LU R206, [R1+0x634c] ;  /* 0x00634c0001ce7983 */ /* 0x000ea20000300800 */
[----:B-1----:R-:W-:Y:S01]  /*149480*/  IMAD.WIDE R14, R205, 0x4, R4 ;  /* 0x00000004cd0e7825 */ /* 0x002fe200078e0204 */
[----:B------:R-:W-:Y:S02]  /*149490*/  ISETP.LT.AND P5, PT, R207, c[0x0][0x178], !P2 ;  /* 0x00005e00cf007a0c */ /* 0x000fe400057a1270 */
[----:B------:R-:W-:Y:S02]  /*1494a0*/  ISETP.LT.AND P2, PT, R183, c[0x0][0x178], !P2 ;  /* 0x00005e00b7007a0c */ /* 0x000fe40005741270 */
[C---:B------:R-:W-:Y:S02]  /*1494b0*/  IADD3 R204, R205.reuse, c[0x0][0x198], RZ ;  /* 0x00006600cdcc7a10 */ /* 0x040fe40007ffe0ff */
[----:B------:R-:W-:Y:S01]  /*1494c0*/  ISETP.LT.AND P6, PT, R202, c[0x0][0x178], !P4 ;  /* 0x00005e00ca007a0c */ /* 0x000fe200067c1270 */
[----:B---3--:R1:W-:Y:S04]  /*1494d0*/  @P0 STG.E [R2.64], R246 ;  /* 0x000000f602000986 */ /* 0x0083e8000c101904 */
[----:B-1----:R-:W3:Y:S01]  /*1494e0*/  LDL.LU R246, [R1+0x138] ;  /* 0x0001380001f67983 */ /* 0x002ee20000300800 */
[----:B------:R-:W-:-:S03]  /*1494f0*/  IMAD.WIDE R2, R205, 0x4, R10 ;  /* 0x00000004cd027825 */ /* 0x000fc600078e020a */
[----:B----4-:R1:W-:Y:S04]  /*149500*/  @P1 STG.E [R12.64], R245 ;  /* 0x000000f50c001986 */ /* 0x0103e8000c101904 */
[----:B--2---:R2:W-:Y:S04]  /*149510*/  @P3 STG.E [R14.64], R244 ;  /* 0x000000f40e003986 */ /* 0x0045e8000c101904 */
[----:B-1----:R-:W4:Y:S01]  /*149520*/  LDL.LU R245, [R1+0x50c] ;  /* 0x00050c0001f57983 */ /* 0x002f220000300800 */
[----:B------:R-:W-:-:S03]  /*149530*/  IMAD.WIDE R12, R205, 0x4, R8 ;  /* 0x00000004cd0c7825 */ /* 0x000fc600078e0208 */
[----:B--2---:R-:W2:Y:S04]  /*149540*/  LDL.LU R244, [R1+0x4dc] ;  /* 0x0004dc0001f47983 */ /* 0x004ea80000300800 */
[----:B------:R-:W2:Y:S01]  /*149550*/  LDL.LU R205, [R1+0x188] ;  /* 0x0001880001cd7983 */ /* 0x000ea20000300800 */
[----:B------:R-:W-:-:S03]  /*149560*/  IMAD.WIDE R14, R204, 0x4, R6 ;  /* 0x00000004cc0e7825 */ /* 0x000fc600078e0206 */
[----:B------:R1:W-:Y:S04]  /*149570*/  @P2 STG.E [R2.64], R250 ;  /* 0x000000fa02002986 */ /* 0x0003e8000c101904 */
[----:B------:R1:W-:Y:S04]  /*149580*/  @P5 STG.E [R12.64], R248 ;  /* 0x000000f80c005986 */ /* 0x0003e8000c101904 */
[----:B------:R1:W-:Y:S04]  /*149590*/  @P6 STG.E [R14.64], R249 ;  /* 0x000000f90e006986 */ /* 0x0003e8000c101904 */
[----:B-1----:R-:W4:Y:S04]  /*1495a0*/  LDL.LU R250, [R1+0x18c] ;  /* 0x00018c0001fa7983 */ /* 0x002f280000300800 */
[----:B------:R-:W4:Y:S04]  /*1495b0*/  LDL.LU R248, [R1+0x13c] ;  /* 0x00013c0001f87983 */ /* 0x000f280000300800 */
        /* <DEDUP_REMOVED lines=13> */
[----:B------:R1:W-:Y:S04]  /*149690*/  @P0 STG.E [R12.64], R247 ;  /* 0x000000f70c000986 */ /* 0x0003e8000c101904 */
[----:B------:R-:W4:Y:S04]  /*1496a0*/  LDL.LU R243, [R1+0x110] ;  /* 0x0001100001f37983 */ /* 0x000f280000300800 */
[----:B------:R-:W4:Y:S01]  /*1496b0*/  LDL.LU R251, [R1+0x50] ;  /* 0x0000500001fb7983 */ /* 0x000f220000300800 */
[----:B-1----:R-:W-:-:S03]  /*1496c0*/  IMAD.WIDE R12, R204, 0x4, R8 ;  /* 0x00000004cc0c7825 */ /* 0x002fc600078e0208 */
[----:B------:R-:W4:Y:S04]  /*1496d0*/  LDL.LU R247, [R1+0x6b40] ;  /* 0x006b400001f77983 */ /* 0x000f280000300800 */
[----:B--2---:R1:W-:Y:S01]  /*1496e0*/  @P3 STG.E [R14.64], R205 ;  /* 0x000000cd0e003986 */ /* 0x0043e2000c101904 */
[----:B------:R-:W-:Y:S02]  /*1496f0*/  ISETP.LT.AND P3, PT, R183, c[0x0][0x178], !P1 ;  /* 0x00005e00b7007a0c */ /* 0x000fe40004f61270 */
[----:B------:R-:W-:Y:S01]  /*149700*/  ISETP.LT.AND P1, PT, R207, c[0x0][0x178], !P1 ;  /* 0x00005e00cf007a0c */ /* 0x000fe20004f21270 */
[----:B---3--:R2:W-:Y:S01]  /*149710*/  @P4 STG.E [R12.64], R246 ;  /* 0x000000f60c004986 */ /* 0x0085e2000c101904 */
[----:B-1----:R-:W-:-:S04]  /*149720*/  IMAD.WIDE R14, R2, 0x4, R6 ;  /* 0x00000004020e7825 */ /* 0x002fc800078e0206 */
[C---:B------:R-:W-:Y:S01]  /*149730*/  IMAD.WIDE R204, R2.reuse, 0x4, R4 ;  /* 0x0000000402cc7825 */ /* 0x040fe200078e0204 */
[----:B----4-:R1:W-:Y:S04]  /*149740*/  @P5 STG.E [R14.64], R245 ;  /* 0x000000f50e005986 */ /* 0x0103e8000c101904 */
[----:B--2---:R-:W2:Y:S01]  /*149750*/  LDL.LU R246, [R1+0x10] ;  /* 0x0000100001f67983 */ /* 0x004ea20000300800 */
[----:B------:R-:W-:-:S03]  /*149760*/  IMAD.WIDE R12, R2, 0x4, R10 ;  /* 0x00000004020c7825 */ /* 0x000fc600078e020a */
[----:B------:R3:W-:Y:S04]  /*149770*/  @P6 STG.E [R204.64], R244 ;  /* 0x000000f4cc006986 */ /* 0x0007e8000c101904 */
[----:B-1----:R-:W4:Y:S01]  /*149780*/  LDL.LU R245, [R1+0x154] ;  /* 0x0001540001f57983 */ /* 0x002f220000300800 */
        /* <DEDUP_REMOVED lines=10> */
[----:B------:R-:W-:Y:S02]  /*149830*/  IADD3 R3, R2, c[0x0][0x198], RZ ;  /* 0x0000660002037a10 */ /* 0x000fe40007ffe0ff */
[----:B------:R-:W-:Y:S02]  /*149840*/  ISETP.LT.AND P5, PT, R203, c[0x0][0x178], !P0 ;  /* 0x00005e00cb007a0c */ /* 0x000fe400047a1270 */
[----:B------:R-:W-:Y:S01]  /*149850*/  ISETP.LT.AND P6, PT, R183, c[0x0][0x178], !P0 ;  /* 0x00005e00b7007a0c */ /* 0x000fe200047c1270 */
[----:B------:R-:W-:Y:S01]  /*149860*/  IMAD.WIDE R204, R3, 0x4, R6 ;  /* 0x0000000403cc7825 */ /* 0x000fe200078e0206 */
[----:B------:R-:W-:Y:S02]  /*149870*/  ISETP.LT.AND P0, PT, R207, c[0x0][0x178], !P0 ;  /* 0x00005e00cf007a0c */ /* 0x000fe40004701270 */
[----:B------:R-:W-:Y:S01]  /*149880*/  ISETP.LT.AND P1, PT, R202, c[0x0][0x178], !P2 ;  /* 0x00005e00ca007a0c */ /* 0x000fe20005721270 */
[----:B------:R-:W-:-:S02]  /*149890*/  IMAD.WIDE R12, R3, 0x4, R4 ;  /* 0x00000004030c7825 */ /* 0x000fc400078e0204 */
        /* <DEDUP_REMOVED lines=9> */
[----:B-1----:R-:W-:-:S04]  /*149930*/  IMAD.WIDE R204, R2, 0x4, R6 ;  /* 0x0000000402cc7825 */ /* 0x002fc800078e0206 */
[C---:B------:R-:W-:Y:S01]  /*149940*/  IMAD.WIDE R12, R2.reuse, 0x4, R4 ;  /* 0x00000004020c7825 */ /* 0x040fe200078e0204 */
[----:B------:R-:W3:Y:S03]  /*149950*/  LDL.LU R243, [R1+0x6358] ;  /* 0x0063580001f37983 */ /* 0x000ee60000300800 */
[--C-:B------:R-:W-:Y:S01]  /*149960*/  IMAD.WIDE R14, R3, 0x4, R8.reuse ;  /* 0x00000004030e7825 */ /* 0x100fe200078e0208 */
[C---:B------:R-:W-:Y:S01]  /*149970*/  IADD3 R3, R2.reuse, c[0x0][0x198], RZ ;  /* 0x0000660002037a10 */ /* 0x040fe20007ffe0ff */
[----:B------:R-:W3:Y:S04]  /*149980*/  LDL.LU R206, [R1+0x635c] ;  /* 0x00635c0001ce7983 */ /* 0x000ee80000300800 */
[----:B--2---:R1:W-:Y:S04]  /*149990*/  @P0 STG.E [R14.64], R246 ;  /* 0x000000f60e000986 */ /* 0x0043e8000c101904 */
[----:B----4-:R2:W-:Y:S01]  /*1499a0*/  @P1 STG.E [R204.64], R245 ;  /* 0x000000f5cc001986 */ /* 0x0105e2000c101904 */
[----:B-1----:R-:W-:-:S03]  /*1499b0*/  IMAD.WIDE R14, R2, 0x4, R8 ;  /* 0x00000004020e7825 */ /* 0x002fc600078e0208 */
[----:B------:R-:W4:Y:S04]  /*1499c0*/  LDL.LU R246, [R1+0x40] ;  /* 0x0000400001f67983 */ /* 0x000f280000300800 */
[----:B---3--:R1:W-:Y:S01]  /*1499d0*/  @P4 STG.E [R12.64], R244 ;  /* 0x000000f40c004986 */ /* 0x0083e2000c101904 */
[----:B--2---:R-:W-:-:S03]  /*1499e0*/  IMAD.WIDE R204, R3, 0x4, R6 ;  /* 0x0000000403cc7825 */ /* 0x004fc600078e0206 */
[----:B------:R-:W2:Y:S01]  /*1499f0*/  LDL.LU R245, [R1+0x4c4] ;  /* 0x0004c40001f57983 */ /* 0x000ea20000300800 */
[----:B-1----:R-:W-:-:S03]  /*149a00*/  IMAD.WIDE R12, R2, 0x4, R10 ;  /* 0x00000004020c7825 */ /* 0x002fc600078e020a */
        /* <DEDUP_REMOVED lines=9> */
[----:B------:R-:W-:Y:S01]  /*149aa0*/  ISETP.LT.AND P0, PT, R203, c[0x0][0x178], !P3 ;  /* 0x00005e00cb007a0c */ /* 0x000fe20005f01270 */
[C---:B------:R-:W-:Y:S01]  /*149ab0*/  IMAD.WIDE R12, R3.reuse, 0x4, R4 ;  /* 0x00000004030c7825 */ /* 0x040fe200078e0204 */
[----:B------:R-:W-:-:S03]  /*149ac0*/  IADD3 R2, R3, c[0x0][0x198], RZ ;  /* 0x0000660003027a10 */ /* 0x000fc60007ffe0ff */
[----:B------:R-:W-:Y:S01]  /*149ad0*/  IMAD.WIDE R14, R3, 0x4, R10 ;  /* 0x00000004030e7825 */ /* 0x000fe200078e020a */
[----:B------:R-:W-:Y:S02]  /*149ae0*/  ISETP.GE.AND P1, PT, R243, c[0x0][0x17c], PT ;  /* 0x00005f00f3007a0c */ /* 0x000fe40003f26270 */
[----:B------:R-:W-:Y:S02]  /*149af0*/  ISETP.GE.AND P2, PT, R206, c[0x0][0x17c], PT ;  /* 0x00005f00ce007a0c */ /* 0x000fe40003f46270 */
[----:B------:R-:W4:Y:S04]  /*149b00*/  LDL.LU R206, [R1+0x540] ;  /* 0x0005400001ce7983 */ /* 0x000f280000300800 */
[----:B------:R-:W4:Y:S04]  /*149b10*/  LDL.LU R243, [R1+0x510] ;  /* 0x0005100001f37983 */ /* 0x000f280000300800 */
[----:B------:R-:W4:Y:S01]  /*149b20*/  LDL.LU R251, [R1+0x450] ;  /* 0x0004500001fb7983 */ /* 0x000f220000300800 */
[----:B------:R-:W-:-:S02]  /*149b30*/  ISETP.LT.AND P4, PT, R183, c[0x0][0x178], !P3 ;  /* 0x00005e00b7007a0c */ /* 0x000fc40005f81270 */
[----:B------:R-:W-:Y:S02]  /*149b40*/  ISETP.LT.AND P3, PT, R207, c[0x0][0x178], !P3 ;  /* 0x00005e00cf007a0c */ /* 0x000fe40005f61270 */
[----:B------:R-:W-:Y:S02]  /*149b50*/  ISETP.LT.AND P5, PT, R202, c[0x0][0x178], !P1 ;  /* 0x00005e00ca007a0c */ /* 0x000fe40004fa1270 */
[----:B------:R-:W-:Y:S01]  /*149b60*/  ISETP.LT.AND P6, PT, R203, c[0x0][0x178], !P1 ;  /* 0x00005e00cb007a0c */ /* 0x000fe20004fc1270 */
[----:B--2---:R1:W-:Y:S02]  /*149b70*/  @P0 STG.E [R12.64], R204 ;  /* 0x000000cc0c000986 */ /* 0x0043e4000c101904 */
[----:B-1----:R-:W-:Y:S02]  /*149b80*/  IMAD.WIDE R12, R3, 0x4, R8 ;  /* 0x00000004030c7825 */ /* 0x002fe400078e0208 */
[----:B------:R-:W2:Y:S04]  /*149b90*/  LDL.LU R3, [R1+0x6360] ;  /* 0x0063600001037983 */ /* 0x000ea80000300800 */
[----:B---3--:R1:W-:Y:S01]  /*149ba0*/  @P4 STG.E [R14.64], R205 ;  /* 0x000000cd0e004986 */ /* 0x0083e2000c101904 */
[----:B------:R-:W-:-:S02]  /*149bb0*/  ISETP.LT.AND P4, PT, R183, c[0x0][0x178], !P1 ;  /* 0x00005e00b7007a0c */ /* 0x000fc40004f81270 */
[----:B------:R-:W-:Y:S01]  /*149bc0*/  ISETP.LT.AND P1, PT, R207, c[0x0][0x178], !P1 ;  /* 0x00005e00cf007a0c */ /* 0x000fe20004f21270 */
[----:B----4-:R3:W-:Y:S01]  /*149bd0*/  @P3 STG.E [R12.64], R246 ;  /* 0x000000f60c003986 */ /* 0x0107e2000c101904 */
[----:B-1----:R-:W-:-:S04]  /*149be0*/  IMAD.WIDE R14, R2, 0x4, R6 ;  /* 0x00000004020e7825 */ /* 0x002fc800078e0206 */
[C---:B------:R-:W-:Y:S01]  /*149bf0*/  IMAD.WIDE R204, R2.reuse, 0x4, R4 ;  /* 0x0000000402cc7825 */ /* 0x040fe200078e0204 */
[----:B------:R1:W-:Y:S03]  /*149c00*/  @P5 STG.E [R14.64], R245 ;  /* 0x000000f50e005986 */ /* 0x0003e6000c101904 */
[C---:B---3--:R-:W-:Y:S01]  /*149c10*/  IMAD.WIDE R12, R2.reuse, 0x4, R10 ;  /* 0x00000004020c7825 */ /* 0x048fe200078e020a */
[----:B------:R-:W3:Y:S04]  /*149c20*/  LDL.LU R246, [R1] ;  /* 0x0000000001f67983 */ /* 0x000ee80000300800 */
[----:B------:R4:W-:Y:S01]  /*149c30*/  @P6 STG.E [R204.64], R244 ;  /* 0x000000f4cc006986 */ /* 0x0009e2000c101904 */
[----:B-1----:R-:W-:-:S03]  /*149c40*/  IMAD.WIDE R14, R2, 0x4, R8 ;  /* 0x00000004020e7825 */ /* 0x002fc600078e0208 */
[----:B------:R-:W3:Y:S04]  /*149c50*/  LDL.LU R245, [R1+0x544] ;  /* 0x0005440001f57983 */ /* 0x000ee80000300800 */
[----:B------:R1:W-:Y:S01]  /*149c60*/  @P4 STG.E [R12.64], R250 ;  /* 0x000000fa0c004986 */ /* 0x0003e2000c101904 */
[----:B------:R-:W-:-:S03]  /*149c70*/  ISETP.GE.AND P4, PT, R249, c[0x0][0x17c], PT ;  /* 0x00005f00f9007a0c */ /* 0x000fc60003f86270 */
[----:B----4-:R-:W4:Y:S04]  /*149c80*/  LDL.LU R244, [R1+0x514] ;  /* 0x0005140001f47983 */ /* 0x010f280000300800 */
[----:B------:R1:W-:Y:S04]  /*149c90*/  @P1 STG.E [R14.64], R248 ;  /* 0x000000f80e001986 */ /* 0x0003e8000c101904 */
[----:B-1----:R-:W4:Y:S04]  /*149ca0*/  LDL.LU R250, [R1+0x454] ;  /* 0x0004540001fa7983 */ /* 0x002f280000300800 */
[----:B------:R-:W4:Y:S04]  /*149cb0*/  LDL.LU R248, [R1+0x4] ;  /* 0x0000040001f87983 */ /* 0x000f280000300800 */
[----:B------:R-:W4:Y:S01]  /*149cc0*/  LDL.LU R249, [R1+0x550] ;  /* 0x0005500001f97983 */ /* 0x000f220000300800 */
[----:B------:R-:W-:-:S02]  /*149cd0*/  ISETP.LT.AND P1, PT, R202, c[0x0][0x178], !P2 ;  /* 0x00005e00ca007a0c */ /* 0x000fc40005721270 */
[----:B--2---:R-:W-:-:S04]  /*149ce0*/  ISETP.GE.AND P0, PT, R3, c[0x0][0x17c], PT ;  /* 0x00005f0003007a0c */ /* 0x004fc80003f06270 */
[----:B------:R-:W-:Y:S02]  /*149cf0*/  ISETP.LT.AND P3, PT, R202, c[0x0][0x178], !P0 ;  /* 0x00005e00ca007a0c */ /* 0x000fe40004761270 */
[----:B------:R-:W-:Y:S02]  /*149d00*/  ISETP.LT.AND P5, PT, R203, c[0x0][0x178], !P0 ;  /* 0x00005e00cb007a0c */ /* 0x000fe400047a1270 */
[----:B------:R-:W-:Y:S02]  /*149d10*/  IADD3 R3, R2, c[0x0][0x198], RZ ;  /* 0x0000660002037a10 */ /* 0x000fe40007ffe0ff */
[----:B------:R-:W-:-:S03]  /*149d20*/  ISETP.LT.AND P6, PT, R183, c[0x0][0x178], !P0 ;  /* 0x00005e00b7007a0c */ /* 0x000fc600047c1270 */
[----:B------:R-:W-:Y:S01]  /*149d30*/  IMAD.WIDE R204, R3, 0x4, R6 ;  /* 0x0000000403cc7825 */ /* 0x000fe200078e0206 */
[----:B------:R-:W-:-:S03]  /*149d40*/  ISETP.LT.AND P0, PT, R207, c[0x0][0x178], !P0 ;  /* 0x00005e00cf007a0c */ /* 0x000fc60004701270 */
[C---:B------:R-:W-:Y:S01]  /*149d50*/  IMAD.WIDE R12, R3.reuse, 0x4, R4 ;  /* 0x00000004030c7825 */ /* 0x040fe200078e0204 */
[----:B------:R-:W-:Y:S03]  /*149d60*/  @P3 STG.E [R204.64], R206 ;  /* 0x000000cecc003986 */ /* 0x000fe6000c101904 */
[----:B------:R-:W-:Y:S01]  /*149d70*/  IMAD.WIDE R14, R3, 0x4, R10 ;  /* 0x00000004030e7825 */ /* 0x000fe200078e020a */
        /* <DEDUP_REMOVED lines=9> */
[C---:B--2---:R-:W-:Y:S01]  /*149e10*/  IMAD.WIDE R14, R2.reuse, 0x4, R6 ;  /* 0x00000004020e7825 */ /* 0x044fe200078e0206 */
[----:B---3--:R1:W-:Y:S03]  /*149e20*/  @P0 STG.E [R12.64], R246 ;  /* 0x000000f60c000986 */ /* 0x0083e6000c101904 */
[C---:B------:R-:W-:Y:S01]  /*149e30*/  IMAD.WIDE R204, R2.reuse, 0x4, R4 ;  /* 0x0000000402cc7825 */ /* 0x040fe200078e0204 */
[----:B------:R-:W2:Y:S04]  /*149e40*/  LDL.LU R251, [R1+0x6368] ;  /* 0x0063680001fb7983 */ /* 0x000ea80000300800 */
[----:B------:R3:W-:Y:S01]  /*149e50*/  @P1 STG.E [R14.64], R245 ;  /* 0x000000f50e001986 */ /* 0x0007e2000c101904 */
[----:B-1----:R-:W-:-:S03]  /*149e60*/  IMAD.WIDE R12, R2, 0x4, R10 ;  /* 0x00000004020c7825 */ /* 0x002fc600078e020a */
[----:B------:R-:W2:Y:S01]  /*149e70*/  LDL.LU R243, [R1+0x636c] ;  /* 0x00636c0001f37983 */ /* 0x000ea20000300800 */
[----:B------:R-:W-:-:S03]  /*149e80*/  IMAD.WIDE R2, R2, 0x4, R8 ;  /* 0x0000000402027825 */ /* 0x000fc600078e0208 */
[----:B------:R-:W2:Y:S01]  /*149e90*/  LDL.LU R246, [R1+0x230] ;  /* 0x0002300001f67983 */ /* 0x000ea20000300800 */
[----:B---3--:R-:W-:-:S03]  /*149ea0*/  IMAD.WIDE R14, R206, 0x4, R6 ;  /* 0x00000004ce0e7825 */ /* 0x008fc600078e0206 */
[----:B----4-:R1:W-:Y:S04]  /*149eb0*/  @P3 STG.E [R204.64], R244 ;  /* 0x000000f4cc003986 */ /* 0x0103e8000c101904 */
[----:B------:R-:W3:Y:S04]  /*149ec0*/  LDL.LU R245, [R1+0x554] ;  /* 0x0005540001f57983 */ /* 0x000ee80000300800 */
[----:B------:R4:W-:Y:S04]  /*149ed0*/  @P2 STG.E [R12.64], R250 ;  /* 0x000000fa0c002986 */ /* 0x0009e8000c101904 */
[----:B-1----:R-:W3:Y:S04]  /*149ee0*/  LDL.LU R244, [R1+0x524] ;  /* 0x0005240001f47983 */ /* 0x002ee80000300800 */
[----:B------:R1:W-:Y:S04]  /*149ef0*/  @P5 STG.E [R2.64], R248 ;  /* 0x000000f802005986 */ /* 0x0003e8000c101904 */
[----:B----4-:R-:W4:Y:S04]  /*149f00*/  LDL.LU R250, [R1+0x494] ;  /* 0x0004940001fa7983 */ /* 0x010f280000300800 */
[----:B------:R1:W-:Y:S04]  /*149f10*/  @P6 STG.E [R14.64], R249 ;  /* 0x000000f90e006986 */ /* 0x0003e8000c101904 */
[----:B-1----:R-:W3:Y:S04]  /*149f20*/  LDL.LU R248, [R1+0x234] ;  /* 0x0002340001f87983 */ /* 0x002ee80000300800 */
[----:B------:R-:W3:Y:S04]  /*149f30*/  LDL.LU R14, [R1+0x520] ;  /* 0x00052000010e7983 */ /* 0x000ee80000300800 */
[----:B------:R-:W4:Y:S04]  /*149f40*/  LDL.LU R15, [R1+0x490] ;  /* 0x00049000010f7983 */ /* 0x000f280000300800 */
[----:B------:R-:W4:Y:S04]  /*149f50*/  LDL.LU R205, [R1+0x6370] ;  /* 0x0063700001cd7983 */ /* 0x000f280000300800 */
[----:B------:R-:W4:Y:S01]  /*149f60*/  LDL.LU R249, [R1+0x6374] ;  /* 0x0063740001f97983 */ /* 0x000f220000300800 */
[----:B------:R-:W-:-:S02]  /*149f70*/  ISETP.LT.AND P0, PT, R203, c[0x0][0x178], !P4 ;  /* 0x00005e00cb007a0c */ /* 0x000fc40006701270 */
[----:B------:R-:W-:Y:S01]  /*149f80*/  ISETP.LT.AND P3, PT, R183, c[0x0][0x178], !P4 ;  /* 0x00005e00b7007a0c */ /* 0x000fe20006761270 */
[----:B------:R-:W-:-:S04]  /*149f90*/  IMAD.WIDE R12, R206, 0x4, R4 ;  /* 0x00000004ce0c7825 */ /* 0x000fc800078e0204 */
[C---:B------:R-:W-:Y:S01]  /*149fa0*/  IMAD.WIDE R2, R206.reuse, 0x4, R10 ;  /* 0x00000004ce027825 */ /* 0x040fe200078e020a */
[----:B------:R-:W-:Y:S02]  /*149fb0*/  ISETP.LT.AND P4, PT, R207, c[0x0][0x178], !P4 ;  /* 0x00005e00cf007a0c */ /* 0x000fe40006781270 */
[----:B------:R-:W-:Y:S02]  /*149fc0*/  IADD3 R204, R206, c[0x0][0x198], RZ ;  /* 0x00006600cecc7a10 */ /* 0x000fe40007ffe0ff */
[----:B--2---:R-:W-:-:S04]  /*149fd0*/  ISETP.GE.AND P1, PT, R251, c[0x0][0x17c], PT ;  /* 0x00005f00fb007a0c */ /* 0x004fc80003f26270 */
[----:B------:R-:W-:Y:S02]  /*149fe0*/  ISETP.LT.AND P5, PT, R202, c[0x0][0x178], !P1 ;  /* 0x00005e00ca007a0c */ /* 0x000fe40004fa1270 */
[----:B------:R-:W-:Y:S02]  /*149ff0*/  ISETP.LT.AND P6, PT, R203, c[0x0][0x178], !P1 ;  /* 0x00005e00cb007a0c */ /* 0x000fe40004fc1270 */
[----:B------:R-:W-:Y:S02]  /*14a000*/  ISETP.GE.AND P2, PT, R243, c[0x0][0x17c], PT ;  /* 0x00005f00f3007a0c */ /* 0x000fe40003f46270 */
[----:B------:R-:W2:Y:S04]  /*14a010*/  LDL.LU R243, [R1+0x118] ;  /* 0x0001180001f37983 */ /* 0x000ea80000300800 */
[----:B------:R-:W2:Y:S04]  /*14a020*/  LDL.LU R251, [R1+0x58] ;  /* 0x0000580001fb7983 */ /* 0x000ea80000300800 */
[----:B---3--:R-:W-:Y:S04]  /*14a030*/  @P0 STG.E [R12.64], R14 ;  /* 0x0000000e0c000986 */ /* 0x008fe8000c101904 */
[----:B----4-:R1:W-:Y:S01]  /*14a040*/  @P3 STG.E [R2.64], R15 ;  /* 0x0000000f02003986 */ /* 0x0103e2000c101904 */
[----:B------:R-:W-:-:S02]  /*14a050*/  ISETP.LT.AND P3, PT, R183, c[0x0][0x178], !P1 ;  /* 0x00005e00b7007a0c */ /* 0x000fc40004f61270 */
[----:B------:R-:W-:Y:S01]  /*14a060*/  ISETP.LT.AND P1, PT, R207, c[0x0][0x178], !P1 ;  /* 0x00005e00cf007a0c */ /* 0x000fe20004f21270 */
[----:B-1----:R-:W-:Y:S02]  /*14a070*/  IMAD.WIDE R2, R206, 0x4, R8 ;  /* 0x00000004ce027825 */ /* 0x002fe400078e0208 */
[----:B------:R-:W3:Y:S02]  /*14a080*/  LDL.LU R206, [R1+0x158] ;  /* 0x0001580001ce7983 */ /* 0x000ee40000300800 */
[C---:B------:R-:W-:Y:S02]  /*14a090*/  IMAD.WIDE R12, R204.reuse, 0x4, R6 ;  /* 0x00000004cc0c7825 */ /* 0x040fe400078e0206 */
[----:B------:R1:W-:Y:S02]  /*14a0a0*/  @P4 STG.E [R2.64], R246 ;  /* 0x000000f602004986 */ /* 0x0003e4000c101904 */
[C---:B------:R-:W-:Y:S02]  /*14a0b0*/  IMAD.WIDE R14, R204.reuse, 0x4, R4 ;  /* 0x00000004cc0e7825 */ /* 0x040fe400078e0204 */
[----:B------:R4:W-:Y:S04]  /*14a0c0*/  @P5 STG.E [R12.64], R245 ;  /* 0x000000f50c005986 */ /* 0x0009e8000c101904 */
[----:B------:R4:W-:Y:S04]  /*14a0d0*/  @P6 STG.E [R14.64], R244 ;  /* 0x000000f40e006986 */ /* 0x0009e8000c101904 */
[----:B-1----:R-:W2:Y:S01]  /*14a0e0*/  LDL.LU R246, [R1+0x18] ;  /* 0x0000180001f67983 */ /* 0x002ea20000300800 */
[----:B------:R-:W-:-:S03]  /*14a0f0*/  IMAD.WIDE R2, R204, 0x4, R8 ;  /* 0x00000004cc027825 */ /* 0x000fc600078e0208 */
[----:B----4-:R-:W4:Y:S01]  /*14a100*/  LDL.LU R245, [R1+0x15c] ;  /* 0x00015c0001f57983 */ /* 0x010f220000300800 */
[----:B------:R-:W-:-:S03]  /*14a110*/  IMAD.WIDE R12, R204, 0x4, R10 ;  /* 0x00000004cc0c7825 */ /* 0x000fc600078e020a */
[----:B------:R-:W4:Y:S04]  /*14a120*/  LDL.LU R244, [R1+0x11c] ;  /* 0x00011c0001f47983 */ /* 0x000f280000300800 */
[----:B------:R1:W-:Y:S01]  /*14a130*/  @P3 STG.E [R12.64], R250 ;  /* 0x000000fa0c003986 */ /* 0x0003e2000c101904 */
[----:B------:R-:W-:-:S03]  /*14a140*/  ISETP.GE.AND P3, PT, R249, c[0x0][0x17c], PT ;  /* 0x00005f00f9007a0c */ /* 0x000fc60003f66270 */
[----:B------:R1:W-:Y:S04]  /*14a150*/  @P1 STG.E [R2.64], R248 ;  /* 0x000000f802001986 */ /* 0x0003e8000c101904 */
[----:B-1----:R-:W4:Y:S04]  /*14a160*/  LDL.LU R250, [R1+0x5c] ;  /* 0x00005c0001fa7983 */ /* 0x002f280000300800 */
[----:B------:R-:W4:Y:S04]  /*14a170*/  LDL.LU R248, [R1+0x1c] ;  /* 0x00001c0001f87983 */ /* 0x000f280000300800 */
[----:B------:R-:W4:Y:S01]  /*14a180*/  LDL.LU R249, [R1+0x4c8] ;  /* 0x0004c80001f97983 */ /* 0x000f220000300800 */
        /* <DEDUP_REMOVED lines=8> */
[----:B------:R-:W-:-:S03]  /*14a210*/  ISETP.LT.AND P1, PT, R202, c[0x0][0x178], !P2 ;  /* 0x00005e00ca007a0c */ /* 0x000fc60005721270 */
[C---:B------:R-:W-:Y:S01]  /*14a220*/  IMAD.WIDE R12, R205.reuse, 0x4, R10 ;  /* 0x00000004cd0c7825 */ /* 0x040fe200078e020a */
[----:B------:R-:W-:Y:S01]  /*14a230*/  IADD3 R204, R205, c[0x0][0x198], RZ ;  /* 0x00006600cdcc7a10 */ /* 0x000fe20007ffe0ff */
[----:B---3--:R1:W-:Y:S01]  /*14a240*/  @P4 STG.E [R14.64], R206 ;  /* 0x000000ce0e004986 */ /* 0x0083e2000c101904 */
[----:B------:R-:W-:-:S03]  /*14a250*/  ISETP.LT.AND P4, PT, R203, c[0x0][0x178], !P2 ;  /* 0x00005e00cb007a0c */ /* 0x000fc60005781270 */
[----:B--2---:R2:W-:Y:S01]  /*14a260*/  @P5 STG.E [R2.64], R243 ;  /* 0x000000f302005986 */ /* 0x0045e2000c101904 */
[----:B------:R-:W-:Y:S02]  /*14a270*/  ISETP.LT.AND P5, PT, R207, c[0x0][0x178], !P2 ;  /* 0x00005e00cf007a0c */ /* 0x000fe400057a1270 */
[----:B------:R-:W-:Y:S01]  /*14a280*/  ISETP.LT.AND P2, PT, R183, c[0x0][0x178], !P2 ;  /* 0x00005e00b7007a0c */ /* 0x000fe20005741270 */
[----:B------:R3:W-:Y:S01]  /*14a290*/  @P6 STG.E [R12.64], R251 ;  /* 0x000000fb0c006986 */ /* 0x0007e2000c101904 */
[----:B------:R-:W-:Y:S01]  /*14a2a0*/  ISETP.LT.AND P6, PT, R202, c[0x0][0x178], !P3 ;  /* 0x00005e00ca007a0c */ /* 0x000fe20005fc1270 */
[----:B-1----:R-:W-:-:S04]  /*14a2b0*/  IMAD.WIDE R14, R204, 0x4, R4 ;  /* 0x00000004cc0e7825 */ /* 0x002fc800078e0204 */
[----:B--2---:R-:W-:Y:S01]  /*14a2c0*/  IMAD.WIDE R2, R205, 0x4, R8 ;  /* 0x00000004cd027825 */ /* 0x004fe200078e0208 */
[C---:B------:R-:W-:Y:S01]  /*14a2d0*/  IADD3 R205, R204.reuse, c[0x0][0x198], RZ ;  /* 0x00006600cccd7a10 */ /* 0x040fe20007ffe0ff */
[----:B------:R-:W2:Y:S02]  /*14a2e0*/  LDL.LU R243, [R1+0x6378] ;  /* 0x0063780001f37983 */ /* 0x000ea40000300800 */
[C---:B---3--:R-:W-:Y:S02]  /*14a2f0*/  IMAD.WIDE R12, R204.reuse, 0x4, R6 ;  /* 0x00000004cc0c7825 */ /* 0x048fe400078e0206 */
[----:B------:R1:W-:Y:S04]  /*14a300*/  @P0 STG.E [R2.64], R246 ;  /* 0x000000f602000986 */ /* 0x0003e8000c101904 */
[----:B----4-:R3:W-:Y:S04]  /*14a310*/  @P1 STG.E [R12.64], R245 ;  /* 0x000000f50c001986 */ /* 0x0107e8000c101904 */
[----:B------:R4:W-:Y:S01]  /*14a320*/  @P4 STG.E [R14.64], R244 ;  /* 0x000000f40e004986 */ /* 0x0009e2000c101904 */
[----:B-1----:R-:W-:-:S03]  /*14a330*/  IMAD.WIDE R2, R204, 0x4, R10 ;  /* 0x00000004cc027825 */ /* 0x002fc600078e020a */
[----:B------:R-:W2:Y:S01]  /*14a340*/  LDL.LU R206, [R1+0x637c] ;  /* 0x00637c0001ce7983 */ /* 0x000ea20000300800 */
[----:B---3--:R-:W-:-:S03]  /*14a350*/  IMAD.WIDE R12, R204, 0x4, R8 ;  /* 0x00000004cc0c7825 */ /* 0x008fc600078e0208 */
[----:B------:R-:W3:Y:S01]  /*14a360*/  LDL.LU R246, [R1+0x48] ;  /* 0x0000480001f67983 */ /* 0x000ee20000300800 */
[----:B----4-:R-:W-:-:S03]  /*14a370*/  IMAD.WIDE R14, R205, 0x4, R6 ;  /* 0x00000004cd0e7825 */ /* 0x010fc600078e0206 */
[----:B------:R-:W4:Y:S04]  /*14a380*/  LDL.LU R245, [R1+0x4cc] ;  /* 0x0004cc0001f57983 */ /* 0x000f280000300800 */
[----:B------:R-:W3:Y:S04]  /*14a390*/  LDL.LU R244, [R1+0x16c] ;  /* 0x00016c0001f47983 */ /* 0x000ee80000300800 */
[----:B------:R1:W-:Y:S04]  /*14a3a0*/  @P2 STG.E [R2.64], R250 ;  /* 0x000000fa02002986 */ /* 0x0003e8000c101904 */
[----:B------:R1:W-:Y:S04]  /*14a3b0*/  @P5 STG.E [R12.64], R248 ;  /* 0x000000f80c005986 */ /* 0x0003e8000c101904 */
[----:B------:R1:W-:Y:S04]  /*14a3c0*/  @P6 STG.E [R14.64], R249 ;  /* 0x000000f90e006986 */ /* 0x0003e8000c101904 */
[----:B-1----:R-:W3:Y:S04]  /*14a3d0*/  LDL.LU R250, [R1+0x12c] ;  /* 0x00012c0001fa7983 */ /* 0x002ee80000300800 */
[----:B------:R-:W3:Y:S04]  /*14a3e0*/  LDL.LU R248, [R1+0x4c] ;  /* 0x00004c0001f87983 */ /* 0x000ee80000300800 */
[----:B------:R-:W3:Y:S04]  /*14a3f0*/  LDL.LU R14, [R1+0x168] ;  /* 0x00016800010e7983 */ /* 0x000ee80000300800 */
[----:B------:R-:W4:Y:S04]  /*14a400*/  LDL.LU R15, [R1+0x128] ;  /* 0x00012800010f7983 */ /* 0x000f280000300800 */
[----:B------:R-:W4:Y:S04]  /*14a410*/  LDL.LU R251, [R1+0x6380] ;  /* 0x0063800001fb7983 */ /* 0x000f280000300800 */
[----:B------:R-:W4:Y:S01]  /*14a420*/  LDL.LU R249, [R1+0x6384] ;  /* 0x0063840001f97983 */ /* 0x000f220000300800 */
[----:B------:R-:W-:-:S02]  /*14a430*/  ISETP.LT.AND P0, PT, R203, c[0x0][0x178], !P3 ;  /* 0x00005e00cb007a0c */ /* 0x000fc40005f01270 */
[----:B------:R-:W-:Y:S01]  /*14a440*/  ISETP.LT.AND P4, PT, R183, c[0x0][0x178], !P3 ;  /* 0x00005e00b7007a0c */ /* 0x000fe20005f81270 */
[----:B------:R-:W-:-:S04]  /*14a450*/  IMAD.WIDE R12, R205, 0x4, R4 ;  /* 0x00000004cd0c7825 */ /* 0x000fc800078e0204 */
[----:B------:R-:W-:Y:S01]  /*14a460*/  IMAD.WIDE R2, R205, 0x4, R10 ;  /* 0x00000004cd027825 */ /* 0x000fe200078e020a */
        /* <DEDUP_REMOVED lines=14> */
[----:B------:R-:W-:-:S04]  /*14a550*/  IMAD.WIDE R12, R204, 0x4, R6 ;  /* 0x00000004cc0c7825 */ /* 0x000fc800078e0206 */
[C---:B------:R-:W-:Y:S01]  /*14a560*/  IMAD.WIDE R14, R204.reuse, 0x4, R4 ;  /* 0x00000004cc0e7825 */ /* 0x040fe200078e0204 */
[----:B------:R1:W-:Y:S04]  /*14a570*/  @P3 STG.E [R2.64], R246 ;  /* 0x000000f602003986 */ /* 0x0003e8000c101904 */
[----:B------:R4:W-:Y:S04]  /*14a580*/  @P5 STG.E [R12.64], R245 ;  /* 0x000000f50c005986 */ /* 0x0009e8000c101904 */
[----:B------:R4:W-:Y:S04]  /*14a590*/  @P6 STG.E [R14.64], R244 ;  /* 0x000000f40e006986 */ /* 0x0009e8000c101904 */
[----:B-1----:R-:W2:Y:S01]  /*14a5a0*/  LDL.LU R246, [R1+0x8] ;  /* 0x0000080001f67983 */ /* 0x002ea20000300800 */
[----:B------:R-:W-:-:S03]  /*14a5b0*/  IMAD.WIDE R2, R204, 0x4, R10 ;  /* 0x00000004cc027825 */ /* 0x000fc600078e020a */
[----:B----4-:R-:W4:Y:S01]  /*14a5c0*/  LDL.LU R245, [R1+0x54c] ;  /* 0x00054c0001f57983 */ /* 0x010f220000300800 */
[----:B------:R-:W-:-:S03]  /*14a5d0*/  IMAD.WIDE R12, R204, 0x4, R8 ;  /* 0x00000004cc0c7825 */ /* 0x000fc600078e0208 */
[----:B------:R-:W4:Y:S04]  /*14a5e0*/  LDL.LU R244, [R1+0x51c] ;  /* 0x00051c0001f47983 */ /* 0x000f280000300800 */
[----:B------:R1:W-:Y:S04]  /*14a5f0*/  @P4 STG.E [R2.64], R250 ;  /* 0x000000fa02004986 */ /* 0x0003e8000c101904 */
[----:B------:R1:W-:Y:S04]  /*14a600*/  @P1 STG.E [R12.64], R248 ;  /* 0x000000f80c001986 */ /* 0x0003e8000c101904 */
[----:B-1----:R-:W4:Y:S04]  /*14a610*/  LDL.LU R250, [R1+0x45c] ;  /* 0x00045c0001fa7983 */ /* 0x002f280000300800 */
[----:B------:R-:W4:Y:S01]  /*14a620*/  LDL.LU R248, [R1+0xc] ;  /* 0x00000c0001f87983 */ /* 0x000f220000300800 */
[----:B------:R-:W-:-:S03]  /*14a630*/  ISETP.GE.AND P4, PT, R249, c[0x0][0x17c], PT ;  /* 0x00005f00f9007a0c */ /* 0x000fc60003f86270 */
[----:B------:R-:W4:Y:S01]  /*14a640*/  LDL.LU R249, [R1+0x558] ;  /* 0x0005580001f97983 */ /* 0x000f220000300800 */
[----:B------:R-:W-:Y:S02]  /*14a650*/  ISETP.GE.AND P0, PT, R251, c[0x0][0x17c], PT ;  /* 0x00005f00fb007a0c */ /* 0x000fe40003f06270 */
[----:B------:R-:W-:Y:S01]  /*14a660*/  IADD3 R204, R204, c[0x0][0x198], RZ ;  /* 0x00006600cccc7a10 */ /* 0x000fe20007ffe0ff */
[----:B------:R-:W4:Y:S01]  /*14a670*/  LDL.LU R251, [R1+0x528] ;  /* 0x0005280001fb7983 */ /* 0x000f220000300800 */
[----:B------:R-:W-:Y:S02]  /*14a680*/  ISETP.LT.AND P3, PT, R202, c[0x0][0x178], !P0 ;  /* 0x00005e00ca007a0c */ /* 0x000fe40004761270 */
[----:B------:R-:W-:Y:S02]  /*14a690*/  ISETP.LT.AND P5, PT, R203, c[0x0][0x178], !P0 ;  /* 0x00005e00cb007a0c */ /* 0x000fe400047a1270 */
[----:B------:R-:W-:Y:S01]  /*14a6a0*/  ISETP.LT.AND P6, PT, R183, c[0x0][0x178], !P0 ;  /* 0x00005e00b7007a0c */ /* 0x000fe200047c1270 */
[----:B------:R-:W-:Y:S01]  /*14a6b0*/  IMAD.WIDE R2, R204, 0x4, R6 ;  /* 0x00000004cc027825 */ /* 0x000fe200078e0206 */
[----:B------:R-:W-:-:S03]  /*14a6c0*/  ISETP.LT.AND P0, PT, R207, c[0x0][0x178], !P0 ;  /* 0x00005e00cf007a0c */ /* 0x000fc60004701270 */
[----:B------:R-:W-:Y:S01]  /*14a6d0*/  IMAD.WIDE R12, R204, 0x4, R4 ;  /* 0x00000004cc0c7825 */ /* 0x000fe200078e0204 */
[----:B------:R-:W-:-:S03]  /*14a6e0*/  ISETP.LT.AND P1, PT, R202, c[0x0][0x178], !P2 ;  /* 0x00005e00ca007a0c */ /* 0x000fc60005721270 */
[----:B------:R-:W-:Y:S01]  /*14a6f0*/  IMAD.WIDE R14, R204, 0x4, R10 ;  /* 0x00000004cc0e7825 */ /* 0x000fe200078e020a */
[----:B---3--:R1:W-:Y:S01]  /*14a700*/  @P3 STG.E [R2.64], R205 ;  /* 0x000000cd02003986 */ /* 0x0083e2000c101904 */
[----:B------:R-:W-:-:S03]  /*14a710*/  ISETP.LT.AND P3, PT, R203, c[0x0][0x178], !P2 ;  /* 0x00005e00cb007a0c */ /* 0x000fc60005761270 */
[----:B--2---:R2:W-:Y:S01]  /*14a720*/  @P5 STG.E [R12.64], R206 ;  /* 0x000000ce0c005986 */ /* 0x0045e2000c101904 */
[----:B------:R-:W-:-:S03]  /*14a730*/  ISETP.LT.AND P5, PT, R207, c[0x0][0x178], !P2 ;  /* 0x00005e00cf007a0c */ /* 0x000fc600057a1270 */
[----:B------:R3:W-:Y:S01]  /*14a740*/  @P6 STG.E [R14.64], R243 ;  /* 0x000000f30e006986 */ /* 0x0007e2000c101904 */
[C---:B-1----:R-:W-:Y:S01]  /*14a750*/  IADD3 R205, R204.reuse, c[0x0][0x198], RZ ;  /* 0x00006600cccd7a10 */ /* 0x042fe20007ffe0ff */
[----:B------:R-:W-:Y:S01]  /*14a760*/  IMAD.WIDE R2, R204, 0x4, R8 ;  /* 0x00000004cc027825 */ /* 0x000fe200078e0208 */
[----:B------:R-:W-:-:S03]  /*14a770*/  ISETP.LT.AND P2, PT, R183, c[0x0][0x178], !P2 ;  /* 0x00005e00b7007a0c */ /* 0x000fc60005741270 */
[C---:B--2---:R-:W-:Y:S01]  /*14a780*/  IMAD.WIDE R12, R205.reuse, 0x4, R6 ;  /* 0x00000004cd0c7825 */ /* 0x044fe200078e0206 */
[----:B---3--:R-:W2:Y:S03]  /*14a790*/  LDL.LU R243, [R1+0x6388] ;  /* 0x0063880001f37983 */ /* 0x008ea60000300800 */
[C---:B------:R-:W-:Y:S01]  /*14a7a0*/  IMAD.WIDE R14, R205.reuse, 0x4, R4 ;  /* 0x00000004cd0e7825 */ /* 0x040fe200078e0204 */
[----:B------:R1:W-:Y:S01]  /*14a7b0*/  @P0 STG.E [R2.64], R246 ;  /* 0x000000f602000986 */ /* 0x0003e2000c101904 */
[----:B------:R-:W-:-:S03]  /*14a7c0*/  IADD3 R204, R205, c[0x0][0x198], RZ ;  /* 0x00006600cdcc7a10 */ /* 0x000fc60007ffe0ff */
[----:B------:R-:W3:Y:S04]  /*14a7d0*/  LDL.LU R206, [R1+0x638c] ;  /* 0x00638c0001ce7983 */ /* 0x000ee80000300800 */
[----:B----4-:R4:W-:Y:S04]  /*14a7e0*/  @P1 STG.E [R12.64], R245 ;  /* 0x000000f50c001986 */ /* 0x0109e8000c101904 */
[----:B-1----:R-:W3:Y:S01]  /*14a7f0*/  LDL.LU R246, [R1+0x238] ;  /* 0x0002380001f67983 */ /* 0x002ee20000300800 */
[----:B------:R-:W-:-:S03]  /*14a800*/  IMAD.WIDE R2, R205, 0x4, R10 ;  /* 0x00000004cd027825 */ /* 0x000fc600078e020a */
[----:B------:R1:W-:Y:S04]  /*14a810*/  @P3 STG.E [R14.64], R244 ;  /* 0x000000f40e003986 */ /* 0x0003e8000c101904 */
[----:B----4-:R-:W4:Y:S01]  /*14a820*/  LDL.LU R245, [R1+0x55c] ;  /* 0x00055c0001f57983 */ /* 0x010f220000300800 */
[----:B------:R-:W-:-:S03]  /*14a830*/  IMAD.WIDE R12, R205, 0x4, R8 ;  /* 0x00000004cd0c7825 */ /* 0x000fc600078e0208 */
[----:B-1----:R-:W4:Y:S04]  /*14a840*/  LDL.LU R244, [R1+0x52c] ;  /* 0x00052c0001f47983 */ /* 0x002f280000300800 */
[----:B------:R-:W4:Y:S04]  /*14a850*/  LDL.LU R205, [R1+0x498] ;  /* 0x0004980001cd7983 */ /* 0x000f280000300800 */
[----:B------:R1:W-:Y:S04]  /*14a860*/  @P2 STG.E [R2.64], R250 ;  /* 0x000000fa02002986 */ /* 0x0003e8000c101904 */
[----:B------:R1:W-:Y:S04]  /*14a870*/  @P5 STG.E [R12.64], R248 ;  /* 0x000000f80c005986 */ /* 0x0003e8000c101904 */
[----:B-1----:R-:W4:Y:S04]  /*14a880*/  LDL.LU R250, [R1+0x49c] ;  /* 0x00049c0001fa7983 */ /* 0x002f280000300800 */
[----:B------:R-:W4:Y:S04]  /*14a890*/  LDL.LU R248, [R1+0x23c] ;  /* 0x00023c0001f87983 */ /* 0x000f280000300800 */
[----:B------:R-:W4:Y:S01]  /*14a8a0*/  LDL.LU R3, [R1+0x6390] ;  /* 0x0063900001037983 */ /* 0x000f220000300800 */
[----:B------:R-:W-:Y:S01]  /*14a8b0*/  ISETP.LT.AND P6, PT, R202, c[0x0][0x178], !P4 ;  /* 0x00005e00ca007a0c */ /* 0x000fe200067c1270 */
[----:B------:R-:W-:-:S12]  /*14a8c0*/  IMAD.WIDE R14, R204, 0x4, R6 ;  /* 0x00000004cc0e7825 */ /* 0x000fd800078e0206 */
[----:B------:R1:W-:Y:S04]  /*14a8d0*/  @P6 STG.E [R14.64], R249 ;  /* 0x000000f90e006986 */ /* 0x0003e8000c101904 */
[----:B-1----:R-:W4:Y:S01]  /*14a8e0*/  LDL.LU R249, [R1+0x6394] ;  /* 0x0063940001f97983 */ /* 0x002f220000300800 */
[----:B------:R-:W-:Y:S02]  /*14a8f0*/  ISETP.LT.AND P0, PT, R203, c[0x0][0x178], !P4 ;  /* 0x00005e00cb007a0c */ /* 0x000fe40006701270 */
[----:B------:R-:W-:Y:S02]  /*14a900*/  ISETP.LT.AND P3, PT, R183, c[0x0][0x178], !P4 ;  /* 0x00005e00b7007a0c */ /* 0x000fe40006761270 */
[----:B------:R-:W-:Y:S01]  /*14a910*/  ISETP.LT.AND P4, PT, R207, c[0x0][0x178], !P4 ;  /* 0x00005e00cf007a0c */ /* 0x000fe20006781270 */
[C---:B------:R-:W-:Y:S01]  /*14a920*/  IMAD.WIDE R12, R204.reuse, 0x4, R4 ;  /* 0x00000004cc0c7825 */ /* 0x040fe200078e0204 */
[----:B------:R-:W-:-:S03]  /*14a930*/  IADD3 R2, R204, c[0x0][0x198], RZ ;  /* 0x00006600cc027a10 */ /* 0x000fc60007ffe0ff */
[----:B------:R-:W-:-:S04]  /*14a940*/  IMAD.WIDE R14, R204, 0x4, R10 ;  /* 0x00000004cc0e7825 */ /* 0x000fc800078e020a */
[----:B------:R1:W-:Y:S02]  /*14a950*/  @P0 STG.E [R12.64], R251 ;  /* 0x000000fb0c000986 */ /* 0x0003e4000c101904 */
[----:B-1----:R-:W-:Y:S01]  /*14a960*/  IMAD.WIDE R12, R204, 0x4, R8 ;  /* 0x00000004cc0c7825 */ /* 0x002fe200078e0208 */
[----:B--2---:R-:W-:-:S04]  /*14a970*/  ISETP.GE.AND P1, PT, R243, c[0x0][0x17c], PT ;  /* 0x00005f00f3007a0c */ /* 0x004fc80003f26270 */
[----:B------:R-:W-:Y:S02]  /*14a980*/  ISETP.LT.AND P5, PT, R202, c[0x0][0x178], !P1 ;  /* 0x00005e00ca007a0c */ /* 0x000fe40004fa1270 */
[----:B------:R-:W-:Y:S02]  /*14a990*/  ISETP.LT.AND P6, PT, R203, c[0x0][0x178], !P1 ;  /* 0x00005e00cb007a0c */ /* 0x000fe40004fc1270 */
[----:B---3--:R-:W-:Y:S02]  /*14a9a0*/  ISETP.GE.AND P2, PT, R206, c[0x0][0x17c], PT ;  /* 0x00005f00ce007a0c */ /* 0x008fe40003f46270 */
[----:B------:R-:W2:Y:S04]  /*14a9b0*/  LDL.LU R206, [R1+0x1f0] ;  /* 0x0001f00001ce7983 */ /* 0x000ea80000300800 */
[----:B------:R-:W3:Y:S04]  /*14a9c0*/  LDL.LU R243, [R1+0x1c0] ;  /* 0x0001c00001f37983 */ /* 0x000ee80000300800 */
[----:B------:R-:W2:Y:S04]  /*14a9d0*/  LDL.LU R251, [R1+0x6b3c] ;  /* 0x006b3c0001fb7983 */ /* 0x000ea80000300800 */
[----:B----4-:R1:W-:Y:S04]  /*14a9e0*/  @P3 STG.E [R14.64], R205 ;  /* 0x000000cd0e003986 */ /* 0x0103e8000c101904 */
[----:B------:R4:W-:Y:S01]  /*14a9f0*/  @P4 STG.E [R12.64], R246 ;  /* 0x000000f60c004986 */ /* 0x0009e2000c101904 */
[----:B-1----:R-:W-:-:S04]  /*14aa00*/  IMAD.WIDE R14, R2, 0x4, R6 ;  /* 0x00000004020e7825 */ /* 0x002fc800078e0206 */
[C---:B------:R-:W-:Y:S01]  /*14aa10*/  IMAD.WIDE R204, R2.reuse, 0x4, R4 ;  /* 0x0000000402cc7825 */ /* 0x040fe200078e0204 */
[----:B------:R1:W-:Y:S04]  /*14aa20*/  @P5 STG.E [R14.64], R245 ;  /* 0x000000f50e005986 */ /* 0x0003e8000c101904 */
[----:B----4-:R-:W4:Y:S01]  /*14aa30*/  LDL.LU R246, [R1+0xe0] ;  /* 0x0000e00001f67983 */ /* 0x010f220000300800 */
[C---:B------:R-:W-:Y:S01]  /*14aa40*/  IMAD.WIDE R12, R2.reuse, 0x4, R10 ;  /* 0x00000004020c7825 */ /* 0x040fe200078e020a */
[----:B------:R-:W-:Y:S02]  /*14aa50*/  ISETP.GE.AND P0, PT, R3, c[0x0][0x17c], PT ;  /* 0x00005f0003007a0c */ /* 0x000fe40003f06270 */
[----:B------:R1:W-:Y:S01]  /*14aa60*/  @P6 STG.E [R204.64], R244 ;  /* 0x000000f4cc006986 */ /* 0x0003e2000c101904 */
[----:B------:R-:W-:-:S03]  /*14aa70*/  IADD3 R3, R2, c[0x0][0x198], RZ ;  /* 0x0000660002037a10 */ /* 0x000fc60007ffe0ff */
[----:B-1----:R-:W2:Y:S01]  /*14aa80*/  LDL.LU R245, [R1+0x244] ;  /* 0x0002440001f57983 */ /* 0x002ea20000300800 */
[----:B------:R-:W-:-:S03]  /*14aa90*/  IMAD.WIDE R14, R2, 0x4, R8 ;  /* 0x00000004020e7825 */ /* 0x000fc600078e0208 */
[----:B------:R-:W2:Y:S04]  /*14aaa0*/  LDL.LU R244, [R1+0x1f4] ;  /* 0x0001f40001f47983 */ /* 0x000ea80000300800 */
[----:B------:R-:W2:Y:S01]  /*14aab0*/  LDL.LU R2, [R1+0x240] ;  /* 0x0002400001027983 */ /* 0x000ea20000300800 */
[----:B------:R-:W-:Y:S02]  /*14aac0*/  ISETP.LT.AND P3, PT, R183, c[0x0][0x178], !P1 ;  /* 0x00005e00b7007a0c */ /* 0x000fe40004f61270 */
[----:B------:R-:W-:-:S11]  /*14aad0*/  ISETP.LT.AND P1, PT, R207, c[0x0][0x178], !P1 ;  /* 0x00005e00cf007a0c */ /* 0x000fd60004f21270 */
[----:B------:R1:W-:Y:S01]  /*14aae0*/  @P3 STG.E [R12.64], R250 ;  /* 0x000000fa0c003986 */ /* 0x0003e2000c101904 */
[----:B------:R-:W-:-:S03]  /*14aaf0*/  ISETP.GE.AND P3, PT, R249, c[0x0][0x17c], PT ;  /* 0x00005f00f9007a0c */ /* 0x000fc60003f66270 */
[----:B------:R1:W-:Y:S04]  /*14ab00*/  @P1 STG.E [R14.64], R248 ;  /* 0x000000f80e001986 */ /* 0x0003e8000c101904 */
[----:B-1----:R-:W4:Y:S04]  /*14ab10*/  LDL.LU R250, [R1+0x1c4] ;  /* 0x0001c40001fa7983 */ /* 0x002f280000300800 */
[----:B------:R-:W4:Y:S04]  /*14ab20*/  LDL.LU R248, [R1+0xe4] ;  /* 0x0000e40001f87983 */ /* 0x000f280000300800 */
[----:B------:R-:W4:Y:S01]  /*14ab30*/  LDL.LU R249, [R1+0x560] ;  /* 0x0005600001f97983 */ /* 0x000f220000300800 */
[----:B------:R-:W-:-:S02]  /*14ab40*/  ISETP.LT.AND P4, PT, R202, c[0x0][0x178], !P0 ;  /* 0x00005e00ca007a0c */ /* 0x000fc40004781270 */
[----:B------:R-:W-:Y:S02]  /*14ab50*/  ISETP.LT.AND P5, PT, R203, c[0x0][0x178], !P0 ;  /* 0x00005e00cb007a0c */ /* 0x000fe400047a1270 */
[----:B------:R-:W-:Y:S01]  /*14ab60*/  ISETP.LT.AND P6, PT, R183, c[0x0][0x178], !P0 ;  /* 0x00005e00b7007a0c */ /* 0x000fe200047c1270 */
[----:B------:R-:W-:Y:S01]  /*14ab70*/  IMAD.WIDE R204, R3, 0x4, R6 ;  /* 0x0000000403cc7825 */ /* 0x000fe200078e0206 */
[----:B------:R-:W-:Y:S02]  /*14ab80*/  ISETP.LT.AND P0, PT, R207, c[0x0][0x178], !P0 ;  /* 0x00005e00cf007a0c */ /* 0x000fe40004701270 */
[----:B------:R-:W-:Y:S01]  /*14ab90*/  ISETP.LT.AND P1, PT, R202, c[0x0][0x178], !P2 ;  /* 0x00005e00ca007a0c */ /* 0x000fe20005721270 */
[----:B------:R-:W-:-:S04]  /*14aba0*/  IMAD.WIDE R12, R3, 0x4, R4 ;  /* 0x00000004030c7825 */ /* 0x000fc800078e0204 */
[----:B------:R-:W-:Y:S01]  /*14abb0*/  IMAD.WIDE R14, R3, 0x4, R10 ;  /* 0x00000004030e7825 */ /* 0x000fe200078e020a */
[----:B--2---:R1:W-:Y:S01]  /*14abc0*/  @P4 STG.E [R204.64], R2 ;  /* 0x00000002cc004986 */ /* 0x0043e2000c101904 */
[----:B------:R-:W-:-:S03]  /*14abd0*/  ISETP.LT.AND P4, PT, R203, c[0x0][0x178], !P2 ;  /* 0x00005e00cb007a0c */ /* 0x000fc60005781270 */
[----:B------:R-:W-:Y:S01]  /*14abe0*/  @P5 STG.E [R12.64], R206 ;  /* 0x000000ce0c005986 */ /* 0x000fe2000c101904 */
[----:B------:R-:W-:Y:S02]  /*14abf0*/  ISETP.LT.AND P5, PT, R207, c[0x0][0x178], !P2 ;  /* 0x00005e00cf007a0c */ /* 0x000fe400057a1270 */
[----:B------:R-:W-:Y:S01]  /*14ac00*/  ISETP.LT.AND P2, PT, R183, c[0x0][0x178], !P2 ;  /* 0x00005e00b7007a0c */ /* 0x000fe20005741270 */
[----:B---3--:R2:W-:Y:S01]  /*14ac10*/  @P6 STG.E [R14.64], R243 ;  /* 0x000000f30e006986 */ /* 0x0085e2000c101904 */
[----:B-1----:R-:W-:Y:S02]  /*14ac20*/  IADD3 R2, R3, c[0x0][0x198], RZ ;  /* 0x0000660003027a10 */ /* 0x002fe40007ffe0ff */
[----:B------:R-:W-:-:S03]  /*14ac30*/  ISETP.LT.AND P6, PT, R202, c[0x0][0x178], !P3 ;  /* 0x00005e00ca007a0c */ /* 0x000fc60005fc1270 */
[C---:B------:R-:W-:Y:S01]  /*14ac40*/  IMAD.WIDE R204, R2.reuse, 0x4, R6 ;  /* 0x0000000402cc7825 */ /* 0x040fe200078e0206 */
[----:B--2---:R-:W2:Y:S03]  /*14ac50*/  LDL.LU R243, [R1+0x6398] ;  /* 0x0063980001f37983 */ /* 0x004ea60000300800 */
[----:B------:R-:W-:Y:S01]  /*14ac60*/  IMAD.WIDE R14, R3, 0x4, R8 ;  /* 0x00000004030e7825 */ /* 0x000fe200078e0208 */
[C---:B------:R-:W-:Y:S01]  /*14ac70*/  IADD3 R3, R2.reuse, c[0x0][0x198], RZ ;  /* 0x0000660002037a10 */ /* 0x040fe20007ffe0ff */
[----:B------:R-:W3:Y:S02]  /*14ac80*/  LDL.LU R206, [R1+0x639c] ;  /* 0x00639c0001ce7983 */ /* 0x000ee40000300800 */
[C---:B------:R-:W-:Y:S02]  /*14ac90*/  IMAD.WIDE R12, R2.reuse, 0x4, R4 ;  /* 0x00000004020c7825 */ /* 0x040fe400078e0204 */
[----:B----4-:R1:W-:Y:S04]  /*14aca0*/  @P0 STG.E [R14.64], R246 ;  /* 0x000000f60e000986 */ /* 0x0103e8000c101904 */
[----:B------:R4:W-:Y:S04]  /*14acb0*/  @P1 STG.E [R204.64], R245 ;  /* 0x000000f5cc001986 */ /* 0x0009e8000c101904 */
[----:B------:R4:W-:Y:S01]  /*14acc0*/  @P4 STG.E [R12.64], R244 ;  /* 0x000000f40c004986 */ /* 0x0009e2000c101904 */
[----:B-1----:R-:W-:-:S03]  /*14acd0*/  IMAD.WIDE R14, R2, 0x4, R8 ;  /* 0x00000004020e7825 */ /* 0x002fc600078e0208 */
[----:B------:R-:W3:Y:S01]  /*14ace0*/  LDL.LU R246, [R1+0x1b0] ;  /* 0x0001b00001f67983 */ /* 0x000ee20000300800 */
[----:B----4-:R-:W-:-:S03]  /*14acf0*/  IMAD.WIDE R204, R3, 0x4, R6 ;  /* 0x0000000403cc7825 */ /* 0x010fc600078e0206 */
[----:B------:R-:W4:Y:S01]  /*14ad00*/  LDL.LU R245, [R1+0x564] ;  /* 0x0005640001f57983 */ /* 0x000f220000300800 */
[----:B------:R-:W-:-:S03]  /*14ad10*/  IMAD.WIDE R12, R2, 0x4, R10 ;  /* 0x00000004020c7825 */ /* 0x000fc600078e020a */
[----:B------:R-:W4:Y:S04]  /*14ad20*/  LDL.LU R244, [R1+0x534] ;  /* 0x0005340001f47983 */ /* 0x000f280000300800 */
[----:B------:R1:W-:Y:S04]  /*14ad30*/  @P2 STG.E [R12.64], R250 ;  /* 0x000000fa0c002986 */ /* 0x0003e8000c101904 */
[----:B------:R1:W-:Y:S04]  /*14ad40*/  @P5 STG.E [R14.64], R248 ;  /* 0x000000f80e005986 */ /* 0x0003e8000c101904 */
[----:B------:R1:W-:Y:S04]  /*14ad50*/  @P6 STG.E [R204.64], R249 ;  /* 0x000000f9cc006986 */ /* 0x0003e8000c101904 */
[----:B-1----:R-:W4:Y:S04]  /*14ad60*/  LDL.LU R250, [R1+0x204] ;  /* 0x0002040001fa7983 */ /* 0x002f280000300800 */
[----:B------:R-:W4:Y:S04]  /*14ad70*/  LDL.LU R248, [R1+0x1b4] ;  /* 0x0001b40001f87983 */ /* 0x000f280000300800 */
[----:B------:R-:W4:Y:S01]  /*14ad80*/  LDL.LU R204, [R1+0x530] ;  /* 0x0005300001cc7983 */ /* 0x000f220000300800 */
[----:B------:R-:W-:Y:S01]  /*14ad90*/  ISETP.LT.AND P0, PT, R203, c[0x0][0x178], !P3 ;  /* 0x00005e00cb007a0c */ /* 0x000fe20005f01270 */
[----:B------:R-:W-:-:S02]  /*14ada0*/  IMAD.WIDE R12, R3, 0x4, R4 ;  /* 0x00000004030c7825 */ /* 0x000fc400078e0204 */
[----:B------:R-:W4:Y:S01]  /*14adb0*/  LDL.LU R205, [R1+0x200] ;  /* 0x0002000001cd7983 */ /* 0x000f220000300800 */
[C---:B------:R-:W-:Y:S01]  /*14adc0*/  IADD3 R2, R3.reuse, c[0x0][0x198], RZ ;  /* 0x0000660003027a10 */ /* 0x040fe20007ffe0ff */
[----:B------:R-:W-:Y:S02]  /*14add0*/  IMAD.WIDE R14, R3, 0x4, R10 ;  /* 0x00000004030e7825 */ /* 0x000fe400078e020a */
[----:B------:R-:W4:Y:S01]  /*14ade0*/  LDL.LU R249, [R1+0x63a4] ;  /* 0x0063a40001f97983 */ /* 0x000f220000300800 */
[----:B--2---:R-:W-:Y:S02]  /*14adf0*/  ISETP.GE.AND P1, PT, R243, c[0x0][0x17c], PT ;  /* 0x00005f00f3007a0c */ /* 0x004fe40003f26270 */
[----:B---3--:R-:W-:Y:S02]  /*14ae00*/  ISETP.GE.AND P2, PT, R206, c[0x0][0x17c], PT ;  /* 0x00005f00ce007a0c */ /* 0x008fe40003f46270 */
[----:B------:R-:W2:Y:S04]  /*14ae10*/  LDL.LU R206, [R1+0x570] ;  /* 0x0005700001ce7983 */ /* 0x000ea80000300800 */
[----:B------:R-:W3:Y:S04]  /*14ae20*/  LDL.LU R243, [R1+0x4b0] ;  /* 0x0004b00001f37983 */ /* 0x000ee80000300800 */
[----:B----4-:R1:W-:Y:S02]  /*14ae30*/  @P0 STG.E [R12.64], R204 ;  /* 0x000000cc0c000986 */ /* 0x0103e4000c101904 */
[----:B-1----:R-:W-:-:S02]  /*14ae40*/  IMAD.WIDE R12, R3, 0x4, R8 ;  /* 0x00000004030c7825 */ /* 0x002fc400078e0208 */
[----:B------:R-:W4:Y:S01]  /*14ae50*/  LDL.LU R3, [R1+0x63a0] ;  /* 0x0063a00001037983 */ /* 0x000f220000300800 */
[----:B------:R-:W-:Y:S02]  /*14ae60*/  ISETP.LT.AND P4, PT, R183, c[0x0][0x178], !P3 ;  /* 0x00005e00b7007a0c */ /* 0x000fe40005f81270 */
[----:B------:R-:W-:Y:S02]  /*14ae70*/  ISETP.LT.AND P3, PT, R207, c[0x0][0x178], !P3 ;  /* 0x00005e00cf007a0c */ /* 0x000fe40005f61270 */
[----:B------:R-:W-:Y:S02]  /*14ae80*/  ISETP.LT.AND P5, PT, R202, c[0x0][0x178], !P1 ;  /* 0x00005e00ca007a0c */ /* 0x000fe40004fa1270 */
[----:B------:R-:W-:-:S07]  /*14ae90*/  ISETP.LT.AND P6, PT, R203, c[0x0][0x178], !P1 ;  /* 0x00005e00cb007a0c */ /* 0x000fce0004fc1270 */
[----:B------:R1:W-:Y:S04]  /*14aea0*/  @P4 STG.E [R14.64], R205 ;  /* 0x000000cd0e004986 */ /* 0x0003e8000c101904 */
[----:B------:R1:W-:Y:S02]  /*14aeb0*/  @P3 STG.E [R12.64], R246 ;  /* 0x000000f60c003986 */ /* 0x0003e4000c101904 */
[----:B-1----:R-:W-:-:S04]  /*14aec0*/  IMAD.WIDE R14, R2, 0x4, R6 ;  /* 0x00000004020e7825 */ /* 0x002fc800078e0206 */
[C---:B------:R-:W-:Y:S01]  /*14aed0*/  IMAD.WIDE R204, R2.reuse, 0x4, R4 ;  /* 0x0000000402cc7825 */ /* 0x040fe200078e0204 */
[----:B------:R1:W-:Y:S04]  /*14aee0*/  @P5 STG.E [R14.64], R245 ;  /* 0x000000f50e005986 */ /* 0x0003e8000c101904 */
[----:B------:R-:W2:Y:S01]  /*14aef0*/  LDL.LU R246, [R1+0xc0] ;  /* 0x0000c00001f67983 */ /* 0x000ea20000300800 */
[----:B------:R-:W-:-:S03]  /*14af00*/  IMAD.WIDE R12, R2, 0x4, R10 ;  /* 0x00000004020c7825 */ /* 0x000fc600078e020a */
[----:B------:R1:W-:Y:S04]  /*14af10*/  @P6 STG.E [R204.64], R244 ;  /* 0x000000f4cc006986 */ /* 0x0003e8000c101904 */
[----:B-1----:R-:W2:Y:S01]  /*14af20*/  LDL.LU R245, [R1+0x584] ;  /* 0x0005840001f57983 */ /* 0x002ea20000300800 */
[----:B------:R-:W-:-:S03]  /*14af30*/  IMAD.WIDE R14, R2, 0x4, R8 ;  /* 0x00000004020e7825 */ /* 0x000fc600078e0208 */
[----:B------:R-:W2:Y:S01]  /*14af40*/  LDL.LU R244, [R1+0x574] ;  /* 0x0005740001f47983 */ /* 0x000ea20000300800 */
[----:B----4-:R-:W-:Y:S02]  /*14af50*/  ISETP.GE.AND P0, PT, R3, c[0x0][0x17c], PT ;  /* 0x00005f0003007a0c */ /* 0x010fe40003f06270 */
[----:B------:R-:W-:Y:S02]  /*14af60*/  IADD3 R3, R2, c[0x0][0x198], RZ ;  /* 0x0000660002037a10 */ /* 0x000fe40007ffe0ff */
[----:B------:R-:W4:Y:S01]  /*14af70*/  LDL.LU R2, [R1+0x580] ;  /* 0x0005800001027983 */ /* 0x000f220000300800 */
[----:B------:R-:W-:Y:S02]  /*14af80*/  ISETP.LT.AND P4, PT, R183, c[0x0][0x178], !P1 ;  /* 0x00005e00b7007a0c */ /* 0x000fe40004f81270 */
[----:B------:R-:W-:Y:S02]  /*14af90*/  ISETP.LT.AND P1, PT, R207, c[0x0][0x178], !P1 ;  /* 0x00005e00cf007a0c */ /* 0x000fe40004f21270 */
[----:B------:R-:W-:-:S02]  /*14afa0*/  ISETP.LT.AND P3, PT, R202, c[0x0][0x178], !P0 ;  /* 0x00005e00ca007a0c */ /* 0x000fc40004761270 */
[----:B------:R-:W-:Y:S01]  /*14afb0*/  ISETP.LT.AND P5, PT, R203, c[0x0][0x178], !P0 ;  /* 0x00005e00cb007a0c */ /* 0x000fe200047a1270 */
[----:B------:R-:W-:Y:S01]  /*14afc0*/  IMAD.WIDE R204, R3, 0x4, R6 ;  /* 0x0000000403cc7825 */ /* 0x000fe200078e0206 */
[----:B------:R-:W-:Y:S02]  /*14afd0*/  ISETP.LT.AND P6, PT, R183, c[0x0][0x178], !P0 ;  /* 0x00005e00b7007a0c */ /* 0x000fe400047c1270 */
[----:B------:R-:W-:-:S03]  /*14afe0*/  ISETP.LT.AND P0, PT, R207, c[0x0][0x178], !P0 ;  /* 0x00005e00cf007a0c */ /* 0x000fc60004701270 */
[----:B------:R1:W-:Y:S04]  /*14aff0*/  @P4 STG.E [R12.64], R250 ;  /* 0x000000fa0c004986 */ /* 0x0003e8000c101904 */
[----:B------:R3:W-:Y:S01]  /*14b000*/  @P1 STG.E [R14.64], R248 ;  /* 0x000000f80e001986 */ /* 0x0007e2000c101904 */
[----:B------:R-:W-:Y:S02]  /*14b010*/  ISETP.LT.AND P1, PT, R202, c[0x0][0x178], !P2 ;  /* 0x00005e00ca007a0c */ /* 0x000fe40005721270 */
[----:B------:R-:W-:Y:S01]  /*14b020*/  ISETP.GE.AND P4, PT, R249, c[0x0][0x17c], PT ;  /* 0x00005f00f9007a0c */ /* 0x000fe20003f86270 */
[C---:B-1----:R-:W-:Y:S01]  /*14b030*/  IMAD.WIDE R12, R3.reuse, 0x4, R4 ;  /* 0x00000004030c7825 */ /* 0x042fe200078e0204 */
[----:B------:R-:W2:Y:S03]  /*14b040*/  LDL.LU R250, [R1+0x4b4] ;  /* 0x0004b40001fa7983 */ /* 0x000ea60000300800 */
[----:B---3--:R-:W-:Y:S01]  /*14b050*/  IMAD.WIDE R14, R3, 0x4, R10 ;  /* 0x00000004030e7825 */ /* 0x008fe200078e020a */
[----:B------:R-:W3:Y:S04]  /*14b060*/  LDL.LU R248, [R1+0xc4] ;  /* 0x0000c40001f87983 */ /* 0x000ee80000300800 */
[----:B------:R-:W3:Y:S04]  /*14b070*/  LDL.LU R249, [R1+0x5a0] ;  /* 0x0005a00001f97983 */ /* 0x000ee80000300800 */
[----:B----4-:R1:W-:Y:S01]  /*14b080*/  @P3 STG.E [R204.64], R2 ;  /* 0x00000002cc003986 */ /* 0x0103e2000c101904 */
[----:B------:R-:W-:-:S03]  /*14b090*/  ISETP.LT.AND P3, PT, R203, c[0x0][0x178], !P2 ;  /* 0x00005e00cb007a0c */ /* 0x000fc60005761270 */
[----:B--2---:R2:W-:Y:S04]  /*14b0a0*/  @P5 STG.E [R12.64], R206 ;  /* 0x000000ce0c005986 */ /* 0x0045e8000c101904 */
[----:B------:R4:W-:Y:S01]  /*14b0b0*/  @P6 STG.E [R14.64], R243 ;  /* 0x000000f30e006986 */ /* 0x0009e2000c101904 */
[C---:B-1----:R-:W-:Y:S01]  /*14b0c0*/  IADD3 R2, R3.reuse, c[0x0][0x198], RZ ;  /* 0x0000660003027a10 */ /* 0x042fe20007ffe0ff */
[----:B--2---:R-:W-:-:S04]  /*14b0d0*/  IMAD.WIDE R12, R3, 0x4, R8 ;  /* 0x00000004030c7825 */ /* 0x004fc800078e0208 */
[C---:B----4-:R-:W-:Y:S01]  /*14b0e0*/  IMAD.WIDE R14, R2.reuse, 0x4, R6 ;  /* 0x00000004020e7825 */ /* 0x050fe200078e0206 */
[----:B------:R-:W-:Y:S03]  /*14b0f0*/  @P0 STG.E [R12.64], R246 ;  /* 0x000000f60c000986 */ /* 0x000fe6000c101904 */
[----:B------:R-:W-:Y:S01]  /*14b100*/  IMAD.WIDE R204, R2, 0x4, R4 ;  /* 0x0000000402cc7825 */ /* 0x000fe200078e0204 */
[----:B------:R-:W-:Y:S04]  /*14b110*/  @P1 STG.E [R14.64], R245 ;  /* 0x000000f50e001986 */ /* 0x000fe8000c101904 */
[----:B------:R1:W-:Y:S04]  /*14b120*/  @P3 STG.E [R204.64], R244 ;  /* 0x000000f4cc003986 */ /* 0x0003e8000c101904 */
[----:B-1----:R-:W2:Y:S01]  /*14b130*/  LDL.LU R205, [R1+0x63a8] ;  /* 0x0063a80001cd7983 */ /* 0x002ea20000300800 */
[----:B------:R-:W-:-:S02]  /*14b140*/  ISETP.LT.AND P5, PT, R207, c[0x0][0x178], !P2 ;  /* 0x00005e00cf007a0c */ /* 0x000fc400057a1270 */
[----:B------:R-:W-:Y:S02]  /*14b150*/  ISETP.LT.AND P2, PT, R183, c[0x0][0x178], !P2 ;  /* 0x00005e00b7007a0c */ /* 0x000fe40005741270 */
[----:B------:R-:W-:Y:S02]  /*14b160*/  ISETP.LT.AND P6, PT, R202, c[0x0][0x178], !P4 ;  /* 0x00005e00ca007a0c */ /* 0x000fe400067c1270 */
[C---:B------:R-:W-:Y:S01]  /*14b170*/  IADD3 R206, R2.reuse, c[0x0][0x198], RZ ;  /* 0x0000660002ce7a10 */ /* 0x040fe20007ffe0ff */
[C---:B------:R-:W-:Y:S01]  /*14b180*/  IMAD.WIDE R12, R2.reuse, 0x4, R10 ;  /* 0x00000004020c7825 */ /* 0x040fe200078e020a */
[----:B------:R-:W4:Y:S03]  /*14b190*/  LDL.LU R244, [R1+0x63ac] ;  /* 0x0063ac0001f47983 */ /* 0x000f260000300800 */
[----:B------:R-:W-:Y:S01]  /*14b1a0*/  IMAD.WIDE R2, R2, 0x4, R8 ;  /* 0x0000000402027825 */ /* 0x000fe200078e0208 */
[----:B------:R-:W4:Y:S03]  /*14b1b0*/  LDL.LU R243, [R1+0x210] ;  /* 0x0002100001f37983 */ /* 0x000f260000300800 */
[----:B------:R-:W-:Y:S01]  /*14b1c0*/  IMAD.WIDE R14, R206, 0x4, R6 ;  /* 0x00000004ce0e7825 */ /* 0x000fe200078e0206 */
[----:B------:R-:W4:Y:S04]  /*14b1d0*/  LDL.LU R246, [R1+0x5a4] ;  /* 0x0005a40001f67983 */ /* 0x000f280000300800 */
[----:B------:R-:W4:Y:S04]  /*14b1e0*/  LDL.LU R245, [R1+0x594] ;  /* 0x0005940001f57983 */ /* 0x000f280000300800 */
[----:B------:R1:W-:Y:S04]  /*14b1f0*/  @P2 STG.E [R12.64], R250 ;  /* 0x000000fa0c002986 */ /* 0x0003e8000c101904 */
[----:B---3--:R3:W-:Y:S04]  /*14b200*/  @P5 STG.E [R2.64], R248 ;  /* 0x000000f802005986 */ /* 0x0087e8000c101904 */
[----:B------:R3:W-:Y:S04]  /*14b210*/  @P6 STG.E [R14.64], R249 ;  /* 0x000000f90e006986 */ /* 0x0007e8000c101904 */
[----:B-1----:R-:W4:Y:S04]  /*14b220*/  LDL.LU R250, [R1+0x4f4] ;  /* 0x0004f40001fa7983 */ /* 0x002f280000300800 */
[----:B---3--:R-:W3:Y:S04]  /*14b230*/  LDL.LU R248, [R1+0x214] ;  /* 0x0002140001f87983 */ /* 0x008ee80000300800 */
[----:B------:R-:W3:Y:S04]  /*14b240*/  LDL.LU R14, [R1+0x590] ;  /* 0x00059000010e7983 */ /* 0x000ee80000300800 */
[----:B------:R-:W3:Y:S01]  /*14b250*/  LDL.LU R15, [R1+0x4f0] ;  /* 0x0004f000010f7983 */ /* 0x000ee20000300800 */
[----:B--2---:R-:W-:-:S03]  /*14b260*/  ISETP.GE.AND P1, PT, R205, c[0x0][0x17c], PT ;  /* 0x00005f00cd007a0c */ /* 0x004fc60003f26270 */
[----:B------:R-:W2:Y:S04]  /*14b270*/  LDL.LU R205, [R1+0x63b0] ;  /* 0x0063b00001cd7983 */ /* 0x000ea80000300800 */
[----:B------:R-:W2:Y:S01]  /*14b280*/  LDL.LU R249, [R1+0x63b4] ;  /* 0x0063b40001f97983 */ /* 0x000ea20000300800 */
[----:B------:R-:W-:Y:S02]  /*14b290*/  ISETP.LT.AND P0, PT, R203, c[0x0][0x178], !P4 ;  /* 0x00005e00cb007a0c */ /* 0x000fe40006701270 */
[----:B------:R-:W-:Y:S01]  /*14b2a0*/  ISETP.LT.AND P3, PT, R183, c[0x0][0x178], !P4 ;  /* 0x00005e00b7007a0c */ /* 0x000fe20006761270 */
[----:B------:R-:W-:Y:S01]  /*14b2b0*/  IMAD.WIDE R12, R206, 0x4, R4 ;  /* 0x00000004ce0c7825 */ /* 0x000fe200078e0204 */
[----:B------:R-:W-:Y:S02]  /*14b2c0*/  ISETP.LT.AND P4, PT, R207, c[0x0][0x178], !P4 ;  /* 0x00005e00cf007a0c */ /* 0x000fe40006781270 */
[----:B------:R-:W-:Y:S01]  /*14b2d0*/  ISETP.LT.AND P5, PT, R202, c[0x0][0x178], !P1 ;  /* 0x00005e00ca007a0c */ /* 0x000fe20004fa1270 */
[----:B------:R-:W-:Y:S01]  /*14b2e0*/  IMAD.WIDE R2, R206, 0x4, R10 ;  /* 0x00000004ce027825 */ /* 0x000fe200078e020a */
[----:B------:R-:W-:-:S02]  /*14b2f0*/  ISETP.LT.AND P6, PT, R203, c[0x0][0x178], !P1 ;  /* 0x00005e00cb007a0c */ /* 0x000fc40004fc1270 */
[----:B------:R-:W-:Y:S02]  /*14b300*/  IADD3 R204, R206, c[0x0][0x198], RZ ;  /* 0x00006600cecc7a10 */ /* 0x000fe40007ffe0ff */
[----:B----4-:R-:W-:Y:S02]  /*14b310*/  ISETP.GE.AND P2, PT, R244, c[0x0][0x17c], PT ;  /* 0x00005f00f4007a0c */ /* 0x010fe40003f46270 */
[----:B------:R-:W4:Y:S04]  /*14b320*/  LDL.LU R244, [R1+0x1c8] ;  /* 0x0001c80001f47983 */ /* 0x000f280000300800 */
[----:B---3--:R1:W-:Y:S04]  /*14b330*/  @P0 STG.E [R12.64], R14 ;  /* 0x0000000e0c000986 */ /* 0x0083e8000c101904 */
[----:B------:R3:W-:Y:S01]  /*14b340*/  @P3 STG.E [R2.64], R15 ;  /* 0x0000000f02003986 */ /* 0x0007e2000c101904 */
[----:B-1----:R-:W-:-:S04]  /*14b350*/  IMAD.WIDE R12, R204, 0x4, R6 ;  /* 0x00000004cc0c7825 */ /* 0x002fc800078e0206 */
[----:B---3--:R-:W-:Y:S02]  /*14b360*/  IMAD.WIDE R2, R206, 0x4, R8 ;  /* 0x00000004ce027825 */ /* 0x008fe400078e0208 */
[----:B------:R-:W3:Y:S02]  /*14b370*/  LDL.LU R206, [R1+0x1f8] ;  /* 0x0001f80001ce7983 */ /* 0x000ee40000300800 */
[C---:B------:R-:W-:Y:S02]  /*14b380*/  IMAD.WIDE R14, R204.reuse, 0x4, R4 ;  /* 0x00000004cc0e7825 */ /* 0x040fe400078e0204 */
[----:B------:R1:W-:Y:S04]  /*14b390*/  @P4 STG.E [R2.64], R243 ;  /* 0x000000f302004986 */ /* 0x0003e8000c101904 */
[----:B------:R1:W-:Y:S04]  /*14b3a0*/  @P5 STG.E [R12.64], R246 ;  /* 0x000000f60c005986 */ /* 0x0003e8000c101904 */
[----:B------:R1:W-:Y:S04]  /*14b3b0*/  @P6 STG.E [R14.64], R245 ;  /* 0x000000f50e006986 */ /* 0x0003e8000c101904 */
[----:B-1----:R-:W3:Y:S01]  /*14b3c0*/  LDL.LU R243, [R1+0xe8] ;  /* 0x0000e80001f37983 */ /* 0x002ee20000300800 */
[----:B------:R-:W-:-:S03]  /*14b3d0*/  IMAD.WIDE R2, R204, 0x4, R8 ;  /* 0x00000004cc027825 */ /* 0x000fc600078e0208 */
[----:B------:R-:W3:Y:S01]  /*14b3e0*/  LDL.LU R246, [R1+0x24c] ;  /* 0x00024c0001f67983 */ /* 0x000ee20000300800 */
[----:B------:R-:W-:-:S03]  /*14b3f0*/  IMAD.WIDE R12, R204, 0x4, R10 ;  /* 0x00000004cc0c7825 */ /* 0x000fc600078e020a */
[----:B------:R-:W3:Y:S01]  /*14b400*/  LDL.LU R245, [R1+0x1fc] ;  /* 0x0001fc0001f57983 */ /* 0x000ee20000300800 */
[----:B------:R-:W-:Y:S02]  /*14b410*/  ISETP.LT.AND P3, PT, R183, c[0x0][0x178], !P1 ;  /* 0x00005e00b7007a0c */ /* 0x000fe40004f61270 */
[----:B------:R-:W-:-:S11]  /*14b420*/  ISETP.LT.AND P1, PT, R207, c[0x0][0x178], !P1 ;  /* 0x00005e00cf007a0c */ /* 0x000fd60004f21270 */
[----:B------:R1:W-:Y:S04]  /*14b430*/  @P3 STG.E [R12.64], R250 ;  /* 0x000000fa0c003986 */ /* 0x0003e8000c101904 */
[----:B------:R1:W-:Y:S01]  /*14b440*/  @P1 STG.E [R2.64], R248 ;  /* 0x000000f802001986 */ /* 0x0003e2000c101904 */
[----:B--2---:R-:W-:Y:S02]  /*14b450*/  ISETP.GE.AND P0, PT, R205, c[0x0][0x17c], PT ;  /* 0x00005f00cd007a0c */ /* 0x004fe40003f06270 */
[----:B------:R-:W-:Y:S02]  /*14b460*/  IADD3 R205, R204, c[0x0][0x198], RZ ;  /* 0x00006600cccd7a10 */ /* 0x000fe40007ffe0ff */
[----:B------:R-:W2:Y:S01]  /*14b470*/  LDL.LU R204, [R1+0x248] ;  /* 0x0002480001cc7983 */ /* 0x000ea20000300800 */
[----:B------:R-:W-:-:S03]  /*14b480*/  ISETP.GE.AND P3, PT, R249, c[0x0][0x17c], PT ;  /* 0x00005f00f9007a0c */ /* 0x000fc60003f66270 */
[----:B-1----:R-:W3:Y:S04]  /*14b490*/  LDL.LU R250, [R1+0x1cc] ;  /* 0x0001cc0001fa7983 */ /* 0x002ee80000300800 */
[----:B------:R-:W4:Y:S04]  /*14b4a0*/  LDL.LU R248, [R1+0xec] ;  /* 0x0000ec0001f87983 */ /* 0x000f280000300800 */
[----:B------:R-:W4:Y:S01]  /*14b4b0*/  LDL.LU R249, [R1+0x568] ;  /* 0x0005680001f97983 */ /* 0x000f220000300800 */
[----:B------:R-:W-:Y:S02]  /*14b4c0*/  ISETP.LT.AND P4, PT, R202, c[0x0][0x178], !P0 ;  /* 0x00005e00ca007a0c */ /* 0x000fe40004781270 */
[----:B------:R-:W-:-:S02]  /*14b4d0*/  ISETP.LT.AND P5, PT, R203, c[0x0][0x178], !P0 ;  /* 0x00005e00cb007a0c */ /* 0x000fc400047a1270 */
[----:B------:R-:W-:Y:S01]  /*14b4e0*/  ISETP.LT.AND P6, PT, R183, c[0x0][0x178], !P0 ;  /* 0x00005e00b7007a0c */ /* 0x000fe200047c1270 */
[----:B------:R-:W-:Y:S01]  /*14b4f0*/  IMAD.WIDE R14, R205, 0x4, R6 ;  /* 0x00000004cd0e7825 */ /* 0x000fe200078e0206 */
[----:B------:R-:W-:-:S03]  /*14b500*/  ISETP.LT.AND P0, PT, R207, c[0x0][0x178], !P0 ;  /* 0x00005e00cf007a0c */ /* 0x000fc60004701270 */
[----:B------:R-:W-:Y:S01]  /*14b510*/  IMAD.WIDE R2, R205, 0x4, R4 ;  /* 0x00000004cd027825 */ /* 0x000fe200078e0204 */
[----:B------:R-:W-:-:S03]  /*14b520*/  ISETP.LT.AND P1, PT, R202, c[0x0][0x178], !P2 ;  /* 0x00005e00ca007a0c */ /* 0x000fc60005721270 */
[----:B------:R-:W-:Y:S01]  /*14b530*/  IMAD.WIDE R12, R205, 0x4, R10 ;  /* 0x00000004cd0c7825 */ /* 0x000fe200078e020a */
[----:B--2---:R1:W-:Y:S01]  /*14b540*/  @P4 STG.E [R14.64], R204 ;  /* 0x000000cc0e004986 */ /* 0x0043e2000c101904 */
[----:B------:R-:W-:-:S03]  /*14b550*/  ISETP.LT.AND P4, PT, R203, c[0x0][0x178], !P2 ;  /* 0x00005e00cb007a0c */ /* 0x000fc60005781270 */
[----:B---3--:R2:W-:Y:S01]  /*14b560*/  @P5 STG.E [R2.64], R206 ;  /* 0x000000ce02005986 */ /* 0x0085e2000c101904 */
[----:B------:R-:W-:Y:S02]  /*14b570*/  ISETP.LT.AND P5, PT, R207, c[0x0][0x178], !P2 ;  /* 0x00005e00cf007a0c */ /* 0x000fe400057a1270 */
[----:B------:R-:W-:Y:S01]  /*14b580*/  ISETP.LT.AND P2, PT, R183, c[0x0][0x178], !P2 ;  /* 0x00005e00b7007a0c */ /* 0x000fe20005741270 */
[----:B----4-:R3:W-:Y:S01]  /*14b590*/  @P6 STG.E [R12.64], R244 ;  /* 0x000000f40c006986 */ /* 0x0107e2000c101904 */
[C---:B-1----:R-:W-:Y:S02]  /*14b5a0*/  IADD3 R204, R205.reuse, c[0x0][0x198], RZ ;  /* 0x00006600cdcc7a10 */ /* 0x042fe40007ffe0ff */
[----:B------:R-:W-:Y:S01]  /*14b5b0*/  ISETP.LT.AND P6, PT, R202, c[0x0][0x178], !P3 ;  /* 0x00005e00ca007a0c */ /* 0x000fe20005fc1270 */
[----:B--2---:R-:W-:Y:S01]  /*14b5c0*/  IMAD.WIDE R2, R205, 0x4, R8 ;  /* 0x00000004cd027825 */ /* 0x004fe200078e0208 */
[----:B---3--:R-:W2:Y:S03]  /*14b5d0*/  LDL.LU R244, [R1+0x63b8] ;  /* 0x0063b80001f47983 */ /* 0x008ea60000300800 */
[C---:B------:R-:W-:Y:S01]  /*14b5e0*/  IMAD.WIDE R12, R204.reuse, 0x4, R6 ;  /* 0x00000004cc0c7825 */ /* 0x040fe200078e0206 */
[----:B------:R-:W-:-:S03]  /*14b5f0*/  IADD3 R205, R204, c[0x0][0x198], RZ ;  /* 0x00006600cccd7a10 */ /* 0x000fc60007ffe0ff */
[C---:B------:R-:W-:Y:S01]  /*14b600*/  IMAD.WIDE R14, R204.reuse, 0x4, R4 ;  /* 0x00000004cc0e7825 */ /* 0x040fe200078e0204 */
[----:B------:R1:W-:Y:S04]  /*14b610*/  @P0 STG.E [R2.64], R243 ;  /* 0x000000f302000986 */ /* 0x0003e8000c101904 */
[----:B------:R3:W-:Y:S04]  /*14b620*/  @P1 STG.E [R12.64], R246 ;  /* 0x000000f60c001986 */ /* 0x0007e8000c101904 */
[----:B------:R4:W-:Y:S01]  /*14b630*/  @P4 STG.E [R14.64], R245 ;  /* 0x000000f50e004986 */ /* 0x0009e2000c101904 */
[----:B-1----:R-:W-:-:S04]  /*14b640*/  IMAD.WIDE R2, R204, 0x4, R10 ;  /* 0x00000004cc027825 */ /* 0x002fc800078e020a */
[----:B---3--:R-:W-:Y:S01]  /*14b650*/  IMAD.WIDE R12, R204, 0x4, R8 ;  /* 0x00000004cc0c7825 */ /* 0x008fe200078e0208 */
[----:B------:R1:W-:Y:S03]  /*14b660*/  @P2 STG.E [R2.64], R250 ;  /* 0x000000fa02002986 */ /* 0x0003e6000c101904 */
[----:B----4-:R-:W-:Y:S01]  /*14b670*/  IMAD.WIDE R14, R205, 0x4, R6 ;  /* 0x00000004cd0e7825 */ /* 0x010fe200078e0206 */
[----:B------:R-:W3:Y:S04]  /*14b680*/  LDL.LU R245, [R1+0x63bc] ;  /* 0x0063bc0001f57983 */ /* 0x000ee80000300800 */
[----:B------:R-:W4:Y:S04]  /*14b690*/  LDL.LU R206, [R1+0x1b8] ;  /* 0x0001b80001ce7983 */ /* 0x000f280000300800 */
[----:B------:R-:W4:Y:S04]  /*14b6a0*/  LDL.LU R243, [R1+0x56c] ;  /* 0x00056c0001f37983 */ /* 0x000f280000300800 */
[----:B------:R-:W4:Y:S04]  /*14b6b0*/  LDL.LU R246, [R1+0x53c] ;  /* 0x00053c0001f67983 */ /* 0x000f280000300800 */
[----:B------:R1:W-:Y:S04]  /*14b6c0*/  @P5 STG.E [R12.64], R248 ;  /* 0x000000f80c005986 */ /* 0x0003e8000c101904 */
[----:B-1----:R-:W4:Y:S04]  /*14b6d0*/  LDL.LU R250, [R1+0x20c] ;  /* 0x00020c0001fa7983 */ /* 0x002f280000300800 */
[----:B------:R1:W-:Y:S04]  /*14b6e0*/  @P6 STG.E [R14.64], R249 ;  /* 0x000000f90e006986 */ /* 0x0003e8000c101904 */
[----:B------:R-:W4:Y:S04]  /*14b6f0*/  LDL.LU R248, [R1+0x1bc] ;  /* 0x0001bc0001f87983 */ /* 0x000f280000300800 */
[----:B-1----:R-:W4:Y:S04]  /*14b700*/  LDL.LU R14, [R1+0x538] ;  /* 0x00053800010e7983 */ /* 0x002f280000300800 */
[----:B------:R-:W4:Y:S01]  /*14b710*/  LDL.LU R15, [R1+0x208] ;  /* 0x00020800010f7983 */ /* 0x000f220000300800 */
[----:B------:R-:W-:-:S02]  /*14b720*/  ISETP.LT.AND P0, PT, R203, c[0x0][0x178], !P3 ;  /* 0x00005e00cb007a0c */ /* 0x000fc40005f01270 */
[----:B------:R-:W-:Y:S01]  /*14b730*/  ISETP.LT.AND P4, PT, R183, c[0x0][0x178], !P3 ;  /* 0x00005e00b7007a0c */ /* 0x000fe20005f81270 */
[----:B------:R-:W-:-:S04]  /*14b740*/  IMAD.WIDE R12, R205, 0x4, R4 ;  /* 0x00000004cd0c7825 */ /* 0x000fc800078e0204 */
[C---:B------:R-:W-:Y:S01]  /*14b750*/  IMAD.WIDE R2, R205.reuse, 0x4, R10 ;  /* 0x00000004cd027825 */ /* 0x040fe200078e020a */
[----:B------:R-:W-:Y:S02]  /*14b760*/  IADD3 R204, R205, c[0x0][0x198], RZ ;  /* 0x00006600cdcc7a10 */ /* 0x000fe40007ffe0ff */
[----:B--2---:R-:W-:Y:S02]  /*14b770*/  ISETP.GE.AND P1, PT, R244, c[0x0][0x17c], PT ;  /* 0x00005f00f4007a0c */ /* 0x004fe40003f26270 */
[----:B------:R-:W2:Y:S04]  /*14b780*/  LDL.LU R244, [R1+0x63c0] ;  /* 0x0063c00001f47983 */ /* 0x000ea80000300800 */
[----:B------:R-:W2:Y:S01]  /*14b790*/  LDL.LU R249, [R1+0x63c4] ;  /* 0x0063c40001f97983 */ /* 0x000ea20000300800 */
[----:B---3--:R-:W-:-:S03]  /*14b7a0*/  ISETP.GE.AND P2, PT, R245, c[0x0][0x17c], PT ;  /* 0x00005f00f5007a0c */ /* 0x008fc60003f46270 */
[----:B------:R-:W3:Y:S04]  /*14b7b0*/  LDL.LU R245, [R1+0x4b8] ;  /* 0x0004b80001f57983 */ /* 0x000ee80000300800 */
[----:B----4-:R-:W-:Y:S04]  /*14b7c0*/  @P0 STG.E [R12.64], R14 ;  /* 0x0000000e0c000986 */ /* 0x010fe8000c101904 */
[----:B------:R1:W-:Y:S02]  /*14b7d0*/  @P4 STG.E [R2.64], R15 ;  /* 0x0000000f02004986 */ /* 0x0003e4000c101904 */
[----:B-1----:R-:W-:-:S02]  /*14b7e0*/  IMAD.WIDE R2, R205, 0x4, R8 ;  /* 0x00000004cd027825 */ /* 0x002fc400078e0208 */
[----:B------:R-:W4:Y:S01]  /*14b7f0*/  LDL.LU R205, [R1+0x588] ;  /* 0x0005880001cd7983 */ /* 0x000f220000300800 */
[----:B------:R-:W-:Y:S02]  /*14b800*/  ISETP.LT.AND P3, PT, R207, c[0x0][0x178], !P3 ;  /* 0x00005e00cf007a0c */ /* 0x000fe40005f61270 */
[----:B------:R-:W-:Y:S02]  /*14b810*/  ISETP.LT.AND P5, PT, R202, c[0x0][0x178], !P1 ;  /* 0x00005e00ca007a0c */ /* 0x000fe40004fa1270 */
[----:B------:R-:W-:Y:S02]  /*14b820*/  ISETP.LT.AND P6, PT, R203, c[0x0][0x178], !P1 ;  /* 0x00005e00cb007a0c */ /* 0x000fe40004fc1270 */
[----:B------:R-:W-:Y:S01]  /*14b830*/  ISETP.LT.AND P4, PT, R183, c[0x0][0x178], !P1 ;  /* 0x00005e00b7007a0c */ /* 0x000fe20004f81270 */
[----:B------:R-:W-:Y:S01]  /*14b840*/  IMAD.WIDE R12, R204, 0x4, R6 ;  /* 0x00000004cc0c7825 */ /* 0x000fe200078e0206 */
[----:B------:R-:W-:-:S03]  /*14b850*/  ISETP.LT.AND P1, PT, R207, c[0x0][0x178], !P1 ;  /* 0x00005e00cf007a0c */ /* 0x000fc60004f21270 */
[C---:B------:R-:W-:Y:S02]  /*14b860*/  IMAD.WIDE R14, R204.reuse, 0x4, R4 ;  /* 0x00000004cc0e7825 */ /* 0x040fe400078e0204 */
[----:B------:R1:W-:Y:S04]  /*14b870*/  @P3 STG.E [R2.64], R206 ;  /* 0x000000ce02003986 */ /* 0x0003e8000c101904 */
[----:B------:R1:W-:Y:S04]  /*14b880*/  @P5 STG.E [R12.64], R243 ;  /* 0x000000f30c005986 */ /* 0x0003e8000c101904 */
[----:B------:R-:W-:Y:S01]  /*14b890*/  @P6 STG.E [R14.64], R246 ;  /* 0x000000f60e006986 */ /* 0x000fe2000c101904 */
[----:B-1----:R-:W-:-:S04]  /*14b8a0*/  IMAD.WIDE R2, R204, 0x4, R10 ;  /* 0x00000004cc027825 */ /* 0x002fc800078e020a */
[C---:B------:R-:W-:Y:S01]  /*14b8b0*/  IMAD.WIDE R12, R204.reuse, 0x4, R8 ;  /* 0x00000004cc0c7825 */ /* 0x040fe200078e0208 */
[----:B------:R-:W-:Y:S01]  /*14b8c0*/  IADD3 R204, R204, c[0x0][0x198], RZ ;  /* 0x00006600cccc7a10 */ /* 0x000fe20007ffe0ff */
[----:B------:R1:W-:Y:S04]  /*14b8d0*/  @P4 STG.E [R2.64], R250 ;  /* 0x000000fa02004986 */ /* 0x0003e8000c101904 */
[----:B------:R2:W-:Y:S01]  /*14b8e0*/  @P1 STG.E [R12.64], R248 ;  /* 0x000000f80c001986 */ /* 0x0005e2000c101904 */
[----:B-1----:R-:W-:Y:S01]  /*14b8f0*/  IMAD.WIDE R2, R204, 0x4, R6 ;  /* 0x00000004cc027825 */ /* 0x002fe200078e0206 */
[----:B--2---:R-:W-:Y:S02]  /*14b900*/  ISETP.GE.AND P0, PT, R244, c[0x0][0x17c], PT ;  /* 0x00005f00f4007a0c */ /* 0x004fe40003f06270 */
[----:B------:R-:W2:Y:S02]  /*14b910*/  LDL.LU R244, [R1+0x6b38] ;  /* 0x006b380001f47983 */ /* 0x000ea40000300800 */
[----:B------:R-:W-:-:S02]  /*14b920*/  ISETP.LT.AND P3, PT, R202, c[0x0][0x178], !P0 ;  /* 0x00005e00ca007a0c */ /* 0x000fc40004761270 */
[----:B------:R-:W2:Y:S01]  /*14b930*/  LDL.LU R243, [R1+0xc8] ;  /* 0x0000c80001f37983 */ /* 0x000ea20000300800 */
[----:B------:R-:W-:-:S03]  /*14b940*/  ISETP.GE.AND P4, PT, R249, c[0x0][0x17c], PT ;  /* 0x00005f00f9007a0c */ /* 0x000fc60003f86270 */
[----:B------:R-:W2:Y:S04]  /*14b950*/  LDL.LU R246, [R1+0x58c] ;  /* 0x00058c0001f67983 */ /* 0x000ea80000300800 */
[----:B------:R-:W2:Y:S04]  /*14b960*/  LDL.LU R206, [R1+0x57c] ;  /* 0x00057c0001ce7983 */ /* 0x000ea80000300800 */
[----:B------:R-:W2:Y:S04]  /*14b970*/  LDL.LU R250, [R1+0x4bc] ;  /* 0x0004bc0001fa7983 */ /* 0x000ea80000300800 */
[----:B------:R-:W2:Y:S04]  /*14b980*/  LDL.LU R249, [R1+0xcc] ;  /* 0x0000cc0001f97983 */ /* 0x000ea80000300800 */
[----:B------:R-:W2:Y:S04]  /*14b990*/  LDL.LU R248, [R1+0x598] ;  /* 0x0005980001f87983 */ /* 0x000ea80000300800 */
[----:B----4-:R1:W-:Y:S04]  /*14b9a0*/  @P3 STG.E [R2.64], R205 ;  /* 0x000000cd02003986 */ /* 0x0103e8000c101904 */
[----:B-1----:R-:W4:Y:S01]  /*14b9b0*/  LDL.LU R3, [R1+0x578] ;  /* 0x0005780001037983 */ /* 0x002f220000300800 */
[----:B------:R-:W-:-:S02]  /*14b9c0*/  ISETP.LT.AND P5, PT, R203, c[0x0][0x178], !P0 ;  /* 0x00005e00cb007a0c */ /* 0x000fc400047a1270 */
[----:B------:R-:W-:Y:S01]  /*14b9d0*/  ISETP.LT.AND P6, PT, R183, c[0x0][0x178], !P0 ;  /* 0x00005e00b7007a0c */ /* 0x000fe200047c1270 */
[----:B------:R-:W-:-:S04]  /*14b9e0*/  IMAD.WIDE R12, R204, 0x4, R4 ;  /* 0x00000004cc0c7825 */ /* 0x000fc800078e0204 */
[----:B------:R-:W-:Y:S01]  /*14b9f0*/  IMAD.WIDE R14, R204, 0x4, R10 ;  /* 0x00000004cc0e7825 */ /* 0x000fe200078e020a */
[----:B------:R-:W-:Y:S02]  /*14ba00*/  ISETP.LT.AND P0, PT, R207, c[0x0][0x178], !P0 ;  /* 0x00005e00cf007a0c */ /* 0x000fe40004701270 */
[----:B------:R-:W-:Y:S02]  /*14ba10*/  ISETP.LT.AND P1, PT, R202, c[0x0][0x178], !P2 ;  /* 0x00005e00ca007a0c */ /* 0x000fe40005721270 */
[----:B------:R-:W-:Y:S01]  /*14ba20*/  ISETP.LT.AND P3, PT, R203, c[0x0][0x178], !P2 ;  /* 0x00005e00cb007a0c */ /* 0x000fe20005761270 */
[----:B----4-:R-:W-:Y:S04]  /*14ba30*/  @P5 STG.E [R12.64], R3 ;  /* 0x000000030c005986 */ /* 0x010fe8000c101904 */
[----:B---3--:R1:W-:Y:S04]  /*14ba40*/  @P6 STG.E [R14.64], R245 ;  /* 0x000000f50e006986 */ /* 0x0083e8000c101904 */
[----:B-1----:R-:W3:Y:S01]  /*14ba50*/  LDL.LU R245, [R1+0x63c8] ;  /* 0x0063c80001f57983 */ /* 0x002ee20000300800 */
[----:B------:R-:W-:-:S02]  /*14ba60*/  IADD3 R205, R204, c[0x0][0x198], RZ ;  /* 0x00006600cccd7a10 */ /* 0x000fc40007ffe0ff */
[----:B------:R-:W-:Y:S02]  /*14ba70*/  ISETP.LT.AND P5, PT, R207, c[0x0][0x178], !P2 ;  /* 0x00005e00cf007a0c */ /* 0x000fe400057a1270 */
[----:B------:R-:W-:Y:S01]  /*14ba80*/  ISETP.LT.AND P2, PT, R183, c[0x0][0x178], !P2 ;  /* 0x00005e00b7007a0c */ /* 0x000fe20005741270 */
[----:B------:R-:W-:-:S04]  /*14ba90*/  IMAD.WIDE R2, R204, 0x4, R8 ;  /* 0x00000004cc027825 */ /* 0x000fc800078e0208 */
[C---:B------:R-:W-:Y:S01]  /*14baa0*/  IMAD.WIDE R12, R205.reuse, 0x4, R6 ;  /* 0x00000004cd0c7825 */ /* 0x040fe200078e0206 */
[----:B--2---:R1:W-:Y:S03]  /*14bab0*/  @P0 STG.E [R2.64], R243 ;  /* 0x000000f302000986 */ /* 0x0043e6000c101904 */
[C---:B------:R-:W-:Y:S01]  /*14bac0*/  IMAD.WIDE R14, R205.reuse, 0x4, R4 ;  /* 0x00000004cd0e7825 */ /* 0x040fe200078e0204 */
[----:B------:R2:W-:Y:S01]  /*14bad0*/  @P1 STG.E [R12.64], R246 ;  /* 0x000000f60c001986 */ /* 0x0005e2000c101904 */
[----:B------:R-:W-:-:S03]  /*14bae0*/  IADD3 R204, R205, c[0x0][0x198], RZ ;  /* 0x00006600cdcc7a10 */ /* 0x000fc60007ffe0ff */
[----:B------:R4:W-:Y:S01]  /*14baf0*/  @P3 STG.E [R14.64], R206 ;  /* 0x000000ce0e003986 */ /* 0x0009e2000c101904 */
[----:B-1----:R-:W-:-:S03]  /*14bb00*/  IMAD.WIDE R2, R205, 0x4, R10 ;  /* 0x00000004cd027825 */ /* 0x002fc600078e020a */
[----:B------:R-:W3:Y:S01]  /*14bb10*/  LDL.LU R243, [R1+0x5ac] ;  /* 0x0005ac0001f37983 */ /* 0x000ee20000300800 */
[----:B--2---:R-:W-:-:S03]  /*14bb20*/  IMAD.WIDE R12, R205, 0x4, R8 ;  /* 0x00000004cd0c7825 */ /* 0x004fc600078e0208 */
[----:B------:R-:W2:Y:S04]  /*14bb30*/  LDL.LU R246, [R1+0x59c] ;  /* 0x00059c0001f67983 */ /* 0x000ea80000300800 */
[----:B----4-:R-:W4:Y:S04]  /*14bb40*/  LDL.LU R206, [R1+0x63cc] ;  /* 0x0063cc0001ce7983 */ /* 0x010f280000300800 */
[----:B------:R-:W2:Y:S04]  /*14bb50*/  LDL.LU R205, [R1+0x4f8] ;  /* 0x0004f80001cd7983 */ /* 0x000ea80000300800 */
[----:B------:R1:W-:Y:S04]  /*14bb60*/  @P2 STG.E [R2.64], R250 ;  /* 0x000000fa02002986 */ /* 0x0003e8000c101904 */
[----:B------:R1:W-:Y:S01]  /*14bb70*/  @P5 STG.E [R12.64], R249 ;  /* 0x000000f90c005986 */ /* 0x0003e2000c101904 */
[----:B---3--:R-:W-:-:S03]  /*14bb80*/  ISETP.GE.AND P1, PT, R245, c[0x0][0x17c], PT ;  /* 0x00005f00f5007a0c */ /* 0x008fc60003f26270 */
[----:B------:R-:W3:Y:S04]  /*14bb90*/  LDL.LU R245, [R1+0x6b34] ;  /* 0x006b340001f57983 */ /* 0x000ee80000300800 */
[----:B-1----:R-:W2:Y:S04]  /*14bba0*/  LDL.LU R2, [R1+0x5a8] ;  /* 0x0005a80001027983 */ /* 0x002ea80000300800 */
[----:B------:R-:W3:Y:S04]  /*14bbb0*/  LDL.LU R3, [R1+0x218] ;  /* 0x0002180001037983 */ /* 0x000ee80000300800 */
[----:B------:R-:W3:Y:S01]  /*14bbc0*/  LDL.LU R249, [R1+0x63d0] ;  /* 0x0063d00001f97983 */ /* 0x000ee20000300800 */
[----:B------:R-:W-:-:S02]  /*14bbd0*/  ISETP.LT.AND P6, PT, R202, c[0x0][0x178], !P4 ;  /* 0x00005e00ca007a0c */ /* 0x000fc400067c1270 */
[----:B------:R-:W-:Y:S01]  /*14bbe0*/  ISETP.LT.AND P0, PT, R203, c[0x0][0x178], !P4 ;  /* 0x00005e00cb007a0c */ /* 0x000fe20006701270 */
[C---:B------:R-:W-:Y:S01]  /*14bbf0*/  IMAD.WIDE R14, R204.reuse, 0x4, R6 ;  /* 0x00000004cc0e7825 */ /* 0x040fe200078e0206 */
[----:B------:R-:W-:Y:S01]  /*14bc00*/  ISETP.LT.AND P3, PT, R183, c[0x0][0x178], !P4 ;  /* 0x00005e00b7007a0c */ /* 0x000fe20006761270 */
[----:B------:R-:W3:Y:S01]  /*14bc10*/  LDL.LU R250, [R1+0x21c] ;  /* 0x00021c0001fa7983 */ /* 0x000ee20000300800 */
[----:B------:R-:W-:Y:S01]  /*14bc20*/  ISETP.LT.AND P4, PT, R207, c[0x0][0x178], !P4 ;  /* 0x00005e00cf007a0c */ /* 0x000fe20006781270 */
[----:B------:R-:W-:Y:S01]  /*14bc30*/  IMAD.WIDE R12, R204, 0x4, R4 ;  /* 0x00000004cc0c7825 */ /* 0x000fe200078e0204 */
[----:B------:R-:W-:Y:S02]  /*14bc40*/  ISETP.LT.AND P5, PT, R202, c[0x0][0x178], !P1 ;  /* 0x00005e00ca007a0c */ /* 0x000fe40004fa1270 */
[----:B----4-:R-:W-:Y:S02]  /*14bc50*/  ISETP.GE.AND P2, PT, R206, c[0x0][0x17c], PT ;  /* 0x00005f00ce007a0c */ /* 0x010fe40003f46270 */
[----:B------:R-:W4:Y:S04]  /*14bc60*/  LDL.LU R206, [R1+0x63d4] ;  /* 0x0063d40001ce7983 */ /* 0x000f280000300800 */
[----:B--2---:R1:W-:Y:S01]  /*14bc70*/  @P6 STG.E [R14.64], R2 ;  /* 0x000000020e006986 */ /* 0x0043e2000c101904 */
[----:B------:R-:W-:-:S03]  /*14bc80*/  ISETP.LT.AND P6, PT, R203, c[0x0][0x178], !P1 ;  /* 0x00005e00cb007a0c */ /* 0x000fc60004fc1270 */
[----:B------:R2:W-:Y:S01]  /*14bc90*/  @P0 STG.E [R12.64], R248 ;  /* 0x000000f80c000986 */ /* 0x0005e2000c101904 */
[C---:B-1----:R-:W-:Y:S01]  /*14bca0*/  IMAD.WIDE R14, R204.reuse, 0x4, R10 ;  /* 0x00000004cc0e7825 */ /* 0x042fe200078e020a */
[----:B------:R-:W-:-:S03]  /*14bcb0*/  IADD3 R2, R204, c[0x0][0x198], RZ ;  /* 0x00006600cc027a10 */ /* 0x000fc60007ffe0ff */
[----:B--2---:R-:W-:Y:S01]  /*14bcc0*/  IMAD.WIDE R12, R204, 0x4, R8 ;  /* 0x00000004cc0c7825 */ /* 0x004fe200078e0208 */
[----:B------:R1:W-:Y:S01]  /*14bcd0*/  @P3 STG.E [R14.64], R205 ;  /* 0x000000cd0e003986 */ /* 0x0003e2000c101904 */
[----:B---3--:R-:W-:-:S03]  /*14bce0*/  ISETP.GE.AND P0, PT, R249, c[0x0][0x17c], PT ;  /* 0x00005f00f9007a0c */ /* 0x008fc60003f06270 */
[----:B------:R-:W2:Y:S04]  /*14bcf0*/  LDL.LU R248, [R1+0x6b30] ;  /* 0x006b300001f87983 */ /* 0x000ea80000300800 */
[----:B------:R3:W-:Y:S01]  /*14bd00*/  @P4 STG.E [R12.64], R3 ;  /* 0x000000030c004986 */ /* 0x0007e2000c101904 */
[----:B-1----:R-:W-:-:S03]  /*14bd10*/  IMAD.WIDE R14, R2, 0x4, R6 ;  /* 0x00000004020e7825 */ /* 0x002fc600078e0206 */
[----:B------:R-:W2:Y:S01]  /*14bd20*/  LDL.LU R249, [R1+0x6b2c] ;  /* 0x006b2c0001f97983 */ /* 0x000ea20000300800 */
[----:B------:R-:W-:-:S03]  /*14bd30*/  IMAD.WIDE R204, R2, 0x4, R4 ;  /* 0x0000000402cc7825 */ /* 0x000fc600078e0204 */
[----:B------:R1:W-:Y:S04]  /*14bd40*/  @P5 STG.E [R14.64], R243 ;  /* 0x000000f30e005986 */ /* 0x0003e8000c101904 */
[----:B------:R4:W-:Y:S01]  /*14bd50*/  @P6 STG.E [R204.64], R246 ;  /* 0x000000f6cc006986 */ /* 0x0009e2000c101904 */
[C---:B---3--:R-:W-:Y:S01]  /*14bd60*/  IMAD.WIDE R12, R2.reuse, 0x4, R10 ;  /* 0x00000004020c7825 */ /* 0x048fe200078e020a */
[C---:B------:R-:W-:Y:S02]  /*14bd70*/  IADD3 R3, R2.reuse, c[0x0][0x198], RZ ;  /* 0x0000660002037a10 */ /* 0x040fe40007ffe0ff */
[----:B-1----:R-:W3:Y:S04]  /*14bd80*/  LDL.LU R243, [R1+0x224] ;  /* 0x0002240001f37983 */ /* 0x002ee80000300800 */
[----:B----4-:R-:W4:Y:S01]  /*14bd90*/  LDL.LU R205, [R1+0x4fc] ;  /* 0x0004fc0001cd7983 */ /* 0x010f220000300800 */
[----:B------:R-:W-:-:S03]  /*14bda0*/  IMAD.WIDE R14, R2, 0x4, R8 ;  /* 0x00000004020e7825 */ /* 0x000fc600078e0208 */
[----:B------:R-:W2:Y:S04]  /*14bdb0*/  LDL.LU R246, [R1+0x1d4] ;  /* 0x0001d40001f67983 */ /* 0x000ea80000300800 */
[----:B------:R-:W2:Y:S01]  /*14bdc0*/  LDL.LU R2, [R1+0x220] ;  /* 0x0002200001027983 */ /* 0x000ea20000300800 */
[----:B------:R-:W-:Y:S02]  /*14bdd0*/  ISETP.LT.AND P3, PT, R183, c[0x0][0x178], !P1 ;  /* 0x00005e00b7007a0c */ /* 0x000fe40004f61270 */
[----:B------:R-:W-:Y:S02]  /*14bde0*/  ISETP.LT.AND P1, PT, R207, c[0x0][0x178], !P1 ;  /* 0x00005e00cf007a0c */ /* 0x000fe40004f21270 */
[----:B------:R-:W-:-:S09]  /*14bdf0*/  ISETP.LT.AND P4, PT, R202, c[0x0][0x178], !P0 ;  /* 0x00005e00ca007a0c */ /* 0x000fd20004781270 */
[----:B----4-:R1:W-:Y:S01]  /*14be00*/  @P3 STG.E [R12.64], R205 ;  /* 0x000000cd0c003986 */ /* 0x0103e2000c101904 */
[----:B------:R-:W-:-:S03]  /*14be10*/  ISETP.GE.AND P3, PT, R206, c[0x0][0x17c], PT ;  /* 0x00005f00ce007a0c */ /* 0x000fc60003f66270 */
[----:B------:R4:W-:Y:S01]  /*14be20*/  @P1 STG.E [R14.64], R250 ;  /* 0x000000fa0e001986 */ /* 0x0009e2000c101904 */
[----:B-1----:R-:W-:-:S03]  /*14be30*/  IMAD.WIDE R204, R3, 0x4, R6 ;  /* 0x0000000403cc7825 */ /* 0x002fc600078e0206 */
[----:B----4-:R-:W2:Y:S04]  /*14be40*/  LDL.LU R250, [R1+0x1a4] ;  /* 0x0001a40001fa7983 */ /* 0x010ea80000300800 */
[----:B------:R-:W3:Y:S04]  /*14be50*/  LDL.LU R206, [R1+0x5c0] ;  /* 0x0005c00001ce7983 */ /* 0x000ee80000300800 */
[----:B--2---:R1:W-:Y:S04]  /*14be60*/  @P4 STG.E [R204.64], R2 ;  /* 0x00000002cc004986 */ /* 0x0043e8000c101904 */
[----:B-1----:R-:W2:Y:S04]  /*14be70*/  LDL.LU R204, [R1+0x1d0] ;  /* 0x0001d00001cc7983 */ /* 0x002ea80000300800 */
[----:B------:R-:W3:Y:S01]  /*14be80*/  LDL.LU R205, [R1+0x1a0] ;  /* 0x0001a00001cd7983 */ /* 0x000ee20000300800 */
[----:B------:R-:W-:-:S02]  /*14be90*/  ISETP.LT.AND P5, PT, R203, c[0x0][0x178], !P0 ;  /* 0x00005e00cb007a0c */ /* 0x000fc400047a1270 */
[----:B------:R-:W-:Y:S01]  /*14bea0*/  ISETP.LT.AND P6, PT, R183, c[0x0][0x178], !P0 ;  /* 0x00005e00b7007a0c */ /* 0x000fe200047c1270 */
[----:B------:R-:W-:Y:S01]  /*14beb0*/  IMAD.WIDE R12, R3, 0x4, R4 ;  /* 0x00000004030c7825 */ /* 0x000fe200078e0204 */
[----:B------:R-:W-:Y:S02]  /*14bec0*/  ISETP.LT.AND P0, PT, R207, c[0x0][0x178], !P0 ;  /* 0x00005e00cf007a0c */ /* 0x000fe40004701270 */
[----:B------:R-:W-:Y:S01]  /*14bed0*/  ISETP.LT.AND P1, PT, R202, c[0x0][0x178], !P2 ;  /* 0x00005e00ca007a0c */ /* 0x000fe20005721270 */
[----:B------:R-:W-:Y:S01]  /*14bee0*/  IMAD.WIDE R14, R3, 0x4, R10 ;  /* 0x00000004030e7825 */ /* 0x000fe200078e020a */
[----:B------:R-:W-:Y:S02]  /*14bef0*/  ISETP.LT.AND P4, PT, R203, c[0x0][0x178], !P2 ;  /* 0x00005e00cb007a0c */ /* 0x000fe40005781270 */
[----:B------:R-:W-:-:S03]  /*14bf00*/  IADD3 R2, R3, c[0x0][0x198], RZ ;  /* 0x0000660003027a10 */ /* 0x000fc60007ffe0ff */
[----:B--2---:R1:W-:Y:S01]  /*14bf10*/  @P5 STG.E [R12.64], R204 ;  /* 0x000000cc0c005986 */ /* 0x0043e2000c101904 */
[----:B------:R-:W-:Y:S02]  /*14bf20*/  ISETP.LT.AND P5, PT, R207, c[0x0][0x178], !P2 ;  /* 0x00005e00cf007a0c */ /* 0x000fe400057a1270 */
[----:B------:R-:W-:Y:S01]  /*14bf30*/  ISETP.LT.AND P2, PT, R183, c[0x0][0x178], !P2 ;  /* 0x00005e00b7007a0c */ /* 0x000fe20005741270 */
[----:B---3--:R2:W-:Y:S01]  /*14bf40*/  @P6 STG.E [R14.64], R205 ;  /* 0x000000cd0e006986 */ /* 0x0085e2000c101904 */
[----:B------:R-:W-:Y:S01]  /*14bf50*/  ISETP.LT.AND P6, PT, R202, c[0x0][0x178], !P3 ;  /* 0x00005e00ca007a0c */ /* 0x000fe20005fc1270 */
[----:B-1----:R-:W-:-:S04]  /*14bf60*/  IMAD.WIDE R12, R2, 0x4, R4 ;  /* 0x00000004020c7825 */ /* 0x002fc800078e0204 */
[----:B--2---:R-:W-:-:S04]  /*14bf70*/  IMAD.WIDE R14, R3, 0x4, R8 ;  /* 0x00000004030e7825 */ /* 0x004fc800078e0208 */
[C---:B------:R-:W-:Y:S01]  /*14bf80*/  IMAD.WIDE R204, R2.reuse, 0x4, R6 ;  /* 0x0000000402cc7825 */ /* 0x040fe200078e0206 */
[----:B------:R1:W-:Y:S01]  /*14bf90*/  @P0 STG.E [R14.64], R248 ;  /* 0x000000f80e000986 */ /* 0x0003e2000c101904 */
[----:B------:R-:W-:-:S03]  /*14bfa0*/  IADD3 R3, R2, c[0x0][0x198], RZ ;  /* 0x0000660002037a10 */ /* 0x000fc60007ffe0ff */
[----:B------:R2:W-:Y:S04]  /*14bfb0*/  @P1 STG.E [R204.64], R243 ;  /* 0x000000f3cc001986 */ /* 0x0005e8000c101904 */
[----:B------:R3:W-:Y:S01]  /*14bfc0*/  @P4 STG.E [R12.64], R246 ;  /* 0x000000f60c004986 */ /* 0x0007e2000c101904 */
[----:B-1----:R-:W-:-:S03]  /*14bfd0*/  IMAD.WIDE R14, R2, 0x4, R8 ;  /* 0x00000004020e7825 */ /* 0x002fc600078e0208 */
[----:B------:R-:W4:Y:S01]  /*14bfe0*/  LDL.LU R248, [R1+0x63dc] ;  /* 0x0063dc0001f87983 */ /* 0x000f220000300800 */
[----:B--2---:R-:W-:-:S04]  /*14bff0*/  IMAD.WIDE R204, R3, 0x4, R6 ;  /* 0x0000000403cc7825 */ /* 0x004fc800078e0206 */
[----:B---3--:R-:W-:Y:S01]  /*14c000*/  IMAD.WIDE R12, R2, 0x4, R10 ;  /* 0x00000004020c7825 */ /* 0x008fe200078e020a */
[----:B------:R-:W2:Y:S04]  /*14c010*/  LDL.LU R246, [R1+0x190] ;  /* 0x0001900001f67983 */ /* 0x000ea80000300800 */
[----:B------:R-:W3:Y:S04]  /*14c020*/  LDL.LU R243, [R1+0x5c4] ;  /* 0x0005c40001f37983 */ /* 0x000ee80000300800 */
[----:B------:R1:W-:Y:S04]  /*14c030*/  @P2 STG.E [R12.64], R250 ;  /* 0x000000fa0c002986 */ /* 0x0003e8000c101904 */
[----:B------:R-:W2:Y:S04]  /*14c040*/  LDL.LU R2, [R1+0x63d8] ;  /* 0x0063d80001027983 */ /* 0x000ea80000300800 */
[----:B------:R-:W-:Y:S04]  /*14c050*/  @P5 STG.E [R14.64], R249 ;  /* 0x000000f90e005986 */ /* 0x000fe8000c101904 */
[----:B-1----:R-:W3:Y:S04]  /*14c060*/  LDL.LU R250, [R1+0x1e4] ;  /* 0x0001e40001fa7983 */ /* 0x002ee80000300800 */
[----:B------:R1:W-:Y:S04]  /*14c070*/  @P6 STG.E [R204.64], R206 ;  /* 0x000000cecc006986 */ /* 0x0003e8000c101904 */
[----:B-1----:R-:W3:Y:S01]  /*14c080*/  LDL.LU R204, [R1+0x5b0] ;  /* 0x0005b00001cc7983 */ /* 0x002ee20000300800 */
[----:B------:R-:W-:Y:S01]  /*14c090*/  ISETP.LT.AND P0, PT, R203, c[0x0][0x178], !P3 ;  /* 0x00005e00cb007a0c */ /* 0x000fe20005f01270 */
[----:B------:R-:W-:-:S02]  /*14c0a0*/  IMAD.WIDE R12, R3, 0x4, R4 ;  /* 0x00000004030c7825 */ /* 0x000fc400078e0204 */
[----:B------:R-:W3:Y:S02]  /*14c0b0*/  LDL.LU R205, [R1+0x1e0] ;  /* 0x0001e00001cd7983 */ /* 0x000ee40000300800 */
[----:B------:R-:W-:Y:S02]  /*14c0c0*/  IMAD.WIDE R14, R3, 0x4, R10 ;  /* 0x00000004030e7825 */ /* 0x000fe400078e020a */
[----:B------:R-:W3:Y:S04]  /*14c0d0*/  LDL.LU R206, [R1+0x63e0] ;  /* 0x0063e00001ce7983 */ /* 0x000ee80000300800 */
[----:B------:R-:W3:Y:S01]  /*14c0e0*/  LDL.LU R249, [R1+0x5d0] ;  /* 0x0005d00001f97983 */ /* 0x000ee20000300800 */
[----:B----4-:R-:W-:-:S03]  /*14c0f0*/  ISETP.GE.AND P2, PT, R248, c[0x0][0x17c], PT ;  /* 0x00005f00f8007a0c */ /* 0x010fc60003f46270 */
[----:B------:R-:W4:Y:S01]  /*14c100*/  LDL.LU R248, [R1+0x440] ;  /* 0x0004400001f87983 */ /* 0x000f220000300800 */
[----:B--2---:R-:W-:Y:S02]  /*14c110*/  ISETP.GE.AND P1, PT, R2, c[0x0][0x17c], PT ;  /* 0x00005f0002007a0c */ /* 0x004fe40003f26270 */
[C---:B------:R-:W-:Y:S01]  /*14c120*/  IADD3 R2, R3.reuse, c[0x0][0x198], RZ ;  /* 0x0000660003027a10 */ /* 0x040fe20007ffe0ff */
[----:B---3--:R1:W-:Y:S02]  /*14c130*/  @P0 STG.E [R12.64], R204 ;  /* 0x000000cc0c000986 */ /* 0x0083e4000c101904 */
[----:B-1----:R-:W-:Y:S02]  /*14c140*/  IMAD.WIDE R12, R3, 0x4, R8 ;  /* 0x00000004030c7825 */ /* 0x002fe400078e0208 */
[----:B------:R-:W2:Y:S01]  /*14c150*/  LDL.LU R3, [R1+0x5b4] ;  /* 0x0005b40001037983 */ /* 0x000ea20000300800 */
[----:B------:R-:W-:Y:S02]  /*14c160*/  ISETP.LT.AND P4, PT, R183, c[0x0][0x178], !P3 ;  /* 0x00005e00b7007a0c */ /* 0x000fe40005f81270 */
[----:B------:R-:W-:-:S02]  /*14c170*/  ISETP.LT.AND P3, PT, R207, c[0x0][0x178], !P3 ;  /* 0x00005e00cf007a0c */ /* 0x000fc40005f61270 */
[----:B------:R-:W-:Y:S02]  /*14c180*/  ISETP.LT.AND P5, PT, R202, c[0x0][0x178], !P1 ;  /* 0x00005e00ca007a0c */ /* 0x000fe40004fa1270 */
[----:B------:R-:W-:Y:S02]  /*14c190*/  ISETP.LT.AND P6, PT, R203, c[0x0][0x178], !P1 ;  /* 0x00005e00cb007a0c */ /* 0x000fe40004fc1270 */
[----:B------:R-:W-:Y:S02]  /*14c1a0*/  ISETP.GE.AND P0, PT, R206, c[0x0][0x17c], PT ;  /* 0x00005f00ce007a0c */ /* 0x000fe40003f06270 */
[----:B------:R-:W3:Y:S04]  /*14c1b0*/  LDL.LU R206, [R1+0x5e4] ;  /* 0x0005e40001ce7983 */ /* 0x000ee80000300800 */
[----:B------:R1:W-:Y:S04]  /*14c1c0*/  @P4 STG.E [R14.64], R205 ;  /* 0x000000cd0e004986 */ /* 0x0003e8000c101904 */
[----:B------:R1:W-:Y:S02]  /*14c1d0*/  @P3 STG.E [R12.64], R246 ;  /* 0x000000f60c003986 */ /* 0x0003e4000c101904 */
[----:B-1----:R-:W-:-:S04]  /*14c1e0*/  IMAD.WIDE R14, R2, 0x4, R6 ;  /* 0x00000004020e7825 */ /* 0x002fc800078e0206 */
[C---:B------:R-:W-:Y:S01]  /*14c1f0*/  IMAD.WIDE R204, R2.reuse, 0x4, R4 ;  /* 0x0000000402cc7825 */ /* 0x040fe200078e0204 */
[----:B------:R-:W3:Y:S04]  /*14c200*/  LDL.LU R246, [R1+0x6b28] ;  /* 0x006b280001f67983 */ /* 0x000ee80000300800 */
[----:B------:R1:W-:Y:S01]  /*14c210*/  @P5 STG.E [R14.64], R243 ;  /* 0x000000f30e005986 */ /* 0x0003e2000c101904 */
[----:B------:R-:W-:-:S03]  /*14c220*/  IMAD.WIDE R12, R2, 0x4, R10 ;  /* 0x00000004020c7825 */ /* 0x000fc600078e020a */
[----:B-1----:R-:W3:Y:S01]  /*14c230*/  LDL.LU R243, [R1+0x5d4] ;  /* 0x0005d40001f37983 */ /* 0x002ee20000300800 */
[----:B------:R-:W-:-:S03]  /*14c240*/  IMAD.WIDE R14, R2, 0x4, R8 ;  /* 0x00000004020e7825 */ /* 0x000fc600078e0208 */
[----:B--2---:R1:W-:Y:S04]  /*14c250*/  @P6 STG.E [R204.64], R3 ;  /* 0x00000003cc006986 */ /* 0x0043e8000c101904 */
[----:B-1----:R-:W2:Y:S04]  /*14c260*/  LDL.LU R204, [R1+0x63e4] ;  /* 0x0063e40001cc7983 */ /* 0x002ea80000300800 */
[----:B------:R-:W3:Y:S01]  /*14c270*/  LDL.LU R205, [R1+0x194] ;  /* 0x0001940001cd7983 */ /* 0x000ee20000300800 */
[----:B------:R-:W-:-:S03]  /*14c280*/  IADD3 R3, R2, c[0x0][0x198], RZ ;  /* 0x0000660002037a10 */ /* 0x000fc60007ffe0ff */
[----:B------:R-:W4:Y:S01]  /*14c290*/  LDL.LU R2, [R1+0x5e0] ;  /* 0x0005e00001027983 */ /* 0x000f220000300800 */
[----:B------:R-:W-:Y:S02]  /*14c2a0*/  ISETP.LT.AND P4, PT, R183, c[0x0][0x178], !P1 ;  /* 0x00005e00b7007a0c */ /* 0x000fe40004f81270 */
[----:B------:R-:W-:Y:S02]  /*14c2b0*/  ISETP.LT.AND P1, PT, R207, c[0x0][0x178], !P1 ;  /* 0x00005e00cf007a0c */ /* 0x000fe40004f21270 */
[----:B------:R-:W-:Y:S02]  /*14c2c0*/  ISETP.LT.AND P3, PT, R202, c[0x0][0x178], !P0 ;  /* 0x00005e00ca007a0c */ /* 0x000fe40004761270 */
[----:B------:R-:W-:Y:S02]  /*14c2d0*/  ISETP.LT.AND P5, PT, R203, c[0x0][0x178], !P0 ;  /* 0x00005e00cb007a0c */ /* 0x000fe400047a1270 */
[----:B------:R-:W-:-:S05]  /*14c2e0*/  ISETP.LT.AND P6, PT, R183, c[0x0][0x178], !P0 ;  /* 0x00005e00b7007a0c */ /* 0x000fca00047c1270 */
[----:B------:R1:W-:Y:S01]  /*14c2f0*/  @P4 STG.E [R12.64], R250 ;  /* 0x000000fa0c004986 */ /* 0x0003e2000c101904 */
[----:B------:R-:W-:Y:S01]  /*14c300*/  ISETP.LT.AND P0, PT, R207, c[0x0][0x178], !P0 ;  /* 0x00005e00cf007a0c */ /* 0x000fe20004701270 */
[----:B-1----:R-:W-:Y:S02]  /*14c310*/  IMAD.WIDE R12, R3, 0x4, R4 ;  /* 0x00000004030c7825 */ /* 0x002fe400078e0204 */
[----:B------:R-:W4:Y:S01]  /*14c320*/  LDL.LU R250, [R1+0x6b24] ;  /* 0x006b240001fa7983 */ /* 0x000f220000300800 */
[----:B--2---:R-:W-:-:S03]  /*14c330*/  ISETP.GE.AND P4, PT, R204, c[0x0][0x17c], PT ;  /* 0x00005f00cc007a0c */ /* 0x004fc60003f86270 */
[----:B---3--:R1:W-:Y:S01]  /*14c340*/  @P1 STG.E [R14.64], R205 ;  /* 0x000000cd0e001986 */ /* 0x0083e2000c101904 */
[----:B------:R-:W-:Y:S01]  /*14c350*/  ISETP.LT.AND P1, PT, R202, c[0x0][0x178], !P2 ;  /* 0x00005e00ca007a0c */ /* 0x000fe20005721270 */
[----:B-1----:R-:W-:-:S05]  /*14c360*/  IMAD.WIDE R204, R3, 0x4, R6 ;  /* 0x0000000403cc7825 */ /* 0x002fca00078e0206 */
[----:B----4-:R1:W-:Y:S01]  /*14c370*/  @P3 STG.E [R204.64], R2 ;  /* 0x00000002cc003986 */ /* 0x0103e2000c101904 */
[----:B------:R-:W-:Y:S01]  /*14c380*/  ISETP.LT.AND P3, PT, R203, c[0x0][0x178], !P2 ;  /* 0x00005e00cb007a0c */ /* 0x000fe20005761270 */
[C---:B------:R-:W-:Y:S02]  /*14c390*/  IMAD.WIDE R14, R3.reuse, 0x4, R10 ;  /* 0x00000004030e7825 */ /* 0x040fe400078e020a */
[----:B------:R2:W-:Y:S04]  /*14c3a0*/  @P5 STG.E [R12.64], R249 ;  /* 0x000000f90c005986 */ /* 0x0005e8000c101904 */
[----:B------:R3:W-:Y:S01]  /*14c3b0*/  @P6 STG.E [R14.64], R248 ;  /* 0x000000f80e006986 */ /* 0x0007e2000c101904 */
[C---:B-1----:R-:W-:Y:S01]  /*14c3c0*/  IADD3 R2, R3.reuse, c[0x0][0x198], RZ ;  /* 0x0000660003027a10 */ /* 0x042fe20007ffe0ff */
[----:B--2---:R-:W-:-:S04]  /*14c3d0*/  IMAD.WIDE R12, R3, 0x4, R8 ;  /* 0x00000004030c7825 */ /* 0x004fc800078e0208 */
[C---:B---3--:R-:W-:Y:S01]  /*14c3e0*/  IMAD.WIDE R14, R2.reuse, 0x4, R6 ;  /* 0x00000004020e7825 */ /* 0x048fe200078e0206 */
[----:B------:R1:W-:Y:S03]  /*14c3f0*/  @P0 STG.E [R12.64], R244 ;  /* 0x000000f40c000986 */ /* 0x0003e6000c101904 */
[----:B------:R-:W-:Y:S01]  /*14c400*/  IMAD.WIDE R204, R2, 0x4, R4 ;  /* 0x0000000402cc7825 */ /* 0x000fe200078e0204 */
[----:B------:R-:W-:Y:S04]  /*14c410*/  @P1 STG.E [R14.64], R206 ;  /* 0x000000ce0e001986 */ /* 0x000fe8000c101904 */
[----:B------:R2:W-:Y:S04]  /*14c420*/  @P3 STG.E [R204.64], R243 ;  /* 0x000000f3cc003986 */ /* 0x0005e8000c101904 */
[----:B-1----:R-:W3:Y:S04]  /*14c430*/  LDL.LU R244, [R1+0x600] ;  /* 0x0006000001f47983 */ /* 0x002ee80000300800 */
[----:B--2---:R-:W2:Y:S04]  /*14c440*/  LDL.LU R204, [R1+0x63e8] ;  /* 0x0063e80001cc7983 */ /* 0x004ea80000300800 */
[----:B------:R-:W4:Y:S01]  /*14c450*/  LDL.LU R205, [R1+0x444] ;  /* 0x0004440001cd7983 */ /* 0x000f220000300800 */
[----:B------:R-:W-:-:S02]  /*14c460*/  ISETP.LT.AND P5, PT, R207, c[0x0][0x178], !P2 ;  /* 0x00005e00cf007a0c */ /* 0x000fc400057a1270 */
[----:B------:R-:W-:Y:S02]  /*14c470*/  ISETP.LT.AND P2, PT, R183, c[0x0][0x178], !P2 ;  /* 0x00005e00b7007a0c */ /* 0x000fe40005741270 */
[----:B------:R-:W-:Y:S01]  /*14c480*/  ISETP.LT.AND P6, PT, R202, c[0x0][0x178], !P4 ;  /* 0x00005e00ca007a0c */ /* 0x000fe200067c1270 */
[C---:B------:R-:W-:Y:S01]  /*14c490*/  IMAD.WIDE R12, R2.reuse, 0x4, R10 ;  /* 0x00000004020c7825 */ /* 0x040fe200078e020a */
[C---:B------:R-:W-:Y:S01]  /*14c4a0*/  IADD3 R206, R2.reuse, c[0x0][0x198], RZ ;  /* 0x0000660002ce7a10 */ /* 0x040fe20007ffe0ff */
[----:B------:R-:W2:Y:S02]  /*14c4b0*/  LDL.LU R243, [R1+0x63ec] ;  /* 0x0063ec0001f37983 */ /* 0x000ea40000300800 */
[----:B------:R-:W-:Y:S02]  /*14c4c0*/  IMAD.WIDE R2, R2, 0x4, R8 ;  /* 0x0000000402027825 */ /* 0x000fe400078e0208 */
[----:B------:R-:W2:Y:S02]  /*14c4d0*/  LDL.LU R249, [R1+0x604] ;  /* 0x0006040001f97983 */ /* 0x000ea40000300800 */
[----:B------:R-:W-:-:S02]  /*14c4e0*/  IMAD.WIDE R14, R206, 0x4, R6 ;  /* 0x00000004ce0e7825 */ /* 0x000fc400078e0206 */
[----:B------:R-:W2:Y:S04]  /*14c4f0*/  LDL.LU R248, [R1+0x5f4] ;  /* 0x0005f40001f87983 */ /* 0x000ea80000300800 */
[----:B----4-:R-:W-:Y:S04]  /*14c500*/  @P2 STG.E [R12.64], R205 ;  /* 0x000000cd0c002986 */ /* 0x010fe8000c101904 */
[----:B------:R-:W-:Y:S04]  /*14c510*/  @P5 STG.E [R2.64], R245 ;  /* 0x000000f502005986 */ /* 0x000fe8000c101904 */
[----:B---3--:R1:W-:Y:S04]  /*14c520*/  @P6 STG.E [R14.64], R244 ;  /* 0x000000f40e006986 */ /* 0x0083e8000c101904 */
[----:B-1----:R-:W3:Y:S04]  /*14c530*/  LDL.LU R14, [R1+0x5f0] ;  /* 0x0005f000010e7983 */ /* 0x002ee80000300800 */
[----:B------:R-:W4:Y:S01]  /*14c540*/  LDL.LU R15, [R1+0x470] ;  /* 0x00047000010f7983 */ /* 0x000f220000300800 */
[----:B------:R-:W-:-:S02]  /*14c550*/  ISETP.LT.AND P0, PT, R203, c[0x0][0x178], !P4 ;  /* 0x00005e00cb007a0c */ /* 0x000fc40006701270 */
[----:B------:R-:W-:Y:S02]  /*14c560*/  ISETP.LT.AND P3, PT, R183, c[0x0][0x178], !P4 ;  /* 0x00005e00b7007a0c */ /* 0x000fe40006761270 */
[----:B--2---:R-:W-:Y:S01]  /*14c570*/  ISETP.GE.AND P1, PT, R204, c[0x0][0x17c], PT ;  /* 0x00005f00cc007a0c */ /* 0x004fe20003f26270 */
[----:B------:R-:W-:Y:S01]  /*14c580*/  IMAD.WIDE R12, R206, 0x4, R4 ;  /* 0x00000004ce0c7825 */ /* 0x000fe200078e0204 */
[----:B------:R-:W-:Y:S01]  /*14c590*/  ISETP.LT.AND P4, PT, R207, c[0x0][0x178], !P4 ;  /* 0x00005e00cf007a0c */ /* 0x000fe20006781270 */
[----:B------:R-:W2:Y:S01]  /*14c5a0*/  LDL.LU R205, [R1+0x63f0] ;  /* 0x0063f00001cd7983 */ /* 0x000ea20000300800 */
[----:B------:R-:W-:Y:S01]  /*14c5b0*/  ISETP.LT.AND P5, PT, R202, c[0x0][0x178], !P1 ;  /* 0x00005e00ca007a0c */ /* 0x000fe20004fa1270 */
[C---:B------:R-:W-:Y:S01]  /*14c5c0*/  IMAD.WIDE R2, R206.reuse, 0x4, R10 ;  /* 0x00000004ce027825 */ /* 0x040fe200078e020a */
[----:B------:R-:W-:Y:S02]  /*14c5d0*/  ISETP.LT.AND P6, PT, R203, c[0x0][0x178], !P1 ;  /* 0x00005e00cb007a0c */ /* 0x000fe40004fc1270 */
[----:B------:R-:W-:-:S02]  /*14c5e0*/  IADD3 R204, R206, c[0x0][0x198], RZ ;  /* 0x00006600cecc7a10 */ /* 0x000fc40007ffe0ff */
[----:B------:R-:W-:Y:S02]  /*14c5f0*/  ISETP.GE.AND P2, PT, R243, c[0x0][0x17c], PT ;  /* 0x00005f00f3007a0c */ /* 0x000fe40003f46270 */
[----:B------:R-:W2:Y:S04]  /*14c600*/  LDL.LU R243, [R1+0x63f4] ;  /* 0x0063f40001f37983 */ /* 0x000ea80000300800 */
[----:B------:R-:W2:Y:S04]  /*14c610*/  LDL.LU R245, [R1+0x1d8] ;  /* 0x0001d80001f57983 */ /* 0x000ea80000300800 */
[----:B------:R-:W2:Y:S04]  /*14c620*/  LDL.LU R244, [R1+0x1a8] ;  /* 0x0001a80001f47983 */ /* 0x000ea80000300800 */
[----:B---3--:R1:W-:Y:S04]  /*14c630*/  @P0 STG.E [R12.64], R14 ;  /* 0x0000000e0c000986 */ /* 0x0083e8000c101904 */
[----:B----4-:R3:W-:Y:S01]  /*14c640*/  @P3 STG.E [R2.64], R15 ;  /* 0x0000000f02003986 */ /* 0x0107e2000c101904 */
[----:B-1----:R-:W-:-:S04]  /*14c650*/  IMAD.WIDE R12, R204, 0x4, R6 ;  /* 0x00000004cc0c7825 */ /* 0x002fc800078e0206 */
[----:B---3--:R-:W-:Y:S02]  /*14c660*/  IMAD.WIDE R2, R206, 0x4, R8 ;  /* 0x00000004ce027825 */ /* 0x008fe400078e0208 */
[----:B------:R-:W3:Y:S02]  /*14c670*/  LDL.LU R206, [R1+0x228] ;  /* 0x0002280001ce7983 */ /* 0x000ee40000300800 */
[----:B------:R-:W-:Y:S02]  /*14c680*/  IMAD.WIDE R14, R204, 0x4, R4 ;  /* 0x00000004cc0e7825 */ /* 0x000fe400078e0204 */
[----:B------:R1:W-:Y:S04]  /*14c690*/  @P4 STG.E [R2.64], R251 ;  /* 0x000000fb02004986 */ /* 0x0003e8000c101904 */
[----:B------:R-:W-:Y:S04]  /*14c6a0*/  @P5 STG.E [R12.64], R249 ;  /* 0x000000f90c005986 */ /* 0x000fe8000c101904 */
[----:B------:R4:W-:Y:S04]  /*14c6b0*/  @P6 STG.E [R14.64], R248 ;  /* 0x000000f80e006986 */ /* 0x0009e8000c101904 */
[----:B-1----:R-:W3:Y:S04]  /*14c6c0*/  LDL.LU R251, [R1+0x6b20] ;  /* 0x006b200001fb7983 */ /* 0x002ee80000300800 */
[----:B----4-:R-:W4:Y:S01]  /*14c6d0*/  LDL.LU R15, [R1+0x474] ;  /* 0x00047400010f7983 */ /* 0x010f220000300800 */
[----:B------:R-:W-:-:S02]  /*14c6e0*/  ISETP.LT.AND P3, PT, R183, c[0x0][0x178], !P1 ;  /* 0x00005e00b7007a0c */ /* 0x000fc40004f61270 */
[----:B------:R-:W-:Y:S01]  /*14c6f0*/  ISETP.LT.AND P1, PT, R207, c[0x0][0x178], !P1 ;  /* 0x00005e00cf007a0c */ /* 0x000fe20004f21270 */
[C---:B------:R-:W-:Y:S01]  /*14c700*/  IMAD.WIDE R12, R204.reuse, 0x4, R10 ;  /* 0x00000004cc0c7825 */ /* 0x040fe200078e020a */
[----:B------:R-:W3:Y:S03]  /*14c710*/  LDL.LU R249, [R1+0x22c] ;  /* 0x00022c0001f97983 */ /* 0x000ee60000300800 */
[----:B------:R-:W-:Y:S01]  /*14c720*/  IMAD.WIDE R2, R204, 0x4, R8 ;  /* 0x00000004cc027825 */ /* 0x000fe200078e0208 */
[----:B------:R-:W3:Y:S01]  /*14c730*/  LDL.LU R248, [R1+0x1dc] ;  /* 0x0001dc0001f87983 */ /* 0x000ee20000300800 */
[----:B--2---:R-:W-:-:S04]  /*14c740*/  ISETP.GE.AND P0, PT, R205, c[0x0][0x17c], PT ;  /* 0x00005f00cd007a0c */ /* 0x004fc80003f06270 */
[----:B------:R-:W-:Y:S02]  /*14c750*/  ISETP.LT.AND P4, PT, R202, c[0x0][0x178], !P0 ;  /* 0x00005e00ca007a0c */ /* 0x000fe40004781270 */
[----:B------:R-:W-:Y:S02]  /*14c760*/  ISETP.LT.AND P5, PT, R203, c[0x0][0x178], !P0 ;  /* 0x00005e00cb007a0c */ /* 0x000fe400047a1270 */
[----:B------:R-:W-:Y:S02]  /*14c770*/  IADD3 R205, R204, c[0x0][0x198], RZ ;  /* 0x00006600cccd7a10 */ /* 0x000fe40007ffe0ff */
[----:B------:R-:W-:Y:S01]  /*14c780*/  ISETP.LT.AND P6, PT, R183, c[0x0][0x178], !P0 ;  /* 0x00005e00b7007a0c */ /* 0x000fe200047c1270 */
[----:B----4-:R-:W-:Y:S01]  /*14c790*/  @P3 STG.E [R12.64], R15 ;  /* 0x0000000f0c003986 */ /* 0x010fe2000c101904 */
[----:B------:R-:W-:-:S03]  /*14c7a0*/  ISETP.GE.AND P3, PT, R243, c[0x0][0x17c], PT ;  /* 0x00005f00f3007a0c */ /* 0x000fc60003f66270 */
[----:B------:R-:W2:Y:S04]  /*14c7b0*/  LDL.LU R243, [R1+0x1ac] ;  /* 0x0001ac0001f37983 */ /* 0x000ea80000300800 */
[----:B------:R1:W-:Y:S04]  /*14c7c0*/  @P1 STG.E [R2.64], R247 ;  /* 0x000000f702001986 */ /* 0x0003e8000c101904 */
[----:B-1----:R-:W4:Y:S01]  /*14c7d0*/  LDL.LU R247, [R1+0x5c8] ;  /* 0x0005c80001f77983 */ /* 0x002f220000300800 */
[----:B------:R-:W-:Y:S01]  /*14c7e0*/  IMAD.WIDE R14, R205, 0x4, R6 ;  /* 0x00000004cd0e7825 */ /* 0x000fe200078e0206 */
[----:B------:R-:W-:-:S03]  /*14c7f0*/  ISETP.LT.AND P0, PT, R207, c[0x0][0x178], !P0 ;  /* 0x00005e00cf007a0c */ /* 0x000fc60004701270 */
[----:B------:R-:W-:Y:S01]  /*14c800*/  IMAD.WIDE R2, R205, 0x4, R4 ;  /* 0x00000004cd027825 */ /* 0x000fe200078e0204 */
[C---:B------:R-:W-:Y:S01]  /*14c810*/  ISETP.LT.AND P1, PT, R202.reuse, c[0x0][0x178], !P2 ;  /* 0x00005e00ca007a0c */ /* 0x040fe20005721270 */
[----:B---3--:R1:W-:Y:S01]  /*14c820*/  @P4 STG.E [R14.64], R206 ;  /* 0x000000ce0e004986 */ /* 0x0083e2000c101904 */
        /* <DEDUP_REMOVED lines=9> */
[----:B---3--:R-:W-:Y:S01]  /*14c8c0*/  IMAD.WIDE R2, R205, 0x4, R8 ;  /* 0x00000004cd027825 */ /* 0x008fe200078e0208 */
[C---:B------:R-:W-:Y:S01]  /*14c8d0*/  IADD3 R205, R204.reuse, c[0x0][0x198], RZ ;  /* 0x00006600cccd7a10 */ /* 0x040fe20007ffe0ff */
[----:B------:R-:W4:Y:S02]  /*14c8e0*/  LDL.LU R245, [R1+0x63f8] ;  /* 0x0063f80001f57983 */ /* 0x000f240000300800 */
[C---:B------:R-:W-:Y:S02]  /*14c8f0*/  IMAD.WIDE R12, R204.reuse, 0x4, R6 ;  /* 0x00000004cc0c7825 */ /* 0x040fe400078e0206 */
[----:B------:R1:W-:Y:S04]  /*14c900*/  @P0 STG.E [R2.64], R250 ;  /* 0x000000fa02000986 */ /* 0x0003e8000c101904 */
[----:B------:R1:W-:Y:S04]  /*14c910*/  @P1 STG.E [R12.64], R249 ;  /* 0x000000f90c001986 */ /* 0x0003e8000c101904 */
[----:B------:R1:W-:Y:S02]  /*14c920*/  @P4 STG.E [R14.64], R248 ;  /* 0x000000f80e004986 */ /* 0x0003e4000c101904 */
[----:B-1----:R-:W-:-:S02]  /*14c930*/  IMAD.WIDE R2, R204, 0x4, R10 ;  /* 0x00000004cc027825 */ /* 0x002fc400078e020a */
[----:B------:R-:W4:Y:S02]  /*14c940*/  LDL.LU R206, [R1+0x63fc] ;  /* 0x0063fc0001ce7983 */ /* 0x000f240000300800 */
[----:B------:R-:W-:Y:S02]  /*14c950*/  IMAD.WIDE R12, R204, 0x4, R8 ;  /* 0x00000004cc0c7825 */ /* 0x000fe400078e0208 */
[----:B------:R-:W4:Y:S02]  /*14c960*/  LDL.LU R244, [R1+0x5cc] ;  /* 0x0005cc0001f47983 */ /* 0x000f240000300800 */
[----:B------:R-:W-:Y:S02]  /*14c970*/  IMAD.WIDE R14, R205, 0x4, R6 ;  /* 0x00000004cd0e7825 */ /* 0x000fe400078e0206 */
[----:B------:R-:W4:Y:S04]  /*14c980*/  LDL.LU R249, [R1+0x5bc] ;  /* 0x0005bc0001f97983 */ /* 0x000f280000300800 */
[----:B--2---:R1:W-:Y:S04]  /*14c990*/  @P2 STG.E [R2.64], R243 ;  /* 0x000000f302002986 */ /* 0x0043e8000c101904 */
[----:B------:R2:W-:Y:S04]  /*14c9a0*/  @P5 STG.E [R12.64], R251 ;  /* 0x000000fb0c005986 */ /* 0x0005e8000c101904 */
[----:B-1----:R-:W3:Y:S04]  /*14c9b0*/  LDL.LU R243, [R1+0x19c] ;  /* 0x00019c0001f37983 */ /* 0x002ee80000300800 */
[----:B--2---:R-:W2:Y:S04]  /*14c9c0*/  LDL.LU R251, [R1+0x1ec] ;  /* 0x0001ec0001fb7983 */ /* 0x004ea80000300800 */
[----:B----4-:R1:W-:Y:S04]  /*14c9d0*/  @P6 STG.E [R14.64], R247 ;  /* 0x000000f70e006986 */ /* 0x0103e8000c101904 */
[----:B-1----:R-:W4:Y:S04]  /*14c9e0*/  LDL.LU R14, [R1+0x5b8] ;  /* 0x0005b800010e7983 */ /* 0x002f280000300800 */
[----:B------:R-:W2:Y:S01]  /*14c9f0*/  LDL.LU R15, [R1+0x1e8] ;  /* 0x0001e800010f7983 */ /* 0x000ea20000300800 */
[----:B------:R-:W-:-:S02]  /*14ca00*/  ISETP.LT.AND P0, PT, R203, c[0x0][0x178], !P3 ;  /* 0x00005e00cb007a0c */ /* 0x000fc40005f01270 */
[----:B------:R-:W-:Y:S01]  /*14ca10*/  ISETP.LT.AND P4, PT, R183, c[0x0][0x178], !P3 ;  /* 0x00005e00b7007a0c */ /* 0x000fe20005f81270 */
[C---:B------:R-:W-:Y:S01]  /*14ca20*/  IMAD.WIDE R12, R205.reuse, 0x4, R4 ;  /* 0x00000004cd0c7825 */ /* 0x040fe200078e0204 */
[----:B------:R-:W3:Y:S03]  /*14ca30*/  LDL.LU R247, [R1+0x6400] ;  /* 0x0064000001f77983 */ /* 0x000ee60000300800 */
[----:B------:R-:W-:Y:S01]  /*14ca40*/  IMAD.WIDE R2, R205, 0x4, R10 ;  /* 0x00000004cd027825 */ /* 0x000fe200078e020a */
[----:B------:R-:W3:Y:S01]  /*14ca50*/  LDL.LU R250, [R1+0x6404] ;  /* 0x0064040001fa7983 */ /* 0x000ee20000300800 */
[----:B------:R-:W-:Y:S02]  /*14ca60*/  ISETP.GE.AND P1, PT, R245, c[0x0][0x17c], PT ;  /* 0x00005f00f5007a0c */ /* 0x000fe40003f26270 */
[----:B------:R-:W-:Y:S02]  /*14ca70*/  IADD3 R204, R205, c[0x0][0x198], RZ ;  /* 0x00006600cdcc7a10 */ /* 0x000fe40007ffe0ff */
[----:B------:R-:W-:-:S02]  /*14ca80*/  ISETP.GE.AND P2, PT, R206, c[0x0][0x17c], PT ;  /* 0x00005f00ce007a0c */ /* 0x000fc40003f46270 */
[----:B------:R-:W3:Y:S04]  /*14ca90*/  LDL.LU R206, [R1+0x5e8] ;  /* 0x0005e80001ce7983 */ /* 0x000ee80000300800 */
[----:B------:R-:W3:Y:S04]  /*14caa0*/  LDL.LU R245, [R1+0x5d8] ;  /* 0x0005d80001f57983 */ /* 0x000ee80000300800 */
[----:B------:R-:W3:Y:S04]  /*14cab0*/  LDL.LU R248, [R1+0x448] ;  /* 0x0004480001f87983 */ /* 0x000ee80000300800 */
[----:B----4-:R-:W-:Y:S04]  /*14cac0*/  @P0 STG.E [R12.64], R14 ;  /* 0x0000000e0c000986 */ /* 0x010fe8000c101904 */
[----:B--2---:R1:W-:Y:S02]  /*14cad0*/  @P4 STG.E [R2.64], R15 ;  /* 0x0000000f02004986 */ /* 0x0043e4000c101904 */
[----:B-1----:R-:W-:-:S02]  /*14cae0*/  IMAD.WIDE R2, R205, 0x4, R8 ;  /* 0x00000004cd027825 */ /* 0x002fc400078e0208 */
[----:B------:R-:W2:Y:S01]  /*14caf0*/  LDL.LU R205, [R1+0x198] ;  /* 0x0001980001cd7983 */ /* 0x000ea20000300800 */
[----:B------:R-:W-:Y:S02]  /*14cb00*/  ISETP.LT.AND P3, PT, R207, c[0x0][0x178], !P3 ;  /* 0x00005e00cf007a0c */ /* 0x000fe40005f61270 */
[----:B------:R-:W-:Y:S02]  /*14cb10*/  ISETP.LT.AND P5, PT, R202, c[0x0][0x178], !P1 ;  /* 0x00005e00ca007a0c */ /* 0x000fe40004fa1270 */
[----:B------:R-:W-:Y:S01]  /*14cb20*/  ISETP.LT.AND P6, PT, R203, c[0x0][0x178], !P1 ;  /* 0x00005e00cb007a0c */ /* 0x000fe20004fc1270 */
[C---:B------:R-:W-:Y:S01]  /*14cb30*/  IMAD.WIDE R12, R204.reuse, 0x4, R6 ;  /* 0x00000004cc0c7825 */ /* 0x040fe200078e0206 */
[----:B------:R-:W-:Y:S02]  /*14cb40*/  ISETP.LT.AND P4, PT, R183, c[0x0][0x178], !P1 ;  /* 0x00005e00b7007a0c */ /* 0x000fe40004f81270 */
[----:B------:R-:W-:Y:S01]  /*14cb50*/  ISETP.LT.AND P1, PT, R207, c[0x0][0x178], !P1 ;  /* 0x00005e00cf007a0c */ /* 0x000fe20004f21270 */
[----:B------:R-:W-:Y:S01]  /*14cb60*/  IMAD.WIDE R14, R204, 0x4, R4 ;  /* 0x00000004cc0e7825 */ /* 0x000fe200078e0204 */
[----:B---3--:R-:W-:-:S02]  /*14cb70*/  ISETP.GE.AND P0, PT, R247, c[0x0][0x17c], PT ;  /* 0x00005f00f7007a0c */ /* 0x008fc40003f06270 */
[----:B------:R-:W3:Y:S04]  /*14cb80*/  LDL.LU R247, [R1+0x6b1c] ;  /* 0x006b1c0001f77983 */ /* 0x000ee80000300800 */
[----:B--2---:R1:W-:Y:S01]  /*14cb90*/  @P3 STG.E [R2.64], R205 ;  /* 0x000000cd02003986 */ /* 0x0043e2000c101904 */
[----:B------:R-:W-:-:S03]  /*14cba0*/  ISETP.LT.AND P3, PT, R202, c[0x0][0x178], !P0 ;  /* 0x00005e00ca007a0c */ /* 0x000fc60004761270 */
[----:B------:R2:W-:Y:S01]  /*14cbb0*/  @P5 STG.E [R12.64], R244 ;  /* 0x000000f40c005986 */ /* 0x0005e2000c101904 */
[----:B------:R-:W-:-:S03]  /*14cbc0*/  ISETP.LT.AND P5, PT, R203, c[0x0][0x178], !P0 ;  /* 0x00005e00cb007a0c */ /* 0x000fc600047a1270 */
[----:B------:R4:W-:Y:S01]  /*14cbd0*/  @P6 STG.E [R14.64], R249 ;  /* 0x000000f90e006986 */ /* 0x0009e2000c101904 */
[----:B------:R-:W-:Y:S01]  /*14cbe0*/  ISETP.LT.AND P6, PT, R183, c[0x0][0x178], !P0 ;  /* 0x00005e00b7007a0c */ /* 0x000fe200047c1270 */
[C---:B-1----:R-:W-:Y:S02]  /*14cbf0*/  IMAD.WIDE R2, R204.reuse, 0x4, R10 ;  /* 0x00000004cc027825 */ /* 0x042fe400078e020a */
[----:B--2---:R-:W2:Y:S02]  /*14cc00*/  LDL.LU R244, [R1+0x5ec] ;  /* 0x0005ec0001f47983 */ /* 0x004ea40000300800 */
[C---:B------:R-:W-:Y:S02]  /*14cc10*/  IMAD.WIDE R12, R204.reuse, 0x4, R8 ;  /* 0x00000004cc0c7825 */ /* 0x040fe400078e0208 */
[----:B----4-:R-:W4:Y:S01]  /*14cc20*/  LDL.LU R249, [R1+0x5dc] ;  /* 0x0005dc0001f97983 */ /* 0x010f220000300800 */
[----:B------:R-:W-:-:S03]  /*14cc30*/  IADD3 R204, R204, c[0x0][0x198], RZ ;  /* 0x00006600cccc7a10 */ /* 0x000fc60007ffe0ff */
[----:B------:R1:W-:Y:S02]  /*14cc40*/  @P4 STG.E [R2.64], R251 ;  /* 0x000000fb02004986 */ /* 0x0003e4000c101904 */
[----:B------:R-:W-:Y:S02]  /*14cc50*/  IMAD.WIDE R14, R204, 0x4, R10 ;  /* 0x00000004cc0e7825 */ /* 0x000fe400078e020a */
[----:B------:R3:W-:Y:S01]  /*14cc60*/  @P1 STG.E [R12.64], R243 ;  /* 0x000000f30c001986 */ /* 0x0007e2000c101904 */
[----:B------:R-:W-:Y:S01]  /*14cc70*/  ISETP.GE.AND P4, PT, R250, c[0x0][0x17c], PT ;  /* 0x00005f00fa007a0c */ /* 0x000fe20003f86270 */
[----:B-1----:R-:W-:-:S04]  /*14cc80*/  IMAD.WIDE R2, R204, 0x4, R6 ;  /* 0x00000004cc027825 */ /* 0x002fc800078e0206 */
[----:B---3--:R-:W-:Y:S01]  /*14cc90*/  IMAD.WIDE R12, R204, 0x4, R4 ;  /* 0x00000004cc0c7825 */ /* 0x008fe200078e0204 */
[----:B------:R-:W3:Y:S04]  /*14cca0*/  LDL.LU R243, [R1+0x44c] ;  /* 0x00044c0001f37983 */ /* 0x000ee80000300800 */
[----:B------:R-:W-:Y:S04]  /*14ccb0*/  @P3 STG.E [R2.64], R206 ;  /* 0x000000ce02003986 */ /* 0x000fe8000c101904 */
[----:B------:R-:W3:Y:S04]  /*14ccc0*/  LDL.LU R251, [R1+0x608] ;  /* 0x0006080001fb7983 */ /* 0x000ee80000300800 */
[----:B------:R-:W-:Y:S04]  /*14ccd0*/  @P5 STG.E [R12.64], R245 ;  /* 0x000000f50c005986 */ /* 0x000fe8000c101904 */
[----:B------:R-:W3:Y:S04]  /*14cce0*/  LDL.LU R250, [R1+0x478] ;  /* 0x0004780001fa7983 */ /* 0x000ee80000300800 */
[----:B------:R1:W-:Y:S04]  /*14ccf0*/  @P6 STG.E [R14.64], R248 ;  /* 0x000000f80e006986 */ /* 0x0003e8000c101904 */
[----:B-1----:R-:W3:Y:S01]  /*14cd00*/  LDL.LU R248, [R1+0x6408] ;  /* 0x0064080001f87983 */ /* 0x002ee20000300800 */
[----:B------:R-:W-:-:S02]  /*14cd10*/  ISETP.LT.AND P0, PT, R207, c[0x0][0x178], !P0 ;  /* 0x00005e00cf007a0c */ /* 0x000fc40004701270 */
[----:B------:R-:W-:Y:S02]  /*14cd20*/  ISETP.LT.AND P1, PT, R202, c[0x0][0x178], !P2 ;  /* 0x00005e00ca007a0c */ /* 0x000fe40005721270 */
[C---:B------:R-:W-:Y:S01]  /*14cd30*/  IADD3 R205, R204.reuse, c[0x0][0x198], RZ ;  /* 0x00006600cccd7a10 */ /* 0x040fe20007ffe0ff */
[----:B------:R-:W-:Y:S01]  /*14cd40*/  IMAD.WIDE R2, R204, 0x4, R8 ;  /* 0x00000004cc027825 */ /* 0x000fe200078e0208 */
[----:B------:R-:W-:Y:S01]  /*14cd50*/  ISETP.LT.AND P3, PT, R203, c[0x0][0x178], !P2 ;  /* 0x00005e00cb007a0c */ /* 0x000fe20005761270 */
[----:B------:R-:W3:Y:S02]  /*14cd60*/  LDL.LU R206, [R1+0x640c] ;  /* 0x00640c0001ce7983 */ /* 0x000ee40000300800 */
[C---:B------:R-:W-:Y:S02]  /*14cd70*/  IMAD.WIDE R12, R205.reuse, 0x4, R6 ;  /* 0x00000004cd0c7825 */ /* 0x040fe400078e0206 */
[----:B------:R-:W3:Y:S02]  /*14cd80*/  LDL.LU R245, [R1+0x2c8] ;  /* 0x0002c80001f57983 */ /* 0x000ee40000300800 */
[----:B------:R-:W-:-:S02]  /*14cd90*/  IMAD.WIDE R14, R205, 0x4, R4 ;  /* 0x00000004cd0e7825 */ /* 0x000fc400078e0204 */
[----:B------:R1:W-:Y:S01]  /*14cda0*/  @P0 STG.E [R2.64], R246 ;  /* 0x000000f602000986 */ /* 0x0003e2000c101904 */
[----:B------:R-:W-:Y:S02]  /*14cdb0*/  IADD3 R204, R205, c[0x0][0x198], RZ ;  /* 0x00006600cdcc7a10 */ /* 0x000fe40007ffe0ff */
[----:B------:R-:W-:Y:S02]  /*14cdc0*/  ISETP.LT.AND P5, PT, R207, c[0x0][0x178], !P2 ;  /* 0x00005e00cf007a0c */ /* 0x000fe400057a1270 */
[----:B------:R-:W-:Y:S01]  /*14cdd0*/  ISETP.LT.AND P2, PT, R183, c[0x0][0x178], !P2 ;  /* 0x00005e00b7007a0c */ /* 0x000fe20005741270 */
[C---:B-1----:R-:W-:Y:S01]  /*14cde0*/  IMAD.WIDE R2, R205.reuse, 0x4, R10 ;  /* 0x00000004cd027825 */ /* 0x042fe200078e020a */
[----:B--2---:R1:W-:Y:S04]  /*14cdf0*/  @P1 STG.E [R12.64], R244 ;  /* 0x000000f40c001986 */ /* 0x0043e8000c101904 */
[----:B----4-:R2:W-:Y:S04]  /*14ce00*/  @P3 STG.E [R14.64], R249 ;  /* 0x000000f90e003986 */ /* 0x0105e8000c101904 */
[----:B-1----:R-:W4:Y:S01]  /*14ce10*/  LDL.LU R244, [R1+0x60c] ;  /* 0x00060c0001f47983 */ /* 0x002f220000300800 */
[----:B------:R-:W-:-:S03]  /*14ce20*/  IMAD.WIDE R12, R205, 0x4, R8 ;  /* 0x00000004cd0c7825 */ /* 0x000fc600078e0208 */
[----:B--2---:R-:W2:Y:S04]  /*14ce30*/  LDL.LU R249, [R1+0x5fc] ;  /* 0x0005fc0001f97983 */ /* 0x004ea80000300800 */
[----:B------:R-:W2:Y:S04]  /*14ce40*/  LDL.LU R205, [R1+0x5f8] ;  /* 0x0005f80001cd7983 */ /* 0x000ea80000300800 */
[----:B---3--:R1:W-:Y:S01]  /*14ce50*/  @P2 STG.E [R2.64], R243 ;  /* 0x000000f302002986 */ /* 0x0083e2000c101904 */
[----:B------:R-:W-:-:S03]  /*14ce60*/  ISETP.GE.AND P1, PT, R248, c[0x0][0x17c], PT ;  /* 0x00005f00f8007a0c */ /* 0x000fc60003f26270 */
[----:B------:R-:W4:Y:S04]  /*14ce70*/  LDL.LU R248, [R1+0x47c] ;  /* 0x00047c0001f87983 */ /* 0x000f280000300800 */
[----:B-1----:R-:W4:Y:S01]  /*14ce80*/  LDL.LU R243, [R1+0x2cc] ;  /* 0x0002cc0001f37983 */ /* 0x002f220000300800 */
[----:B------:R-:W-:-:S03]  /*14ce90*/  ISETP.LT.AND P6, PT, R202, c[0x0][0x178], !P4 ;  /* 0x00005e00ca007a0c */ /* 0x000fc600067c1270 */
[----:B------:R-:W4:Y:S01]  /*14cea0*/  LDL.LU R3, [R1+0x6410] ;  /* 0x0064100001037983 */ /* 0x000f220000300800 */
[----:B------:R-:W-:Y:S02]  /*14ceb0*/  ISETP.LT.AND P0, PT, R203, c[0x0][0x178], !P4 ;  /* 0x00005e00cb007a0c */ /* 0x000fe40006701270 */
[----:B------:R-:W-:Y:S01]  /*14cec0*/  ISETP.LT.AND P3, PT, R183, c[0x0][0x178], !P4 ;  /* 0x00005e00b7007a0c */ /* 0x000fe20006761270 */
[----:B------:R-:W-:Y:S01]  /*14ced0*/  IMAD.WIDE R14, R204, 0x4, R6 ;  /* 0x00000004cc0e7825 */ /* 0x000fe200078e0206 */
[----:B------:R1:W-:Y:S01]  /*14cee0*/  @P5 STG.E [R12.64], R247 ;  /* 0x000000f70c005986 */ /* 0x0003e2000c101904 */
[----:B------:R-:W-:Y:S02]  /*14cef0*/  ISETP.LT.AND P4, PT, R207, c[0x0][0x178], !P4 ;  /* 0x00005e00cf007a0c */ /* 0x000fe40006781270 */
[----:B------:R-:W-:Y:S02]  /*14cf00*/  ISETP.LT.AND P5, PT, R202, c[0x0][0x178], !P1 ;  /* 0x00005e00ca007a0c */ /* 0x000fe40004fa1270 */
[----:B------:R1:W-:Y:S01]  /*14cf10*/  @P6 STG.E [R14.64], R251 ;  /* 0x000000fb0e006986 */ /* 0x0003e2000c101904 */
[----:B------:R-:W-:-:S02]  /*14cf20*/  ISETP.LT.AND P6, PT, R203, c[0x0][0x178], !P1 ;  /* 0x00005e00cb007a0c */ /* 0x000fc40004fc1270 */
[C---:B------:R-:W-:Y:S01]  /*14cf30*/  IADD3 R2, R204.reuse, c[0x0][0x198], RZ ;  /* 0x00006600cc027a10 */ /* 0x040fe20007ffe0ff */
[C---:B-1----:R-:W-:Y:S01]  /*14cf40*/  IMAD.WIDE R12, R204.reuse, 0x4, R4 ;  /* 0x00000004cc0c7825 */ /* 0x042fe200078e0204 */
[----:B------:R-:W4:Y:S03]  /*14cf50*/  LDL.LU R247, [R1+0x6414] ;  /* 0x0064140001f77983 */ /* 0x000f260000300800 */
[----:B------:R-:W-:Y:S01]  /*14cf60*/  IMAD.WIDE R14, R204, 0x4, R10 ;  /* 0x00000004cc0e7825 */ /* 0x000fe200078e020a */
[----:B------:R-:W4:Y:S01]  /*14cf70*/  LDL.LU R246, [R1+0x2d0] ;  /* 0x0002d00001f67983 */ /* 0x000f220000300800 */
[----:B------:R-:W-:-:S03]  /*14cf80*/  ISETP.GE.AND P2, PT, R206, c[0x0][0x17c], PT ;  /* 0x00005f00ce007a0c */ /* 0x000fc60003f46270 */
[----:B------:R-:W4:Y:S04]  /*14cf90*/  LDL.LU R251, [R1+0x290] ;  /* 0x0002900001fb7983 */ /* 0x000f280000300800 */
[----:B------:R-:W4:Y:S04]  /*14cfa0*/  LDL.LU R206, [R1+0x270] ;  /* 0x0002700001ce7983 */ /* 0x000f280000300800 */
[----:B--2---:R1:W-:Y:S04]  /*14cfb0*/  @P0 STG.E [R12.64], R205 ;  /* 0x000000cd0c000986 */ /* 0x0043e8000c101904 */
[----:B------:R2:W-:Y:S01]  /*14cfc0*/  @P3 STG.E [R14.64], R250 ;  /* 0x000000fa0e003986 */ /* 0x0005e2000c101904 */
[----:B------:R-:W-:-:S02]  /*14cfd0*/  ISETP.LT.AND P3, PT, R183, c[0x0][0x178], !P1 ;  /* 0x00005e00b7007a0c */ /* 0x000fc40004f61270 */
[----:B------:R-:W-:Y:S01]  /*14cfe0*/  ISETP.LT.AND P1, PT, R207, c[0x0][0x178], !P1 ;  /* 0x00005e00cf007a0c */ /* 0x000fe20004f21270 */
[----:B-1----:R-:W-:-:S04]  /*14cff0*/  IMAD.WIDE R12, R204, 0x4, R8 ;  /* 0x00000004cc0c7825 */ /* 0x002fc800078e0208 */
[C---:B--2---:R-:W-:Y:S01]  /*14d000*/  IMAD.WIDE R14, R2.reuse, 0x4, R6 ;  /* 0x00000004020e7825 */ /* 0x044fe200078e0206 */
[----:B------:R1:W-:Y:S03]  /*14d010*/  @P4 STG.E [R12.64], R245 ;  /* 0x000000f50c004986 */ /* 0x0003e6000c101904 */
[C---:B------:R-:W-:Y:S01]  /*14d020*/  IMAD.WIDE R204, R2.reuse, 0x4, R4 ;  /* 0x0000000402cc7825 */ /* 0x040fe200078e0204 */
[----:B----4-:R2:W-:Y:S04]  /*14d030*/  @P5 STG.E [R14.64], R244 ;  /* 0x000000f40e005986 */ /* 0x0105e8000c101904 */
[----:B------:R4:W-:Y:S04]  /*14d040*/  @P6 STG.E [R204.64], R249 ;  /* 0x000000f9cc006986 */ /* 0x0009e8000c101904 */
[----:B-1----:R-:W3:Y:S01]  /*14d050*/  LDL.LU R245, [R1+0xd0] ;  /* 0x0000d00001f57983 */ /* 0x002ee20000300800 */
[----:B------:R-:W-:-:S03]  /*14d060*/  IMAD.WIDE R12, R2, 0x4, R10 ;  /* 0x00000004020c7825 */ /* 0x000fc600078e020a */
[----:B--2---:R-:W2:Y:S01]  /*14d070*/  LDL.LU R244, [R1+0x2d4] ;  /* 0x0002d40001f47983 */ /* 0x004ea20000300800 */
[----:B------:R-:W-:-:S03]  /*14d080*/  IMAD.WIDE R14, R2, 0x4, R8 ;  /* 0x00000004020e7825 */ /* 0x000fc600078e0208 */
[----:B----4-:R-:W4:Y:S04]  /*14d090*/  LDL.LU R249, [R1+0x294] ;  /* 0x0002940001f97983 */ /* 0x010f280000300800 */
[----:B------:R1:W-:Y:S04]  /*14d0a0*/  @P3 STG.E [R12.64], R248 ;  /* 0x000000f80c003986 */ /* 0x0003e8000c101904 */
[----:B------:R1:W-:Y:S04]  /*14d0b0*/  @P1 STG.E [R14.64], R243 ;  /* 0x000000f30e001986 */ /* 0x0003e8000c101904 */
[----:B-1----:R-:W4:Y:S04]  /*14d0c0*/  LDL.LU R248, [R1+0x274] ;  /* 0x0002740001f87983 */ /* 0x002f280000300800 */
[----:B------:R-:W4:Y:S04]  /*14d0d0*/  LDL.LU R243, [R1+0xd4] ;  /* 0x0000d40001f37983 */ /* 0x000f280000300800 */
[----:B------:R-:W4:Y:S01]  /*14d0e0*/  LDL.LU R250, [R1+0x620] ;  /* 0x0006200001fa7983 */ /* 0x000f220000300800 */
        /* <DEDUP_REMOVED lines=14> */
[----:B------:R-:W-:Y:S02]  /*14d1d0*/  ISETP.GE.AND P3, PT, R247, c[0x0][0x17c], PT ;  /* 0x00005f00f7007a0c */ /* 0x000fe40003f66270 */
[----:B------:R-:W-:Y:S01]  /*14d1e0*/  ISETP.LT.AND P5, PT, R207, c[0x0][0x178], !P2 ;  /* 0x00005e00cf007a0c */ /* 0x000fe200057a1270 */
[----:B------:R1:W-:Y:S01]  /*14d1f0*/  @P6 STG.E [R14.64], R206 ;  /* 0x000000ce0e006986 */ /* 0x0003e2000c101904 */
[----:B------:R-:W-:Y:S02]  /*14d200*/  ISETP.LT.AND P2, PT, R183, c[0x0][0x178], !P2 ;  /* 0x00005e00b7007a0c */ /* 0x000fe40005741270 */
[----:B------:R-:W-:Y:S01]  /*14d210*/  ISETP.LT.AND P6, PT, R202, c[0x0][0x178], !P3 ;  /* 0x00005e00ca007a0c */ /* 0x000fe20005fc1270 */
[C---:B-1----:R-:W-:Y:S01]  /*14d220*/  IMAD.WIDE R204, R2.reuse, 0x4, R6 ;  /* 0x0000000402cc7825 */ /* 0x042fe200078e0206 */
[----:B------:R-:W4:Y:S03]  /*14d230*/  LDL.LU R246, [R1+0x6418] ;  /* 0x0064180001f67983 */ /* 0x000f260000300800 */
[----:B------:R-:W-:-:S04]  /*14d240*/  IMAD.WIDE R12, R2, 0x4, R4 ;  /* 0x00000004020c7825 */ /* 0x000fc800078e0204 */
[--C-:B------:R-:W-:Y:S01]  /*14d250*/  IMAD.WIDE R14, R3, 0x4, R8.reuse ;  /* 0x00000004030e7825 */ /* 0x100fe200078e0208 */
[C---:B------:R-:W-:Y:S01]  /*14d260*/  IADD3 R3, R2.reuse, c[0x0][0x198], RZ ;  /* 0x0000660002037a10 */ /* 0x040fe20007ffe0ff */
[----:B------:R-:W4:Y:S04]  /*14d270*/  LDL.LU R206, [R1+0x641c] ;  /* 0x00641c0001ce7983 */ /* 0x000f280000300800 */
[----:B---3--:R1:W-:Y:S04]  /*14d280*/  @P0 STG.E [R14.64], R245 ;  /* 0x000000f50e000986 */ /* 0x0083e8000c101904 */
[----:B--2---:R2:W-:Y:S04]  /*14d290*/  @P1 STG.E [R204.64], R244 ;  /* 0x000000f4cc001986 */ /* 0x0045e8000c101904 */
[----:B----4-:R3:W-:Y:S01]  /*14d2a0*/  @P4 STG.E [R12.64], R249 ;  /* 0x000000f90c004986 */ /* 0x0107e2000c101904 */
        /* <DEDUP_REMOVED lines=16> */
[----:B------:R-:W-:Y:S01]  /*14d3b0*/  IMAD.WIDE R12, R3, 0x4, R4 ;  /* 0x00000004030c7825 */ /* 0x000fe200078e0204 */
[----:B------:R-:W-:Y:S01]  /*14d3c0*/  ISETP.LT.AND P3, PT, R207, c[0x0][0x178], !P3 ;  /* 0x00005e00cf007a0c */ /* 0x000fe20005f61270 */
[----:B------:R-:W4:Y:S01]  /*14d3d0*/  LDL.LU R247, [R1+0x6424] ;  /* 0x0064240001f77983 */ /* 0x000f220000300800 */
[----:B------:R-:W-:Y:S01]  /*14d3e0*/  ISETP.GE.AND P1, PT, R246, c[0x0][0x17c], PT ;  /* 0x00005f00f6007a0c */ /* 0x000fe20003f26270 */
[C---:B------:R-:W-:Y:S02]  /*14d3f0*/  IMAD.WIDE R14, R3.reuse, 0x4, R10 ;  /* 0x00000004030e7825 */ /* 0x040fe400078e020a */
[----:B------:R-:W4:Y:S01]  /*14d400*/  LDL.LU R246, [R1+0x640] ;  /* 0x0006400001f67983 */ /* 0x000f220000300800 */
[----:B------:R-:W-:Y:S02]  /*14d410*/  ISETP.LT.AND P5, PT, R202, c[0x0][0x178], !P1 ;  /* 0x00005e00ca007a0c */ /* 0x000fe40004fa1270 */
[----:B------:R-:W-:Y:S01]  /*14d420*/  IADD3 R2, R3, c[0x0][0x198], RZ ;  /* 0x0000660003027a10 */ /* 0x000fe20007ffe0ff */
[----:B------:R-:W4:Y:S01]  /*14d430*/  LDL.LU R251, [R1+0x630] ;  /* 0x0006300001fb7983 */ /* 0x000f220000300800 */
[----:B------:R-:W-:-:S02]  /*14d440*/  ISETP.LT.AND P6, PT, R203, c[0x0][0x178], !P1 ;  /* 0x00005e00cb007a0c */ /* 0x000fc40004fc1270 */
[----:B------:R-:W-:Y:S02]  /*14d450*/  ISETP.GE.AND P2, PT, R206, c[0x0][0x17c], PT ;  /* 0x00005f00ce007a0c */ /* 0x000fe40003f46270 */
[----:B------:R-:W4:Y:S04]  /*14d460*/  LDL.LU R206, [R1+0x4a0] ;  /* 0x0004a00001ce7983 */ /* 0x000f280000300800 */
[----:B--2---:R1:W-:Y:S04]  /*14d470*/  @P0 STG.E [R12.64], R204 ;  /* 0x000000cc0c000986 */ /* 0x0043e8000c101904 */
[----:B---3--:R2:W-:Y:S01]  /*14d480*/  @P4 STG.E [R14.64], R205 ;  /* 0x000000cd0e004986 */ /* 0x0085e2000c101904 */
[----:B------:R-:W-:-:S02]  /*14d490*/  ISETP.LT.AND P4, PT, R183, c[0x0][0x178], !P1 ;  /* 0x00005e00b7007a0c */ /* 0x000fc40004f81270 */
[----:B------:R-:W-:Y:S01]  /*14d4a0*/  ISETP.LT.AND P1, PT, R207, c[0x0][0x178], !P1 ;  /* 0x00005e00cf007a0c */ /* 0x000fe20004f21270 */
[----:B-1----:R-:W-:-:S04]  /*14d4b0*/  IMAD.WIDE R12, R3, 0x4, R8 ;  /* 0x00000004030c7825 */ /* 0x002fc800078e0208 */
[C---:B--2---:R-:W-:Y:S01]  /*14d4c0*/  IMAD.WIDE R14, R2.reuse, 0x4, R6 ;  /* 0x00000004020e7825 */ /* 0x044fe200078e0206 */
[----:B----4-:R1:W-:Y:S03]  /*14d4d0*/  @P3 STG.E [R12.64], R245 ;  /* 0x000000f50c003986 */ /* 0x0103e6000c101904 */
        /* <DEDUP_REMOVED lines=9> */
[----:B------:R-:W-:Y:S04]  /*14d570*/  @P4 STG.E [R12.64], R248 ;  /* 0x000000f80c004986 */ /* 0x000fe8000c101904 */
[----:B------:R1:W-:Y:S04]  /*14d580*/  @P1 STG.E [R14.64], R243 ;  /* 0x000000f30e001986 */ /* 0x0003e8000c101904 */
[----:B------:R-:W3:Y:S04]  /*14d590*/  LDL.LU R250, [R1+0x4a4] ;  /* 0x0004a40001fa7983 */ /* 0x000ee80000300800 */
[----:B-1----:R-:W3:Y:S04]  /*14d5a0*/  LDL.LU R243, [R1+0xb4] ;  /* 0x0000b40001f37983 */ /* 0x002ee80000300800 */
        /* <DEDUP_REMOVED lines=14> */
[----:B------:R-:W-:Y:S01]  /*14d690*/  IADD3 R2, R3, c[0x0][0x198], RZ ;  /* 0x0000660003027a10 */ /* 0x000fe20007ffe0ff */
[----:B------:R-:W3:Y:S01]  /*14d6a0*/  LDL.LU R247, [R1+0x6428] ;  /* 0x0064280001f77983 */ /* 0x000ee20000300800 */
[----:B------:R-:W-:-:S02]  /*14d6b0*/  ISETP.LT.AND P5, PT, R207, c[0x0][0x178], !P2 ;  /* 0x00005e00cf007a0c */ /* 0x000fc400057a1270 */
[----:B------:R-:W-:Y:S01]  /*14d6c0*/  ISETP.LT.AND P2, PT, R183, c[0x0][0x178], !P2 ;  /* 0x00005e00b7007a0c */ /* 0x000fe20005741270 */
[----:B------:R1:W-:Y:S01]  /*14d6d0*/  @P6 STG.E [R14.64], R206 ;  /* 0x000000ce0e006986 */ /* 0x0003e2000c101904 */
[----:B------:R-:W-:Y:S01]  /*14d6e0*/  ISETP.LT.AND P6, PT, R202, c[0x0][0x178], !P4 ;  /* 0x00005e00ca007a0c */ /* 0x000fe200067c1270 */
[----:B-1----:R-:W-:Y:S02]  /*14d6f0*/  IMAD.WIDE R12, R3, 0x4, R8 ;  /* 0x00000004030c7825 */ /* 0x002fe400078e0208 */
[----:B------:R-:W3:Y:S02]  /*14d700*/  LDL.LU R246, [R1+0x642c] ;  /* 0x00642c0001f67983 */ /* 0x000ee40000300800 */
[----:B------:R-:W-:-:S04]  /*14d710*/  IMAD.WIDE R204, R2, 0x4, R4 ;  /* 0x0000000402cc7825 */ /* 0x000fc800078e0204 */
[C---:B------:R-:W-:Y:S01]  /*14d720*/  IMAD.WIDE R14, R2.reuse, 0x4, R6 ;  /* 0x00000004020e7825 */ /* 0x040fe200078e0206 */
[C---:B------:R-:W-:Y:S01]  /*14d730*/  IADD3 R206, R2.reuse, c[0x0][0x198], RZ ;  /* 0x0000660002ce7a10 */ /* 0x040fe20007ffe0ff */
        /* <DEDUP_REMOVED lines=19> */
[----:B------:R-:W-:Y:S02]  /*14d870*/  ISETP.LT.AND P3, PT, R183, c[0x0][0x178], !P4 ;  /* 0x00005e00b7007a0c */ /* 0x000fe40006761270 */
[----:B------:R-:W-:Y:S01]  /*14d880*/  ISETP.GE.AND P1, PT, R247, c[0x0][0x17c], PT ;  /* 0x00005f00f7007a0c */ /* 0x000fe20003f26270 */
[----:B------:R-:W-:Y:S01]  /*14d890*/  IMAD.WIDE R12, R206, 0x4, R4 ;  /* 0x00000004ce0c7825 */ /* 0x000fe200078e0204 */
[----:B------:R-:W-:Y:S01]  /*14d8a0*/  ISETP.LT.AND P4, PT, R207, c[0x0][0x178], !P4 ;  /* 0x00005e00cf007a0c */ /* 0x000fe20006781270 */
[----:B------:R-:W4:Y:S01]  /*14d8b0*/  LDL.LU R247, [R1+0x2d8] ;  /* 0x0002d80001f77983 */ /* 0x000f220000300800 */
[----:B------:R-:W-:Y:S01]  /*14d8c0*/  ISETP.LT.AND P5, PT, R202, c[0x0][0x178], !P1 ;  /* 0x00005e00ca007a0c */ /* 0x000fe20004fa1270 */
[C---:B------:R-:W-:Y:S01]  /*14d8d0*/  IMAD.WIDE R2, R206.reuse, 0x4, R10 ;  /* 0x00000004ce027825 */ /* 0x040fe200078e020a */
[----:B------:R-:W-:Y:S02]  /*14d8e0*/  ISETP.LT.AND P6, PT, R203, c[0x0][0x178], !P1 ;  /* 0x00005e00cb007a0c */ /* 0x000fe40004fc1270 */
[----:B------:R-:W-:-:S02]  /*14d8f0*/  IADD3 R204, R206, c[0x0][0x198], RZ ;  /* 0x00006600cecc7a10 */ /* 0x000fc40007ffe0ff */
[----:B------:R-:W-:Y:S02]  /*14d900*/  ISETP.GE.AND P2, PT, R246, c[0x0][0x17c], PT ;  /* 0x00005f00f6007a0c */ /* 0x000fe40003f46270 */
        /* <DEDUP_REMOVED lines=42> */
[----:B------:R-:W-:Y:S01]  /*14dbb0*/  IMAD.WIDE R2, R205, 0x4, R8 ;  /* 0x00000004cd027825 */ /* 0x000fe200078e0208 */
[C---:B------:R-:W-:Y:S01]  /*14dbc0*/  IADD3 R205, R204.reuse, c[0x0][0x198], RZ ;  /* 0x00006600cccd7a10 */ /* 0x040fe20007ffe0ff */
[----:B------:R-:W3:Y:S02]  /*14dbd0*/  LDL.LU R246, [R1+0x6438] ;  /* 0x0064380001f67983 */ /* 0x000ee40000300800 */
[C---:B------:R-:W-:Y:S02]  /*14dbe0*/  IMAD.WIDE R12, R204.reuse, 0x4, R6 ;  /* 0x00000004cc0c7825 */ /* 0x040fe400078e0206 */
[----:B------:R-:W3:Y:S04]  /*14dbf0*/  LDL.LU R206, [R1+0x643c] ;  /* 0x00643c0001ce7983 */ /* 0x000ee80000300800 */
        /* <DEDUP_REMOVED lines=33> */
[----:B-1----:R-:W-:-:S04]  /*14de10*/  IMAD.WIDE R12, R204, 0x4, R6 ;  /* 0x00000004cc0c7825 */ /* 0x002fc800078e0206 */
[----:B--2---:R-:W-:-:S04]  /*14de20*/  IMAD.WIDE R2, R205, 0x4, R8 ;  /* 0x00000004cd027825 */ /* 0x004fc800078e0208 */
[----:B------:R-:W-:Y:S01]  /*14de30*/  IMAD.WIDE R14, R204, 0x4, R4 ;  /* 0x00000004cc0e7825 */ /* 0x000fe200078e0204 */
[----:B----4-:R1:W-:Y:S01]  /*14de40*/  @P3 STG.E [R2.64], R245 ;  /* 0x000000f502003986 */ /* 0x0103e2000c101904 */
[----:B------:R-:W-:-:S03]  /*14de50*/  ISETP.LT.AND P4, PT, R183, c[0x0][0x178], !P1 ;  /* 0x00005e00b7007a0c */ /* 0x000fc60004f81270 */
[----:B------:R2:W-:Y:S04]  /*14de60*/  @P5 STG.E [R12.64], R244 ;  /* 0x000000f40c005986 */ /* 0x0005e8000c101904 */
[----:B------:R3:W-:Y:S04]  /*14de70*/  @P6 STG.E [R14.64], R249 ;  /* 0x000000f90e006986 */ /* 0x0007e8000c101904 */
[----:B-1----:R-:W4:Y:S04]  /*14de80*/  LDL.LU R245, [R1+0xb8] ;  /* 0x0000b80001f57983 */ /* 0x002f280000300800 */
[----:B--2---:R-:W2:Y:S01]  /*14de90*/  LDL.LU R244, [R1+0x64c] ;  /* 0x00064c0001f47983 */ /* 0x004ea20000300800 */
[----:B------:R-:W-:-:S03]  /*14dea0*/  ISETP.LT.AND P1, PT, R207, c[0x0][0x178], !P1 ;  /* 0x00005e00cf007a0c */ /* 0x000fc60004f21270 */
[----:B---3--:R-:W3:Y:S01]  /*14deb0*/  LDL.LU R249, [R1+0x63c] ;  /* 0x00063c0001f97983 */ /* 0x008ee20000300800 */
[----:B------:R-:W-:-:S04]  /*14dec0*/  IMAD.WIDE R2, R204, 0x4, R10 ;  /* 0x00000004cc027825 */ /* 0x000fc800078e020a */
[----:B------:R-:W-:Y:S01]  /*14ded0*/  IMAD.WIDE R12, R204, 0x4, R8 ;  /* 0x00000004cc0c7825 */ /* 0x000fe200078e0208 */
[----:B------:R-:W-:Y:S01]  /*14dee0*/  @P4 STG.E [R2.64], R250 ;  /* 0x000000fa02004986 */ /* 0x000fe2000c101904 */
[----:B------:R-:W-:-:S03]  /*14def0*/  ISETP.GE.AND P4, PT, R248, c[0x0][0x17c], PT ;  /* 0x00005f00f8007a0c */ /* 0x000fc60003f86270 */
[----:B------:R1:W-:Y:S04]  /*14df00*/  @P1 STG.E [R12.64], R243 ;  /* 0x000000f30c001986 */ /* 0x0003e8000c101904 */
[----:B------:R-:W3:Y:S04]  /*14df10*/  LDL.LU R248, [R1+0x4ac] ;  /* 0x0004ac0001f87983 */ /* 0x000ee80000300800 */
[----:B-1----:R-:W3:Y:S01]  /*14df20*/  LDL.LU R243, [R1+0xbc] ;  /* 0x0000bc0001f37983 */ /* 0x002ee20000300800 */
[----:B------:R-:W-:Y:S02]  /*14df30*/  ISETP.GE.AND P0, PT, R251, c[0x0][0x17c], PT ;  /* 0x00005f00fb007a0c */ /* 0x000fe40003f06270 */
[----:B------:R-:W-:Y:S01]  /*14df40*/  IADD3 R204, R204, c[0x0][0x198], RZ ;  /* 0x00006600cccc7a10 */ /* 0x000fe20007ffe0ff */
[----:B------:R-:W3:Y:S01]  /*14df50*/  LDL.LU R251, [R1+0x668] ;  /* 0x0006680001fb7983 */ /* 0x000ee20000300800 */
[----:B------:R-:W-:-:S02]  /*14df60*/  ISETP.LT.AND P3, PT, R202, c[0x0][0x178], !P0 ;  /* 0x00005e00ca007a0c */ /* 0x000fc40004761270 */
[----:B------:R-:W-:Y:S02]  /*14df70*/  ISETP.LT.AND P5, PT, R203, c[0x0][0x178], !P0 ;  /* 0x00005e00cb007a0c */ /* 0x000fe400047a1270 */
[----:B------:R-:W-:Y:S01]  /*14df80*/  ISETP.LT.AND P6, PT, R183, c[0x0][0x178], !P0 ;  /* 0x00005e00b7007a0c */ /* 0x000fe200047c1270 */
[----:B------:R-:W-:Y:S01]  /*14df90*/  IMAD.WIDE R2, R204, 0x4, R6 ;  /* 0x00000004cc027825 */ /* 0x000fe200078e0206 */
[----:B------:R-:W-:Y:S01]  /*14dfa0*/  ISETP.LT.AND P0, PT, R207, c[0x0][0x178], !P0 ;  /* 0x00005e00cf007a0c */ /* 0x000fe20004701270 */
[----:B------:R-:W3:Y:S01]  /*14dfb0*/  LDL.LU R250, [R1+0x4e8] ;  /* 0x0004e80001fa7983 */ /* 0x000ee20000300800 */
[----:B------:R-:W-:Y:S01]  /*14dfc0*/  ISETP.LT.AND P1, PT, R202, c[0x0][0x178], !P2 ;  /* 0x00005e00ca007a0c */ /* 0x000fe20005721270 */
[C---:B------:R-:W-:Y:S01]  /*14dfd0*/  IMAD.WIDE R12, R204.reuse, 0x4, R4 ;  /* 0x00000004cc0c7825 */ /* 0x040fe200078e0204 */
[----:B------:R-:W-:-:S03]  /*14dfe0*/  IADD3 R205, R204, c[0x0][0x198], RZ ;  /* 0x00006600cccd7a10 */ /* 0x000fc60007ffe0ff */
[----:B------:R1:W-:Y:S01]  /*14dff0*/  @P3 STG.E [R2.64], R206 ;  /* 0x000000ce02003986 */ /* 0x0003e2000c101904 */
[C---:B------:R-:W-:Y:S01]  /*14e000*/  IMAD.WIDE R14, R204.reuse, 0x4, R10 ;  /* 0x00000004cc0e7825 */ /* 0x040fe200078e020a */
[----:B------:R-:W-:Y:S02]  /*14e010*/  ISETP.LT.AND P3, PT, R203, c[0x0][0x178], !P2 ;  /* 0x00005e00cb007a0c */ /* 0x000fe40005761270 */
[----:B------:R1:W-:Y:S04]  /*14e020*/  @P5 STG.E [R12.64], R247 ;  /* 0x000000f70c005986 */ /* 0x0003e8000c101904 */
[----:B------:R1:W-:Y:S02]  /*14e030*/  @P6 STG.E [R14.64], R246 ;  /* 0x000000f60e006986 */ /* 0x0003e4000c101904 */
[----:B-1----:R-:W-:-:S04]  /*14e040*/  IMAD.WIDE R2, R204, 0x4, R8 ;  /* 0x00000004cc027825 */ /* 0x002fc800078e0208 */
[C---:B------:R-:W-:Y:S01]  /*14e050*/  IMAD.WIDE R12, R205.reuse, 0x4, R6 ;  /* 0x00000004cd0c7825 */ /* 0x040fe200078e0206 */
[----:B------:R-:W3:Y:S03]  /*14e060*/  LDL.LU R246, [R1+0x6448] ;  /* 0x0064480001f67983 */ /* 0x000ee60000300800 */
[C---:B------:R-:W-:Y:S01]  /*14e070*/  IMAD.WIDE R14, R205.reuse, 0x4, R4 ;  /* 0x00000004cd0e7825 */ /* 0x040fe200078e0204 */
[----:B------:R-:W3:Y:S01]  /*14e080*/  LDL.LU R206, [R1+0x644c] ;  /* 0x00644c0001ce7983 */ /* 0x000ee20000300800 */
[----:B------:R-:W-:Y:S02]  /*14e090*/  IADD3 R204, R205, c[0x0][0x198], RZ ;  /* 0x00006600cdcc7a10 */ /* 0x000fe40007ffe0ff */
[----:B------:R-:W-:Y:S02]  /*14e0a0*/  ISETP.LT.AND P5, PT, R207, c[0x0][0x178], !P2 ;  /* 0x00005e00cf007a0c */ /* 0x000fe400057a1270 */
[----:B------:R-:W-:Y:S01]  /*14e0b0*/  ISETP.LT.AND P2, PT, R183, c[0x0][0x178], !P2 ;  /* 0x00005e00b7007a0c */ /* 0x000fe20005741270 */
[----:B----4-:R1:W-:Y:S04]  /*14e0c0*/  @P0 STG.E [R2.64], R245 ;  /* 0x000000f502000986 */ /* 0x0103e8000c101904 */
[----:B--2---:R2:W-:Y:S04]  /*14e0d0*/  @P1 STG.E [R12.64], R244 ;  /* 0x000000f40c001986 */ /* 0x0045e8000c101904 */
[----:B---3--:R3:W-:Y:S04]  /*14e0e0*/  @P3 STG.E [R14.64], R249 ;  /* 0x000000f90e003986 */ /* 0x0087e8000c101904 */
[----:B-1----:R-:W4:Y:S01]  /*14e0f0*/  LDL.LU R245, [R1+0x2b8] ;  /* 0x0002b80001f57983 */ /* 0x002f220000300800 */
[----:B------:R-:W-:-:S03]  /*14e100*/  IMAD.WIDE R2, R205, 0x4, R10 ;  /* 0x00000004cd027825 */ /* 0x000fc600078e020a */
[----:B--2---:R-:W2:Y:S01]  /*14e110*/  LDL.LU R244, [R1+0x66c] ;  /* 0x00066c0001f47983 */ /* 0x004ea20000300800 */
[----:B------:R-:W-:-:S03]  /*14e120*/  IMAD.WIDE R12, R205, 0x4, R8 ;  /* 0x00000004cd0c7825 */ /* 0x000fc600078e0208 */
[----:B---3--:R-:W3:Y:S04]  /*14e130*/  LDL.LU R249, [R1+0x65c] ;  /* 0x00065c0001f97983 */ /* 0x008ee80000300800 */
[----:B------:R-:W2:Y:S04]  /*14e140*/  LDL.LU R205, [R1+0x658] ;  /* 0x0006580001cd7983 */ /* 0x000ea80000300800 */
[----:B------:R1:W-:Y:S04]  /*14e150*/  @P2 STG.E [R2.64], R248 ;  /* 0x000000f802002986 */ /* 0x0003e8000c101904 */
[----:B------:R1:W-:Y:S04]  /*14e160*/  @P5 STG.E [R12.64], R243 ;  /* 0x000000f30c005986 */ /* 0x0003e8000c101904 */
[----:B-1----:R-:W3:Y:S04]  /*14e170*/  LDL.LU R248, [R1+0x4ec] ;  /* 0x0004ec0001f87983 */ /* 0x002ee80000300800 */
[----:B------:R-:W3:Y:S01]  /*14e180*/  LDL.LU R243, [R1+0x2bc] ;  /* 0x0002bc0001f37983 */ /* 0x000ee20000300800 */
[----:B------:R-:W-:-:S03]  /*14e190*/  ISETP.LT.AND P6, PT, R202, c[0x0][0x178], !P4 ;  /* 0x00005e00ca007a0c */ /* 0x000fc600067c1270 */
[----:B------:R-:W3:Y:S01]  /*14e1a0*/  LDL.LU R3, [R1+0x6450] ;  /* 0x0064500001037983 */ /* 0x000ee20000300800 */
[----:B------:R-:W-:Y:S02]  /*14e1b0*/  ISETP.LT.AND P0, PT, R203, c[0x0][0x178], !P4 ;  /* 0x00005e00cb007a0c */ /* 0x000fe40006701270 */
[----:B------:R-:W-:Y:S01]  /*14e1c0*/  ISETP.LT.AND P3, PT, R183, c[0x0][0x178], !P4 ;  /* 0x00005e00b7007a0c */ /* 0x000fe20006761270 */
[----:B------:R-:W-:Y:S01]  /*14e1d0*/  IMAD.WIDE R14, R204, 0x4, R6 ;  /* 0x00000004cc0e7825 */ /* 0x000fe200078e0206 */
[----:B------:R-:W-:-:S03]  /*14e1e0*/  ISETP.LT.AND P4, PT, R207, c[0x0][0x178], !P4 ;  /* 0x00005e00cf007a0c */ /* 0x000fc60006781270 */
[C---:B------:R-:W-:Y:S02]  /*14e1f0*/  IMAD.WIDE R12, R204.reuse, 0x4, R4 ;  /* 0x00000004cc0c7825 */ /* 0x040fe400078e0204 */
[----:B------:R1:W-:Y:S01]  /*14e200*/  @P6 STG.E [R14.64], R251 ;  /* 0x000000fb0e006986 */ /* 0x0003e2000c101904 */
[----:B------:R-:W-:Y:S02]  /*14e210*/  IADD3 R2, R204, c[0x0][0x198], RZ ;  /* 0x00006600cc027a10 */ /* 0x000fe40007ffe0ff */
[----:B------:R-:W-:Y:S01]  /*14e220*/  ISETP.GE.AND P1, PT, R246, c[0x0][0x17c], PT ;  /* 0x00005f00f6007a0c */ /* 0x000fe20003f26270 */
[----:B-1----:R-:W-:Y:S01]  /*14e230*/  IMAD.WIDE R14, R204, 0x4, R10 ;  /* 0x00000004cc0e7825 */ /* 0x002fe200078e020a */
[----:B------:R-:W-:Y:S02]  /*14e240*/  ISETP.GE.AND P2, PT, R206, c[0x0][0x17c], PT ;  /* 0x00005f00ce007a0c */ /* 0x000fe40003f46270 */
[----:B------:R-:W-:Y:S01]  /*14e250*/  ISETP.LT.AND P5, PT, R202, c[0x0][0x178], !P1 ;  /* 0x00005e00ca007a0c */ /* 0x000fe20004fa1270 */
[----:B------:R-:W3:Y:S01]  /*14e260*/  LDL.LU R206, [R1+0x6454] ;  /* 0x0064540001ce7983 */ /* 0x000ee20000300800 */
[----:B------:R-:W-:-:S03]  /*14e270*/  ISETP.LT.AND P6, PT, R203, c[0x0][0x178], !P1 ;  /* 0x00005e00cb007a0c */ /* 0x000fc60004fc1270 */
[----:B------:R-:W3:Y:S04]  /*14e280*/  LDL.LU R247, [R1+0x690] ;  /* 0x0006900001f77983 */ /* 0x000ee80000300800 */
[----:B------:R-:W3:Y:S04]  /*14e290*/  LDL.LU R246, [R1+0x670] ;  /* 0x0006700001f67983 */ /* 0x000ee80000300800 */
[----:B------:R-:W3:Y:S04]  /*14e2a0*/  LDL.LU R251, [R1+0x460] ;  /* 0x0004600001fb7983 */ /* 0x000ee80000300800 */
[----:B--2---:R1:W-:Y:S04]  /*14e2b0*/  @P0 STG.E [R12.64], R205 ;  /* 0x000000cd0c000986 */ /* 0x0043e8000c101904 */
[----:B------:R2:W-:Y:S01]  /*14e2c0*/  @P3 STG.E [R14.64], R250 ;  /* 0x000000fa0e003986 */ /* 0x0005e2000c101904 */
[----:B------:R-:W-:-:S02]  /*14e2d0*/  ISETP.LT.AND P3, PT, R183, c[0x0][0x178], !P1 ;  /* 0x00005e00b7007a0c */ /* 0x000fc40004f61270 */
[----:B------:R-:W-:Y:S01]  /*14e2e0*/  ISETP.LT.AND P1, PT, R207, c[0x0][0x178], !P1 ;  /* 0x00005e00cf007a0c */ /* 0x000fe20004f21270 */
[----:B-1----:R-:W-:-:S04]  /*14e2f0*/  IMAD.WIDE R12, R204, 0x4, R8 ;  /* 0x00000004cc0c7825 */ /* 0x002fc800078e0208 */
[C---:B--2---:R-:W-:Y:S01]  /*14e300*/  IMAD.WIDE R14, R2.reuse, 0x4, R6 ;  /* 0x00000004020e7825 */ /* 0x044fe200078e0206 */
[----:B----4-:R1:W-:Y:S03]  /*14e310*/  @P4 STG.E [R12.64], R245 ;  /* 0x000000f50c004986 */ /* 0x0103e6000c101904 */
[C---:B------:R-:W-:Y:S01]  /*14e320*/  IMAD.WIDE R204, R2.reuse, 0x4, R4 ;  /* 0x0000000402cc7825 */ /* 0x040fe200078e0204 */
[----:B------:R2:W-:Y:S04]  /*14e330*/  @P5 STG.E [R14.64], R244 ;  /* 0x000000f40e005986 */ /* 0x0005e8000c101904 */
[----:B---3--:R3:W-:Y:S04]  /*14e340*/  @P6 STG.E [R204.64], R249 ;  /* 0x000000f9cc006986 */ /* 0x0087e8000c101904 */
        /* <DEDUP_REMOVED lines=29> */
[----:B-1----:R-:W-:-:S04]  /*14e520*/  IMAD.WIDE R204, R2, 0x4, R6 ;  /* 0x0000000402cc7825 */ /* 0x002fc800078e0206 */
[C---:B------:R-:W-:Y:S01]  /*14e530*/  IMAD.WIDE R12, R2.reuse, 0x4, R4 ;  /* 0x00000004020c7825 */ /* 0x040fe200078e0204 */
[----:B------:R-:W3:Y:S03]  /*14e540*/  LDL.LU R246, [R1+0x6458] ;  /* 0x0064580001f67983 */ /* 0x000ee60000300800 */
[--C-:B------:R-:W-:Y:S01]  /*14e550*/  IMAD.WIDE R14, R3, 0x4, R8.reuse ;  /* 0x00000004030e7825 */ /* 0x100fe200078e0208 */
[C---:B------:R-:W-:Y:S01]  /*14e560*/  IADD3 R3, R2.reuse, c[0x0][0x198], RZ ;  /* 0x0000660002037a10 */ /* 0x040fe20007ffe0ff */
        /* <DEDUP_REMOVED lines=26> */
[----:B------:R-:W4:Y:S01]  /*14e710*/  LDL.LU R206, [R1+0x6464] ;  /* 0x0064640001ce7983 */ /* 0x000f220000300800 */
[----:B------:R-:W-:Y:S02]  /*14e720*/  IADD3 R2, R3, c[0x0][0x198], RZ ;  /* 0x0000660003027a10 */ /* 0x000fe40007ffe0ff */
[----:B------:R-:W-:Y:S01]  /*14e730*/  ISETP.LT.AND P6, PT, R203, c[0x0][0x178], !P1 ;  /* 0x00005e00cb007a0c */ /* 0x000fe20004fc1270 */
[----:B------:R-:W4:Y:S04]  /*14e740*/  LDL.LU R247, [R1+0x6f0] ;  /* 0x0006f00001f77983 */ /* 0x000f280000300800 */
[----:B------:R-:W4:Y:S04]  /*14e750*/  LDL.LU R246, [R1+0x6d0] ;  /* 0x0006d00001f67983 */ /* 0x000f280000300800 */
        /* <DEDUP_REMOVED lines=30> */
[----:B------:R1:W-:Y:S02]  /*14e940*/  @P3 STG.E [R204.64], R247 ;  /* 0x000000f7cc003986 */ /* 0x0003e4000c101904 */
        /* <DEDUP_REMOVED lines=9> */
[----:B-1----:R-:W3:Y:S01]  /*14e9e0*/  LDL.LU R247, [R1+0x6468] ;  /* 0x0064680001f77983 */ /* 0x002ee20000300800 */
[----:B------:R-:W-:Y:S01]  /*14e9f0*/  IMAD.WIDE R12, R3, 0x4, R8 ;  /* 0x00000004030c7825 */ /* 0x000fe200078e0208 */
[C---:B------:R-:W-:Y:S02]  /*14ea00*/  IADD3 R206, R2.reuse, c[0x0][0x198], RZ ;  /* 0x0000660002ce7a10 */ /* 0x040fe40007ffe0ff */
[----:B------:R-:W3:Y:S01]  /*14ea10*/  LDL.LU R246, [R1+0x646c] ;  /* 0x00646c0001f67983 */ /* 0x000ee20000300800 */
[----:B------:R-:W-:-:S04]  /*14ea20*/  IMAD.WIDE R14, R2, 0x4, R6 ;  /* 0x00000004020e7825 */ /* 0x000fc800078e0206 */
[C---:B------:R-:W-:Y:S01]  /*14ea30*/  IMAD.WIDE R204, R2.reuse, 0x4, R4 ;  /* 0x0000000402cc7825 */ /* 0x040fe200078e0204 */
        /* <DEDUP_REMOVED lines=2919> */
[----:B--2---:R1:W-:Y:S01]  /*15a0b0*/  @P5 STG.E [R12.64], R205 ;  /* 0x000000cd0c005986 */ /* 0x0043e2000c101904 */
[----:B------:R-:W-:-:S03]  /*15a0c0*/  ISETP.LT.AND P5, PT, R207, c[0x0][0x178], !P1 ;  /* 0x00005e00cf007a0c */ /* 0x000fc60004fa1270 */
[----:B------:R2:W-:Y:S01]  /*15a0d0*/  @P4 STG.E [R14.64], R250 ;  /* 0x000000fa0e004986 */ /* 0x0005e2000c101904 */
        /* <DEDUP_REMOVED lines=73> */
[----:B--2---:R1:W-:Y:S01]  /*15a570*/  @P5 STG.E [R12.64], R204 ;  /* 0x000000cc0c005986 */ /* 0x0043e2000c101904 */
[----:B------:R-:W-:-:S03]  /*15a580*/  ISETP.LT.AND P5, PT, R207, c[0x0][0x178], !P1 ;  /* 0x00005e00cf007a0c */ /* 0x000fc60004fa1270 */
[----:B---3--:R2:W-:Y:S01]  /*15a590*/  @P2 STG.E [R14.64], R205 ;  /* 0x000000cd0e002986 */ /* 0x0085e2000c101904 */
        /* <DEDUP_REMOVED lines=73> */
[----:B--2---:R1:W-:Y:S01]  /*15aa30*/  @P5 STG.E [R12.64], R14 ;  /* 0x0000000e0c005986 */ /* 0x0043e2000c101904 */
[----:B------:R-:W-:-:S03]  /*15aa40*/  ISETP.LT.AND P5, PT, R207, c[0x0][0x178], !P1 ;  /* 0x00005e00cf007a0c */ /* 0x000fc60004fa1270 */
[----:B---3--:R2:W-:Y:S01]  /*15aa50*/  @P3 STG.E [R2.64], R15 ;  /* 0x0000000f02003986 */ /* 0x0085e2000c101904 */
        /* <DEDUP_REMOVED lines=1829> */
[----:B------:R2:W-:Y:S01]  /*161cb0*/  @P4 STG.E [R12.64], R244 ;  /* 0x000000f40c004986 */ /* 0x0005e2000c101904 */
[----:B------:R3:W-:Y:S03]  /*161cc0*/  @P6 STG.E [R14.64], R249 ;  /* 0x000000f90e006986 */ /* 0x0007e6000c101904 */
[----:B-1----:R-:W4:Y:S01]  /*161cd0*/  LDL.LU R245, [R1+0xd78] ;  /* 0x000d780001f57983 */ /* 0x002f220000300800 */
[----:B------:R-:W-:-:S04]  /*161ce0*/  IMAD.WIDE R2, R204, 0x4, R8 ;  /* 0x00000004cc027825 */ /* 0x000fc800078e0208 */
[----:B--2---:R-:W-:Y:S01]  /*161cf0*/  IMAD.WIDE R12, R204, 0x4, R10 ;  /* 0x00000004cc0c7825 */ /* 0x004fe200078e020a */
[----:B------:R-:W2:Y:S03]  /*161d00*/  LDL.LU R244, [R1+0x179c] ;  /* 0x00179c0001f47983 */ /* 0x000ea60000300800 */
[----:B---3--:R-:W3:Y:S01]  /*161d10*/  LDL.LU R249, [R1+0x12fc] ;  /* 0x0012fc0001f97983 */ /* 0x008ee20000300800 */
[----:B------:R1:W-:Y:S01]  /*161d20*/  @P3 STG.E [R12.64], R250 ;  /* 0x000000fa0c003986 */ /* 0x0003e2000c101904 */
[----:B------:R1:W-:Y:S01]  /*161d30*/  @P5 STG.E [R2.64], R243 ;  /* 0x000000f302005986 */ /* 0x0003e2000c101904 */
[----:B------:R-:W-:Y:S02]  /*161d40*/  ISETP.GE.AND P3, PT, R248, c[0x0][0x17c], PT ;  /* 0x00005f00f8007a0c */ /* 0x000fe40003f66270 */
[----:B-1----:R-:W3:Y:S01]  /*161d50*/  LDL.LU R250, [R1+0x12ec] ;  /* 0x0012ec0001fa7983 */ /* 0x002ee20000300800 */
[----:B------:R-:W3:Y:S02]  /*161d60*/  LDL.LU R243, [R1+0xd7c] ;  /* 0x000d7c0001f37983 */ /* 0x000ee40000300800 */
[----:B------:R-:W3:Y:S01]  /*161d70*/  LDL.LU R248, [R1+0x1d68] ;  /* 0x001d680001f87983 */ /* 0x000ee20000300800 */
[----:B------:R-:W-:Y:S01]  /*161d80*/  ISETP.GE.AND P1, PT, R205, c[0x0][0x17c], PT ;  /* 0x00005f00cd007a0c */ /* 0x000fe20003f26270 */
[----:B------:R-:W-:-:S03]  /*161d90*/  IADD3 R205, R204, c[0x0][0x198], RZ ;  /* 0x00006600cccd7a10 */ /* 0x000fc60007ffe0ff */
[----:B------:R-:W-:Y:S02]  /*161da0*/  ISETP.LT.AND P2, PT, R202, c[0x0][0x178], !P1 ;  /* 0x00005e00ca007a0c */ /* 0x000fe40004f41270 */
[----:B------:R-:W-:Y:S02]  /*161db0*/  ISETP.LT.AND P4, PT, R203, c[0x0][0x178], !P1 ;  /* 0x00005e00cb007a0c */ /* 0x000fe40004f81270 */
[----:B------:R-:W-:Y:S01]  /*161dc0*/  ISETP.LT.AND P6, PT, R183, c[0x0][0x178], !P1 ;  /* 0x00005e00b7007a0c */ /* 0x000fe20004fc1270 */
[----:B------:R-:W-:-:S04]  /*161dd0*/  IMAD.WIDE R14, R205, 0x4, R6 ;  /* 0x00000004cd0e7825 */ /* 0x000fc800078e0206 */
[----:B------:R-:W-:Y:S01]  /*161de0*/  IMAD.WIDE R2, R205, 0x4, R4 ;  /* 0x00000004cd027825 */ /* 0x000fe200078e0204 */
[----:B------:R-:W-:Y:S02]  /*161df0*/  ISETP.LT.AND P1, PT, R207, c[0x0][0x178], !P1 ;  /* 0x00005e00cf007a0c */ /* 0x000fe40004f21270 */
[C---:B------:R-:W-:Y:S01]  /*161e00*/  ISETP.LT.AND P5, PT, R202.reuse, c[0x0][0x178], !P0 ;  /* 0x00005e00ca007a0c */ /* 0x040fe200047a1270 */
[C---:B------:R-:W-:Y:S01]  /*161e10*/  IMAD.WIDE R12, R205.reuse, 0x4, R10 ;  /* 0x00000004cd0c7825 */ /* 0x040fe200078e020a */
[----:B------:R-:W-:Y:S01]  /*161e20*/  IADD3 R204, R205, c[0x0][0x198], RZ ;  /* 0x00006600cdcc7a10 */ /* 0x000fe20007ffe0ff */
[----:B------:R1:W-:Y:S01]  /*161e30*/  @P2 STG.E [R14.64], R247 ;  /* 0x000000f70e002986 */ /* 0x0003e2000c101904 */
[----:B------:R-:W-:Y:S01]  /*161e40*/  ISETP.LT.AND P2, PT, R203, c[0x0][0x178], !P0 ;  /* 0x00005e00cb007a0c */ /* 0x000fe20004741270 */
[----:B------:R1:W-:Y:S01]  /*161e50*/  @P4 STG.E [R2.64], R246 ;  /* 0x000000f602004986 */ /* 0x0003e2000c101904 */
[----:B------:R-:W-:Y:S01]  /*161e60*/  ISETP.LT.AND P4, PT, R207, c[0x0][0x178], !P0 ;  /* 0x00005e00cf007a0c */ /* 0x000fe20004781270 */
[----:B------:R-:W-:Y:S01]  /*161e70*/  ISETP.LT.AND P0, PT, R183, c[0x0][0x178], !P0 ;  /* 0x00005e00b7007a0c */ /* 0x000fe20004701270 */
[----:B------:R1:W-:Y:S01]  /*161e80*/  @P6 STG.E [R12.64], R251 ;  /* 0x000000fb0c006986 */ /* 0x0003e2000c101904 */
[----:B------:R-:W-:Y:S01]  /*161e90*/  ISETP.LT.AND P6, PT, R202, c[0x0][0x178], !P3 ;  /* 0x00005e00ca007a0c */ /* 0x000fe20005fc1270 */
[----:B-1----:R-:W-:-:S04]  /*161ea0*/  IMAD.WIDE R14, R204, 0x4, R4 ;  /* 0x00000004cc0e7825 */ /* 0x002fc800078e0204 */
[----:B------:R-:W-:Y:S01]  /*161eb0*/  IMAD.WIDE R2, R205, 0x4, R8 ;  /* 0x00000004cd027825 */ /* 0x000fe200078e0208 */
[C---:B------:R-:W-:Y:S01]  /*161ec0*/  IADD3 R205, R204.reuse, c[0x0][0x198], RZ ;  /* 0x00006600cccd7a10 */ /* 0x040fe20007ffe0ff */
[----:B------:R-:W3:Y:S02]  /*161ed0*/  LDL.LU R246, [R1+0x68a8] ;  /* 0x0068a80001f67983 */ /* 0x000ee40000300800 */
[----:B------:R-:W3:Y:S02]  /*161ee0*/  LDL.LU R206, [R1+0x6894] ;  /* 0x0068940001ce7983 */ /* 0x000ee40000300800 */
[C---:B------:R-:W-:Y:S01]  /*161ef0*/  IMAD.WIDE R12, R204.reuse, 0x4, R6 ;  /* 0x00000004cc0c7825 */ /* 0x040fe200078e0206 */
[----:B----4-:R1:W-:Y:S04]  /*161f00*/  @P1 STG.E [R2.64], R245 ;  /* 0x000000f502001986 */ /* 0x0103e8000c101904 */
[----:B--2---:R2:W-:Y:S01]  /*161f10*/  @P5 STG.E [R12.64], R244 ;  /* 0x000000f40c005986 */ /* 0x0045e2000c101904 */
[----:B---3--:R3:W-:Y:S02]  /*161f20*/  @P2 STG.E [R14.64], R249 ;  /* 0x000000f90e002986 */ /* 0x0087e4000c101904 */
[C---:B-1----:R-:W-:Y:S01]  /*161f30*/  IMAD.WIDE R2, R204.reuse, 0x4, R10 ;  /* 0x00000004cc027825 */ /* 0x042fe200078e020a */
[----:B------:R-:W4:Y:S03]  /*161f40*/  LDL.LU R245, [R1+0xdf8] ;  /* 0x000df80001f57983 */ /* 0x000f260000300800 */
[----:B--2---:R-:W2:Y:S02]  /*161f50*/  LDL.LU R244, [R1+0x1d6c] ;  /* 0x001d6c0001f47983 */ /* 0x004ea40000300800 */
[----:B------:R-:W-:-:S04]  /*161f60*/  IMAD.WIDE R12, R204, 0x4, R8 ;  /* 0x00000004cc0c7825 */ /* 0x000fc800078e0208 */
[----:B---3--:R-:W-:Y:S01]  /*161f70*/  IMAD.WIDE R14, R205, 0x4, R6 ;  /* 0x00000004cd0e7825 */ /* 0x008fe200078e0206 */
[----:B------:R-:W3:Y:S04]  /*161f80*/  LDL.LU R249, [R1+0x1a1c] ;  /* 0x001a1c0001f97983 */ /* 0x000ee80000300800 */
[----:B------:R1:W-:Y:S01]  /*161f90*/  @P0 STG.E [R2.64], R250 ;  /* 0x000000fa02000986 */ /* 0x0003e2000c101904 */
[----:B------:R1:W-:Y:S02]  /*161fa0*/  @P4 STG.E [R12.64], R243 ;  /* 0x000000f30c004986 */ /* 0x0003e4000c101904 */
[----:B------:R1:W-:Y:S02]  /*161fb0*/  @P6 STG.E [R14.64], R248 ;  /* 0x000000f80e006986 */ /* 0x0003e4000c101904 */
[----:B-1----:R-:W2:Y:S01]  /*161fc0*/  LDL.LU R250, [R1+0x178c] ;  /* 0x00178c0001fa7983 */ /* 0x002ea20000300800 */
[----:B------:R-:W2:Y:S02]  /*161fd0*/  LDL.LU R243, [R1+0xdfc] ;  /* 0x000dfc0001f37983 */ /* 0x000ea40000300800 */
[----:B------:R-:W2:Y:S02]  /*161fe0*/  LDL.LU R14, [R1+0x1a18] ;  /* 0x001a1800010e7983 */ /* 0x000ea40000300800 */
[----:B------:R-:W3:Y:S01]  /*161ff0*/  LDL.LU R15, [R1+0x1788] ;  /* 0x00178800010f7983 */ /* 0x000ee20000300800 */
[----:B------:R-:W4:Y:S01]  /*162000*/  LDL.LU R251, [R1+0x6898] ;  /* 0x0068980001fb7983 */ /* 0x000f220000300800 */
[----:B------:R-:W4:Y:S01]  /*162010*/  LDL.LU R248, [R1+0x68a0] ;  /* 0x0068a00001f87983 */ /* 0x000f220000300800 */
[----:B------:R-:W-:-:S02]  /*162020*/  ISETP.LT.AND P5, PT, R203, c[0x0][0x178], !P3 ;  /* 0x00005e00cb007a0c */ /* 0x000fc40005fa1270 */
[----:B------:R-:W-:Y:S01]  /*162030*/  ISETP.LT.AND P2, PT, R183, c[0x0][0x178], !P3 ;  /* 0x00005e00b7007a0c */ /* 0x000fe20005f41270 */
[----:B------:R-:W-:Y:S02]  /*162040*/  ISETP.LT.AND P3, PT, R207, c[0x0][0x178], !P3 ;  /* 0x00005e00cf007a0c */ /* 0x000fe40005f61270 */
[----:B------:R-:W-:-:S04]  /*162050*/  IMAD.WIDE R12, R205, 0x4, R4 ;  /* 0x00000004cd0c7825 */ /* 0x000fc800078e0204 */
[C---:B------:R-:W-:Y:S01]  /*162060*/  IMAD.WIDE R2, R205.reuse, 0x4, R10 ;  /* 0x00000004cd027825 */ /* 0x040fe200078e020a */
[----:B------:R-:W-:Y:S02]  /*162070*/  IADD3 R204, R205, c[0x0][0x198], RZ ;  /* 0x00006600cdcc7a10 */ /* 0x000fe40007ffe0ff */
[----:B------:R-:W-:Y:S02]  /*162080*/  ISETP.GE.AND P1, PT, R246, c[0x0][0x17c], PT ;  /* 0x00005f00f6007a0c */ /* 0x000fe40003f26270 */
[----:B------:R-:W-:Y:S02]  /*162090*/  ISETP.GE.AND P0, PT, R206, c[0x0][0x17c], PT ;  /* 0x00005f00ce007a0c */ /* 0x000fe40003f06270 */
[----:B------:R-:W4:Y:S01]  /*1620a0*/  LDL.LU R206, [R1+0x1da8] ;  /* 0x001da80001ce7983 */ /* 0x000f220000300800 */
[----:B------:R-:W-:Y:S02]  /*1620b0*/  ISETP.LT.AND P4, PT, R202, c[0x0][0x178], !P1 ;  /* 0x00005e00ca007a0c */ /* 0x000fe40004f81270 */
[----:B------:R-:W-:Y:S01]  /*1620c0*/  ISETP.LT.AND P6, PT, R203, c[0x0][0x178], !P1 ;  /* 0x00005e00cb007a0c */ /* 0x000fe20004fc1270 */
[----:B------:R-:W4:Y:S01]  /*1620d0*/  LDL.LU R247, [R1+0x1d78] ;  /* 0x001d780001f77983 */ /* 0x000f220000300800 */
[----:B------:R-:W4:Y:S04]  /*1620e0*/  LDL.LU R246, [R1+0x1a28] ;  /* 0x001a280001f67983 */ /* 0x000f280000300800 */
[----:B--2---:R1:W-:Y:S01]  /*1620f0*/  @P5 STG.E [R12.64], R14 ;  /* 0x0000000e0c005986 */ /* 0x0043e2000c101904 */
[----:B---3--:R2:W-:Y:S01]  /*162100*/  @P2 STG.E [R2.64], R15 ;  /* 0x0000000f02002986 */ /* 0x0085e2000c101904 */
[----:B------:R-:W-:Y:S01]  /*162110*/  ISETP.LT.AND P2, PT, R183, c[0x0][0x178], !P1 ;  /* 0x00005e00b7007a0c */ /* 0x000fe20004f41270 */
[----:B-1----:R-:W-:-:S04]  /*162120*/  IMAD.WIDE R12, R204, 0x4, R6 ;  /* 0x00000004cc0c7825 */ /* 0x002fc800078e0206 */
[----:B--2---:R-:W-:-:S04]  /*162130*/  IMAD.WIDE R2, R205, 0x4, R8 ;  /* 0x00000004cd027825 */ /* 0x004fc800078e0208 */
[C---:B------:R-:W-:Y:S01]  /*162140*/  IMAD.WIDE R14, R204.reuse, 0x4, R4 ;  /* 0x00000004cc0e7825 */ /* 0x040fe200078e0204 */
[----:B----4-:R1:W-:Y:S03]  /*162150*/  @P3 STG.E [R2.64], R245 ;  /* 0x000000f502003986 */ /* 0x0103e6000c101904 */
[----:B------:R2:W-:Y:S02]  /*162160*/  @P4 STG.E [R12.64], R244 ;  /* 0x000000f40c004986 */ /* 0x0005e4000c101904 */
[----:B------:R3:W-:Y:S01]  /*162170*/  @P6 STG.E [R14.64], R249 ;  /* 0x000000f90e006986 */ /* 0x0007e2000c101904 */
[----:B------:R-:W-:Y:S01]  /*162180*/  ISETP.LT.AND P5, PT, R207, c[0x0][0x178], !P1 ;  /* 0x00005e00cf007a0c */ /* 0x000fe20004fa1270 */
[----:B-1----:R-:W4:Y:S01]  /*162190*/  LDL.LU R245, [R1+0xd68] ;  /* 0x000d680001f57983 */ /* 0x002f220000300800 */
[----:B--2---:R-:W2:Y:S02]  /*1621a0*/  LDL.LU R244, [R1+0x1dac] ;  /* 0x001dac0001f47983 */ /* 0x004ea40000300800 */
[----:B---3--:R-:W3:Y:S02]  /*1621b0*/  LDL.LU R249, [R1+0x1d7c] ;  /* 0x001d7c0001f97983 */ /* 0x008ee40000300800 */
[----:B------:R-:W-:-:S04]  /*1621c0*/  IMAD.WIDE R2, R204, 0x4, R10 ;  /* 0x00000004cc027825 */ /* 0x000fc800078e020a */
[----:B------:R-:W-:Y:S01]  /*1621d0*/  IMAD.WIDE R12, R204, 0x4, R8 ;  /* 0x00000004cc0c7825 */ /* 0x000fe200078e0208 */
[----:B------:R-:W-:Y:S01]  /*1621e0*/  @P2 STG.E [R2.64], R250 ;  /* 0x000000fa02002986 */ /* 0x000fe2000c101904 */
[----:B------:R-:W-:-:S03]  /*1621f0*/  ISETP.GE.AND P2, PT, R248, c[0x0][0x17c], PT ;  /* 0x00005f00f8007a0c */ /* 0x000fc60003f46270 */
[----:B------:R1:W-:Y:S02]  /*162200*/  @P5 STG.E [R12.64], R243 ;  /* 0x000000f30c005986 */ /* 0x0003e4000c101904 */
[----:B------:R-:W3:Y:S01]  /*162210*/  LDL.LU R248, [R1+0x1a2c] ;  /* 0x001a2c0001f87983 */ /* 0x000ee20000300800 */
[----:B-1----:R-:W3:Y:S01]  /*162220*/  LDL.LU R243, [R1+0xd6c] ;  /* 0x000d6c0001f37983 */ /* 0x002ee20000300800 */
[----:B------:R-:W-:Y:S02]  /*162230*/  ISETP.GE.AND P1, PT, R251, c[0x0][0x17c], PT ;  /* 0x00005f00fb007a0c */ /* 0x000fe40003f26270 */
[----:B------:R-:W-:Y:S02]  /*162240*/  IADD3 R204, R204, c[0x0][0x198], RZ ;  /* 0x00006600cccc7a10 */ /* 0x000fe40007ffe0ff */
[C---:B------:R-:W-:Y:S01]  /*162250*/  ISETP.LT.AND P5, PT, R202.reuse, c[0x0][0x178], !P0 ;  /* 0x00005e00ca007a0c */ /* 0x040fe200047a1270 */
[----:B------:R-:W3:Y:S01]  /*162260*/  LDL.LU R251, [R1+0x1dc8] ;  /* 0x001dc80001fb7983 */ /* 0x000ee20000300800 */
[----:B------:R-:W-:-:S02]  /*162270*/  ISETP.LT.AND P3, PT, R202, c[0x0][0x178], !P1 ;  /* 0x00005e00ca007a0c */ /* 0x000fc40004f61270 */
[----:B------:R-:W-:Y:S02]  /*162280*/  ISETP.LT.AND P4, PT, R203, c[0x0][0x178], !P1 ;  /* 0x00005e00cb007a0c */ /* 0x000fe40004f81270 */
[----:B------:R-:W-:Y:S01]  /*162290*/  ISETP.LT.AND P6, PT, R183, c[0x0][0x178], !P1 ;  /* 0x00005e00b7007a0c */ /* 0x000fe20004fc1270 */
[----:B------:R-:W-:Y:S01]  /*1622a0*/  IMAD.WIDE R2, R204, 0x4, R6 ;  /* 0x00000004cc027825 */ /* 0x000fe200078e0206 */
[----:B------:R-:W-:-:S03]  /*1622b0*/  ISETP.LT.AND P1, PT, R207, c[0x0][0x178], !P1 ;  /* 0x00005e00cf007a0c */ /* 0x000fc60004f21270 */
[----:B------:R-:W-:-:S04]  /*1622c0*/  IMAD.WIDE R12, R204, 0x4, R4 ;  /* 0x00000004cc0c7825 */ /* 0x000fc800078e0204 */
[C---:B------:R-:W-:Y:S01]  /*1622d0*/  IMAD.WIDE R14, R204.reuse, 0x4, R10 ;  /* 0x00000004cc0e7825 */ /* 0x040fe200078e020a */
[C---:B------:R-:W-:Y:S01]  /*1622e0*/  IADD3 R205, R204.reuse, c[0x0][0x198], RZ ;  /* 0x00006600cccd7a10 */ /* 0x040fe20007ffe0ff */
[----:B------:R-:W3:Y:S04]  /*1622f0*/  LDL.LU R250, [R1+0x1d08] ;  /* 0x001d080001fa7983 */ /* 0x000ee80000300800 */
[----:B------:R1:W-:Y:S01]  /*162300*/  @P3 STG.E [R2.64], R206 ;  /* 0x000000ce02003986 */ /* 0x0003e2000c101904 */
[----:B------:R-:W-:Y:S01]  /*162310*/  ISETP.LT.AND P3, PT, R203, c[0x0][0x178], !P0 ;  /* 0x00005e00cb007a0c */ /* 0x000fe20004761270 */
[----:B------:R1:W-:Y:S02]  /*162320*/  @P4 STG.E [R12.64], R247 ;  /* 0x000000f70c004986 */ /* 0x0003e4000c101904 */
[----:B------:R1:W-:Y:S02]  /*162330*/  @P6 STG.E [R14.64], R246 ;  /* 0x000000f60e006986 */ /* 0x0003e4000c101904 */
[----:B-1----:R-:W-:-:S04]  /*162340*/  IMAD.WIDE R2, R204, 0x4, R8 ;  /* 0x00000004cc027825 */ /* 0x002fc800078e0208 */
[C---:B------:R-:W-:Y:S01]  /*162350*/  IMAD.WIDE R12, R205.reuse, 0x4, R6 ;  /* 0x00000004cd0c7825 */ /* 0x040fe200078e0206 */
[----:B------:R-:W3:Y:S03]  /*162360*/  LDL.LU R246, [R1+0x68b0] ;  /* 0x0068b00001f67983 */ /* 0x000ee60000300800 */
[----:B------:R-:W-:-:S04]  /*162370*/  IMAD.WIDE R14, R205, 0x4, R4 ;  /* 0x00000004cd0e7825 */ /* 0x000fc800078e0204 */
[----:B------:R-:W3:Y:S01]  /*162380*/  LDL.LU R206, [R1+0x68a4] ;  /* 0x0068a40001ce7983 */ /* 0x000ee20000300800 */
[----:B------:R-:W-:Y:S02]  /*162390*/  IADD3 R204, R205, c[0x0][0x198], RZ ;  /* 0x00006600cdcc7a10 */ /* 0x000fe40007ffe0ff */
[----:B------:R-:W-:Y:S01]  /*1623a0*/  ISETP.LT.AND P4, PT, R207, c[0x0][0x178], !P0 ;  /* 0x00005e00cf007a0c */ /* 0x000fe20004781270 */
[----:B------:R-:W-:Y:S01]  /*1623b0*/  ISETP.LT.AND P0, PT, R183, c[0x0][0x178], !P0 ;  /* 0x00005e00b7007a0c */ /* 0x000fe20004701270 */
[----:B----4-:R1:W-:Y:S01]  /*1623c0*/  @P1 STG.E [R2.64], R245 ;  /* 0x000000f502001986 */ /* 0x0103e2000c101904 */
[----:B--2---:R2:W-:Y:S02]  /*1623d0*/  @P5 STG.E [R12.64], R244 ;  /* 0x000000f40c005986 */ /* 0x0045e4000c101904 */
[----:B---3--:R3:W-:Y:S01]  /*1623e0*/  @P3 STG.E [R14.64], R249 ;  /* 0x000000f90e003986 */ /* 0x0087e2000c101904 */
[----:B-1----:R-:W4:Y:S01]  /*1623f0*/  LDL.LU R245, [R1+0xe08] ;  /* 0x000e080001f57983 */ /* 0x002f220000300800 */
[----:B--2---:R-:W2:Y:S03]  /*162400*/  LDL.LU R244, [R1+0x1dcc] ;  /* 0x001dcc0001f47983 */ /* 0x004ea60000300800 */
[----:B---3--:R-:W3:Y:S01]  /*162410*/  LDL.LU R249, [R1+0x1dbc] ;  /* 0x001dbc0001f97983 */ /* 0x008ee20000300800 */
[----:B------:R-:W-:-:S04]  /*162420*/  IMAD.WIDE R2, R205, 0x4, R10 ;  /* 0x00000004cd027825 */ /* 0x000fc800078e020a */
[----:B------:R-:W-:Y:S02]  /*162430*/  IMAD.WIDE R12, R205, 0x4, R8 ;  /* 0x00000004cd0c7825 */ /* 0x000fe400078e0208 */
[----:B------:R-:W2:Y:S04]  /*162440*/  LDL.LU R205, [R1+0x1db8] ;  /* 0x001db80001cd7983 */ /* 0x000ea80000300800 */
[----:B------:R1:W-:Y:S01]  /*162450*/  @P0 STG.E [R2.64], R248 ;  /* 0x000000f802000986 */ /* 0x0003e2000c101904 */
[----:B------:R1:W-:Y:S03]  /*162460*/  @P4 STG.E [R12.64], R243 ;  /* 0x000000f30c004986 */ /* 0x0003e6000c101904 */
[----:B-1----:R-:W3:Y:S01]  /*162470*/  LDL.LU R248, [R1+0x1d0c] ;  /* 0x001d0c0001f87983 */ /* 0x002ee20000300800 */
[----:B------:R-:W3:Y:S02]  /*162480*/  LDL.LU R243, [R1+0xe0c] ;  /* 0x000e0c0001f37983 */ /* 0x000ee40000300800 */
[----:B------:R-:W3:Y:S01]  /*162490*/  LDL.LU R3, [R1+0x68b8] ;  /* 0x0068b80001037983 */ /* 0x000ee20000300800 */
[----:B------:R-:W-:-:S02]  /*1624a0*/  ISETP.LT.AND P6, PT, R202, c[0x0][0x178], !P2 ;  /* 0x00005e00ca007a0c */ /* 0x000fc400057c1270 */
[----:B------:R-:W-:Y:S02]  /*1624b0*/  ISETP.LT.AND P5, PT, R203, c[0x0][0x178], !P2 ;  /* 0x00005e00cb007a0c */ /* 0x000fe400057a1270 */
[----:B------:R-:W-:Y:S01]  /*1624c0*/  ISETP.LT.AND P3, PT, R183, c[0x0][0x178], !P2 ;  /* 0x00005e00b7007a0c */ /* 0x000fe20005761270 */
[----:B------:R-:W-:Y:S01]  /*1624d0*/  IMAD.WIDE R14, R204, 0x4, R6 ;  /* 0x00000004cc0e7825 */ /* 0x000fe200078e0206 */
[----:B------:R-:W-:-:S03]  /*1624e0*/  ISETP.LT.AND P2, PT, R207, c[0x0][0x178], !P2 ;  /* 0x00005e00cf007a0c */ /* 0x000fc60005741270 */
[C---:B------:R-:W-:Y:S01]  /*1624f0*/  IMAD.WIDE R12, R204.reuse, 0x4, R4 ;  /* 0x00000004cc0c7825 */ /* 0x040fe200078e0204 */
[----:B------:R-:W-:-:S03]  /*162500*/  IADD3 R2, R204, c[0x0][0x198], RZ ;  /* 0x00006600cc027a10 */ /* 0x000fc60007ffe0ff */
[----:B------:R1:W-:Y:S01]  /*162510*/  @P6 STG.E [R14.64], R251 ;  /* 0x000000fb0e006986 */ /* 0x0003e2000c101904 */
[----:B------:R-:W-:Y:S02]  /*162520*/  ISETP.GE.AND P1, PT, R246, c[0x0][0x17c], PT ;  /* 0x00005f00f6007a0c */ /* 0x000fe40003f26270 */
[----:B------:R-:W-:Y:S02]  /*162530*/  ISETP.GE.AND P0, PT, R206, c[0x0][0x17c], PT ;  /* 0x00005f00ce007a0c */ /* 0x000fe40003f06270 */
[----:B------:R-:W-:Y:S01]  /*162540*/  ISETP.LT.AND P4, PT, R202, c[0x0][0x178], !P1 ;  /* 0x00005e00ca007a0c */ /* 0x000fe20004f81270 */
[----:B------:R-:W3:Y:S01]  /*162550*/  LDL.LU R206, [R1+0x68ac] ;  /* 0x0068ac0001ce7983 */ /* 0x000ee20000300800 */
[----:B-1----:R-:W-:Y:S01]  /*162560*/  IMAD.WIDE R14, R204, 0x4, R10 ;  /* 0x00000004cc0e7825 */ /* 0x002fe200078e020a */
[----:B------:R-:W-:Y:S02]  /*162570*/  ISETP.LT.AND P6, PT, R203, c[0x0][0x178], !P1 ;  /* 0x00005e00cb007a0c */ /* 0x000fe40004fc1270 */
[----:B------:R-:W3:Y:S04]  /*162580*/  LDL.LU R247, [R1+0x17b0] ;  /* 0x0017b00001f77983 */ /* 0x000ee80000300800 */
[----:B------:R-:W3:Y:S01]  /*162590*/  LDL.LU R246, [R1+0x1310] ;  /* 0x0013100001f67983 */ /* 0x000ee20000300800 */
[----:B------:R-:W3:Y:S03]  /*1625a0*/  LDL.LU R251, [R1+0x1300] ;  /* 0x0013000001fb7983 */ /* 0x000ee60000300800 */
[----:B--2---:R1:W-:Y:S01]  /*1625b0*/  @P5 STG.E [R12.64], R205 ;  /* 0x000000cd0c005986 */ /* 0x0043e2000c101904 */
[----:B------:R2:W-:Y:S01]  /*1625c0*/  @P3 STG.E [R14.64], R250 ;  /* 0x000000fa0e003986 */ /* 0x0005e2000c101904 */
[----:B------:R-:W-:-:S02]  /*1625d0*/  ISETP.LT.AND P3, PT, R183, c[0x0][0x178], !P1 ;  /* 0x00005e00b7007a0c */ /* 0x000fc40004f61270 */
[----:B------:R-:W-:Y:S01]  /*1625e0*/  ISETP.LT.AND P5, PT, R207, c[0x0][0x178], !P1 ;  /* 0x00005e00cf007a0c */ /* 0x000fe20004fa1270 */
[----:B-1----:R-:W-:-:S04]  /*1625f0*/  IMAD.WIDE R12, R204, 0x4, R8 ;  /* 0x00000004cc0c7825 */ /* 0x002fc800078e0208 */
[----:B--2---:R-:W-:-:S04]  /*162600*/  IMAD.WIDE R14, R2, 0x4, R6 ;  /* 0x00000004020e7825 */ /* 0x004fc800078e0206 */
[C---:B------:R-:W-:Y:S01]  /*162610*/  IMAD.WIDE R204, R2.reuse, 0x4, R4 ;  /* 0x0000000402cc7825 */ /* 0x040fe200078e0204 */
[----:B----4-:R1:W-:Y:S03]  /*162620*/  @P2 STG.E [R12.64], R245 ;  /* 0x000000f50c002986 */ /* 0x0103e6000c101904 */
[----:B------:R2:W-:Y:S02]  /*162630*/  @P4 STG.E [R14.64], R244 ;  /* 0x000000f40e004986 */ /* 0x0005e4000c101904 */
[----:B---3--:R3:W-:Y:S01]  /*162640*/  @P6 STG.E [R204.64], R249 ;  /* 0x000000f9cc006986 */ /* 0x0087e2000c101904 */
[----:B-1----:R-:W4:Y:S01]  /*162650*/  LDL.LU R245, [R1+0xd90] ;  /* 0x000d900001f57983 */ /* 0x002f220000300800 */
[----:B--2---:R-:W2:Y:S03]  /*162660*/  LDL.LU R244, [R1+0x17b4] ;  /* 0x0017b40001f47983 */ /* 0x004ea60000300800 */
[----:B---3--:R-:W3:Y:S01]  /*162670*/  LDL.LU R249, [R1+0x1314] ;  /* 0x0013140001f97983 */ /* 0x008ee20000300800 */
[----:B------:R-:W-:-:S04]  /*162680*/  IMAD.WIDE R12, R2, 0x4, R10 ;  /* 0x00000004020c7825 */ /* 0x000fc800078e020a */
[C---:B------:R-:W-:Y:S01]  /*162690*/  IMAD.WIDE R14, R2.reuse, 0x4, R8 ;  /* 0x00000004020e7825 */ /* 0x040fe200078e0208 */
[----:B------:R1:W-:Y:S04]  /*1626a0*/  @P3 STG.E [R12.64], R248 ;  /* 0x000000f80c003986 */ /* 0x0003e8000c101904 */
[----:B------:R1:W-:Y:S02]  /*1626b0*/  @P5 STG.E [R14.64], R243 ;  /* 0x000000f30e005986 */ /* 0x0003e4000c101904 */
[----:B-1----:R-:W3:Y:S01]  /*1626c0*/  LDL.LU R248, [R1+0x1304] ;  /* 0x0013040001f87983 */ /* 0x002ee20000300800 */
[----:B------:R-:W3:Y:S02]  /*1626d0*/  LDL.LU R243, [R1+0xd94] ;  /* 0x000d940001f37983 */ /* 0x000ee40000300800 */
[----:B------:R-:W3:Y:S01]  /*1626e0*/  LDL.LU R250, [R1+0x1d20] ;  /* 0x001d200001fa7983 */ /* 0x000ee20000300800 */
[----:B------:R-:W-:Y:S01]  /*1626f0*/  ISETP.GE.AND P1, PT, R3, c[0x0][0x17c], PT ;  /* 0x00005f0003007a0c */ /* 0x000fe20003f26270 */
[----:B------:R-:W-:-:S03]  /*162700*/  IADD3 R3, R2, c[0x0][0x198], RZ ;  /* 0x0000660002037a10 */ /* 0x000fc60007ffe0ff */
[C---:B------:R-:W-:Y:S02]  /*162710*/  ISETP.LT.AND P2, PT, R202.reuse, c[0x0][0x178], !P1 ;  /* 0x00005e00ca007a0c */ /* 0x040fe40004f41270 */
[----:B------:R-:W-:Y:S02]  /*162720*/  ISETP.LT.AND P4, PT, R203, c[0x0][0x178], !P1 ;  /* 0x00005e00cb007a0c */ /* 0x000fe40004f81270 */
[----:B------:R-:W-:Y:S01]  /*162730*/  ISETP.LT.AND P6, PT, R183, c[0x0][0x178], !P1 ;  /* 0x00005e00b7007a0c */ /* 0x000fe20004fc1270 */
[----:B------:R-:W-:Y:S01]  /*162740*/  IMAD.WIDE R204, R3, 0x4, R6 ;  /* 0x0000000403cc7825 */ /* 0x000fe200078e0206 */
[----:B------:R-:W-:Y:S02]  /*162750*/  ISETP.LT.AND P1, PT, R207, c[0x0][0x178], !P1 ;  /* 0x00005e00cf007a0c */ /* 0x000fe40004f21270 */
[----:B------:R-:W-:Y:S01]  /*162760*/  ISETP.LT.AND P5, PT, R202, c[0x0][0x178], !P0 ;  /* 0x00005e00ca007a0c */ /* 0x000fe200047a1270 */
[----:B------:R-:W-:-:S04]  /*162770*/  IMAD.WIDE R12, R3, 0x4, R4 ;  /* 0x00000004030c7825 */ /* 0x000fc800078e0204 */
[C---:B------:R-:W-:Y:S01]  /*162780*/  IMAD.WIDE R14, R3.reuse, 0x4, R10 ;  /* 0x00000004030e7825 */ /* 0x040fe200078e020a */
[----:B------:R-:W-:Y:S01]  /*162790*/  IADD3 R2, R3, c[0x0][0x198], RZ ;  /* 0x0000660003027a10 */ /* 0x000fe20007ffe0ff */
[----:B------:R1:W-:Y:S01]  /*1627a0*/  @P2 STG.E [R204.64], R247 ;  /* 0x000000f7cc002986 */ /* 0x0003e2000c101904 */
[----:B------:R-:W-:Y:S02]  /*1627b0*/  ISETP.LT.AND P2, PT, R203, c[0x0][0x178], !P0 ;  /* 0x00005e00cb007a0c */ /* 0x000fe40004741270 */
[----:B------:R-:W-:Y:S01]  /*1627c0*/  ISETP.GE.AND P3, PT, R206, c[0x0][0x17c], PT ;  /* 0x00005f00ce007a0c */ /* 0x000fe20003f66270 */
[----:B------:R1:W-:Y:S01]  /*1627d0*/  @P4 STG.E [R12.64], R246 ;  /* 0x000000f60c004986 */ /* 0x0003e2000c101904 */
[----:B------:R1:W-:Y:S01]  /*1627e0*/  @P6 STG.E [R14.64], R251 ;  /* 0x000000fb0e006986 */ /* 0x0003e2000c101904 */
[----:B------:R-:W-:Y:S01]  /*1627f0*/  ISETP.LT.AND P4, PT, R207, c[0x0][0x178], !P0 ;  /* 0x00005e00cf007a0c */ /* 0x000fe20004781270 */
[----:B------:R-:W-:Y:S01]  /*162800*/  ISETP.LT.AND P0, PT, R183, c[0x0][0x178], !P0 ;  /* 0x00005e00b7007a0c */ /* 0x000fe20004701270 */
[----:B------:R-:W-:Y:S01]  /*162810*/  ISETP.LT.AND P6, PT, R202, c[0x0][0x178], !P3 ;  /* 0x00005e00ca007a0c */ /* 0x000fe20005fc1270 */
[----:B-1----:R-:W-:-:S04]  /*162820*/  IMAD.WIDE R204, R2, 0x4, R6 ;  /* 0x0000000402cc7825 */ /* 0x002fc800078e0206 */
[----:B------:R-:W-:-:S04]  /*162830*/  IMAD.WIDE R12, R2, 0x4, R4 ;  /* 0x00000004020c7825 */ /* 0x000fc800078e0204 */
[--C-:B------:R-:W-:Y:S01]  /*162840*/  IMAD.WIDE R14, R3, 0x4, R8.reuse ;  /* 0x00000004030e7825 */ /* 0x100fe200078e0208 */
[C---:B------:R-:W-:Y:S01]  /*162850*/  IADD3 R3, R2.reuse, c[0x0][0x198], RZ ;  /* 0x0000660002037a10 */ /* 0x040fe20007ffe0ff */
[----:B------:R-:W3:Y:S02]  /*162860*/  LDL.LU R246, [R1+0x68c0] ;  /* 0x0068c00001f67983 */ /* 0x000ee40000300800 */
[----:B------:R-:W3:Y:S02]  /*162870*/  LDL.LU R206, [R1+0x68c4] ;  /* 0x0068c40001ce7983 */ /* 0x000ee40000300800 */
[----:B----4-:R1:W-:Y:S01]  /*162880*/  @P1 STG.E [R14.64], R245 ;  /* 0x000000f50e001986 */ /* 0x0103e2000c101904 */
[----:B--2---:R-:W-:Y:S03]  /*162890*/  @P5 STG.E [R204.64], R244 ;  /* 0x000000f4cc005986 */ /* 0x004fe6000c101904 */
[----:B---3--:R2:W-:Y:S01]  /*1628a0*/  @P2 STG.E [R12.64], R249 ;  /* 0x000000f90c002986 */ /* 0x0085e2000c101904 */
[----:B-1----:R-:W-:-:S04]  /*1628b0*/  IMAD.WIDE R14, R2, 0x4, R8 ;  /* 0x00000004020e7825 */ /* 0x002fc800078e0208 */
[----:B--2---:R-:W-:-:S04]  /*1628c0*/  IMAD.WIDE R12, R2, 0x4, R10 ;  /* 0x00000004020c7825 */ /* 0x004fc800078e020a */
[----:B------:R-:W-:Y:S01]  /*1628d0*/  IMAD.WIDE R204, R3, 0x4, R6 ;  /* 0x0000000403cc7825 */ /* 0x000fe200078e0206 */
[----:B------:R-:W2:Y:S03]  /*1628e0*/  LDL.LU R245, [R1+0xe10] ;  /* 0x000e100001f57983 */ /* 0x000ea60000300800 */
[----:B------:R-:W3:Y:S02]  /*1628f0*/  LDL.LU R244, [R1+0x1d24] ;  /* 0x001d240001f47983 */ /* 0x000ee40000300800 */
[----:B------:R-:W4:Y:S01]  /*162900*/  LDL.LU R249, [R1+0x1a34] ;  /* 0x001a340001f97983 */ /* 0x000f220000300800 */
        /* <DEDUP_REMOVED lines=8> */
[----:B------:R-:W-:-:S02]  /*162990*/  ISETP.LT.AND P5, PT, R203, c[0x0][0x178], !P3 ;  /* 0x00005e00cb007a0c */ /* 0x000fc40005fa1270 */
[----:B------:R-:W-:Y:S01]  /*1629a0*/  ISETP.LT.AND P2, PT, R183, c[0x0][0x178], !P3 ;  /* 0x00005e00b7007a0c */ /* 0x000fe20005f41270 */
[----:B------:R-:W-:Y:S01]  /*1629b0*/  IMAD.WIDE R12, R3, 0x4, R4 ;  /* 0x00000004030c7825 */ /* 0x000fe200078e0204 */
[----:B------:R-:W-:-:S03]  /*1629c0*/  ISETP.LT.AND P3, PT, R207, c[0x0][0x178], !P3 ;  /* 0x00005e00cf007a0c */ /* 0x000fc60005f61270 */
[C---:B------:R-:W-:Y:S01]  /*1629d0*/  IMAD.WIDE R14, R3.reuse, 0x4, R10 ;  /* 0x00000004030e7825 */ /* 0x040fe200078e020a */
[----:B------:R-:W-:Y:S02]  /*1629e0*/  IADD3 R2, R3, c[0x0][0x198], RZ ;  /* 0x0000660003027a10 */ /* 0x000fe40007ffe0ff */
[----:B------:R-:W-:Y:S02]  /*1629f0*/  ISETP.GE.AND P1, PT, R246, c[0x0][0x17c], PT ;  /* 0x00005f00f6007a0c */ /* 0x000fe40003f26270 */
[----:B------:R-:W-:Y:S02]  /*162a00*/  ISETP.GE.AND P0, PT, R206, c[0x0][0x17c], PT ;  /* 0x00005f00ce007a0c */ /* 0x000fe40003f06270 */
[----:B------:R-:W4:Y:S01]  /*162a10*/  LDL.LU R206, [R1+0x68bc] ;  /* 0x0068bc0001ce7983 */ /* 0x000f220000300800 */
[----:B------:R-:W-:Y:S01]  /*162a20*/  ISETP.LT.AND P4, PT, R202, c[0x0][0x178], !P1 ;  /* 0x00005e00ca007a0c */ /* 0x000fe20004f81270 */
[----:B------:R-:W4:Y:S01]  /*162a30*/  LDL.LU R247, [R1+0x1de0] ;  /* 0x001de00001f77983 */ /* 0x000f220000300800 */
[----:B------:R-:W-:Y:S01]  /*162a40*/  ISETP.LT.AND P6, PT, R203, c[0x0][0x178], !P1 ;  /* 0x00005e00cb007a0c */ /* 0x000fe20004fc1270 */
[----:B------:R-:W4:Y:S01]  /*162a50*/  LDL.LU R246, [R1+0x1dd0] ;  /* 0x001dd00001f67983 */ /* 0x000f220000300800 */
[----:B------:R-:W4:Y:S03]  /*162a60*/  LDL.LU R251, [R1+0x1a40] ;  /* 0x001a400001fb7983 */ /* 0x000f260000300800 */
[----:B--2---:R1:W-:Y:S01]  /*162a70*/  @P5 STG.E [R12.64], R204 ;  /* 0x000000cc0c005986 */ /* 0x0043e2000c101904 */
[----:B---3--:R2:W-:Y:S01]  /*162a80*/  @P2 STG.E [R14.64], R205 ;  /* 0x000000cd0e002986 */ /* 0x0085e2000c101904 */
[----:B------:R-:W-:-:S02]  /*162a90*/  ISETP.LT.AND P2, PT, R183, c[0x0][0x178], !P1 ;  /* 0x00005e00b7007a0c */ /* 0x000fc40004f41270 */
[----:B------:R-:W-:Y:S01]  /*162aa0*/  ISETP.LT.AND P5, PT, R207, c[0x0][0x178], !P1 ;  /* 0x00005e00cf007a0c */ /* 0x000fe20004fa1270 */
[----:B-1----:R-:W-:-:S04]  /*162ab0*/  IMAD.WIDE R12, R3, 0x4, R8 ;  /* 0x00000004030c7825 */ /* 0x002fc800078e0208 */
[----:B--2---:R-:W-:-:S04]  /*162ac0*/  IMAD.WIDE R14, R2, 0x4, R6 ;  /* 0x00000004020e7825 */ /* 0x004fc800078e0206 */
[----:B------:R-:W-:Y:S01]  /*162ad0*/  IMAD.WIDE R204, R2, 0x4, R4 ;  /* 0x0000000402cc7825 */ /* 0x000fe200078e0204 */
[----:B------:R1:W-:Y:S03]  /*162ae0*/  @P3 STG.E [R12.64], R245 ;  /* 0x000000f50c003986 */ /* 0x0003e6000c101904 */
[----:B------:R2:W-:Y:S02]  /*162af0*/  @P4 STG.E [R14.64], R244 ;  /* 0x000000f40e004986 */ /* 0x0005e4000c101904 */
[----:B----4-:R3:W-:Y:S01]  /*162b00*/  @P6 STG.E [R204.64], R249 ;  /* 0x000000f9cc006986 */ /* 0x0107e2000c101904 */
[----:B------:R-:W-:Y:S01]  /*162b10*/  ISETP.GE.AND P1, PT, R250, c[0x0][0x17c], PT ;  /* 0x00005f00fa007a0c */ /* 0x000fe20003f26270 */
[----:B-1----:R-:W4:Y:S01]  /*162b20*/  LDL.LU R245, [R1+0xd80] ;  /* 0x000d800001f57983 */ /* 0x002f220000300800 */
[----:B------:R-:W-:-:S04]  /*162b30*/  IMAD.WIDE R12, R2, 0x4, R10 ;  /* 0x00000004020c7825 */ /* 0x000fc800078e020a */
[----:B--2---:R-:W-:-:S04]  /*162b40*/  IMAD.WIDE R14, R2, 0x4, R8 ;  /* 0x00000004020e7825 */ /* 0x004fc800078e0208 */
[----:B------:R-:W2:Y:S01]  /*162b50*/  LDL.LU R244, [R1+0x1de4] ;  /* 0x001de40001f47983 */ /* 0x000ea20000300800 */
[----:B---3--:R-:W3:Y:S04]  /*162b60*/  LDL.LU R249, [R1+0x1dd4] ;  /* 0x001dd40001f97983 */ /* 0x008ee80000300800 */
[----:B------:R-:W-:Y:S01]  /*162b70*/  @P2 STG.E [R12.64], R248 ;  /* 0x000000f80c002986 */ /* 0x000fe2000c101904 */
[----:B------:R1:W-:Y:S02]  /*162b80*/  @P5 STG.E [R14.64], R243 ;  /* 0x000000f30e005986 */ /* 0x0003e4000c101904 */
[----:B------:R-:W3:Y:S01]  /*162b90*/  LDL.LU R250, [R1+0x1a44] ;  /* 0x001a440001fa7983 */ /* 0x000ee20000300800 */
[----:B-1----:R-:W3:Y:S01]  /*162ba0*/  LDL.LU R243, [R1+0xd84] ;  /* 0x000d840001f37983 */ /* 0x002ee20000300800 */
[----:B------:R-:W3:Y:S01]  /*162bb0*/  LDL.LU R248, [R1+0x1e00] ;  /* 0x001e000001f87983 */ /* 0x000ee20000300800 */
[----:B------:R-:W-:-:S02]  /*162bc0*/  ISETP.LT.AND P3, PT, R202, c[0x0][0x178], !P1 ;  /* 0x00005e00ca007a0c */ /* 0x000fc40004f61270 */
[----:B------:R-:W-:Y:S02]  /*162bd0*/  ISETP.LT.AND P4, PT, R203, c[0x0][0x178], !P1 ;  /* 0x00005e00cb007a0c */ /* 0x000fe40004f81270 */
[----:B------:R-:W-:Y:S02]  /*162be0*/  IADD3 R3, R2, c[0x0][0x198], RZ ;  /* 0x0000660002037a10 */ /* 0x000fe40007ffe0ff */
[----:B------:R-:W-:Y:S01]  /*162bf0*/  ISETP.LT.AND P6, PT, R183, c[0x0][0x178], !P1 ;  /* 0x00005e00b7007a0c */ /* 0x000fe20004fc1270 */
[----:B------:R-:W-:Y:S02]  /*162c00*/  ISETP.LT.AND P1, PT, R207, c[0x0][0x178], !P1 ;  /* 0x00005e00cf007a0c */ /* 0x000fe40004f21270 */
[----:B------:R-:W-:-:S04]  /*162c10*/  IMAD.WIDE R204, R3, 0x4, R6 ;  /* 0x0000000403cc7825 */ /* 0x000fc800078e0206 */
[----:B------:R-:W-:Y:S01]  /*162c20*/  IMAD.WIDE R12, R3, 0x4, R4 ;  /* 0x00000004030c7825 */ /* 0x000fe200078e0204 */
[----:B------:R-:W-:-:S03]  /*162c30*/  ISETP.LT.AND P5, PT, R202, c[0x0][0x178], !P0 ;  /* 0x00005e00ca007a0c */ /* 0x000fc600047a1270 */
[----:B------:R-:W-:Y:S01]  /*162c40*/  IMAD.WIDE R14, R3, 0x4, R10 ;  /* 0x00000004030e7825 */ /* 0x000fe200078e020a */
[----:B------:R-:W-:Y:S01]  /*162c50*/  ISETP.GE.AND P2, PT, R206, c[0x0][0x17c], PT ;  /* 0x00005f00ce007a0c */ /* 0x000fe20003f46270 */
[----:B------:R1:W-:Y:S02]  /*162c60*/  @P3 STG.E [R204.64], R247 ;  /* 0x000000f7cc003986 */ /* 0x0003e4000c101904 */
[----:B------:R1:W-:Y:S01]  /*162c70*/  @P4 STG.E [R12.64], R246 ;  /* 0x000000f60c004986 */ /* 0x0003e2000c101904 */
[----:B------:R-:W-:Y:S02]  /*162c80*/  ISETP.LT.AND P3, PT, R203, c[0x0][0x178], !P0 ;  /* 0x00005e00cb007a0c */ /* 0x000fe40004761270 */
[----:B------:R-:W-:Y:S02]  /*162c90*/  IADD3 R2, R3, c[0x0][0x198], RZ ;  /* 0x0000660003027a10 */ /* 0x000fe40007ffe0ff */
[----:B------:R-:W-:Y:S01]  /*162ca0*/  ISETP.LT.AND P4, PT, R207, c[0x0][0x178], !P0 ;  /* 0x00005e00cf007a0c */ /* 0x000fe20004781270 */
[----:B------:R-:W-:Y:S01]  /*162cb0*/  ISETP.LT.AND P0, PT, R183, c[0x0][0x178], !P0 ;  /* 0x00005e00b7007a0c */ /* 0x000fe20004701270 */
[----:B------:R1:W-:Y:S01]  /*162cc0*/  @P6 STG.E [R14.64], R251 ;  /* 0x000000fb0e006986 */ /* 0x0003e2000c101904 */
[----:B------:R-:W-:-:S02]  /*162cd0*/  ISETP.LT.AND P6, PT, R202, c[0x0][0x178], !P2 ;  /* 0x00005e00ca007a0c */ /* 0x000fc400057c1270 */
[----:B------:R-:W-:Y:S01]  /*162ce0*/  IADD3 R206, R2, c[0x0][0x198], RZ ;  /* 0x0000660002ce7a10 */ /* 0x000fe20007ffe0ff */
[----:B-1----:R-:W3:Y:S01]  /*162cf0*/  LDL.LU R247, [R1+0x68d0] ;  /* 0x0068d00001f77983 */ /* 0x002ee20000300800 */
[----:B------:R-:W-:-:S04]  /*162d00*/  IMAD.WIDE R12, R3, 0x4, R8 ;  /* 0x00000004030c7825 */ /* 0x000fc800078e0208 */
[----:B------:R-:W-:-:S04]  /*162d10*/  IMAD.WIDE R204, R2, 0x4, R4 ;  /* 0x0000000402cc7825 */ /* 0x000fc800078e0204 */
[----:B------:R-:W3:Y:S02]  /*162d20*/  LDL.LU R246, [R1+0x68d4] ;  /* 0x0068d40001f67983 */ /* 0x000ee40000300800 */
[C---:B------:R-:W-:Y:S01]  /*162d30*/  IMAD.WIDE R14, R2.reuse, 0x4, R6 ;  /* 0x00000004020e7825 */ /* 0x040fe200078e0206 */
[----:B----4-:R1:W-:Y:S04]  /*162d40*/  @P1 STG.E [R12.64], R245 ;  /* 0x000000f50c001986 */ /* 0x0103e8000c101904 */
[----:B--2---:R2:W-:Y:S01]  /*162d50*/  @P5 STG.E [R14.64], R244 ;  /* 0x000000f40e005986 */ /* 0x0045e2000c101904 */
[----:B---3--:R3:W-:Y:S01]  /*162d60*/  @P3 STG.E [R204.64], R249 ;  /* 0x000000f9cc003986 */ /* 0x0087e2000c101904 */
[----:B-1----:R-:W-:-:S04]  /*162d70*/  IMAD.WIDE R12, R2, 0x4, R10 ;  /* 0x00000004020c7825 */ /* 0x002fc800078e020a */
[----:B------:R-:W-:-:S04]  /*162d80*/  IMAD.WIDE R2, R2, 0x4, R8 ;  /* 0x0000000402027825 */ /* 0x000fc800078e0208 */
[----:B--2---:R-:W-:Y:S01]  /*162d90*/  IMAD.WIDE R14, R206, 0x4, R6 ;  /* 0x00000004ce0e7825 */ /* 0x004fe200078e0206 */
[----:B------:R-:W2:Y:S03]  /*162da0*/  LDL.LU R245, [R1+0xe30] ;  /* 0x000e300001f57983 */ /* 0x000ea60000300800 */
[----:B------:R-:W4:Y:S01]  /*162db0*/  LDL.LU R244, [R1+0x1e04] ;  /* 0x001e040001f47983 */ /* 0x000f220000300800 */
[----:B---3--:R-:W3:Y:S04]  /*162dc0*/  LDL.LU R249, [R1+0x1df4] ;  /* 0x001df40001f97983 */ /* 0x008ee80000300800 */
        /* <DEDUP_REMOVED lines=14> */
[----:B------:R-:W-:Y:S02]  /*162eb0*/  ISETP.GE.AND P1, PT, R247, c[0x0][0x17c], PT ;  /* 0x00005f00f7007a0c */ /* 0x000fe40003f26270 */
[----:B------:R-:W-:Y:S01]  /*162ec0*/  IADD3 R204, R206, c[0x0][0x198], RZ ;  /* 0x00006600cecc7a10 */ /* 0x000fe20007ffe0ff */
[----:B------:R-:W4:Y:S01]  /*162ed0*/  LDL.LU R247, [R1+0x17b8] ;  /* 0x0017b80001f77983 */ /* 0x000f220000300800 */
[----:B------:R-:W-:Y:S02]  /*162ee0*/  ISETP.LT.AND P4, PT, R202, c[0x0][0x178], !P1 ;  /* 0x00005e00ca007a0c */ /* 0x000fe40004f81270 */
[----:B------:R-:W-:Y:S02]  /*162ef0*/  ISETP.LT.AND P6, PT, R203, c[0x0][0x178], !P1 ;  /* 0x00005e00cb007a0c */ /* 0x000fe40004fc1270 */
[----:B------:R-:W-:Y:S02]  /*162f00*/  ISETP.GE.AND P0, PT, R246, c[0x0][0x17c], PT ;  /* 0x00005f00f6007a0c */ /* 0x000fe40003f06270 */
        /* <DEDUP_REMOVED lines=8> */
[C---:B------:R-:W-:Y:S01]  /*162f90*/  IMAD.WIDE R14, R204.reuse, 0x4, R4 ;  /* 0x00000004cc0e7825 */ /* 0x040fe200078e0204 */
[----:B------:R1:W-:Y:S03]  /*162fa0*/  @P2 STG.E [R2.64], R245 ;  /* 0x000000f502002986 */ /* 0x0003e6000c101904 */
[----:B----4-:R2:W-:Y:S02]  /*162fb0*/  @P4 STG.E [R12.64], R244 ;  /* 0x000000f40c004986 */ /* 0x0105e4000c101904 */
[----:B------:R3:W-:Y:S01]  /*162fc0*/  @P6 STG.E [R14.64], R249 ;  /* 0x000000f90e006986 */ /* 0x0007e2000c101904 */
[----:B-1----:R-:W4:Y:S01]  /*162fd0*/  LDL.LU R245, [R1+0xd98] ;  /* 0x000d980001f57983 */ /* 0x002f220000300800 */
[----:B--2---:R-:W-:-:S04]  /*162fe0*/  IMAD.WIDE R12, R204, 0x4, R10 ;  /* 0x00000004cc0c7825 */ /* 0x004fc800078e020a */
[----:B------:R-:W2:Y:S02]  /*162ff0*/  LDL.LU R244, [R1+0x17bc] ;  /* 0x0017bc0001f47983 */ /* 0x000ea40000300800 */
[----:B------:R-:W-:Y:S01]  /*163000*/  IMAD.WIDE R2, R204, 0x4, R8 ;  /* 0x00000004cc027825 */ /* 0x000fe200078e0208 */
[----:B---3--:R-:W3:Y:S04]  /*163010*/  LDL.LU R249, [R1+0x131c] ;  /* 0x00131c0001f97983 */ /* 0x008ee80000300800 */
        /* <DEDUP_REMOVED lines=32> */
[----:B---3--:R3:W-:Y:S01]  /*163220*/  @P2 STG.E [R14.64], R249 ;  /* 0x000000f90e002986 */ /* 0x0087e2000c101904 */
[----:B-1----:R-:W-:-:S04]  /*163230*/  IMAD.WIDE R2, R204, 0x4, R10 ;  /* 0x00000004cc027825 */ /* 0x002fc800078e020a */
[----:B--2---:R-:W-:-:S04]  /*163240*/  IMAD.WIDE R12, R204, 0x4, R8 ;  /* 0x00000004cc0c7825 */ /* 0x004fc800078e0208 */
[----:B---3--:R-:W-:Y:S01]  /*163250*/  IMAD.WIDE R14, R205, 0x4, R6 ;  /* 0x00000004cd0e7825 */ /* 0x008fe200078e0206 */
        /* <DEDUP_REMOVED lines=31> */
[----:B------:R1:W-:Y:S03]  /*163450*/  @P3 STG.E [R2.64], R245 ;  /* 0x000000f502003986 */ /* 0x0003e6000c101904 */
[----:B------:R2:W-:Y:S02]  /*163460*/  @P4 STG.E [R12.64], R244 ;  /* 0x000000f40c004986 */ /* 0x0005e4000c101904 */
[----:B----4-:R3:W-:Y:S01]  /*163470*/  @P6 STG.E [R14.64], R249 ;  /* 0x000000f90e006986 */ /* 0x0107e2000c101904 */
        /* <DEDUP_REMOVED lines=470> */
[----:B------:R-:W-:Y:S02]  /*1651e0*/  ISETP.LT.AND P3, PT, R183, c[0x0][0x178], !P0 ;  /* 0x00005e00b7007a0c */ /* 0x000fe40004761270 */
[----:B------:R-:W-:Y:S01]  /*1651f0*/  IADD3 R3, R2, c[0x0][0x198], RZ ;  /* 0x0000660002037a10 */ /* 0x000fe20007ffe0ff */
[----:B------:R-:W-:-:S04]  /*165200*/  ISETP.LT.AND P0, PT, R207, c[0x0][0x178], !P0 ;  /* 0x00005e00cf007a0c */ /* 0x000fc80004701270 */
[----:B------:R-:W-:-:S04]  /*165210*/  IMAD.WIDE R204, R3, 0x4, R6 ;  /* 0x0000000403cc7825 */ /* 0x000fc800078e0206 */
[----:B------:R-:W-:-:S04]  /*165220*/  IMAD.WIDE R12, R3, 0x4, R4 ;  /* 0x00000004030c7825 */ /* 0x000fc800078e0204 */
[----:B------:R-:W-:Y:S01]  /*165230*/  IMAD.WIDE R14, R3, 0x4, R10 ;  /* 0x00000004030e7825 */ /* 0x000fe200078e020a */
[----:B------:R-:W-:Y:S02]  /*165240*/  ISETP.LT.AND P5, PT, R202, c[0x0][0x178], !P1 ;  /* 0x00005e00ca007a0c */ /* 0x000fe40004fa1270 */
[----:B------:R-:W-:Y:S01]  /*165250*/  ISETP.GE.AND P2, PT, R206, c[0x0][0x17c], PT ;  /* 0x00005f00ce007a0c */ /* 0x000fe20003f46270 */
[----:B------:R1:W-:Y:S01]  /*165260*/  @P4 STG.E [R204.64], R247 ;  /* 0x000000f7cc004986 */ /* 0x0003e2000c101904 */
[----:B------:R1:W-:Y:S01]  /*165270*/  @P6 STG.E [R12.64], R246 ;  /* 0x000000f60c006986 */ /* 0x0003e2000c101904 */
[----:B------:R-:W-:Y:S02]  /*165280*/  ISETP.LT.AND P4, PT, R203, c[0x0][0x178], !P1 ;  /* 0x00005e00cb007a0c */ /* 0x000fe40004f81270 */
[----:B------:R-:W-:Y:S01]  /*165290*/  IADD3 R2, R3, c[0x0][0x198], RZ ;  /* 0x0000660003027a10 */ /* 0x000fe20007ffe0ff */
[----:B------:R1:W-:Y:S01]  /*1652a0*/  @P3 STG.E [R14.64], R251 ;  /* 0x000000fb0e003986 */ /* 0x0003e2000c101904 */
[----:B------:R-:W-:Y:S01]  /*1652b0*/  ISETP.LT.AND P3, PT, R183, c[0x0][0x178], !P1 ;  /* 0x00005e00b7007a0c */ /* 0x000fe20004f61270 */
[----:B------:R-:W-:Y:S01]  /*1652c0*/  ISETP.LT.AND P1, PT, R207, c[0x0][0x178], !P1 ;  /* 0x00005e00cf007a0c */ /* 0x000fe20004f21270 */
[----:B------:R-:W-:-:S02]  /*1652d0*/  ISETP.LT.AND P6, PT, R202, c[0x0][0x178], !P2 ;  /* 0x00005e00ca007a0c */ /* 0x000fc400057c1270 */
[----:B------:R-:W-:Y:S01]  /*1652e0*/  IADD3 R206, R2, c[0x0][0x198], RZ ;  /* 0x0000660002ce7a10 */ /* 0x000fe20007ffe0ff */
[----:B-1----:R-:W3:Y:S01]  /*1652f0*/  LDL.LU R247, [R1+0x6970] ;  /* 0x0069700001f77983 */ /* 0x002ee20000300800 */
[----:B------:R-:W-:-:S04]  /*165300*/  IMAD.WIDE R12, R3, 0x4, R8 ;  /* 0x00000004030c7825 */ /* 0x000fc800078e0208 */
[----:B------:R-:W-:-:S04]  /*165310*/  IMAD.WIDE R14, R2, 0x4, R6 ;  /* 0x00000004020e7825 */ /* 0x000fc800078e0206 */
[C---:B------:R-:W-:Y:S01]  /*165320*/  IMAD.WIDE R204, R2.reuse, 0x4, R4 ;  /* 0x0000000402cc7825 */ /* 0x040fe200078e0204 */
[----:B------:R-:W3:Y:S04]  /*165330*/  LDL.LU R246, [R1+0x6974] ;  /* 0x0069740001f67983 */ /* 0x000ee80000300800 */
[----:B----4-:R1:W-:Y:S01]  /*165340*/  @P0 STG.E [R12.64], R245 ;  /* 0x000000f50c000986 */ /* 0x0103e2000c101904 */
[----:B--2---:R2:W-:Y:S03]  /*165350*/  @P5 STG.E [R14.64], R244 ;  /* 0x000000f40e005986 */ /* 0x0045e6000c101904 */
        /* <DEDUP_REMOVED lines=50> */
[----:B------:R-:W-:-:S02]  /*165680*/  ISETP.LT.AND P3, PT, R202, c[0x0][0x178], !P1 ;  /* 0x00005e00ca007a0c */ /* 0x000fc40004f61270 */
[----:B------:R-:W-:Y:S02]  /*165690*/  ISETP.GE.AND P0, PT, R205, c[0x0][0x17c], PT ;  /* 0x00005f00cd007a0c */ /* 0x000fe40003f06270 */
[----:B------:R-:W-:Y:S01]  /*1656a0*/  ISETP.LT.AND P6, PT, R203, c[0x0][0x178], !P1 ;  /* 0x00005e00cb007a0c */ /* 0x000fe20004fc1270 */
[----:B------:R-:W-:Y:S01]  /*1656b0*/  IADD3 R205, R204, c[0x0][0x198], RZ ;  /* 0x00006600cccd7a10 */ /* 0x000fe20007ffe0ff */
[----:B------:R-:W-:-:S04]  /*1656c0*/  ISETP.LT.AND P2, PT, R183, c[0x0][0x178], !P1 ;  /* 0x00005e00b7007a0c */ /* 0x000fc80004f41270 */
[----:B------:R-:W-:-:S04]  /*1656d0*/  IMAD.WIDE R14, R205, 0x4, R6 ;  /* 0x00000004cd0e7825 */ /* 0x000fc800078e0206 */
[----:B------:R-:W-:Y:S01]  /*1656e0*/  IMAD.WIDE R2, R205, 0x4, R4 ;  /* 0x00000004cd027825 */ /* 0x000fe200078e0204 */
[----:B------:R-:W-:-:S03]  /*1656f0*/  ISETP.LT.AND P1, PT, R207, c[0x0][0x178], !P1 ;  /* 0x00005e00cf007a0c */ /* 0x000fc60004f21270 */
[----:B------:R-:W-:Y:S01]  /*165700*/  IMAD.WIDE R12, R205, 0x4, R10 ;  /* 0x00000004cd0c7825 */ /* 0x000fe200078e020a */
[C---:B------:R-:W-:Y:S01]  /*165710*/  ISETP.LT.AND P5, PT, R202.reuse, c[0x0][0x178], !P0 ;  /* 0x00005e00ca007a0c */ /* 0x040fe200047a1270 */
[----:B------:R1:W-:Y:S01]  /*165720*/  @P3 STG.E [R14.64], R247 ;  /* 0x000000f70e003986 */ /* 0x0003e2000c101904 */
[----:B------:R-:W-:Y:S02]  /*165730*/  ISETP.LT.AND P3, PT, R203, c[0x0][0x178], !P0 ;  /* 0x00005e00cb007a0c */ /* 0x000fe40004761270 */
[----:B------:R-:W-:Y:S01]  /*165740*/  IADD3 R204, R205, c[0x0][0x198], RZ ;  /* 0x00006600cdcc7a10 */ /* 0x000fe20007ffe0ff */
[----:B------:R1:W-:Y:S01]  /*165750*/  @P6 STG.E [R2.64], R246 ;  /* 0x000000f602006986 */ /* 0x0003e2000c101904 */
[----:B------:R1:W-:Y:S01]  /*165760*/  @P2 STG.E [R12.64], R251 ;  /* 0x000000fb0c002986 */ /* 0x0003e2000c101904 */
[----:B------:R-:W-:Y:S01]  /*165770*/  ISETP.LT.AND P2, PT, R183, c[0x0][0x178], !P0 ;  /* 0x00005e00b7007a0c */ /* 0x000fe20004741270 */
[----:B------:R-:W-:Y:S01]  /*165780*/  ISETP.LT.AND P0, PT, R207, c[0x0][0x178], !P0 ;  /* 0x00005e00cf007a0c */ /* 0x000fe20004701270 */
[----:B------:R-:W-:Y:S01]  /*165790*/  ISETP.LT.AND P6, PT, R202, c[0x0][0x178], !P4 ;  /* 0x00005e00ca007a0c */ /* 0x000fe200067c1270 */
[----:B-1----:R-:W-:-:S04]  /*1657a0*/  IMAD.WIDE R14, R204, 0x4, R4 ;  /* 0x00000004cc0e7825 */ /* 0x002fc800078e0204 */
[----:B------:R-:W-:-:S04]  /*1657b0*/  IMAD.WIDE R2, R205, 0x4, R8 ;  /* 0x00000004cd027825 */ /* 0x000fc800078e0208 */
[C---:B------:R-:W-:Y:S01]  /*1657c0*/  IMAD.WIDE R12, R204.reuse, 0x4, R6 ;  /* 0x00000004cc0c7825 */ /* 0x040fe200078e0206 */
[C---:B------:R-:W-:Y:S01]  /*1657d0*/  IADD3 R205, R204.reuse, c[0x0][0x198], RZ ;  /* 0x00006600cccd7a10 */ /* 0x040fe20007ffe0ff */
[----:B------:R-:W3:Y:S02]  /*1657e0*/  LDL.LU R246, [R1+0x697c] ;  /* 0x00697c0001f67983 */ /* 0x000ee40000300800 */
[----:B------:R-:W3:Y:S02]  /*1657f0*/  LDL.LU R206, [R1+0x6984] ;  /* 0x0069840001ce7983 */ /* 0x000ee40000300800 */
[----:B----4-:R1:W-:Y:S01]  /*165800*/  @P1 STG.E [R2.64], R245 ;  /* 0x000000f502001986 */ /* 0x0103e2000c101904 */
[----:B--2---:R2:W-:Y:S03]  /*165810*/  @P5 STG.E [R12.64], R244 ;  /* 0x000000f40c005986 */ /* 0x0045e6000c101904 */
        /* <DEDUP_REMOVED lines=49> */
[----:B------:R-:W-:Y:S02]  /*165b30*/  ISETP.LT.AND P2, PT, R202, c[0x0][0x178], !P0 ;  /* 0x00005e00ca007a0c */ /* 0x000fe40004741270 */
[----:B------:R-:W-:Y:S02]  /*165b40*/  IADD3 R204, R204, c[0x0][0x198], RZ ;  /* 0x00006600cccc7a10 */ /* 0x000fe40007ffe0ff */
[----:B------:R-:W-:Y:S02]  /*165b50*/  ISETP.LT.AND P6, PT, R203, c[0x0][0x178], !P0 ;  /* 0x00005e00cb007a0c */ /* 0x000fe400047c1270 */
[----:B------:R-:W-:-:S02]  /*165b60*/  ISETP.LT.AND P4, PT, R183, c[0x0][0x178], !P0 ;  /* 0x00005e00b7007a0c */ /* 0x000fc40004781270 */
[----:B------:R-:W-:Y:S01]  /*165b70*/  ISETP.GE.AND P1, PT, R251, c[0x0][0x17c], PT ;  /* 0x00005f00fb007a0c */ /* 0x000fe20003f26270 */
[----:B------:R-:W-:Y:S01]  /*165b80*/  IMAD.WIDE R2, R204, 0x4, R6 ;  /* 0x00000004cc027825 */ /* 0x000fe200078e0206 */
[----:B------:R-:W-:Y:S02]  /*165b90*/  ISETP.LT.AND P0, PT, R207, c[0x0][0x178], !P0 ;  /* 0x00005e00cf007a0c */ /* 0x000fe40004701270 */
[----:B------:R-:W-:Y:S01]  /*165ba0*/  ISETP.LT.AND P5, PT, R202, c[0x0][0x178], !P1 ;  /* 0x00005e00ca007a0c */ /* 0x000fe20004fa1270 */
[----:B------:R-:W-:-:S04]  /*165bb0*/  IMAD.WIDE R12, R204, 0x4, R4 ;  /* 0x00000004cc0c7825 */ /* 0x000fc800078e0204 */
[C---:B------:R-:W-:Y:S01]  /*165bc0*/  IMAD.WIDE R14, R204.reuse, 0x4, R10 ;  /* 0x00000004cc0e7825 */ /* 0x040fe200078e020a */
[C---:B------:R-:W-:Y:S01]  /*165bd0*/  IADD3 R205, R204.reuse, c[0x0][0x198], RZ ;  /* 0x00006600cccd7a10 */ /* 0x040fe20007ffe0ff */
[----:B------:R-:W3:Y:S04]  /*165be0*/  LDL.LU R251, [R1+0x1e88] ;  /* 0x001e880001fb7983 */ /* 0x000ee80000300800 */
[----:B------:R1:W-:Y:S01]  /*165bf0*/  @P2 STG.E [R2.64], R206 ;  /* 0x000000ce02002986 */ /* 0x0003e2000c101904 */
[----:B------:R-:W-:Y:S01]  /*165c00*/  ISETP.LT.AND P2, PT, R203, c[0x0][0x178], !P1 ;  /* 0x00005e00cb007a0c */ /* 0x000fe20004f41270 */
[----:B------:R1:W-:Y:S02]  /*165c10*/  @P6 STG.E [R12.64], R247 ;  /* 0x000000f70c006986 */ /* 0x0003e4000c101904 */
[----:B------:R-:W3:Y:S01]  /*165c20*/  LDL.LU R250, [R1+0x1c48] ;  /* 0x001c480001fa7983 */ /* 0x000ee20000300800 */
[----:B------:R1:W-:Y:S02]  /*165c30*/  @P4 STG.E [R14.64], R246 ;  /* 0x000000f60e004986 */ /* 0x0003e4000c101904 */
[----:B-1----:R-:W-:-:S04]  /*165c40*/  IMAD.WIDE R2, R204, 0x4, R8 ;  /* 0x00000004cc027825 */ /* 0x002fc800078e0208 */
[----:B------:R-:W-:-:S04]  /*165c50*/  IMAD.WIDE R12, R205, 0x4, R6 ;  /* 0x00000004cd0c7825 */ /* 0x000fc800078e0206 */
[C---:B------:R-:W-:Y:S01]  /*165c60*/  IMAD.WIDE R14, R205.reuse, 0x4, R4 ;  /* 0x00000004cd0e7825 */ /* 0x040fe200078e0204 */
[----:B------:R-:W3:Y:S03]  /*165c70*/  LDL.LU R246, [R1+0x698c] ;  /* 0x00698c0001f67983 */ /* 0x000ee60000300800 */
        /* <DEDUP_REMOVED lines=16> */
[----:B------:R-:W3:Y:S01]  /*165d80*/  LDL.LU R243, [R1+0x101c] ;  /* 0x00101c0001f37983 */ /* 0x000ee20000300800 */
[----:B------:R-:W-:Y:S01]  /*165d90*/  ISETP.LT.AND P6, PT, R202, c[0x0][0x178], !P3 ;  /* 0x00005e00ca007a0c */ /* 0x000fe20005fc1270 */
[----:B------:R-:W3:Y:S01]  /*165da0*/  LDL.LU R3, [R1+0x6998] ;  /* 0x0069980001037983 */ /* 0x000ee20000300800 */
[----:B------:R-:W-:-:S02]  /*165db0*/  ISETP.LT.AND P5, PT, R203, c[0x0][0x178], !P3 ;  /* 0x00005e00cb007a0c */ /* 0x000fc40005fa1270 */
        /* <DEDUP_REMOVED lines=8> */
[----:B------:R-:W3:Y:S01]  /*165e40*/  LDL.LU R206, [R1+0x69a0] ;  /* 0x0069a00001ce7983 */ /* 0x000ee20000300800 */
[----:B------:R-:W-:Y:S02]  /*165e50*/  ISETP.LT.AND P6, PT, R202, c[0x0][0x178], !P0 ;  /* 0x00005e00ca007a0c */ /* 0x000fe400047c1270 */
[----:B------:R-:W-:Y:S01]  /*165e60*/  ISETP.LT.AND P4, PT, R203, c[0x0][0x178], !P0 ;  /* 0x00005e00cb007a0c */ /* 0x000fe20004781270 */
[----:B-1----:R-:W-:Y:S01]  /*165e70*/  IMAD.WIDE R14, R204, 0x4, R10 ;  /* 0x00000004cc0e7825 */ /* 0x002fe200078e020a */
[----:B------:R-:W3:Y:S03]  /*165e80*/  LDL.LU R247, [R1+0x1840] ;  /* 0x0018400001f77983 */ /* 0x000ee60000300800 */
[----:B------:R-:W3:Y:S02]  /*165e90*/  LDL.LU R246, [R1+0x1370] ;  /* 0x0013700001f67983 */ /* 0x000ee40000300800 */
[----:B------:R-:W3:Y:S01]  /*165ea0*/  LDL.LU R251, [R1+0x1360] ;  /* 0x0013600001fb7983 */ /* 0x000ee20000300800 */
        /* <DEDUP_REMOVED lines=14> */
[----:B------:R-:W-:Y:S01]  /*165f90*/  IMAD.WIDE R14, R2, 0x4, R8 ;  /* 0x00000004020e7825 */ /* 0x000fe200078e0208 */
[----:B------:R1:W-:Y:S04]  /*165fa0*/  @P2 STG.E [R12.64], R248 ;  /* 0x000000f80c002986 */ /* 0x0003e8000c101904 */
[----:B------:R1:W-:Y:S02]  /*165fb0*/  @P5 STG.E [R14.64], R243 ;  /* 0x000000f30e005986 */ /* 0x0003e4000c101904 */
[----:B-1----:R-:W3:Y:S01]  /*165fc0*/  LDL.LU R248, [R1+0x1364] ;  /* 0x0013640001f87983 */ /* 0x002ee20000300800 */
[----:B------:R-:W3:Y:S02]  /*165fd0*/  LDL.LU R243, [R1+0xe94] ;  /* 0x000e940001f37983 */ /* 0x000ee40000300800 */
[----:B------:R-:W3:Y:S01]  /*165fe0*/  LDL.LU R250, [R1+0x1c60] ;  /* 0x001c600001fa7983 */ /* 0x000ee20000300800 */
[----:B------:R-:W-:-:S02]  /*165ff0*/  ISETP.LT.AND P4, PT, R202, c[0x0][0x178], !P1 ;  /* 0x00005e00ca007a0c */ /* 0x000fc40004f81270 */
[----:B------:R-:W-:Y:S01]  /*166000*/  ISETP.GE.AND P0, PT, R3, c[0x0][0x17c], PT ;  /* 0x00005f0003007a0c */ /* 0x000fe20003f06270 */
[----:B------:R-:W-:Y:S01]  /*166010*/  IADD3 R3, R2, c[0x0][0x198], RZ ;  /* 0x0000660002037a10 */ /* 0x000fe20007ffe0ff */
[----:B------:R-:W-:Y:S02]  /*166020*/  ISETP.LT.AND P6, PT, R203, c[0x0][0x178], !P1 ;  /* 0x00005e00cb007a0c */ /* 0x000fe40004fc1270 */
[----:B------:R-:W-:Y:S02]  /*166030*/  ISETP.LT.AND P3, PT, R183, c[0x0][0x178], !P1 ;  /* 0x00005e00b7007a0c */ /* 0x000fe40004f61270 */
[----:B------:R-:W-:Y:S01]  /*166040*/  IMAD.WIDE R204, R3, 0x4, R6 ;  /* 0x0000000403cc7825 */ /* 0x000fe200078e0206 */
[----:B------:R-:W-:Y:S02]  /*166050*/  ISETP.LT.AND P1, PT, R207, c[0x0][0x178], !P1 ;  /* 0x00005e00cf007a0c */ /* 0x000fe40004f21270 */
[----:B------:R-:W-:Y:S01]  /*166060*/  ISETP.LT.AND P5, PT, R202, c[0x0][0x178], !P0 ;  /* 0x00005e00ca007a0c */ /* 0x000fe200047a1270 */
[----:B------:R-:W-:-:S04]  /*166070*/  IMAD.WIDE R12, R3, 0x4, R4 ;  /* 0x00000004030c7825 */ /* 0x000fc800078e0204 */
[----:B------:R-:W-:Y:S01]  /*166080*/  IMAD.WIDE R14, R3, 0x4, R10 ;  /* 0x00000004030e7825 */ /* 0x000fe200078e020a */
[----:B------:R1:W-:Y:S01]  /*166090*/  @P4 STG.E [R204.64], R247 ;  /* 0x000000f7cc004986 */ /* 0x0003e2000c101904 */
[----:B------:R-:W-:Y:S02]  /*1660a0*/  ISETP.LT.AND P4, PT, R203, c[0x0][0x178], !P0 ;  /* 0x00005e00cb007a0c */ /* 0x000fe40004781270 */
[----:B------:R-:W-:Y:S02]  /*1660b0*/  IADD3 R2, R3, c[0x0][0x198], RZ ;  /* 0x0000660003027a10 */ /* 0x000fe40007ffe0ff */
[----:B------:R-:W-:Y:S01]  /*1660c0*/  ISETP.GE.AND P2, PT, R206, c[0x0][0x17c], PT ;  /* 0x00005f00ce007a0c */ /* 0x000fe20003f46270 */
[----:B------:R1:W-:Y:S01]  /*1660d0*/  @P6 STG.E [R12.64], R246 ;  /* 0x000000f60c006986 */ /* 0x0003e2000c101904 */
[----:B------:R1:W-:Y:S01]  /*1660e0*/  @P3 STG.E [R14.64], R251 ;  /* 0x000000fb0e003986 */ /* 0x0003e2000c101904 */
[----:B------:R-:W-:Y:S01]  /*1660f0*/  ISETP.LT.AND P3, PT, R183, c[0x0][0x178], !P0 ;  /* 0x00005e00b7007a0c */ /* 0x000fe20004761270 */
[----:B------:R-:W-:Y:S01]  /*166100*/  ISETP.LT.AND P0, PT, R207, c[0x0][0x178], !P0 ;  /* 0x00005e00cf007a0c */ /* 0x000fe20004701270 */
[----:B------:R-:W-:Y:S01]  /*166110*/  ISETP.LT.AND P6, PT, R202, c[0x0][0x178], !P2 ;  /* 0x00005e00ca007a0c */ /* 0x000fe200057c1270 */
[----:B-1----:R-:W-:Y:S01]  /*166120*/  IMAD.WIDE R204, R2, 0x4, R6 ;  /* 0x0000000402cc7825 */ /* 0x002fe200078e0206 */
[----:B------:R-:W3:Y:S03]  /*166130*/  LDL.LU R246, [R1+0x699c] ;  /* 0x00699c0001f67983 */ /* 0x000ee60000300800 */
[----:B------:R-:W-:-:S04]  /*166140*/  IMAD.WIDE R14, R3, 0x4, R8 ;  /* 0x00000004030e7825 */ /* 0x000fc800078e0208 */
[C---:B------:R-:W-:Y:S01]  /*166150*/  IMAD.WIDE R12, R2.reuse, 0x4, R4 ;  /* 0x00000004020c7825 */ /* 0x040fe200078e0204 */
[C---:B------:R-:W-:Y:S01]  /*166160*/  IADD3 R3, R2.reuse, c[0x0][0x198], RZ ;  /* 0x0000660002037a10 */ /* 0x040fe20007ffe0ff */
[----:B------:R-:W3:Y:S04]  /*166170*/  LDL.LU R206, [R1+0x69a4] ;  /* 0x0069a40001ce7983 */ /* 0x000ee80000300800 */
        /* <DEDUP_REMOVED lines=23> */
[----:B------:R-:W-:-:S04]  /*1662f0*/  ISETP.GE.AND P1, PT, R246, c[0x0][0x17c], PT ;  /* 0x00005f00f6007a0c */ /* 0x000fc80003f26270 */
[----:B------:R-:W-:Y:S02]  /*166300*/  ISETP.LT.AND P6, PT, R202, c[0x0][0x178], !P1 ;  /* 0x00005e00ca007a0c */ /* 0x000fe40004fc1270 */
[----:B------:R-:W-:Y:S02]  /*166310*/  ISETP.GE.AND P0, PT, R206, c[0x0][0x17c], PT ;  /* 0x00005f00ce007a0c */ /* 0x000fe40003f06270 */
[----:B------:R-:W4:Y:S01]  /*166320*/  LDL.LU R206, [R1+0x69ac] ;  /* 0x0069ac0001ce7983 */ /* 0x000f220000300800 */
[----:B------:R-:W4:Y:S01]  /*166330*/  LDL.LU R247, [R1+0x1ea0] ;  /* 0x001ea00001f77983 */ /* 0x000f220000300800 */
[----:B------:R-:W-:Y:S01]  /*166340*/  ISETP.LT.AND P3, PT, R203, c[0x0][0x178], !P1 ;  /* 0x00005e00cb007a0c */ /* 0x000fe20004f61270 */
[----:B------:R-:W4:Y:S01]  /*166350*/  LDL.LU R246, [R1+0x1e90] ;  /* 0x001e900001f67983 */ /* 0x000f220000300800 */
[----:B------:R-:W4:Y:S04]  /*166360*/  LDL.LU R251, [R1+0x1aa0] ;  /* 0x001aa00001fb7983 */ /* 0x000f280000300800 */
        /* <DEDUP_REMOVED lines=308> */
[----:B----4-:R-:W-:Y:S02]  /*1676b0*/  ISETP.GE.AND P1, PT, R250, c[0x0][0x17c], PT ;  /* 0x00005f00fa007a0c */ /* 0x010fe40003f26270 */
[----:B------:R-:W3:Y:S01]  /*1676c0*/  LDL.LU R250, [R1+0xea0] ;  /* 0x000ea00001fa7983 */ /* 0x000ee20000300800 */
[----:B-1----:R-:W-:-:S04]  /*1676d0*/  IMAD.WIDE R12, R3, 0x4, R8 ;  /* 0x00000004030c7825 */ /* 0x002fc800078e0208 */
[----:B--2---:R-:W-:-:S04]  /*1676e0*/  IMAD.WIDE R14, R2, 0x4, R6 ;  /* 0x00000004020e7825 */ /* 0x004fc800078e0206 */
[C---:B------:R-:W-:Y:S01]  /*1676f0*/  IMAD.WIDE R204, R2.reuse, 0x4, R4 ;  /* 0x0000000402cc7825 */ /* 0x040fe200078e0204 */
[----:B------:R1:W-:Y:S03]  /*167700*/  @P4 STG.E [R12.64], R245 ;  /* 0x000000f50c004986 */ /* 0x0003e6000c101904 */
[----:B------:R2:W-:Y:S02]  /*167710*/  @P6 STG.E [R14.64], R244 ;  /* 0x000000f40e006986 */ /* 0x0005e4000c101904 */
[----:B------:R4:W-:Y:S02]  /*167720*/  @P2 STG.E [R204.64], R249 ;  /* 0x000000f9cc002986 */ /* 0x0009e4000c101904 */
[----:B-1----:R-:W-:-:S04]  /*167730*/  IMAD.WIDE R12, R2, 0x4, R10 ;  /* 0x00000004020c7825 */ /* 0x002fc800078e020a */
[----:B--2---:R-:W-:Y:S01]  /*167740*/  IMAD.WIDE R14, R2, 0x4, R8 ;  /* 0x00000004020e7825 */ /* 0x004fe200078e0208 */
[----:B------:R-:W2:Y:S03]  /*167750*/  LDL.LU R245, [R1+0x1ee4] ;  /* 0x001ee40001f57983 */ /* 0x000ea60000300800 */
[----:B------:R-:W2:Y:S01]  /*167760*/  LDL.LU R244, [R1+0x1ed4] ;  /* 0x001ed40001f47983 */ /* 0x000ea20000300800 */
[----:B------:R-:W-:Y:S01]  /*167770*/  @P3 STG.E [R12.64], R248 ;  /* 0x000000f80c003986 */ /* 0x000fe2000c101904 */
[----:B------:R1:W-:Y:S02]  /*167780*/  @P5 STG.E [R14.64], R243 ;  /* 0x000000f30e005986 */ /* 0x0003e4000c101904 */
[----:B----4-:R-:W4:Y:S01]  /*167790*/  LDL.LU R249, [R1+0x1ac4] ;  /* 0x001ac40001f97983 */ /* 0x010f220000300800 */
[----:B-1----:R-:W4:Y:S01]  /*1677a0*/  LDL.LU R243, [R1+0xea4] ;  /* 0x000ea40001f37983 */ /* 0x002f220000300800 */
[----:B------:R-:W4:Y:S01]  /*1677b0*/  LDL.LU R248, [R1+0x1f00] ;  /* 0x001f000001f87983 */ /* 0x000f220000300800 */
        /* <DEDUP_REMOVED lines=19> */
[----:B-1----:R-:W4:Y:S01]  /*1678f0*/  LDL.LU R247, [R1+0x69fc] ;  /* 0x0069fc0001f77983 */ /* 0x002f220000300800 */
[----:B------:R-:W-:-:S04]  /*167900*/  IMAD.WIDE R12, R3, 0x4, R8 ;  /* 0x00000004030c7825 */ /* 0x000fc800078e0208 */
[----:B------:R-:W-:-:S04]  /*167910*/  IMAD.WIDE R14, R2, 0x4, R6 ;  /* 0x00000004020e7825 */ /* 0x000fc800078e0206 */
[C---:B------:R-:W-:Y:S01]  /*167920*/  IMAD.WIDE R204, R2.reuse, 0x4, R4 ;  /* 0x0000000402cc7825 */ /* 0x040fe200078e0204 */
[----:B------:R-:W4:Y:S04]  /*167930*/  LDL.LU R246, [R1+0x6a04] ;  /* 0x006a040001f67983 */ /* 0x000f280000300800 */
[----:B---3--:R1:W-:Y:S02]  /*167940*/  @P0 STG.E [R12.64], R250 ;  /* 0x000000fa0c000986 */ /* 0x0083e4000c101904 */
[----:B-1----:R-:W-:-:S04]  /*167950*/  IMAD.WIDE R12, R2, 0x4, R10 ;  /* 0x00000004020c7825 */ /* 0x002fc800078e020a */
[----:B------:R-:W-:Y:S01]  /*167960*/  IMAD.WIDE R2, R2, 0x4, R8 ;  /* 0x0000000402027825 */ /* 0x000fe200078e0208 */
[----:B------:R-:W3:Y:S04]  /*167970*/  LDL.LU R250, [R1+0x1050] ;  /* 0x0010500001fa7983 */ /* 0x000ee80000300800 */
[----:B--2---:R1:W-:Y:S01]  /*167980*/  @P5 STG.E [R14.64], R245 ;  /* 0x000000f50e005986 */ /* 0x0043e2000c101904 */
[----:B------:R2:W-:Y:S03]  /*167990*/  @P2 STG.E [R204.64], R244 ;  /* 0x000000f4cc002986 */ /* 0x0005e6000c101904 */
[----:B----4-:R4:W-:Y:S01]  /*1679a0*/  @P4 STG.E [R12.64], R249 ;  /* 0x000000f90c004986 */ /* 0x0109e2000c101904 */
[----:B-1----:R-:W-:-:S03]  /*1679b0*/  IMAD.WIDE R14, R206, 0x4, R6 ;  /* 0x00000004ce0e7825 */ /* 0x002fc600078e0206 */
[----:B------:R-:W3:Y:S01]  /*1679c0*/  LDL.LU R245, [R1+0x1f04] ;  /* 0x001f040001f57983 */ /* 0x000ee20000300800 */
[----:B--2---:R-:W2:Y:S03]  /*1679d0*/  LDL.LU R244, [R1+0x1ef4] ;  /* 0x001ef40001f47983 */ /* 0x004ea60000300800 */
[----:B------:R1:W-:Y:S04]  /*1679e0*/  @P1 STG.E [R2.64], R243 ;  /* 0x000000f302001986 */ /* 0x0003e8000c101904 */
[----:B----4-:R-:W2:Y:S01]  /*1679f0*/  LDL.LU R249, [R1+0x1bd4] ;  /* 0x001bd40001f97983 */ /* 0x010ea20000300800 */
[----:B------:R1:W-:Y:S03]  /*167a00*/  @P6 STG.E [R14.64], R248 ;  /* 0x000000f80e006986 */ /* 0x0003e6000c101904 */
[----:B-1----:R-:W2:Y:S04]  /*167a10*/  LDL.LU R243, [R1+0x1054] ;  /* 0x0010540001f37983 */ /* 0x002ea80000300800 */
[----:B------:R-:W2:Y:S01]  /*167a20*/  LDL.LU R14, [R1+0x1ef0] ;  /* 0x001ef000010e7983 */ /* 0x000ea20000300800 */
[----:B------:R-:W3:Y:S02]  /*167a30*/  LDL.LU R15, [R1+0x1bd0] ;  /* 0x001bd000010f7983 */ /* 0x000ee40000300800 */
[----:B------:R-:W2:Y:S01]  /*167a40*/  LDL.LU R205, [R1+0x6a08] ;  /* 0x006a080001cd7983 */ /* 0x000ea20000300800 */
[----:B------:R-:W2:Y:S01]  /*167a50*/  LDL.LU R248, [R1+0x6a0c] ;  /* 0x006a0c0001f87983 */ /* 0x000ea20000300800 */
[----:B------:R-:W-:-:S02]  /*167a60*/  ISETP.LT.AND P5, PT, R203, c[0x0][0x178], !P3 ;  /* 0x00005e00cb007a0c */ /* 0x000fc40005fa1270 */
[----:B------:R-:W-:Y:S01]  /*167a70*/  ISETP.LT.AND P2, PT, R183, c[0x0][0x178], !P3 ;  /* 0x00005e00b7007a0c */ /* 0x000fe20005f41270 */
[----:B------:R-:W-:Y:S02]  /*167a80*/  ISETP.LT.AND P3, PT, R207, c[0x0][0x178], !P3 ;  /* 0x00005e00cf007a0c */ /* 0x000fe40005f61270 */
[----:B------:R-:W-:-:S04]  /*167a90*/  IMAD.WIDE R12, R206, 0x4, R4 ;  /* 0x00000004ce0c7825 */ /* 0x000fc800078e0204 */
[C---:B------:R-:W-:Y:S01]  /*167aa0*/  IMAD.WIDE R2, R206.reuse, 0x4, R10 ;  /* 0x00000004ce027825 */ /* 0x040fe200078e020a */
[----:B------:R-:W-:Y:S02]  /*167ab0*/  ISETP.GE.AND P0, PT, R247, c[0x0][0x17c], PT ;  /* 0x00005f00f7007a0c */ /* 0x000fe40003f06270 */
[----:B------:R-:W-:Y:S01]  /*167ac0*/  IADD3 R204, R206, c[0x0][0x198], RZ ;  /* 0x00006600cecc7a10 */ /* 0x000fe20007ffe0ff */
[----:B------:R-:W2:Y:S01]  /*167ad0*/  LDL.LU R247, [R1+0x1888] ;  /* 0x0018880001f77983 */ /* 0x000ea20000300800 */
[----:B------:R-:W-:Y:S02]  /*167ae0*/  ISETP.LT.AND P6, PT, R202, c[0x0][0x178], !P0 ;  /* 0x00005e00ca007a0c */ /* 0x000fe400047c1270 */
[----:B------:R-:W-:Y:S02]  /*167af0*/  ISETP.LT.AND P4, PT, R203, c[0x0][0x178], !P0 ;  /* 0x00005e00cb007a0c */ /* 0x000fe40004781270 */
[----:B------:R-:W-:Y:S02]  /*167b00*/  ISETP.GE.AND P1, PT, R246, c[0x0][0x17c], PT ;  /* 0x00005f00f6007a0c */ /* 0x000fe40003f26270 */
[----:B------:R-:W2:Y:S01]  /*167b10*/  LDL.LU R246, [R1+0x1398] ;  /* 0x0013980001f67983 */ /* 0x000ea20000300800 */
[----:B------:R-:W2:Y:S03]  /*167b20*/  LDL.LU R251, [R1+0x1388] ;  /* 0x0013880001fb7983 */ /* 0x000ea60000300800 */
        /* <DEDUP_REMOVED lines=8> */
[----:B------:R2:W-:Y:S02]  /*167bb0*/  @P6 STG.E [R12.64], R245 ;  /* 0x000000f50c006986 */ /* 0x0005e4000c101904 */
        /* <DEDUP_REMOVED lines=76> */
[----:B-1----:R-:W4:Y:S01]  /*168080*/  LDL.LU R250, [R1+0xea8] ;  /* 0x000ea80001fa7983 */ /* 0x002f220000300800 */
[----:B--2---:R-:W2:Y:S02]  /*168090*/  LDL.LU R245, [R1+0x1eec] ;  /* 0x001eec0001f57983 */ /* 0x004ea40000300800 */
[----:B---3--:R-:W3:Y:S02]  /*1680a0*/  LDL.LU R244, [R1+0x1edc] ;  /* 0x001edc0001f47983 */ /* 0x008ee40000300800 */
[----:B------:R-:W-:Y:S01]  /*1680b0*/  IMAD.WIDE R2, R204, 0x4, R10 ;  /* 0x00000004cc027825 */ /* 0x000fe200078e020a */
[----:B------:R-:W-:-:S03]  /*1680c0*/  ISETP.LT.AND P5, PT, R207, c[0x0][0x178], !P1 ;  /* 0x00005e00cf007a0c */ /* 0x000fc60004fa1270 */
[----:B------:R-:W-:Y:S02]  /*1680d0*/  ISETP.GE.AND P1, PT, R251, c[0x0][0x17c], PT ;  /* 0x00005f00fb007a0c */ /* 0x000fe40003f26270 */
[----:B------:R-:W3:Y:S04]  /*1680e0*/  LDL.LU R251, [R1+0x1acc] ;  /* 0x001acc0001fb7983 */ /* 0x000ee80000300800 */
[----:B------:R1:W-:Y:S01]  /*1680f0*/  @P4 STG.E [R2.64], R249 ;  /* 0x000000f902004986 */ /* 0x0003e2000c101904 */
[----:B------:R-:W-:Y:S02]  /*168100*/  ISETP.GE.AND P4, PT, R248, c[0x0][0x17c], PT ;  /* 0x00005f00f8007a0c */ /* 0x000fe40003f86270 */
[----:B------:R-:W3:Y:S01]  /*168110*/  LDL.LU R248, [R1+0xeac] ;  /* 0x000eac0001f87983 */ /* 0x000ee20000300800 */
[----:B-1----:R-:W3:Y:S01]  /*168120*/  LDL.LU R249, [R1+0x1f08] ;  /* 0x001f080001f97983 */ /* 0x002ee20000300800 */
[----:B------:R-:W-:Y:S01]  /*168130*/  ISETP.LT.AND P3, PT, R202, c[0x0][0x178], !P0 ;  /* 0x00005e00ca007a0c */ /* 0x000fe20004761270 */
[C---:B------:R-:W-:Y:S01]  /*168140*/  IMAD.WIDE R12, R204.reuse, 0x4, R8 ;  /* 0x00000004cc0c7825 */ /* 0x040fe200078e0208 */
[----:B------:R-:W-:-:S02]  /*168150*/  IADD3 R204, R204, c[0x0][0x198], RZ ;  /* 0x00006600cccc7a10 */ /* 0x000fc40007ffe0ff */
[----:B------:R-:W-:Y:S02]  /*168160*/  ISETP.LT.AND P6, PT, R203, c[0x0][0x178], !P0 ;  /* 0x00005e00cb007a0c */ /* 0x000fe400047c1270 */
[----:B------:R-:W-:Y:S01]  /*168170*/  ISETP.LT.AND P2, PT, R183, c[0x0][0x178], !P0 ;  /* 0x00005e00b7007a0c */ /* 0x000fe20004741270 */
[----:B------:R-:W-:Y:S01]  /*168180*/  IMAD.WIDE R2, R204, 0x4, R6 ;  /* 0x00000004cc027825 */ /* 0x000fe200078e0206 */
[----:B------:R1:W-:Y:S01]  /*168190*/  @P5 STG.E [R12.64], R243 ;  /* 0x000000f30c005986 */ /* 0x0003e2000c101904 */
[----:B------:R-:W-:Y:S02]  /*1681a0*/  ISETP.LT.AND P0, PT, R207, c[0x0][0x178], !P0 ;  /* 0x00005e00cf007a0c */ /* 0x000fe40004701270 */
[----:B------:R-:W-:Y:S01]  /*1681b0*/  ISETP.LT.AND P5, PT, R202, c[0x0][0x178], !P1 ;  /* 0x00005e00ca007a0c */ /* 0x000fe20004fa1270 */
[----:B------:R-:W-:Y:S01]  /*1681c0*/  IMAD.WIDE R14, R204, 0x4, R10 ;  /* 0x00000004cc0e7825 */ /* 0x000fe200078e020a */
[----:B------:R1:W-:Y:S01]  /*1681d0*/  @P3 STG.E [R2.64], R206 ;  /* 0x000000ce02003986 */ /* 0x0003e2000c101904 */
[----:B------:R-:W-:-:S02]  /*1681e0*/  ISETP.LT.AND P3, PT, R203, c[0x0][0x178], !P1 ;  /* 0x00005e00cb007a0c */ /* 0x000fc40004f61270 */
[C---:B------:R-:W-:Y:S01]  /*1681f0*/  IADD3 R205, R204.reuse, c[0x0][0x198], RZ ;  /* 0x00006600cccd7a10 */ /* 0x040fe20007ffe0ff */
[C---:B-1----:R-:W-:Y:S01]  /*168200*/  IMAD.WIDE R12, R204.reuse, 0x4, R4 ;  /* 0x00000004cc0c7825 */ /* 0x042fe200078e0204 */
[----:B------:R-:W3:Y:S04]  /*168210*/  LDL.LU R243, [R1+0x1ef8] ;  /* 0x001ef80001f37983 */ /* 0x000ee80000300800 */
[----:B------:R-:W-:Y:S01]  /*168220*/  @P6 STG.E [R12.64], R247 ;  /* 0x000000f70c006986 */ /* 0x000fe2000c101904 */
[----:B------:R1:W-:Y:S02]  /*168230*/  @P2 STG.E [R14.64], R246 ;  /* 0x000000f60e002986 */ /* 0x0003e4000c101904 */
[----:B------:R-:W-:Y:S01]  /*168240*/  IMAD.WIDE R2, R204, 0x4, R8 ;  /* 0x00000004cc027825 */ /* 0x000fe200078e0208 */
[----:B------:R-:W-:-:S02]  /*168250*/  ISETP.LT.AND P2, PT, R183, c[0x0][0x178], !P1 ;  /* 0x00005e00b7007a0c */ /* 0x000fc40004f41270 */
[C---:B------:R-:W-:Y:S01]  /*168260*/  IADD3 R204, R205.reuse, c[0x0][0x198], RZ ;  /* 0x00006600cdcc7a10 */ /* 0x040fe20007ffe0ff */
[----:B-1----:R-:W3:Y:S01]  /*168270*/  LDL.LU R246, [R1+0x6a30] ;  /* 0x006a300001f67983 */ /* 0x002ee20000300800 */
[----:B------:R-:W-:-:S04]  /*168280*/  IMAD.WIDE R12, R205, 0x4, R6 ;  /* 0x00000004cd0c7825 */ /* 0x000fc800078e0206 */
[----:B------:R-:W-:-:S04]  /*168290*/  IMAD.WIDE R14, R205, 0x4, R4 ;  /* 0x00000004cd0e7825 */ /* 0x000fc800078e0204 */
[----:B------:R-:W3:Y:S01]  /*1682a0*/  LDL.LU R206, [R1+0x6a34] ;  /* 0x006a340001ce7983 */ /* 0x000ee20000300800 */
[----:B------:R-:W-:Y:S02]  /*1682b0*/  ISETP.LT.AND P1, PT, R207, c[0x0][0x178], !P1 ;  /* 0x00005e00cf007a0c */ /* 0x000fe40004f21270 */
        /* <DEDUP_REMOVED lines=9> */
[----:B------:R-:W2:Y:S02]  /*168350*/  LDL.LU R205, [R1+0x1bd8] ;  /* 0x001bd80001cd7983 */ /* 0x000ea40000300800 */
[----:B------:R-:W-:Y:S02]  /*168360*/  IMAD.WIDE R14, R204, 0x4, R6 ;  /* 0x00000004cc0e7825 */ /* 0x000fe400078e0206 */
[----:B------:R1:W-:Y:S02]  /*168370*/  @P2 STG.E [R2.64], R251 ;  /* 0x000000fb02002986 */ /* 0x0003e4000c101904 */
[----:B------:R1:W-:Y:S02]  /*168380*/  @P1 STG.E [R12.64], R248 ;  /* 0x000000f80c001986 */ /* 0x0003e4000c101904 */
[----:B------:R1:W-:Y:S04]  /*168390*/  @P6 STG.E [R14.64], R249 ;  /* 0x000000f90e006986 */ /* 0x0003e8000c101904 */
[----:B-1----:R-:W3:Y:S01]  /*1683a0*/  LDL.LU R251, [R1+0x1bdc] ;  /* 0x001bdc0001fb7983 */ /* 0x002ee20000300800 */
[----:B------:R-:W3:Y:S02]  /*1683b0*/  LDL.LU R248, [R1+0x105c] ;  /* 0x00105c0001f87983 */ /* 0x000ee40000300800 */
[----:B------:R-:W3:Y:S01]  /*1683c0*/  LDL.LU R3, [R1+0x6a24] ;  /* 0x006a240001037983 */ /* 0x000ee20000300800 */
[----:B------:R-:W3:Y:S01]  /*1683d0*/  LDL.LU R249, [R1+0x6a28] ;  /* 0x006a280001f97983 */ /* 0x000ee20000300800 */
[----:B------:R-:W-:-:S02]  /*1683e0*/  ISETP.LT.AND P5, PT, R203, c[0x0][0x178], !P4 ;  /* 0x00005e00cb007a0c */ /* 0x000fc400067a1270 */
[----:B------:R-:W-:Y:S01]  /*1683f0*/  ISETP.LT.AND P3, PT, R183, c[0x0][0x178], !P4 ;  /* 0x00005e00b7007a0c */ /* 0x000fe20006761270 */
[----:B------:R-:W-:Y:S02]  /*168400*/  ISETP.LT.AND P4, PT, R207, c[0x0][0x178], !P4 ;  /* 0x00005e00cf007a0c */ /* 0x000fe40006781270 */
[----:B------:R-:W-:-:S04]  /*168410*/  IMAD.WIDE R12, R204, 0x4, R4 ;  /* 0x00000004cc0c7825 */ /* 0x000fc800078e0204 */
[C---:B------:R-:W-:Y:S01]  /*168420*/  IMAD.WIDE R14, R204.reuse, 0x4, R10 ;  /* 0x00000004cc0e7825 */ /* 0x040fe200078e020a */
[----:B------:R-:W-:-:S03]  /*168430*/  IADD3 R2, R204, c[0x0][0x198], RZ ;  /* 0x00006600cc027a10 */ /* 0x000fc60007ffe0ff */
[----:B------:R1:W-:Y:S01]  /*168440*/  @P5 STG.E [R12.64], R243 ;  /* 0x000000f30c005986 */ /* 0x0003e2000c101904 */
[----:B------:R-:W-:Y:S02]  /*168450*/  ISETP.GE.AND P0, PT, R246, c[0x0][0x17c], PT ;  /* 0x00005f00f6007a0c */ /* 0x000fe40003f06270 */
[----:B------:R-:W-:Y:S02]  /*168460*/  ISETP.GE.AND P1, PT, R206, c[0x0][0x17c], PT ;  /* 0x00005f00ce007a0c */ /* 0x000fe40003f26270 */
[----:B------:R-:W-:Y:S02]  /*168470*/  ISETP.LT.AND P6, PT, R202, c[0x0][0x178], !P0 ;  /* 0x00005e00ca007a0c */ /* 0x000fe400047c1270 */
[----:B------:R-:W-:Y:S01]  /*168480*/  ISETP.LT.AND P2, PT, R203, c[0x0][0x178], !P0 ;  /* 0x00005e00cb007a0c */ /* 0x000fe20004741270 */
[----:B------:R-:W3:Y:S01]  /*168490*/  LDL.LU R206, [R1+0x18a0] ;  /* 0x0018a00001ce7983 */ /* 0x000ee20000300800 */
[----:B------:R-:W3:Y:S02]  /*1684a0*/  LDL.LU R247, [R1+0x13b0] ;  /* 0x0013b00001f77983 */ /* 0x000ee40000300800 */
[----:B------:R-:W3:Y:S02]  /*1684b0*/  LDL.LU R246, [R1+0x13a0] ;  /* 0x0013a00001f67983 */ /* 0x000ee40000300800 */
[----:B-1----:R-:W-:Y:S01]  /*1684c0*/  IMAD.WIDE R12, R204, 0x4, R8 ;  /* 0x00000004cc0c7825 */ /* 0x002fe200078e0208 */
[----:B------:R-:W-:Y:S01]  /*1684d0*/  ISETP.LT.AND P5, PT, R207, c[0x0][0x178], !P0 ;  /* 0x00005e00cf007a0c */ /* 0x000fe200047a1270 */
[----:B------:R-:W3:Y:S04]  /*1684e0*/  LDL.LU R243, [R1+0x6b18] ;  /* 0x006b180001f37983 */ /* 0x000ee80000300800 */
[----:B--2---:R1:W-:Y:S01]  /*1684f0*/  @P3 STG.E [R14.64], R205 ;  /* 0x000000cd0e003986 */ /* 0x0043e2000c101904 */
[----:B------:R-:W-:Y:S01]  /*168500*/  ISETP.LT.AND P3, PT, R183, c[0x0][0x178], !P0 ;  /* 0x00005e00b7007a0c */ /* 0x000fe20004761270 */
[----:B----4-:R2:W-:Y:S02]  /*168510*/  @P4 STG.E [R12.64], R250 ;  /* 0x000000fa0c004986 */ /* 0x0105e4000c101904 */
[----:B-1----:R-:W-:-:S04]  /*168520*/  IMAD.WIDE R14, R2, 0x4, R6 ;  /* 0x00000004020e7825 */ /* 0x002fc800078e0206 */
[C---:B------:R-:W-:Y:S01]  /*168530*/  IMAD.WIDE R204, R2.reuse, 0x4, R4 ;  /* 0x0000000402cc7825 */ /* 0x040fe200078e0204 */
[----:B--2---:R-:W2:Y:S04]  /*168540*/  LDL.LU R250, [R1+0xed0] ;  /* 0x000ed00001fa7983 */ /* 0x004ea80000300800 */
[----:B------:R1:W-:Y:S01]  /*168550*/  @P6 STG.E [R14.64], R245 ;  /* 0x000000f50e006986 */ /* 0x0003e2000c101904 */
[----:B---3--:R3:W-:Y:S02]  /*168560*/  @P2 STG.E [R204.64], R244 ;  /* 0x000000f4cc002986 */ /* 0x0087e4000c101904 */
[C---:B------:R-:W-:Y:S01]  /*168570*/  IMAD.WIDE R12, R2.reuse, 0x4, R10 ;  /* 0x00000004020c7825 */ /* 0x040fe200078e020a */
[----:B-1----:R-:W4:Y:S04]  /*168580*/  LDL.LU R245, [R1+0x18a4] ;  /* 0x0018a40001f57983 */ /* 0x002f280000300800 */
[----:B---3--:R-:W3:Y:S01]  /*168590*/  LDL.LU R244, [R1+0x13b4] ;  /* 0x0013b40001f47983 */ /* 0x008ee20000300800 */
[----:B------:R-:W-:-:S03]  /*1685a0*/  IMAD.WIDE R14, R2, 0x4, R8 ;  /* 0x00000004020e7825 */ /* 0x000fc600078e0208 */
[----:B------:R1:W-:Y:S01]  /*1685b0*/  @P3 STG.E [R12.64], R251 ;  /* 0x000000fb0c003986 */ /* 0x0003e2000c101904 */
[----:B------:R-:W-:-:S03]  /*1685c0*/  ISETP.GE.AND P3, PT, R249, c[0x0][0x17c], PT ;  /* 0x00005f00f9007a0c */ /* 0x000fc60003f66270 */
[----:B------:R1:W-:Y:S04]  /*1685d0*/  @P5 STG.E [R14.64], R248 ;  /* 0x000000f80e005986 */ /* 0x0003e8000c101904 */
[----:B-1----:R-:W3:Y:S04]  /*1685e0*/  LDL.LU R251, [R1+0x13a4] ;  /* 0x0013a40001fb7983 */ /* 0x002ee80000300800 */
[----:B------:R-:W3:Y:S01]  /*1685f0*/  LDL.LU R248, [R1+0xed4] ;  /* 0x000ed40001f87983 */ /* 0x000ee20000300800 */
        /* <DEDUP_REMOVED lines=25> */
[----:B--2---:R1:W-:Y:S04]  /*168790*/  @P1 STG.E [R14.64], R250 ;  /* 0x000000fa0e001986 */ /* 0x0043e8000c101904 */
[----:B-1----:R-:W2:Y:S04]  /*1687a0*/  LDL.LU R250, [R1+0x1060] ;  /* 0x0010600001fa7983 */ /* 0x002ea80000300800 */
[----:B----4-:R1:W-:Y:S04]  /*1687b0*/  @P5 STG.E [R204.64], R245 ;  /* 0x000000f5cc005986 */ /* 0x0103e8000c101904 */
[----:B---3--:R3:W-:Y:S01]  /*1687c0*/  @P2 STG.E [R12.64], R244 ;  /* 0x000000f40c002986 */ /* 0x0087e2000c101904 */
[----:B------:R-:W-:-:S03]  /*1687d0*/  IMAD.WIDE R14, R2, 0x4, R8 ;  /* 0x00000004020e7825 */ /* 0x000fc600078e0208 */
[----:B-1----:R-:W4:Y:S01]  /*1687e0*/  LDL.LU R245, [R1+0x1be4] ;  /* 0x001be40001f57983 */ /* 0x002f220000300800 */
[----:B---3--:R-:W-:-:S04]  /*1687f0*/  IMAD.WIDE R12, R2, 0x4, R10 ;  /* 0x00000004020c7825 */ /* 0x008fc800078e020a */
[----:B------:R-:W-:Y:S01]  /*168800*/  IMAD.WIDE R204, R3, 0x4, R6 ;  /* 0x0000000403cc7825 */ /* 0x000fe200078e0206 */
        /* <DEDUP_REMOVED lines=8> */
[----:B------:R-:W3:Y:S01]  /*168890*/  LDL.LU R249, [R1+0x6a38] ;  /* 0x006a380001f97983 */ /* 0x000ee20000300800 */
[----:B------:R-:W-:Y:S01]  /*1688a0*/  ISETP.LT.AND P5, PT, R203, c[0x0][0x178], !P3 ;  /* 0x00005e00cb007a0c */ /* 0x000fe20005fa1270 */
[----:B------:R-:W-:Y:S01]  /*1688b0*/  IMAD.WIDE R12, R3, 0x4, R4 ;  /* 0x00000004030c7825 */ /* 0x000fe200078e0204 */
[----:B------:R-:W-:-:S03]  /*1688c0*/  ISETP.LT.AND P2, PT, R183, c[0x0][0x178], !P3 ;  /* 0x00005e00b7007a0c */ /* 0x000fc60005f41270 */
[C---:B------:R-:W-:Y:S01]  /*1688d0*/  IMAD.WIDE R14, R3.reuse, 0x4, R10 ;  /* 0x00000004030e7825 */ /* 0x040fe200078e020a */
[----:B------:R-:W-:Y:S02]  /*1688e0*/  IADD3 R2, R3, c[0x0][0x198], RZ ;  /* 0x0000660003027a10 */ /* 0x000fe40007ffe0ff */
[----:B------:R-:W-:Y:S02]  /*1688f0*/  ISETP.LT.AND P3, PT, R207, c[0x0][0x178], !P3 ;  /* 0x00005e00cf007a0c */ /* 0x000fe40005f61270 */
[----:B------:R-:W-:Y:S02]  /*168900*/  ISETP.GE.AND P0, PT, R206, c[0x0][0x17c], PT ;  /* 0x00005f00ce007a0c */ /* 0x000fe40003f06270 */
[----:B------:R-:W-:Y:S01]  /*168910*/  ISETP.GE.AND P1, PT, R246, c[0x0][0x17c], PT ;  /* 0x00005f00f6007a0c */ /* 0x000fe20003f26270 */
[----:B------:R-:W4:Y:S01]  /*168920*/  LDL.LU R206, [R1+0x1f10] ;  /* 0x001f100001ce7983 */ /* 0x000f220000300800 */
[----:B------:R-:W4:Y:S02]  /*168930*/  LDL.LU R247, [R1+0x1c20] ;  /* 0x001c200001f77983 */ /* 0x000f240000300800 */
[----:B------:R-:W4:Y:S01]  /*168940*/  LDL.LU R246, [R1+0x1bb0] ;  /* 0x001bb00001f67983 */ /* 0x000f220000300800 */
[----:B------:R-:W-:-:S02]  /*168950*/  ISETP.LT.AND P6, PT, R202, c[0x0][0x178], !P1 ;  /* 0x00005e00ca007a0c */ /* 0x000fc40004fc1270 */
[----:B------:R-:W-:Y:S01]  /*168960*/  ISETP.LT.AND P4, PT, R203, c[0x0][0x178], !P1 ;  /* 0x00005e00cb007a0c */ /* 0x000fe20004f81270 */
[----:B--2---:R1:W-:Y:S02]  /*168970*/  @P5 STG.E [R12.64], R204 ;  /* 0x000000cc0c005986 */ /* 0x0043e4000c101904 */
[----:B-1----:R-:W-:Y:S02]  /*168980*/  IMAD.WIDE R12, R3, 0x4, R8 ;  /* 0x00000004030c7825 */ /* 0x002fe400078e0208 */
[----:B------:R-:W2:Y:S04]  /*168990*/  LDL.LU R3, [R1+0x6a48] ;  /* 0x006a480001037983 */ /* 0x000ea80000300800 */
[----:B---3--:R1:W-:Y:S01]  /*1689a0*/  @P2 STG.E [R14.64], R205 ;  /* 0x000000cd0e002986 */ /* 0x0083e2000c101904 */
[----:B------:R-:W-:-:S02]  /*1689b0*/  ISETP.LT.AND P2, PT, R183, c[0x0][0x178], !P1 ;  /* 0x00005e00b7007a0c */ /* 0x000fc40004f41270 */
[----:B------:R-:W-:Y:S01]  /*1689c0*/  ISETP.LT.AND P5, PT, R207, c[0x0][0x178], !P1 ;  /* 0x00005e00cf007a0c */ /* 0x000fe20004fa1270 */
[----:B------:R3:W-:Y:S02]  /*1689d0*/  @P3 STG.E [R12.64], R250 ;  /* 0x000000fa0c003986 */ /* 0x0007e4000c101904 */
[----:B-1----:R-:W-:-:S04]  /*1689e0*/  IMAD.WIDE R14, R2, 0x4, R6 ;  /* 0x00000004020e7825 */ /* 0x002fc800078e0206 */
[----:B------:R-:W-:-:S04]  /*1689f0*/  IMAD.WIDE R204, R2, 0x4, R4 ;  /* 0x0000000402cc7825 */ /* 0x000fc800078e0204 */
[C---:B---3--:R-:W-:Y:S01]  /*168a00*/  IMAD.WIDE R12, R2.reuse, 0x4, R10 ;  /* 0x00000004020c7825 */ /* 0x048fe200078e020a */
[----:B------:R-:W3:Y:S04]  /*168a10*/  LDL.LU R250, [R1+0xec0] ;  /* 0x000ec00001fa7983 */ /* 0x000ee80000300800 */
[----:B----4-:R1:W-:Y:S01]  /*168a20*/  @P6 STG.E [R14.64], R245 ;  /* 0x000000f50e006986 */ /* 0x0103e2000c101904 */
[----:B------:R4:W-:Y:S02]  /*168a30*/  @P4 STG.E [R204.64], R244 ;  /* 0x000000f4cc004986 */ /* 0x0009e4000c101904 */
[----:B------:R4:W-:Y:S01]  /*168a40*/  @P2 STG.E [R12.64], R251 ;  /* 0x000000fb0c002986 */ /* 0x0009e2000c101904 */
[----:B------:R-:W-:Y:S01]  /*168a50*/  ISETP.GE.AND P2, PT, R249, c[0x0][0x17c], PT ;  /* 0x00005f00f9007a0c */ /* 0x000fe20003f46270 */
[----:B-1----:R-:W-:Y:S01]  /*168a60*/  IMAD.WIDE R14, R2, 0x4, R8 ;  /* 0x00000004020e7825 */ /* 0x002fe200078e0208 */
[----:B------:R-:W3:Y:S03]  /*168a70*/  LDL.LU R245, [R1+0x1f14] ;  /* 0x001f140001f57983 */ /* 0x000ee60000300800 */
[----:B----4-:R-:W4:Y:S02]  /*168a80*/  LDL.LU R244, [R1+0x1c24] ;  /* 0x001c240001f47983 */ /* 0x010f240000300800 */
[----:B------:R-:W4:Y:S01]  /*168a90*/  LDL.LU R251, [R1+0x1bb4] ;  /* 0x001bb40001fb7983 */ /* 0x000f220000300800 */
[----:B------:R1:W-:Y:S04]  /*168aa0*/  @P5 STG.E [R14.64], R248 ;  /* 0x000000f80e005986 */ /* 0x0003e8000c101904 */
[----:B-1----:R-:W4:Y:S01]  /*168ab0*/  LDL.LU R248, [R1+0xec4] ;  /* 0x000ec40001f87983 */ /* 0x002f220000300800 */
[----:B------:R-:W4:Y:S01]  /*168ac0*/  LDL.LU R249, [R1+0x1f20] ;  /* 0x001f200001f97983 */ /* 0x000f220000300800 */
[----:B------:R-:W-:-:S02]  /*168ad0*/  ISETP.LT.AND P4, PT, R202, c[0x0][0x178], !P0 ;  /* 0x00005e00ca007a0c */ /* 0x000fc40004781270 */
[----:B------:R-:W-:Y:S02]  /*168ae0*/  ISETP.LT.AND P6, PT, R203, c[0x0][0x178], !P0 ;  /* 0x00005e00cb007a0c */ /* 0x000fe400047c1270 */
[----:B------:R-:W-:Y:S01]  /*168af0*/  ISETP.LT.AND P3, PT, R183, c[0x0][0x178], !P0 ;  /* 0x00005e00b7007a0c */ /* 0x000fe20004761270 */
[----:B------:R-:W-:Y:S01]  /*168b00*/  ISETP.LT.AND P0, PT, R207, c[0x0][0x178], !P0 ;  /* 0x00005e00cf007a0c */ /* 0x000fe20004701270 */
[----:B--2---:R-:W-:Y:S01]  /*168b10*/  ISETP.GE.AND P1, PT, R3, c[0x0][0x17c], PT ;  /* 0x00005f0003007a0c */ /* 0x004fe20003f26270 */
[----:B------:R-:W-:-:S05]  /*168b20*/  IADD3 R3, R2, c[0x0][0x198], RZ ;  /* 0x0000660002037a10 */ /* 0x000fca0007ffe0ff */
[----:B------:R-:W-:-:S04]  /*168b30*/  IMAD.WIDE R204, R3, 0x4, R6 ;  /* 0x0000000403cc7825 */ /* 0x000fc800078e0206 */
[----:B------:R-:W-:-:S04]  /*168b40*/  IMAD.WIDE R12, R3, 0x4, R4 ;  /* 0x00000004030c7825 */ /* 0x000fc800078e0204 */
[----:B------:R-:W-:Y:S01]  /*168b50*/  IMAD.WIDE R14, R3, 0x4, R10 ;  /* 0x00000004030e7825 */ /* 0x000fe200078e020a */
[C---:B------:R-:W-:Y:S01]  /*168b60*/  ISETP.LT.AND P5, PT, R202.reuse, c[0x0][0x178], !P1 ;  /* 0x00005e00ca007a0c */ /* 0x040fe20004fa1270 */
[----:B------:R-:W-:Y:S02]  /*168b70*/  @P4 STG.E [R204.64], R206 ;  /* 0x000000cecc004986 */ /* 0x000fe4000c101904 */
[----:B------:R1:W-:Y:S01]  /*168b80*/  @P6 STG.E [R12.64], R247 ;  /* 0x000000f70c006986 */ /* 0x0003e2000c101904 */
[----:B------:R-:W-:Y:S02]  /*168b90*/  ISETP.LT.AND P4, PT, R203, c[0x0][0x178], !P1 ;  /* 0x00005e00cb007a0c */ /* 0x000fe40004f81270 */
[----:B------:R-:W-:Y:S01]  /*168ba0*/  IADD3 R2, R3, c[0x0][0x198], RZ ;  /* 0x0000660003027a10 */ /* 0x000fe20007ffe0ff */
[----:B------:R2:W-:Y:S01]  /*168bb0*/  @P3 STG.E [R14.64], R246 ;  /* 0x000000f60e003986 */ /* 0x0005e2000c101904 */
[----:B------:R-:W-:Y:S01]  /*168bc0*/  ISETP.LT.AND P3, PT, R183, c[0x0][0x178], !P1 ;  /* 0x00005e00b7007a0c */ /* 0x000fe20004f61270 */
[----:B------:R-:W-:Y:S01]  /*168bd0*/  ISETP.LT.AND P1, PT, R207, c[0x0][0x178], !P1 ;  /* 0x00005e00cf007a0c */ /* 0x000fe20004f21270 */
[----:B------:R-:W-:Y:S01]  /*168be0*/  ISETP.LT.AND P6, PT, R202, c[0x0][0x178], !P2 ;  /* 0x00005e00ca007a0c */ /* 0x000fe200057c1270 */
[----:B-1----:R-:W-:-:S04]  /*168bf0*/  IMAD.WIDE R12, R3, 0x4, R8 ;  /* 0x00000004030c7825 */ /* 0x002fc800078e0208 */
[C---:B--2---:R-:W-:Y:S01]  /*168c00*/  IMAD.WIDE R14, R2.reuse, 0x4, R6 ;  /* 0x00000004020e7825 */ /* 0x044fe200078e0206 */
[----:B------:R-:W-:-:S03]  /*168c10*/  IADD3 R206, R2, c[0x0][0x198], RZ ;  /* 0x0000660002ce7a10 */ /* 0x000fc60007ffe0ff */
[C---:B------:R-:W-:Y:S01]  /*168c20*/  IMAD.WIDE R204, R2.reuse, 0x4, R4 ;  /* 0x0000000402cc7825 */ /* 0x040fe200078e0204 */
[----:B------:R-:W2:Y:S04]  /*168c30*/  LDL.LU R247, [R1+0x6a4c] ;  /* 0x006a4c0001f77983 */ /* 0x000ea80000300800 */
[----:B---3--:R1:W-:Y:S01]  /*168c40*/  @P0 STG.E [R12.64], R250 ;  /* 0x000000fa0c000986 */ /* 0x0083e2000c101904 */
[----:B------:R3:W-:Y:S02]  /*168c50*/  @P5 STG.E [R14.64], R245 ;  /* 0x000000f50e005986 */ /* 0x0007e4000c101904 */
[----:B------:R-:W2:Y:S02]  /*168c60*/  LDL.LU R246, [R1+0x6a50] ;  /* 0x006a500001f67983 */ /* 0x000ea40000300800 */
[----:B----4-:R4:W-:Y:S02]  /*168c70*/  @P4 STG.E [R204.64], R244 ;  /* 0x000000f4cc004986 */ /* 0x0109e4000c101904 */
[----:B-1----:R-:W-:-:S04]  /*168c80*/  IMAD.WIDE R12, R2, 0x4, R10 ;  /* 0x00000004020c7825 */ /* 0x002fc800078e020a */
[----:B------:R-:W-:-:S04]  /*168c90*/  IMAD.WIDE R2, R2, 0x4, R8 ;  /* 0x0000000402027825 */ /* 0x000fc800078e0208 */
[----:B---3--:R-:W-:Y:S01]  /*168ca0*/  IMAD.WIDE R14, R206, 0x4, R6 ;  /* 0x00000004ce0e7825 */ /* 0x008fe200078e0206 */
[----:B------:R-:W3:Y:S03]  /*168cb0*/  LDL.LU R250, [R1+0x1080] ;  /* 0x0010800001fa7983 */ /* 0x000ee60000300800 */
[----:B------:R-:W3:Y:S01]  /*168cc0*/  LDL.LU R245, [R1+0x1f24] ;  /* 0x001f240001f57983 */ /* 0x000ee20000300800 */
[----:B----4-:R-:W4:Y:S04]  /*168cd0*/  LDL.LU R244, [R1+0x1c54] ;  /* 0x001c540001f47983 */ /* 0x010f280000300800 */
[----:B------:R1:W-:Y:S01]  /*168ce0*/  @P3 STG.E [R12.64], R251 ;  /* 0x000000fb0c003986 */ /* 0x0003e2000c101904 */
[----:B------:R1:W-:Y:S02]  /*168cf0*/  @P1 STG.E [R2.64], R248 ;  /* 0x000000f802001986 */ /* 0x0003e4000c101904 */
[----:B------:R1:W-:Y:S02]  /*168d00*/  @P6 STG.E [R14.64], R249 ;  /* 0x000000f90e006986 */ /* 0x0003e4000c101904 */
[----:B-1----:R-:W3:Y:S01]  /*168d10*/  LDL.LU R251, [R1+0x1bc4] ;  /* 0x001bc40001fb7983 */ /* 0x002ee20000300800 */
[----:B------:R-:W3:Y:S02]  /*168d20*/  LDL.LU R248, [R1+0x1084] ;  /* 0x0010840001f87983 */ /* 0x000ee40000300800 */
[----:B------:R-:W3:Y:S02]  /*168d30*/  LDL.LU R14, [R1+0x1c50] ;  /* 0x001c5000010e7983 */ /* 0x000ee40000300800 */
[----:B------:R-:W4:Y:S01]  /*168d40*/  LDL.LU R15, [R1+0x1bc0] ;  /* 0x001bc000010f7983 */ /* 0x000f220000300800 */
[----:B------:R-:W4:Y:S01]  /*168d50*/  LDL.LU R205, [R1+0x6a54] ;  /* 0x006a540001cd7983 */ /* 0x000f220000300800 */
[----:B------:R-:W4:Y:S01]  /*168d60*/  LDL.LU R249, [R1+0x6a5c] ;  /* 0x006a5c0001f97983 */ /* 0x000f220000300800 */
[----:B------:R-:W-:-:S02]  /*168d70*/  ISETP.LT.AND P5, PT, R203, c[0x0][0x178], !P2 ;  /* 0x00005e00cb007a0c */ /* 0x000fc400057a1270 */
[----:B------:R-:W-:Y:S01]  /*168d80*/  ISETP.LT.AND P4, PT, R183, c[0x0][0x178], !P2 ;  /* 0x00005e00b7007a0c */ /* 0x000fe20005781270 */
[----:B------:R-:W-:-:S04]  /*168d90*/  IMAD.WIDE R12, R206, 0x4, R4 ;  /* 0x00000004ce0c7825 */ /* 0x000fc800078e0204 */
[C---:B------:R-:W-:Y:S01]  /*168da0*/  IMAD.WIDE R2, R206.reuse, 0x4, R10 ;  /* 0x00000004ce027825 */ /* 0x040fe200078e020a */
[----:B------:R-:W-:Y:S02]  /*168db0*/  ISETP.LT.AND P2, PT, R207, c[0x0][0x178], !P2 ;  /* 0x00005e00cf007a0c */ /* 0x000fe40005741270 */
[----:B------:R-:W-:Y:S02]  /*168dc0*/  IADD3 R204, R206, c[0x0][0x198], RZ ;  /* 0x00006600cecc7a10 */ /* 0x000fe40007ffe0ff */
[----:B--2---:R-:W-:Y:S02]  /*168dd0*/  ISETP.GE.AND P0, PT, R247, c[0x0][0x17c], PT ;  /* 0x00005f00f7007a0c */ /* 0x004fe40003f06270 */
[----:B------:R-:W2:Y:S01]  /*168de0*/  LDL.LU R247, [R1+0x13b8] ;  /* 0x0013b80001f77983 */ /* 0x000ea20000300800 */
[----:B------:R-:W-:Y:S02]  /*168df0*/  ISETP.GE.AND P1, PT, R246, c[0x0][0x17c], PT ;  /* 0x00005f00f6007a0c */ /* 0x000fe40003f26270 */
[----:B------:R-:W-:Y:S01]  /*168e00*/  ISETP.LT.AND P6, PT, R202, c[0x0][0x178], !P0 ;  /* 0x00005e00ca007a0c */ /* 0x000fe200047c1270 */
[----:B------:R-:W2:Y:S01]  /*168e10*/  LDL.LU R246, [R1+0x13a8] ;  /* 0x0013a80001f67983 */ /* 0x000ea20000300800 */
[----:B------:R-:W-:Y:S01]  /*168e20*/  ISETP.LT.AND P3, PT, R203, c[0x0][0x178], !P0 ;  /* 0x00005e00cb007a0c */ /* 0x000fe20004761270 */
[----:B---3--:R-:W-:Y:S01]  /*168e30*/  @P5 STG.E [R12.64], R14 ;  /* 0x0000000e0c005986 */ /* 0x008fe2000c101904 */
[----:B----4-:R1:W-:Y:S01]  /*168e40*/  @P4 STG.E [R2.64], R15 ;  /* 0x0000000f02004986 */ /* 0x0103e2000c101904 */
[----:B------:R-:W-:-:S02]  /*168e50*/  ISETP.LT.AND P4, PT, R183, c[0x0][0x178], !P0 ;  /* 0x00005e00b7007a0c */ /* 0x000fc40004781270 */
[----:B------:R-:W-:Y:S01]  /*168e60*/  ISETP.LT.AND P5, PT, R207, c[0x0][0x178], !P0 ;  /* 0x00005e00cf007a0c */ /* 0x000fe200047a1270 */
[----:B-1----:R-:W-:Y:S02]  /*168e70*/  IMAD.WIDE R2, R206, 0x4, R8 ;  /* 0x00000004ce027825 */ /* 0x002fe400078e0208 */
[----:B------:R-:W3:Y:S02]  /*168e80*/  LDL.LU R206, [R1+0x18a8] ;  /* 0x0018a80001ce7983 */ /* 0x000ee40000300800 */
[----:B------:R-:W-:-:S04]  /*168e90*/  IMAD.WIDE R12, R204, 0x4, R6 ;  /* 0x00000004cc0c7825 */ /* 0x000fc800078e0206 */
[C---:B------:R-:W-:Y:S01]  /*168ea0*/  IMAD.WIDE R14, R204.reuse, 0x4, R4 ;  /* 0x00000004cc0e7825 */ /* 0x040fe200078e0204 */
[----:B------:R1:W-:Y:S03]  /*168eb0*/  @P2 STG.E [R2.64], R250 ;  /* 0x000000fa02002986 */ /* 0x0003e6000c101904 */
[----:B------:R4:W-:Y:S01]  /*168ec0*/  @P6 STG.E [R12.64], R245 ;  /* 0x000000f50c006986 */ /* 0x0009e2000c101904 */
[----:B------:R4:W-:Y:S04]  /*168ed0*/  @P3 STG.E [R14.64], R244 ;  /* 0x000000f40e003986 */ /* 0x0009e8000c101904 */
[----:B-1----:R-:W2:Y:S01]  /*168ee0*/  LDL.LU R250, [R1+0xed8] ;  /* 0x000ed80001fa7983 */ /* 0x002ea20000300800 */
[----:B----4-:R-:W-:-:S03]  /*168ef0*/  IMAD.WIDE R12, R204, 0x4, R10 ;  /* 0x00000004cc0c7825 */ /* 0x010fc600078e020a */
[----:B------:R-:W4:Y:S01]  /*168f00*/  LDL.LU R245, [R1+0x18ac] ;  /* 0x0018ac0001f57983 */ /* 0x000f220000300800 */
[----:B------:R-:W-:-:S03]  /*168f10*/  IMAD.WIDE R2, R204, 0x4, R8 ;  /* 0x00000004cc027825 */ /* 0x000fc600078e0208 */
[----:B------:R-:W4:Y:S04]  /*168f20*/  LDL.LU R244, [R1+0x13bc] ;  /* 0x0013bc0001f47983 */ /* 0x000f280000300800 */
[----:B------:R-:W-:Y:S01]  /*168f30*/  @P4 STG.E [R12.64], R251 ;  /* 0x000000fb0c004986 */ /* 0x000fe2000c101904 */
[----:B------:R-:W-:Y:S01]  /*168f40*/  ISETP.GE.AND P4, PT, R249, c[0x0][0x17c], PT ;  /* 0x00005f00f9007a0c */ /* 0x000fe20003f86270 */
[----:B------:R1:W-:Y:S02]  /*168f50*/  @P5 STG.E [R2.64], R248 ;  /* 0x000000f802005986 */ /* 0x0003e4000c101904 */
[----:B------:R-:W4:Y:S01]  /*168f60*/  LDL.LU R249, [R1+0x13ac] ;  /* 0x0013ac0001f97983 */ /* 0x000f220000300800 */
[----:B-1----:R-:W4:Y:S01]  /*168f70*/  LDL.LU R248, [R1+0xedc] ;  /* 0x000edc0001f87983 */ /* 0x002f220000300800 */
[----:B------:R-:W4:Y:S01]  /*168f80*/  LDL.LU R251, [R1+0x1be8] ;  /* 0x001be80001fb7983 */ /* 0x000f220000300800 */
        /* <DEDUP_REMOVED lines=8> */
[C---:B------:R-:W-:Y:S01]  /*169010*/  IMAD.WIDE R12, R205.reuse, 0x4, R10 ;  /* 0x00000004cd0c7825 */ /* 0x040fe200078e020a */
[C---:B------:R-:W-:Y:S02]  /*169020*/  ISETP.LT.AND P5, PT, R202.reuse, c[0x0][0x178], !P0 ;  /* 0x00005e00ca007a0c */ /* 0x040fe400047a1270 */
[----:B------:R-:W-:Y:S01]  /*169030*/  IADD3 R204, R205, c[0x0][0x198], RZ ;  /* 0x00006600cdcc7a10 */ /* 0x000fe20007ffe0ff */
[----:B---3--:R1:W-:Y:S01]  /*169040*/  @P3 STG.E [R14.64], R206 ;  /* 0x000000ce0e003986 */ /* 0x0083e2000c101904 */
[----:B------:R-:W-:Y:S01]  /*169050*/  ISETP.LT.AND P3, PT, R203, c[0x0][0x178], !P0 ;  /* 0x00005e00cb007a0c */ /* 0x000fe20004761270 */
[----:B--2---:R2:W-:Y:S02]  /*169060*/  @P6 STG.E [R2.64], R247 ;  /* 0x000000f702006986 */ /* 0x0045e4000c101904 */
[----:B------:R3:W-:Y:S01]  /*169070*/  @P2 STG.E [R12.64], R246 ;  /* 0x000000f60c002986 */ /* 0x0007e2000c101904 */
[----:B------:R-:W-:Y:S01]  /*169080*/  ISETP.LT.AND P2, PT, R183, c[0x0][0x178], !P0 ;  /* 0x00005e00b7007a0c */ /* 0x000fe20004741270 */
[----:B------:R-:W-:Y:S01]  /*169090*/  ISETP.LT.AND P0, PT, R207, c[0x0][0x178], !P0 ;  /* 0x00005e00cf007a0c */ /* 0x000fe20004701270 */
[----:B------:R-:W-:Y:S01]  /*1690a0*/  ISETP.LT.AND P6, PT, R202, c[0x0][0x178], !P4 ;  /* 0x00005e00ca007a0c */ /* 0x000fe200067c1270 */
[----:B-1----:R-:W-:-:S04]  /*1690b0*/  IMAD.WIDE R14, R204, 0x4, R4 ;  /* 0x00000004cc0e7825 */ /* 0x002fc800078e0204 */
[----:B--2---:R-:W-:-:S04]  /*1690c0*/  IMAD.WIDE R2, R205, 0x4, R8 ;  /* 0x00000004cd027825 */ /* 0x004fc800078e0208 */
[C---:B---3--:R-:W-:Y:S01]  /*1690d0*/  IMAD.WIDE R12, R204.reuse, 0x4, R6 ;  /* 0x00000004cc0c7825 */ /* 0x048fe200078e0206 */
[C---:B------:R-:W-:Y:S01]  /*1690e0*/  IADD3 R205, R204.reuse, c[0x0][0x198], RZ ;  /* 0x00006600cccd7a10 */ /* 0x040fe20007ffe0ff */
[----:B------:R-:W2:Y:S04]  /*1690f0*/  LDL.LU R246, [R1+0x6a58] ;  /* 0x006a580001f67983 */ /* 0x000ea80000300800 */
[----:B------:R1:W-:Y:S01]  /*169100*/  @P1 STG.E [R2.64], R250 ;  /* 0x000000fa02001986 */ /* 0x0003e2000c101904 */
[----:B----4-:R3:W-:Y:S03]  /*169110*/  @P5 STG.E [R12.64], R245 ;  /* 0x000000f50c005986 */ /* 0x0107e6000c101904 */
[----:B------:R4:W-:Y:S01]  /*169120*/  @P3 STG.E [R14.64], R244 ;  /* 0x000000f40e003986 */ /* 0x0009e2000c101904 */
[----:B------:R-:W2:Y:S02]  /*169130*/  LDL.LU R206, [R1+0x6a64] ;  /* 0x006a640001ce7983 */ /* 0x000ea40000300800 */
[----:B-1----:R-:W-:-:S04]  /*169140*/  IMAD.WIDE R2, R204, 0x4, R10 ;  /* 0x00000004cc027825 */ /* 0x002fc800078e020a */
[----:B---3--:R-:W-:-:S04]  /*169150*/  IMAD.WIDE R12, R204, 0x4, R8 ;  /* 0x00000004cc0c7825 */ /* 0x008fc800078e0208 */
[----:B----4-:R-:W-:Y:S01]  /*169160*/  IMAD.WIDE R14, R205, 0x4, R6 ;  /* 0x00000004cd0e7825 */ /* 0x010fe200078e0206 */
[----:B------:R-:W3:Y:S03]  /*169170*/  LDL.LU R250, [R1+0x1068] ;  /* 0x0010680001fa7983 */ /* 0x000ee60000300800 */
[----:B------:R-:W4:Y:S02]  /*169180*/  LDL.LU R245, [R1+0x1bec] ;  /* 0x001bec0001f57983 */ /* 0x000f240000300800 */
[----:B------:R-:W3:Y:S01]  /*169190*/  LDL.LU R244, [R1+0x18cc] ;  /* 0x0018cc0001f47983 */ /* 0x000ee20000300800 */
[----:B------:R1:W-:Y:S01]  /*1691a0*/  @P2 STG.E [R2.64], R249 ;  /* 0x000000f902002986 */ /* 0x0003e2000c101904 */
[----:B------:R1:W-:Y:S02]  /*1691b0*/  @P0 STG.E [R12.64], R248 ;  /* 0x000000f80c000986 */ /* 0x0003e4000c101904 */
[----:B------:R1:W-:Y:S02]  /*1691c0*/  @P6 STG.E [R14.64], R251 ;  /* 0x000000fb0e006986 */ /* 0x0003e4000c101904 */
[----:B-1----:R-:W3:Y:S01]  /*1691d0*/  LDL.LU R249, [R1+0x158c] ;  /* 0x00158c0001f97983 */ /* 0x002ee20000300800 */
[----:B------:R-:W3:Y:S02]  /*1691e0*/  LDL.LU R248, [R1+0x106c] ;  /* 0x00106c0001f87983 */ /* 0x000ee40000300800 */
[----:B------:R-:W3:Y:S02]  /*1691f0*/  LDL.LU R14, [R1+0x18c8] ;  /* 0x0018c800010e7983 */ /* 0x000ee40000300800 */
[----:B------:R-:W4:Y:S01]  /*169200*/  LDL.LU R15, [R1+0x1588] ;  /* 0x00158800010f7983 */ /* 0x000f220000300800 */
[----:B------:R-:W-:-:S02]  /*169210*/  ISETP.LT.AND P5, PT, R203, c[0x0][0x178], !P4 ;  /* 0x00005e00cb007a0c */ /* 0x000fc400067a1270 */
[----:B------:R-:W-:Y:S01]  /*169220*/  ISETP.LT.AND P3, PT, R183, c[0x0][0x178], !P4 ;  /* 0x00005e00b7007a0c */ /* 0x000fe20006761270 */
[----:B------:R-:W-:-:S04]  /*169230*/  IMAD.WIDE R12, R205, 0x4, R4 ;  /* 0x00000004cd0c7825 */ /* 0x000fc800078e0204 */
[----:B------:R-:W-:Y:S01]  /*169240*/  IMAD.WIDE R2, R205, 0x4, R10 ;  /* 0x00000004cd027825 */ /* 0x000fe200078e020a */
[----:B------:R-:W4:Y:S01]  /*169250*/  LDL.LU R247, [R1+0x6a68] ;  /* 0x006a680001f77983 */ /* 0x000f220000300800 */
[----:B------:R-:W-:Y:S02]  /*169260*/  ISETP.LT.AND P4, PT, R207, c[0x0][0x178], !P4 ;  /* 0x00005e00cf007a0c */ /* 0x000fe40006781270 */
[----:B------:R-:W-:Y:S02]  /*169270*/  IADD3 R204, R205, c[0x0][0x198], RZ ;  /* 0x00006600cdcc7a10 */ /* 0x000fe40007ffe0ff */
[----:B--2---:R-:W-:Y:S02]  /*169280*/  ISETP.GE.AND P1, PT, R246, c[0x0][0x17c], PT ;  /* 0x00005f00f6007a0c */ /* 0x004fe40003f26270 */
[----:B------:R-:W2:Y:S01]  /*169290*/  LDL.LU R246, [R1+0x6a6c] ;  /* 0x006a6c0001f67983 */ /* 0x000ea20000300800 */
[----:B------:R-:W-:Y:S02]  /*1692a0*/  ISETP.GE.AND P0, PT, R206, c[0x0][0x17c], PT ;  /* 0x00005f00ce007a0c */ /* 0x000fe40003f06270 */
[----:B------:R-:W-:Y:S01]  /*1692b0*/  ISETP.LT.AND P6, PT, R202, c[0x0][0x178], !P1 ;  /* 0x00005e00ca007a0c */ /* 0x000fe20004fc1270 */
[----:B------:R-:W2:Y:S01]  /*1692c0*/  LDL.LU R206, [R1+0x1c28] ;  /* 0x001c280001ce7983 */ /* 0x000ea20000300800 */
[----:B------:R-:W2:Y:S01]  /*1692d0*/  LDL.LU R251, [R1+0x1bb8] ;  /* 0x001bb80001fb7983 */ /* 0x000ea20000300800 */
[----:B------:R-:W-:-:S02]  /*1692e0*/  ISETP.LT.AND P2, PT, R203, c[0x0][0x178], !P1 ;  /* 0x00005e00cb007a0c */ /* 0x000fc40004f41270 */
[----:B---3--:R-:W-:Y:S01]  /*1692f0*/  @P5 STG.E [R12.64], R14 ;  /* 0x0000000e0c005986 */ /* 0x008fe2000c101904 */
[----:B----4-:R1:W-:Y:S02]  /*169300*/  @P3 STG.E [R2.64], R15 ;  /* 0x0000000f02003986 */ /* 0x0103e4000c101904 */
[----:B-1----:R-:W-:Y:S02]  /*169310*/  IMAD.WIDE R2, R205, 0x4, R8 ;  /* 0x00000004cd027825 */ /* 0x002fe400078e0208 */
[----:B------:R-:W3:Y:S02]  /*169320*/  LDL.LU R205, [R1+0x1f18] ;  /* 0x001f180001cd7983 */ /* 0x000ee40000300800 */
[----:B------:R-:W-:-:S04]  /*169330*/  IMAD.WIDE R12, R204, 0x4, R6 ;  /* 0x00000004cc0c7825 */ /* 0x000fc800078e0206 */
[C---:B------:R-:W-:Y:S01]  /*169340*/  IMAD.WIDE R14, R204.reuse, 0x4, R4 ;  /* 0x00000004cc0e7825 */ /* 0x040fe200078e0204 */
[----:B------:R1:W-:Y:S03]  /*169350*/  @P4 STG.E [R2.64], R250 ;  /* 0x000000fa02004986 */ /* 0x0003e6000c101904 */
[----:B------:R4:W-:Y:S01]  /*169360*/  @P6 STG.E [R12.64], R245 ;  /* 0x000000f50c006986 */ /* 0x0009e2000c101904 */
[----:B------:R4:W-:Y:S04]  /*169370*/  @P2 STG.E [R14.64], R244 ;  /* 0x000000f40e002986 */ /* 0x0009e8000c101904 */
[----:B-1----:R-:W3:Y:S01]  /*169380*/  LDL.LU R250, [R1+0xec8] ;  /* 0x000ec80001fa7983 */ /* 0x002ee20000300800 */
[----:B----4-:R-:W4:Y:S03]  /*169390*/  LDL.LU R245, [R1+0x1f1c] ;  /* 0x001f1c0001f57983 */ /* 0x010f260000300800 */
[----:B------:R-:W4:Y:S01]  /*1693a0*/  LDL.LU R244, [R1+0x1c2c] ;  /* 0x001c2c0001f47983 */ /* 0x000f220000300800 */
[----:B------:R-:W-:Y:S01]  /*1693b0*/  ISETP.LT.AND P3, PT, R183, c[0x0][0x178], !P1 ;  /* 0x00005e00b7007a0c */ /* 0x000fe20004f61270 */
[----:B------:R-:W-:-:S12]  /*1693c0*/  IMAD.WIDE R2, R204, 0x4, R10 ;  /* 0x00000004cc027825 */ /* 0x000fd800078e020a */
[----:B------:R1:W-:Y:S04]  /*1693d0*/  @P3 STG.E [R2.64], R249 ;  /* 0x000000f902003986 */ /* 0x0003e8000c101904 */
[----:B-1----:R-:W4:Y:S01]  /*1693e0*/  LDL.LU R249, [R1+0x1bbc] ;  /* 0x001bbc0001f97983 */ /* 0x002f220000300800 */
[----:B------:R-:W-:Y:S02]  /*1693f0*/  ISETP.LT.AND P5, PT, R207, c[0x0][0x178], !P1 ;  /* 0x00005e00cf007a0c */ /* 0x000fe40004fa1270 */
[----:B------:R-:W-:Y:S01]  /*169400*/  ISETP.LT.AND P2, PT, R202, c[0x0][0x178], !P0 ;  /* 0x00005e00ca007a0c */ /* 0x000fe20004741270 */
[C---:B------:R-:W-:Y:S01]  /*169410*/  IMAD.WIDE R12, R204.reuse, 0x4, R8 ;  /* 0x00000004cc0c7825 */ /* 0x040fe200078e0208 */
[----:B------:R-:W-:Y:S02]  /*169420*/  IADD3 R204, R204, c[0x0][0x198], RZ ;  /* 0x00006600cccc7a10 */ /* 0x000fe40007ffe0ff */
[----:B------:R-:W-:-:S02]  /*169430*/  ISETP.LT.AND P6, PT, R203, c[0x0][0x178], !P0 ;  /* 0x00005e00cb007a0c */ /* 0x000fc400047c1270 */
[----:B------:R-:W-:Y:S02]  /*169440*/  ISETP.LT.AND P4, PT, R183, c[0x0][0x178], !P0 ;  /* 0x00005e00b7007a0c */ /* 0x000fe40004781270 */
[----:B------:R-:W-:Y:S01]  /*169450*/  ISETP.GE.AND P1, PT, R247, c[0x0][0x17c], PT ;  /* 0x00005f00f7007a0c */ /* 0x000fe20003f26270 */
[----:B------:R-:W-:Y:S01]  /*169460*/  IMAD.WIDE R2, R204, 0x4, R6 ;  /* 0x00000004cc027825 */ /* 0x000fe200078e0206 */
[----:B------:R-:W-:Y:S01]  /*169470*/  ISETP.LT.AND P0, PT, R207, c[0x0][0x178], !P0 ;  /* 0x00005e00cf007a0c */ /* 0x000fe20004701270 */
[----:B------:R1:W-:Y:S01]  /*169480*/  @P5 STG.E [R12.64], R248 ;  /* 0x000000f80c005986 */ /* 0x0003e2000c101904 */
[----:B------:R-:W-:Y:S01]  /*169490*/  ISETP.LT.AND P5, PT, R202, c[0x0][0x178], !P1 ;  /* 0x00005e00ca007a0c */ /* 0x000fe20004fa1270 */
[----:B------:R-:W-:-:S04]  /*1694a0*/  IMAD.WIDE R14, R204, 0x4, R10 ;  /* 0x00000004cc0e7825 */ /* 0x000fc800078e020a */
[----:B-1----:R-:W-:Y:S01]  /*1694b0*/  IMAD.WIDE R12, R204, 0x4, R4 ;  /* 0x00000004cc0c7825 */ /* 0x002fe200078e0204 */
[----:B------:R-:W4:Y:S03]  /*1694c0*/  LDL.LU R248, [R1+0xecc] ;  /* 0x000ecc0001f87983 */ /* 0x000f260000300800 */
[----:B------:R-:W4:Y:S01]  /*1694d0*/  LDL.LU R247, [R1+0x1c58] ;  /* 0x001c580001f77983 */ /* 0x000f220000300800 */
[----:B--2---:R-:W-:Y:S02]  /*1694e0*/  ISETP.GE.AND P3, PT, R246, c[0x0][0x17c], PT ;  /* 0x00005f00f6007a0c */ /* 0x004fe40003f66270 */
[----:B------:R-:W2:Y:S04]  /*1694f0*/  LDL.LU R246, [R1+0x1bc8] ;  /* 0x001bc80001f67983 */ /* 0x000ea80000300800 */
[----:B---3--:R1:W-:Y:S01]  /*169500*/  @P2 STG.E [R2.64], R205 ;  /* 0x000000cd02002986 */ /* 0x0083e2000c101904 */
[----:B------:R-:W-:Y:S01]  /*169510*/  ISETP.LT.AND P2, PT, R203, c[0x0][0x178], !P1 ;  /* 0x00005e00cb007a0c */ /* 0x000fe20004f41270 */
[----:B------:R3:W-:Y:S02]  /*169520*/  @P6 STG.E [R12.64], R206 ;  /* 0x000000ce0c006986 */ /* 0x0007e4000c101904 */
[----:B------:R3:W-:Y:S01]  /*169530*/  @P4 STG.E [R14.64], R251 ;  /* 0x000000fb0e004986 */ /* 0x0007e2000c101904 */
[C---:B-1----:R-:W-:Y:S01]  /*169540*/  IADD3 R205, R204.reuse, c[0x0][0x198], RZ ;  /* 0x00006600cccd7a10 */ /* 0x042fe20007ffe0ff */
[----:B------:R-:W-:Y:S01]  /*169550*/  IMAD.WIDE R2, R204, 0x4, R8 ;  /* 0x00000004cc027825 */ /* 0x000fe200078e0208 */
[----:B---3--:R-:W3:Y:S03]  /*169560*/  LDL.LU R206, [R1+0x6a80] ;  /* 0x006a800001ce7983 */ /* 0x008ee60000300800 */
[----:B------:R-:W2:Y:S02]  /*169570*/  LDL.LU R251, [R1+0x6a70] ;  /* 0x006a700001fb7983 */ /* 0x000ea40000300800 */
[----:B------:R-:W-:-:S04]  /*169580*/  IMAD.WIDE R12, R205, 0x4, R6 ;  /* 0x00000004cd0c7825 */ /* 0x000fc800078e0206 */
[C---:B------:R-:W-:Y:S01]  /*169590*/  IMAD.WIDE R14, R205.reuse, 0x4, R4 ;  /* 0x00000004cd0e7825 */ /* 0x040fe200078e0204 */
[----:B------:R1:W-:Y:S03]  /*1695a0*/  @P0 STG.E [R2.64], R250 ;  /* 0x000000fa02000986 */ /* 0x0003e6000c101904 */
[----:B----4-:R4:W-:Y:S01]  /*1695b0*/  @P5 STG.E [R12.64], R245 ;  /* 0x000000f50c005986 */ /* 0x0109e2000c101904 */
[C---:B------:R-:W-:Y:S01]  /*1695c0*/  IADD3 R204, R205.reuse, c[0x0][0x198], RZ ;  /* 0x00006600cdcc7a10 */ /* 0x040fe20007ffe0ff */
[----:B------:R4:W-:Y:S04]  /*1695d0*/  @P2 STG.E [R14.64], R244 ;  /* 0x000000f40e002986 */ /* 0x0009e8000c101904 */
[----:B-1----:R-:W2:Y:S04]  /*1695e0*/  LDL.LU R250, [R1+0x1088] ;  /* 0x0010880001fa7983 */ /* 0x002ea80000300800 */
[----:B----4-:R-:W4:Y:S01]  /*1695f0*/  LDL.LU R245, [R1+0x1f2c] ;  /* 0x001f2c0001f57983 */ /* 0x010f220000300800 */
[----:B------:R-:W-:-:S04]  /*169600*/  IMAD.WIDE R2, R205, 0x4, R10 ;  /* 0x00000004cd027825 */ /* 0x000fc800078e020a */
[----:B------:R-:W-:Y:S01]  /*169610*/  IMAD.WIDE R12, R205, 0x4, R8 ;  /* 0x00000004cd0c7825 */ /* 0x000fe200078e0208 */
[----:B------:R-:W4:Y:S03]  /*169620*/  LDL.LU R244, [R1+0x1c5c] ;  /* 0x001c5c0001f47983 */ /* 0x000f260000300800 */
[----:B------:R-:W4:Y:S01]  /*169630*/  LDL.LU R205, [R1+0x1f28] ;  /* 0x001f280001cd7983 */ /* 0x000f220000300800 */
[----:B------:R-:W-:-:S13]  /*169640*/  ISETP.LT.AND P4, PT, R183, c[0x0][0x178], !P1 ;  /* 0x00005e00b7007a0c */ /* 0x000fda0004f81270 */
[----:B------:R1:W-:Y:S04]  /*169650*/  @P4 STG.E [R2.64], R249 ;  /* 0x000000f902004986 */ /* 0x0003e8000c101904 */
[----:B-1----:R-:W4:Y:S01]  /*169660*/  LDL.LU R249, [R1+0x1bcc] ;  /* 0x001bcc0001f97983 */ /* 0x002f220000300800 */
[----:B------:R-:W-:Y:S02]  /*169670*/  ISETP.LT.AND P1, PT, R207, c[0x0][0x178], !P1 ;  /* 0x00005e00cf007a0c */ /* 0x000fe40004f21270 */
[----:B------:R-:W-:Y:S02]  /*169680*/  ISETP.LT.AND P6, PT, R202, c[0x0][0x178], !P3 ;  /* 0x00005e00ca007a0c */ /* 0x000fe40005fc1270 */
[----:B------:R-:W-:Y:S02]  /*169690*/  ISETP.LT.AND P5, PT, R203, c[0x0][0x178], !P3 ;  /* 0x00005e00cb007a0c */ /* 0x000fe40005fa1270 */
[----:B------:R-:W-:Y:S01]  /*1696a0*/  ISETP.LT.AND P2, PT, R183, c[0x0][0x178], !P3 ;  /* 0x00005e00b7007a0c */ /* 0x000fe20005f41270 */
[----:B------:R-:W-:Y:S01]  /*1696b0*/  IMAD.WIDE R14, R204, 0x4, R6 ;  /* 0x00000004cc0e7825 */ /* 0x000fe200078e0206 */
[----:B------:R-:W-:-:S02]  /*1696c0*/  ISETP.LT.AND P3, PT, R207, c[0x0][0x178], !P3 ;  /* 0x00005e00cf007a0c */ /* 0x000fc40005f61270 */
[----:B------:R-:W-:-:S03]  /*1696d0*/  IADD3 R2, R204, c[0x0][0x198], RZ ;  /* 0x00006600cc027a10 */ /* 0x000fc60007ffe0ff */
[----:B------:R1:W-:Y:S02]  /*1696e0*/  @P1 STG.E [R12.64], R248 ;  /* 0x000000f80c001986 */ /* 0x0003e4000c101904 */
[----:B-1----:R-:W-:Y:S01]  /*1696f0*/  IMAD.WIDE R12, R204, 0x4, R4 ;  /* 0x00000004cc0c7825 */ /* 0x002fe200078e0204 */
[----:B---3--:R-:W-:Y:S02]  /*169700*/  ISETP.GE.AND P0, PT, R206, c[0x0][0x17c], PT ;  /* 0x00005f00ce007a0c */ /* 0x008fe40003f06270 */
[----:B------:R-:W3:Y:S01]  /*169710*/  LDL.LU R206, [R1+0x6a74] ;  /* 0x006a740001ce7983 */ /* 0x000ee20000300800 */
[----:B------:R-:W3:Y:S02]  /*169720*/  LDL.LU R3, [R1+0x6a7c] ;  /* 0x006a7c0001037983 */ /* 0x000ee40000300800 */
[----:B------:R-:W3:Y:S01]  /*169730*/  LDL.LU R248, [R1+0x108c] ;  /* 0x00108c0001f87983 */ /* 0x000ee20000300800 */
[----:B--2---:R-:W-:Y:S02]  /*169740*/  ISETP.GE.AND P1, PT, R251, c[0x0][0x17c], PT ;  /* 0x00005f00fb007a0c */ /* 0x004fe40003f26270 */
[----:B------:R-:W2:Y:S01]  /*169750*/  LDL.LU R251, [R1+0x18e0] ;  /* 0x0018e00001fb7983 */ /* 0x000ea20000300800 */
[----:B------:R-:W-:-:S03]  /*169760*/  ISETP.LT.AND P4, PT, R203, c[0x0][0x178], !P0 ;  /* 0x00005e00cb007a0c */ /* 0x000fc60004781270 */
[----:B----4-:R1:W-:Y:S01]  /*169770*/  @P6 STG.E [R14.64], R205 ;  /* 0x000000cd0e006986 */ /* 0x0103e2000c101904 */
[----:B------:R-:W-:Y:S01]  /*169780*/  ISETP.LT.AND P6, PT, R202, c[0x0][0x178], !P0 ;  /* 0x00005e00ca007a0c */ /* 0x000fe200047c1270 */
[----:B------:R4:W-:Y:S02]  /*169790*/  @P5 STG.E [R12.64], R247 ;  /* 0x000000f70c005986 */ /* 0x0009e4000c101904 */
[----:B-1----:R-:W-:-:S04]  /*1697a0*/  IMAD.WIDE R14, R204, 0x4, R10 ;  /* 0x00000004cc0e7825 */ /* 0x002fc800078e020a */
[----:B----4-:R-:W-:Y:S01]  /*1697b0*/  IMAD.WIDE R12, R204, 0x4, R8 ;  /* 0x00000004cc0c7825 */ /* 0x010fe200078e0208 */
[----:B------:R1:W-:Y:S01]  /*1697c0*/  @P2 STG.E [R14.64], R246 ;  /* 0x000000f60e002986 */ /* 0x0003e2000c101904 */
[----:B------:R-:W-:-:S03]  /*1697d0*/  ISETP.LT.AND P2, PT, R183, c[0x0][0x178], !P0 ;  /* 0x00005e00b7007a0c */ /* 0x000fc60004741270 */
[----:B------:R4:W-:Y:S02]  /*1697e0*/  @P3 STG.E [R12.64], R250 ;  /* 0x000000fa0c003986 */ /* 0x0009e4000c101904 */
[----:B------:R-:W-:-:S04]  /*1697f0*/  IMAD.WIDE R204, R2, 0x4, R4 ;  /* 0x0000000402cc7825 */ /* 0x000fc800078e0204 */
[C---:B-1----:R-:W-:Y:S01]  /*169800*/  IMAD.WIDE R14, R2.reuse, 0x4, R6 ;  /* 0x00000004020e7825 */ /* 0x042fe200078e0206 */
[----:B----4-:R-:W4:Y:S04]  /*169810*/  LDL.LU R250, [R1+0x18e4] ;  /* 0x0018e40001fa7983 */ /* 0x010f280000300800 */
[----:B------:R1:W-:Y:S01]  /*169820*/  @P6 STG.E [R14.64], R245 ;  /* 0x000000f50e006986 */ /* 0x0003e2000c101904 */
[----:B------:R-:W-:-:S04]  /*169830*/  IMAD.WIDE R12, R2, 0x4, R10 ;  /* 0x00000004020c7825 */ /* 0x000fc800078e020a */
[----:B------:R-:W-:Y:S01]  /*169840*/  @P4 STG.E [R204.64], R244 ;  /* 0x000000f4cc004986 */ /* 0x000fe2000c101904 */
[----:B------:R1:W-:Y:S04]  /*169850*/  @P2 STG.E [R12.64], R249 ;  /* 0x000000f90c002986 */ /* 0x0003e8000c101904 */
[----:B-1----:R-:W4:Y:S04]  /*169860*/  LDL.LU R245, [R1+0x6a8c] ;  /* 0x006a8c0001f57983 */ /* 0x002f280000300800 */
[----:B------:R-:W4:Y:S01]  /*169870*/  LDL.LU R249, [R1+0x13d0] ;  /* 0x0013d00001f97983 */ /* 0x000f220000300800 */
[----:B------:R-:W4:Y:S01]  /*169880*/  LDL.LU R244, [R1+0x6a98] ;  /* 0x006a980001f47983 */ /* 0x000f220000300800 */
[----:B------:R-:W-:-:S02]  /*169890*/  ISETP.LT.AND P5, PT, R207, c[0x0][0x178], !P0 ;  /* 0x00005e00cf007a0c */ /* 0x000fc400047a1270 */
[----:B------:R-:W-:Y:S01]  /*1698a0*/  ISETP.LT.AND P4, PT, R202, c[0x0][0x178], !P1 ;  /* 0x00005e00ca007a0c */ /* 0x000fe20004f81270 */
[C---:B------:R-:W-:Y:S01]  /*1698b0*/  IMAD.WIDE R14, R2.reuse, 0x4, R8 ;  /* 0x00000004020e7825 */ /* 0x040fe200078e0208 */
[----:B------:R-:W-:Y:S02]  /*1698c0*/  IADD3 R2, R2, c[0x0][0x198], RZ ;  /* 0x0000660002027a10 */ /* 0x000fe40007ffe0ff */
[----:B------:R-:W-:Y:S02]  /*1698d0*/  ISETP.LT.AND P6, PT, R203, c[0x0][0x178], !P1 ;  /* 0x00005e00cb007a0c */ /* 0x000fe40004fc1270 */
[----:B------:R-:W-:Y:S01]  /*1698e0*/  ISETP.LT.AND P3, PT, R183, c[0x0][0x178], !P1 ;  /* 0x00005e00b7007a0c */ /* 0x000fe20004f61270 */
[----:B------:R-:W-:Y:S01]  /*1698f0*/  IMAD.WIDE R204, R2, 0x4, R6 ;  /* 0x0000000402cc7825 */ /* 0x000fe200078e0206 */
[----:B------:R-:W-:-:S03]  /*169900*/  ISETP.LT.AND P1, PT, R207, c[0x0][0x178], !P1 ;  /* 0x00005e00cf007a0c */ /* 0x000fc60004f21270 */
[----:B------:R-:W-:Y:S01]  /*169910*/  IMAD.WIDE R12, R2, 0x4, R4 ;  /* 0x00000004020c7825 */ /* 0x000fe200078e0204 */
[----:B---3--:R-:W-:Y:S01]  /*169920*/  ISETP.GE.AND P0, PT, R206, c[0x0][0x17c], PT ;  /* 0x00005f00ce007a0c */ /* 0x008fe20003f06270 */
[----:B------:R1:W-:Y:S04]  /*169930*/  @P5 STG.E [R14.64], R248 ;  /* 0x000000f80e005986 */ /* 0x0003e8000c101904 */
[----:B------:R-:W3:Y:S01]  /*169940*/  LDL.LU R206, [R1+0x6a84] ;  /* 0x006a840001ce7983 */ /* 0x000ee20000300800 */
[----:B------:R-:W-:-:S03]  /*169950*/  ISETP.LT.AND P5, PT, R202, c[0x0][0x178], !P0 ;  /* 0x00005e00ca007a0c */ /* 0x000fc600047a1270 */
[----:B--2---:R2:W-:Y:S01]  /*169960*/  @P4 STG.E [R204.64], R251 ;  /* 0x000000fbcc004986 */ /* 0x0045e2000c101904 */
[----:B------:R-:W-:Y:S02]  /*169970*/  ISETP.LT.AND P4, PT, R203, c[0x0][0x178], !P0 ;  /* 0x00005e00cb007a0c */ /* 0x000fe40004781270 */
[----:B------:R-:W-:Y:S01]  /*169980*/  ISETP.GE.AND P2, PT, R3, c[0x0][0x17c], PT ;  /* 0x00005f0003007a0c */ /* 0x000fe20003f46270 */
[C---:B------:R-:W-:Y:S01]  /*169990*/  IADD3 R3, R2.reuse, c[0x0][0x198], RZ ;  /* 0x0000660002037a10 */ /* 0x040fe20007ffe0ff */
[----:B------:R2:W-:Y:S04]  /*1699a0*/  @P6 STG.E [R12.64], R240 ;  /* 0x000000f00c006986 */ /* 0x0005e8000c101904 */
[----:B-1----:R-:W3:Y:S01]  /*1699b0*/  LDL.LU R248, [R1+0x13d4] ;  /* 0x0013d40001f87983 */ /* 0x002ee20000300800 */
[----:B------:R-:W-:-:S04]  /*1699c0*/  IMAD.WIDE R14, R2, 0x4, R10 ;  /* 0x00000004020e7825 */ /* 0x000fc800078e020a */
[----:B--2---:R-:W-:Y:S01]  /*1699d0*/  IMAD.WIDE R204, R3, 0x4, R4 ;  /* 0x0000000403cc7825 */ /* 0x004fe200078e0204 */
[----:B------:R1:W-:Y:S03]  /*1699e0*/  @P3 STG.E [R14.64], R224 ;  /* 0x000000e00e003986 */ /* 0x0003e6000c101904 */
[----:B------:R-:W-:Y:S01]  /*1699f0*/  IMAD.WIDE R12, R2, 0x4, R8 ;  /* 0x00000004020c7825 */ /* 0x000fe200078e0208 */
[----:B------:R-:W-:-:S03]  /*169a00*/  ISETP.LT.AND P3, PT, R183, c[0x0][0x178], !P0 ;  /* 0x00005e00b7007a0c */ /* 0x000fc60004761270 */
[----:B------:R-:W-:Y:S01]  /*169a10*/  ISETP.LT.AND P0, PT, R207, c[0x0][0x178], !P0 ;  /* 0x00005e00cf007a0c */ /* 0x000fe20004701270 */
[----:B------:R2:W-:Y:S01]  /*169a20*/  @P1 STG.E [R12.64], R40 ;  /* 0x000000280c001986 */ /* 0x0005e2000c101904 */
[C---:B-1----:R-:W-:Y:S01]  /*169a30*/  IMAD.WIDE R14, R3.reuse, 0x4, R6 ;  /* 0x00000004030e7825 */ /* 0x042fe200078e0206 */
[----:B------:R-:W-:Y:S02]  /*169a40*/  ISETP.LT.AND P6, PT, R202, c[0x0][0x178], !P2 ;  /* 0x00005e00ca007a0c */ /* 0x000fe400057c1270 */
[C---:B--2---:R-:W-:Y:S01]  /*169a50*/  IADD3 R40, R3.reuse, c[0x0][0x198], RZ ;  /* 0x0000660003287a10 */ /* 0x044fe20007ffe0ff */
[----:B------:R-:W-:-:S04]  /*169a60*/  IMAD.WIDE R12, R3, 0x4, R10 ;  /* 0x00000004030c7825 */ /* 0x000fc800078e020a */
[----:B------:R-:W-:Y:S01]  /*169a70*/  IMAD.WIDE R2, R3, 0x4, R8 ;  /* 0x0000000403027825 */ /* 0x000fe200078e0208 */
[----:B----4-:R-:W-:Y:S03]  /*169a80*/  @P5 STG.E [R14.64], R250 ;  /* 0x000000fa0e005986 */ /* 0x010fe6000c101904 */
[----:B------:R1:W-:Y:S01]  /*169a90*/  @P4 STG.E [R204.64], R241 ;  /* 0x000000f1cc004986 */ /* 0x0003e2000c101904 */
[----:B------:R-:W-:Y:S02]  /*169aa0*/  ISETP.LT.AND P5, PT, R203, c[0x0][0x178], !P2 ;  /* 0x00005e00cb007a0c */ /* 0x000fe400057a1270 */
[----:B------:R-:W-:Y:S01]  /*169ab0*/  ISETP.LT.AND P4, PT, R183, c[0x0][0x178], !P2 ;  /* 0x00005e00b7007a0c */ /* 0x000fe20005781270 */
[----:B------:R2:W-:Y:S01]  /*169ac0*/  @P3 STG.E [R12.64], R225 ;  /* 0x000000e10c003986 */ /* 0x0005e2000c101904 */
[----:B------:R4:W-:Y:S01]  /*169ad0*/  @P0 STG.E [R2.64], R41 ;  /* 0x0000002902000986 */ /* 0x0009e2000c101904 */
[----:B------:R-:W-:-:S02]  /*169ae0*/  ISETP.LT.AND P2, PT, R207, c[0x0][0x178], !P2 ;  /* 0x00005e00cf007a0c */ /* 0x000fc40005741270 */
[----:B------:R-:W-:Y:S01]  /*169af0*/  ISETP.GE.AND P1, PT, R245, c[0x0][0x17c], PT ;  /* 0x00005f00f5007a0c */ /* 0x000fe20003f26270 */
[----:B-1----:R-:W3:Y:S01]  /*169b00*/  LDL.LU R204, [R1+0x6a88] ;  /* 0x006a880001cc7983 */ /* 0x002ee20000300800 */
[----:B------:R-:W3:Y:S02]  /*169b10*/  LDL.LU R245, [R1+0x13c0] ;  /* 0x0013c00001f57983 */ /* 0x000ee40000300800 */
[----:B------:R-:W-:Y:S01]  /*169b20*/  IMAD.WIDE R14, R40, 0x4, R6 ;  /* 0x00000004280e7825 */ /* 0x000fe200078e0206 */
[----:B------:R-:W-:Y:S02]  /*169b30*/  ISETP.GE.AND P0, PT, R244, c[0x0][0x17c], PT ;  /* 0x00005f00f4007a0c */ /* 0x000fe40003f06270 */
[----:B------:R-:W3:Y:S04]  /*169b40*/  LDL.LU R244, [R1+0x13c4] ;  /* 0x0013c40001f47983 */ /* 0x000ee80000300800 */
[----:B------:R1:W-:Y:S01]  /*169b50*/  @P6 STG.E [R14.64], R249 ;  /* 0x000000f90e006986 */ /* 0x0003e2000c101904 */
[----:B--2---:R-:W-:-:S04]  /*169b60*/  IMAD.WIDE R12, R40, 0x4, R4 ;  /* 0x00000004280c7825 */ /* 0x004fc800078e0204 */
[C---:B----4-:R-:W-:Y:S01]  /*169b70*/  IMAD.WIDE R2, R40.reuse, 0x4, R10 ;  /* 0x0000000428027825 */ /* 0x050fe200078e020a */
[----:B------:R-:W-:Y:S04]  /*169b80*/  @P5 STG.E [R12.64], R236 ;  /* 0x000000ec0c005986 */ /* 0x000fe8000c101904 */
[----:B------:R-:W-:Y:S01]  /*169b90*/  @P4 STG.E [R2.64], R24 ;  /* 0x0000001802004986 */ /* 0x000fe2000c101904 */
[C---:B-1----:R-:W-:Y:S01]  /*169ba0*/  IADD3 R14, R40.reuse, c[0x0][0x198], RZ ;  /* 0x00006600280e7a10 */ /* 0x042fe20007ffe0ff */
[----:B------:R-:W-:-:S05]  /*169bb0*/  IMAD.WIDE R40, R40, 0x4, R8 ;  /* 0x0000000428287825 */ /* 0x000fca00078e0208 */
[----:B------:R1:W-:Y:S04]  /*169bc0*/  @P2 STG.E [R40.64], R36 ;  /* 0x0000002428002986 */ /* 0x0003e8000c101904 */
[----:B-1----:R-:W2:Y:S01]  /*169bd0*/  LDL.LU R41, [R1+0x6aa4] ;  /* 0x006aa40001297983 */ /* 0x002ea20000300800 */
[----:B------:R-:W4:Y:S01]  /*169be0*/  LDL.LU R249, [R1+0x1070] ;  /* 0x0010700001f97983 */ /* 0x000f220000300800 */
[----:B------:R-:W-:Y:S02]  /*169bf0*/  ISETP.LT.AND P6, PT, R202, c[0x0][0x178], !P1 ;  /* 0x00005e00ca007a0c */ /* 0x000fe40004fc1270 */
[----:B------:R-:W-:Y:S02]  /*169c00*/  ISETP.LT.AND P3, PT, R203, c[0x0][0x178], !P1 ;  /* 0x00005e00cb007a0c */ /* 0x000fe40004f61270 */
[----:B------:R-:W-:Y:S01]  /*169c10*/  ISETP.LT.AND P4, PT, R183, c[0x0][0x178], !P1 ;  /* 0x00005e00b7007a0c */ /* 0x000fe20004f81270 */
[----:B------:R-:W-:-:S04]  /*169c20*/  IMAD.WIDE R2, R14, 0x4, R6 ;  /* 0x000000040e027825 */ /* 0x000fc800078e0206 */
[C---:B------:R-:W-:Y:S01]  /*169c30*/  IMAD.WIDE R12, R14.reuse, 0x4, R4 ;  /* 0x000000040e0c7825 */ /* 0x040fe200078e0204 */
[----:B------:R-:W-:Y:S02]  /*169c40*/  ISETP.LT.AND P5, PT, R207, c[0x0][0x178], !P1 ;  /* 0x00005e00cf007a0c */ /* 0x000fe40004fa1270 */
[----:B------:R-:W-:Y:S02]  /*169c50*/  ISETP.LT.AND P2, PT, R183, c[0x0][0x178], !P0 ;  /* 0x00005e00b7007a0c */ /* 0x000fe40004741270 */
[----:B------:R-:W-:Y:S01]  /*169c60*/  IADD3 R24, R14, c[0x0][0x198], RZ ;  /* 0x000066000e187a10 */ /* 0x000fe20007ffe0ff */
[----:B------:R-:W2:Y:S01]  /*169c70*/  LDL.LU R40, [R1+0x6aa8] ;  /* 0x006aa80001287983 */ /* 0x000ea20000300800 */
[----:B------:R-:W2:Y:S01]  /*169c80*/  LDL.LU R36, [R1+0x6ab4] ;  /* 0x006ab40001247983 */ /* 0x000ea20000300800 */
[----:B---3--:R-:W-:Y:S02]  /*169c90*/  ISETP.GE.AND P1, PT, R206, c[0x0][0x17c], PT ;  /* 0x00005f00ce007a0c */ /* 0x008fe40003f26270 */
[----:B------:R1:W-:Y:S01]  /*169ca0*/  @P6 STG.E [R2.64], R248 ;  /* 0x000000f802006986 */ /* 0x0003e2000c101904 */
[----:B------:R3:W-:Y:S01]  /*169cb0*/  @P3 STG.E [R12.64], R237 ;  /* 0x000000ed0c003986 */ /* 0x0007e2000c101904 */
[----:B------:R-:W-:-:S02]  /*169cc0*/  ISETP.LT.AND P3, PT, R202, c[0x0][0x178], !P0 ;  /* 0x00005e00ca007a0c */ /* 0x000fc40004761270 */
[----:B------:R-:W-:Y:S01]  /*169cd0*/  ISETP.LT.AND P6, PT, R203, c[0x0][0x178], !P0 ;  /* 0x00005e00cb007a0c */ /* 0x000fe200047c1270 */
[----:B------:R-:W-:Y:S02]  /*169ce0*/  ISETP.LT.AND P0, PT, R207, c[0x0][0x178], !P0 ;  /* 0x00005e00cf007a0c */ /* 0x000fe40004701270 */
[----:B-1----:R-:W-:-:S04]  /*169cf0*/  IMAD.WIDE R2, R14, 0x4, R10 ;  /* 0x000000040e027825 */ /* 0x002fc800078e020a */
[----:B---3--:R-:W-:Y:S01]  /*169d00*/  IMAD.WIDE R12, R14, 0x4, R8 ;  /* 0x000000040e0c7825 */ /* 0x008fe200078e0208 */
[----:B------:R-:W3:Y:S04]  /*169d10*/  LDL.LU R248, [R1+0x1074] ;  /* 0x0010740001f87983 */ /* 0x000ee80000300800 */
[----:B------:R1:W-:Y:S01]  /*169d20*/  @P4 STG.E [R2.64], R25 ;  /* 0x0000001902004986 */ /* 0x0003e2000c101904 */
[----:B------:R1:W-:Y:S01]  /*169d30*/  @P5 STG.E [R12.64], R37 ;  /* 0x000000250c005986 */ /* 0x0003e2000c101904 */
[----:B------:R-:W-:Y:S01]  /*169d40*/  ISETP.LT.AND P5, PT, R202, c[0x0][0x178], !P1 ;  /* 0x00005e00ca007a0c */ /* 0x000fe20004fa1270 */
[----:B------:R-:W-:-:S04]  /*169d50*/  IMAD.WIDE R14, R24, 0x4, R10 ;  /* 0x00000004180e7825 */ /* 0x000fc800078e020a */
[----:B-1----:R-:W-:-:S04]  /*169d60*/  IMAD.WIDE R2, R24, 0x4, R6 ;  /* 0x0000000418027825 */ /* 0x002fc800078e0206 */
[C---:B------:R-:W-:Y:S01]  /*169d70*/  IMAD.WIDE R12, R24.reuse, 0x4, R4 ;  /* 0x00000004180c7825 */ /* 0x040fe200078e0204 */
[----:B------:R-:W-:Y:S01]  /*169d80*/  IADD3 R25, R24, c[0x0][0x198], RZ ;  /* 0x0000660018197a10 */ /* 0x000fe20007ffe0ff */
[----:B------:R1:W-:Y:S03]  /*169d90*/  @P3 STG.E [R2.64], R245 ;  /* 0x000000f502003986 */ /* 0x0003e6000c101904 */
[----:B------:R1:W-:Y:S01]  /*169da0*/  @P6 STG.E [R12.64], R232 ;  /* 0x000000e80c006986 */ /* 0x0003e2000c101904 */
[----:B------:R-:W-:Y:S01]  /*169db0*/  ISETP.LT.AND P3, PT, R203, c[0x0][0x178], !P1 ;  /* 0x00005e00cb007a0c */ /* 0x000fe20004f61270 */
[----:B------:R1:W-:Y:S01]  /*169dc0*/  @P2 STG.E [R14.64], R20 ;  /* 0x000000140e002986 */ /* 0x0003e2000c101904 */
[----:B------:R-:W-:Y:S02]  /*169dd0*/  ISETP.LT.AND P2, PT, R183, c[0x0][0x178], !P1 ;  /* 0x00005e00b7007a0c */ /* 0x000fe40004f41270 */
[----:B------:R-:W-:Y:S01]  /*169de0*/  ISETP.GE.AND P4, PT, R204, c[0x0][0x17c], PT ;  /* 0x00005f00cc007a0c */ /* 0x000fe20003f86270 */
[----:B------:R-:W-:-:S02]  /*169df0*/  ISETP.LT.AND P1, PT, R207, c[0x0][0x178], !P1 ;  /* 0x00005e00cf007a0c */ /* 0x000fc40004f21270 */
[----:B-1----:R-:W-:-:S04]  /*169e00*/  IMAD.WIDE R2, R24, 0x4, R8 ;  /* 0x0000000418027825 */ /* 0x002fc800078e0208 */
[----:B------:R-:W-:Y:S01]  /*169e10*/  IMAD.WIDE R12, R25, 0x4, R6 ;  /* 0x00000004190c7825 */ /* 0x000fe200078e0206 */
[----:B------:R-:W-:-:S03]  /*169e20*/  ISETP.LT.AND P6, PT, R202, c[0x0][0x178], !P4 ;  /* 0x00005e00ca007a0c */ /* 0x000fc600067c1270 */
[C---:B------:R-:W-:Y:S01]  /*169e30*/  IMAD.WIDE R14, R25.reuse, 0x4, R4 ;  /* 0x00000004190e7825 */ /* 0x040fe200078e0204 */
[----:B------:R-:W-:Y:S01]  /*169e40*/  IADD3 R20, R25, c[0x0][0x198], RZ ;  /* 0x0000660019147a10 */ /* 0x000fe20007ffe0ff */
[----:B------:R1:W-:Y:S02]  /*169e50*/  @P0 STG.E [R2.64], R32 ;  /* 0x0000002002000986 */ /* 0x0003e4000c101904 */
[----:B------:R1:W-:Y:S01]  /*169e60*/  @P5 STG.E [R12.64], R244 ;  /* 0x000000f40c005986 */ /* 0x0003e2000c101904 */
[----:B------:R-:W-:Y:S01]  /*169e70*/  ISETP.LT.AND P5, PT, R203, c[0x0][0x178], !P4 ;  /* 0x00005e00cb007a0c */ /* 0x000fe200067a1270 */
[----:B------:R1:W-:Y:S01]  /*169e80*/  @P3 STG.E [R14.64], R233 ;  /* 0x000000e90e003986 */ /* 0x0003e2000c101904 */
[----:B------:R-:W3:Y:S01]  /*169e90*/  LDL.LU R24, [R1+0x6aa0] ;  /* 0x006aa00001187983 */ /* 0x000ee20000300800 */
[----:B------:R-:W3:Y:S02]  /*169ea0*/  LDL.LU R245, [R1+0x18e8] ;  /* 0x0018e80001f57983 */ /* 0x000ee40000300800 */
[----:B-1----:R-:W-:-:S04]  /*169eb0*/  IMAD.WIDE R2, R25, 0x4, R10 ;  /* 0x0000000419027825 */ /* 0x002fc800078e020a */
[----:B------:R-:W-:-:S04]  /*169ec0*/  IMAD.WIDE R12, R25, 0x4, R8 ;  /* 0x00000004190c7825 */ /* 0x000fc800078e0208 */
[C---:B------:R-:W-:Y:S01]  /*169ed0*/  IMAD.WIDE R14, R20.reuse, 0x4, R6 ;  /* 0x00000004140e7825 */ /* 0x040fe200078e0206 */
[----:B------:R-:W3:Y:S04]  /*169ee0*/  LDL.LU R244, [R1+0x18ec] ;  /* 0x0018ec0001f47983 */ /* 0x000ee80000300800 */
[----:B------:R1:W-:Y:S01]  /*169ef0*/  @P2 STG.E [R2.64], R21 ;  /* 0x0000001502002986 */ /* 0x0003e2000c101904 */
[----:B------:R1:W-:Y:S03]  /*169f00*/  @P1 STG.E [R12.64], R33 ;  /* 0x000000210c001986 */ /* 0x0003e6000c101904 */
[----:B----4-:R-:W-:Y:S01]  /*169f10*/  @P6 STG.E [R14.64], R249 ;  /* 0x000000f90e006986 */ /* 0x010fe2000c101904 */
[----:B-1----:R-:W-:-:S04]  /*169f20*/  IMAD.WIDE R2, R20, 0x4, R4 ;  /* 0x0000000414027825 */ /* 0x002fc800078e0204 */
[C---:B------:R-:W-:Y:S01]  /*169f30*/  IMAD.WIDE R12, R20.reuse, 0x4, R10 ;  /* 0x00000004140c7825 */ /* 0x040fe200078e020a */
[C---:B------:R-:W-:Y:S01]  /*169f40*/  IADD3 R21, R20.reuse, c[0x0][0x198], RZ ;  /* 0x0000660014157a10 */ /* 0x040fe20007ffe0ff */
[----:B------:R1:W-:Y:S02]  /*169f50*/  @P5 STG.E [R2.64], R228 ;  /* 0x000000e402005986 */ /* 0x0003e4000c101904 */
[----:B-1----:R-:W-:Y:S02]  /*169f60*/  IMAD.WIDE R2, R20, 0x4, R8 ;  /* 0x0000000414027825 */ /* 0x002fe400078e0208 */
[----:B------:R-:W4:Y:S01]  /*169f70*/  LDL.LU R20, [R1+0x6ab8] ;  /* 0x006ab80001147983 */ /* 0x000f220000300800 */
[----:B------:R-:W-:Y:S02]  /*169f80*/  ISETP.LT.AND P3, PT, R183, c[0x0][0x178], !P4 ;  /* 0x00005e00b7007a0c */ /* 0x000fe40006761270 */
[----:B--2---:R-:W-:Y:S01]  /*169f90*/  ISETP.GE.AND P0, PT, R41, c[0x0][0x17c], PT ;  /* 0x00005f0029007a0c */ /* 0x004fe20003f06270 */
[----:B------:R-:W-:-:S02]  /*169fa0*/  ISETP.LT.AND P4, PT, R207, c[0x0][0x178], !P4 ;  /* 0x00005e00cf007a0c */ /* 0x000fc40006781270 */
[----:B------:R-:W-:Y:S01]  /*169fb0*/  IMAD.WIDE R14, R21, 0x4, R4 ;  /* 0x00000004150e7825 */ /* 0x000fe200078e0204 */
[----:B------:R-:W-:Y:S02]  /*169fc0*/  ISETP.GE.AND P1, PT, R40, c[0x0][0x17c], PT ;  /* 0x00005f0028007a0c */ /* 0x000fe40003f26270 */
[----:B------:R-:W-:Y:S02]  /*169fd0*/  ISETP.LT.AND P6, PT, R202, c[0x0][0x178], !P0 ;  /* 0x00005e00ca007a0c */ /* 0x000fe400047c1270 */
[----:B------:R-:W-:Y:S02]  /*169fe0*/  ISETP.LT.AND P2, PT, R203, c[0x0][0x178], !P0 ;  /* 0x00005e00cb007a0c */ /* 0x000fe40004741270 */
[----:B------:R-:W-:Y:S01]  /*169ff0*/  ISETP.LT.AND P5, PT, R207, c[0x0][0x178], !P0 ;  /* 0x00005e00cf007a0c */ /* 0x000fe200047a1270 */
[----:B------:R-:W2:Y:S01]  /*16a000*/  LDL.LU R249, [R1+0x13d8] ;  /* 0x0013d80001f97983 */ /* 0x000ea20000300800 */
[----:B------:R-:W2:Y:S03]  /*16a010*/  LDL.LU R25, [R1+0x6abc] ;  /* 0x006abc0001197983 */ /* 0x000ea60000300800 */
[----:B------:R1:W-:Y:S01]  /*16a020*/  @P3 STG.E [R12.64], R16 ;  /* 0x000000100c003986 */ /* 0x0003e2000c101904 */
[----:B------:R-:W-:Y:S01]  /*16a030*/  ISETP.LT.AND P3, PT, R183, c[0x0][0x178], !P0 ;  /* 0x00005e00b7007a0c */ /* 0x000fe20004761270 */
[----:B------:R1:W-:Y:S02]  /*16a040*/  @P4 STG.E [R2.64], R28 ;  /* 0x0000001c02004986 */ /* 0x0003e4000c101904 */
[----:B-1----:R-:W-:-:S04]  /*16a050*/  IMAD.WIDE R12, R21, 0x4, R6 ;  /* 0x00000004150c7825 */ /* 0x002fc800078e0206 */
[----:B------:R-:W-:Y:S01]  /*16a060*/  IMAD.WIDE R2, R21, 0x4, R10 ;  /* 0x0000000415027825 */ /* 0x000fe200078e020a */
[----:B------:R-:W-:Y:S01]  /*16a070*/  ISETP.LT.AND P4, PT, R183, c[0x0][0x178], !P1 ;  /* 0x00005e00b7007a0c */ /* 0x000fe20004f81270 */
[----:B---3--:R1:W-:Y:S02]  /*16a080*/  @P6 STG.E [R12.64], R248 ;  /* 0x000000f80c006986 */ /* 0x0083e4000c101904 */
[----:B------:R-:W-:Y:S01]  /*16a090*/  @P2 STG.E [R14.64], R229 ;  /* 0x000000e50e002986 */ /* 0x000fe2000c101904 */
[----:B------:R-:W-:Y:S02]  /*16a0a0*/  ISETP.LT.AND P2, PT, R202, c[0x0][0x178], !P1 ;  /* 0x00005e00ca007a0c */ /* 0x000fe40004f41270 */
[----:B------:R-:W-:Y:S01]  /*16a0b0*/  ISETP.LT.AND P6, PT, R203, c[0x0][0x178], !P1 ;  /* 0x00005e00cb007a0c */ /* 0x000fe20004fc1270 */
[----:B------:R-:W-:Y:S01]  /*16a0c0*/  ISETP.LT.AND P1, PT, R207, c[0x0][0x178], !P1 ;  /* 0x00005e00cf007a0c */ /* 0x000fe20004f21270 */
[----:B------:R3:W-:Y:S01]  /*16a0d0*/  @P3 STG.E [R2.64], R17 ;  /* 0x0000001102003986 */ /* 0x0007e2000c101904 */
[C---:B-1----:R-:W-:Y:S01]  /*16a0e0*/  IMAD.WIDE R12, R21.reuse, 0x4, R8 ;  /* 0x00000004150c7825 */ /* 0x042fe200078e0208 */
[----:B------:R-:W-:-:S05]  /*16a0f0*/  IADD3 R21, R21, c[0x0][0x198], RZ ;  /* 0x0000660015157a10 */ /* 0x000fca0007ffe0ff */
[C---:B---3--:R-:W-:Y:S01]  /*16a100*/  IMAD.WIDE R2, R21.reuse, 0x4, R6 ;  /* 0x0000000415027825 */ /* 0x048fe200078e0206 */
[----:B------:R1:W-:Y:S03]  /*16a110*/  @P5 STG.E [R12.64], R29 ;  /* 0x0000001d0c005986 */ /* 0x0003e6000c101904 */
[----:B------:R-:W-:-:S04]  /*16a120*/  IMAD.WIDE R14, R21, 0x4, R10 ;  /* 0x00000004150e7825 */ /* 0x000fc800078e020a */
[C---:B-1----:R-:W-:Y:S01]  /*16a130*/  IMAD.WIDE R12, R21.reuse, 0x4, R4 ;  /* 0x00000004150c7825 */ /* 0x042fe200078e0204 */
[----:B------:R1:W-:Y:S01]  /*16a140*/  @P2 STG.E [R2.64], R245 ;  /* 0x000000f502002986 */ /* 0x0003e2000c101904 */
[----:B------:R-:W-:Y:S02]  /*16a150*/  ISETP.GE.AND P3, PT, R24, c[0x0][0x17c], PT ;  /* 0x00005f0018007a0c */ /* 0x000fe40003f66270 */
[----:B------:R-:W3:Y:S01]  /*16a160*/  LDL.LU R24, [R1+0x6ac0] ;  /* 0x006ac00001187983 */ /* 0x000ee20000300800 */
[----:B------:R2:W-:Y:S04]  /*16a170*/  @P6 STG.E [R12.64], R242 ;  /* 0x000000f20c006986 */ /* 0x0005e8000c101904 */
[----:B------:R-:W3:Y:S04]  /*16a180*/  LDL.LU R248, [R1+0x13dc] ;  /* 0x0013dc0001f87983 */ /* 0x000ee80000300800 */
[----:B------:R2:W-:Y:S01]  /*16a190*/  @P4 STG.E [R14.64], R226 ;  /* 0x000000e20e004986 */ /* 0x0005e2000c101904 */
[----:B-1----:R-:W-:-:S05]  /*16a1a0*/  IMAD.WIDE R2, R21, 0x4, R8 ;  /* 0x0000000415027825 */ /* 0x002fca00078e0208 */
[----:B------:R1:W-:Y:S01]  /*16a1b0*/  @P1 STG.E [R2.64], R42 ;  /* 0x0000002a02001986 */ /* 0x0003e2000c101904 */
[----:B----4-:R-:W-:-:S03]  /*16a1c0*/  ISETP.GE.AND P1, PT, R20, c[0x0][0x17c], PT ;  /* 0x00005f0014007a0c */ /* 0x010fc60003f26270 */
[----:B------:R-:W4:Y:S01]  /*16a1d0*/  LDL.LU R20, [R1+0x6ac8] ;  /* 0x006ac80001147983 */ /* 0x000f220000300800 */
[----:B------:R-:W-:Y:S02]  /*16a1e0*/  ISETP.GE.AND P0, PT, R36, c[0x0][0x17c], PT ;  /* 0x00005f0024007a0c */ /* 0x000fe40003f06270 */
[----:B------:R-:W-:Y:S01]  /*16a1f0*/  IADD3 R16, R21, c[0x0][0x198], RZ ;  /* 0x0000660015107a10 */ /* 0x000fe20007ffe0ff */
[----:B------:R-:W4:Y:S01]  /*16a200*/  LDL.LU R245, [R1+0x13c8] ;  /* 0x0013c80001f57983 */ /* 0x000f220000300800 */
[----:B------:R-:W-:Y:S02]  /*16a210*/  ISETP.LT.AND P5, PT, R202, c[0x0][0x178], !P0 ;  /* 0x00005e00ca007a0c */ /* 0x000fe400047a1270 */
[----:B------:R-:W-:Y:S02]  /*16a220*/  ISETP.LT.AND P2, PT, R203, c[0x0][0x178], !P0 ;  /* 0x00005e00cb007a0c */ /* 0x000fe40004741270 */
[----:B------:R-:W-:Y:S01]  /*16a230*/  ISETP.LT.AND P4, PT, R183, c[0x0][0x178], !P0 ;  /* 0x00005e00b7007a0c */ /* 0x000fe20004781270 */
[----:B--2---:R-:W-:Y:S01]  /*16a240*/  IMAD.WIDE R12, R16, 0x4, R6 ;  /* 0x00000004100c7825 */ /* 0x004fe200078e0206 */
[----:B------:R-:W-:-:S03]  /*16a250*/  ISETP.LT.AND P0, PT, R207, c[0x0][0x178], !P0 ;  /* 0x00005e00cf007a0c */ /* 0x000fc60004701270 */
[----:B------:R-:W-:Y:S01]  /*16a260*/  IMAD.WIDE R14, R16, 0x4, R4 ;  /* 0x00000004100e7825 */ /* 0x000fe200078e0204 */
[----:B------:R-:W-:Y:S02]  /*16a270*/  ISETP.LT.AND P6, PT, R202, c[0x0][0x178], !P3 ;  /* 0x00005e00ca007a0c */ /* 0x000fe40005fc1270 */
[C---:B------:R-:W-:Y:S01]  /*16a280*/  IADD3 R17, R16.reuse, c[0x0][0x198], RZ ;  /* 0x0000660010117a10 */ /* 0x040fe20007ffe0ff */
[C---:B-1----:R-:W-:Y:S01]  /*16a290*/  IMAD.WIDE R2, R16.reuse, 0x4, R10 ;  /* 0x0000000410027825 */ /* 0x042fe200078e020a */
[----:B------:R1:W-:Y:S03]  /*16a2a0*/  @P5 STG.E [R12.64], R244 ;  /* 0x000000f40c005986 */ /* 0x0003e6000c101904 */
[----:B------:R2:W-:Y:S01]  /*16a2b0*/  @P2 STG.E [R14.64], R243 ;  /* 0x000000f30e002986 */ /* 0x0005e2000c101904 */
[----:B------:R-:W-:Y:S02]  /*16a2c0*/  ISETP.LT.AND P5, PT, R203, c[0x0][0x178], !P3 ;  /* 0x00005e00cb007a0c */ /* 0x000fe40005fa1270 */
[----:B------:R-:W-:Y:S01]  /*16a2d0*/  ISETP.LT.AND P2, PT, R183, c[0x0][0x178], !P3 ;  /* 0x00005e00b7007a0c */ /* 0x000fe20005f41270 */
[----:B------:R2:W-:Y:S01]  /*16a2e0*/  @P4 STG.E [R2.64], R227 ;  /* 0x000000e302004986 */ /* 0x0005e2000c101904 */
[----:B------:R-:W-:Y:S01]  /*16a2f0*/  ISETP.LT.AND P3, PT, R207, c[0x0][0x178], !P3 ;  /* 0x00005e00cf007a0c */ /* 0x000fe20005f61270 */
[----:B-1----:R-:W-:-:S04]  /*16a300*/  IMAD.WIDE R12, R16, 0x4, R8 ;  /* 0x00000004100c7825 */ /* 0x002fc800078e0208 */
[C---:B--2---:R-:W-:Y:S01]  /*16a310*/  IMAD.WIDE R14, R17.reuse, 0x4, R6 ;  /* 0x00000004110e7825 */ /* 0x044fe200078e0206 */
[----:B------:R-:W3:Y:S04]  /*16a320*/  LDL.LU R244, [R1+0x13cc] ;  /* 0x0013cc0001f47983 */ /* 0x000ee80000300800 */
[----:B------:R1:W-:Y:S01]  /*16a330*/  @P0 STG.E [R12.64], R43 ;  /* 0x0000002b0c000986 */ /* 0x0003e2000c101904 */
[----:B------:R-:W-:-:S04]  /*16a340*/  IMAD.WIDE R2, R17, 0x4, R4 ;  /* 0x0000000411027825 */ /* 0x000fc800078e0204 */
[----:B------:R-:W-:Y:S01]  /*16a350*/  @P6 STG.E [R14.64], R249 ;  /* 0x000000f90e006986 */ /* 0x000fe2000c101904 */
[----:B------:R-:W-:Y:S02]  /*16a360*/  ISETP.LT.AND P6, PT, R202, c[0x0][0x178], !P1 ;  /* 0x00005e00ca007a0c */ /* 0x000fe40004fc1270 */
[----:B------:R-:W-:Y:S01]  /*16a370*/  ISETP.LT.AND P4, PT, R203, c[0x0][0x178], !P1 ;  /* 0x00005e00cb007a0c */ /* 0x000fe20004f81270 */
[----:B------:R1:W-:Y:S02]  /*16a380*/  @P5 STG.E [R2.64], R238 ;  /* 0x000000ee02005986 */ /* 0x0003e4000c101904 */
[----:B-1----:R-:W-:Y:S01]  /*16a390*/  IMAD.WIDE R12, R17, 0x4, R10 ;  /* 0x00000004110c7825 */ /* 0x002fe200078e020a */
[----:B------:R-:W-:Y:S02]  /*16a3a0*/  ISETP.GE.AND P0, PT, R25, c[0x0][0x17c], PT ;  /* 0x00005f0019007a0c */ /* 0x000fe40003f06270 */
[----:B------:R-:W-:Y:S01]  /*16a3b0*/  IADD3 R16, R17, c[0x0][0x198], RZ ;  /* 0x0000660011107a10 */ /* 0x000fe20007ffe0ff */
[----:B------:R-:W3:Y:S04]  /*16a3c0*/  LDL.LU R25, [R1+0x6ac4] ;  /* 0x006ac40001197983 */ /* 0x000ee80000300800 */
[----:B------:R1:W-:Y:S01]  /*16a3d0*/  @P2 STG.E [R12.64], R26 ;  /* 0x0000001a0c002986 */ /* 0x0003e2000c101904 */
[----:B------:R-:W-:Y:S01]  /*16a3e0*/  ISETP.LT.AND P2, PT, R183, c[0x0][0x178], !P1 ;  /* 0x00005e00b7007a0c */ /* 0x000fe20004f41270 */
[----:B------:R-:W-:-:S04]  /*16a3f0*/  IMAD.WIDE R2, R17, 0x4, R8 ;  /* 0x0000000411027825 */ /* 0x000fc800078e0208 */
[----:B------:R-:W3:Y:S02]  /*16a400*/  LDL.LU R249, [R1+0x1078] ;  /* 0x0010780001f97983 */ /* 0x000ee40000300800 */
[C---:B------:R-:W-:Y:S01]  /*16a410*/  IMAD.WIDE R14, R16.reuse, 0x4, R4 ;  /* 0x00000004100e7825 */ /* 0x040fe200078e0204 */
[----:B------:R1:W-:Y:S03]  /*16a420*/  @P3 STG.E [R2.64], R38 ;  /* 0x0000002602003986 */ /* 0x0003e6000c101904 */
[----:B-1----:R-:W-:Y:S01]  /*16a430*/  IMAD.WIDE R12, R16, 0x4, R6 ;  /* 0x00000004100c7825 */ /* 0x002fe200078e0206 */
[----:B------:R-:W-:-:S03]  /*16a440*/  ISETP.LT.AND P5, PT, R207, c[0x0][0x178], !P1 ;  /* 0x00005e00cf007a0c */ /* 0x000fc60004fa1270 */
[----:B------:R-:W-:Y:S01]  /*16a450*/  IMAD.WIDE R2, R16, 0x4, R10 ;  /* 0x0000000410027825 */ /* 0x000fe200078e020a */
[----:B---3--:R-:W-:Y:S01]  /*16a460*/  ISETP.GE.AND P1, PT, R24, c[0x0][0x17c], PT ;  /* 0x00005f0018007a0c */ /* 0x008fe20003f26270 */
[----:B------:R1:W-:Y:S02]  /*16a470*/  @P6 STG.E [R12.64], R248 ;  /* 0x000000f80c006986 */ /* 0x0003e4000c101904 */
[----:B------:R-:W-:Y:S02]  /*16a480*/  @P4 STG.E [R14.64], R239 ;  /* 0x000000ef0e004986 */ /* 0x000fe4000c101904 */
[----:B------:R3:W-:Y:S01]  /*16a490*/  @P2 STG.E [R2.64], R27 ;  /* 0x0000001b02002986 */ /* 0x0007e2000c101904 */
[----:B------:R-:W2:Y:S01]  /*16a4a0*/  LDL.LU R24, [R1+0x6acc] ;  /* 0x006acc0001187983 */ /* 0x000ea20000300800 */
[----:B----4-:R-:W-:-:S03]  /*16a4b0*/  ISETP.GE.AND P2, PT, R20, c[0x0][0x17c], PT ;  /* 0x00005f0014007a0c */ /* 0x010fc60003f46270 */
[----:B------:R-:W4:Y:S04]  /*16a4c0*/  LDL.LU R20, [R1+0x6ad4] ;  /* 0x006ad40001147983 */ /* 0x000f280000300800 */
[----:B-1----:R-:W2:Y:S01]  /*16a4d0*/  LDL.LU R248, [R1+0x107c] ;  /* 0x00107c0001f87983 */ /* 0x002ea20000300800 */
[----:B------:R-:W-:Y:S01]  /*16a4e0*/  ISETP.LT.AND P4, PT, R202, c[0x0][0x178], !P0 ;  /* 0x00005e00ca007a0c */ /* 0x000fe20004781270 */
[C---:B------:R-:W-:Y:S01]  /*16a4f0*/  IMAD.WIDE R12, R16.reuse, 0x4, R8 ;  /* 0x00000004100c7825 */ /* 0x040fe200078e0208 */
[----:B------:R-:W-:Y:S02]  /*16a500*/  IADD3 R16, R16, c[0x0][0x198], RZ ;  /* 0x0000660010107a10 */ /* 0x000fe40007ffe0ff */
[----:B------:R-:W-:Y:S02]  /*16a510*/  ISETP.LT.AND P6, PT, R203, c[0x0][0x178], !P0 ;  /* 0x00005e00cb007a0c */ /* 0x000fe400047c1270 */
[----:B------:R-:W-:Y:S01]  /*16a520*/  ISETP.LT.AND P3, PT, R183, c[0x0][0x178], !P0 ;  /* 0x00005e00b7007a0c */ /* 0x000fe20004761270 */
[----:B------:R-:W2:Y:S01]  /*16a530*/  LDL.LU R21, [R1+0x6ad8] ;  /* 0x006ad80001157983 */ /* 0x000ea20000300800 */
[----:B---3--:R-:W-:-:S03]  /*16a540*/  IMAD.WIDE R2, R16, 0x4, R6 ;  /* 0x0000000410027825 */ /* 0x008fc600078e0206 */
[----:B------:R1:W-:Y:S01]  /*16a550*/  @P5 STG.E [R12.64], R39 ;  /* 0x000000270c005986 */ /* 0x0003e2000c101904 */
[----:B------:R-:W-:Y:S02]  /*16a560*/  ISETP.LT.AND P0, PT, R207, c[0x0][0x178], !P0 ;  /* 0x00005e00cf007a0c */ /* 0x000fe40004701270 */
[----:B------:R-:W-:Y:S01]  /*16a570*/  ISETP.LT.AND P5, PT, R202, c[0x0][0x178], !P1 ;  /* 0x00005e00ca007a0c */ /* 0x000fe20004fa1270 */
[C---:B------:R-:W-:Y:S01]  /*16a580*/  IMAD.WIDE R14, R16.reuse, 0x4, R10 ;  /* 0x00000004100e7825 */ /* 0x040fe200078e020a */
[----:B------:R3:W-:Y:S01]  /*16a590*/  @P4 STG.E [R2.64], R245 ;  /* 0x000000f502004986 */ /* 0x0007e2000c101904 */
[----:B------:R-:W-:Y:S02]  /*16a5a0*/  ISETP.LT.AND P4, PT, R203, c[0x0][0x178], !P1 ;  /* 0x00005e00cb007a0c */ /* 0x000fe40004f81270 */
[C---:B------:R-:W-:Y:S01]  /*16a5b0*/  IADD3 R17, R16.reuse, c[0x0][0x198], RZ ;  /* 0x0000660010117a10 */ /* 0x040fe20007ffe0ff */
[----:B-1----:R-:W-:-:S05]  /*16a5c0*/  IMAD.WIDE R12, R16, 0x4, R4 ;  /* 0x00000004100c7825 */ /* 0x002fca00078e0204 */
[----:B------:R1:W-:Y:S01]  /*16a5d0*/  @P6 STG.E [R12.64], R234 ;  /* 0x000000ea0c006986 */ /* 0x0003e2000c101904 */
[----:B------:R3:W-:Y:S02]  /*16a5e0*/  @P3 STG.E [R14.64], R22 ;  /* 0x000000160e003986 */ /* 0x0007e4000c101904 */
[----:B---3--:R-:W-:Y:S01]  /*16a5f0*/  IMAD.WIDE R2, R16, 0x4, R8 ;  /* 0x0000000410027825 */ /* 0x008fe200078e0208 */
[----:B------:R-:W-:-:S03]  /*16a600*/  ISETP.LT.AND P3, PT, R183, c[0x0][0x178], !P1 ;  /* 0x00005e00b7007a0c */ /* 0x000fc60004f61270 */
[----:B------:R-:W-:Y:S01]  /*16a610*/  ISETP.LT.AND P1, PT, R207, c[0x0][0x178], !P1 ;  /* 0x00005e00cf007a0c */ /* 0x000fe20004f21270 */
[----:B------:R-:W-:Y:S01]  /*16a620*/  ISETP.LT.AND P6, PT, R202, c[0x0][0x178], !P2 ;  /* 0x00005e00ca007a0c */ /* 0x000fe200057c1270 */
[----:B------:R3:W-:Y:S01]  /*16a630*/  @P0 STG.E [R2.64], R34 ;  /* 0x0000002202000986 */ /* 0x0007e2000c101904 */
[----:B-1----:R-:W-:-:S04]  /*16a640*/  IMAD.WIDE R12, R17, 0x4, R6 ;  /* 0x00000004110c7825 */ /* 0x002fc800078e0206 */
[C---:B------:R-:W-:Y:S01]  /*16a650*/  IMAD.WIDE R14, R17.reuse, 0x4, R4 ;  /* 0x00000004110e7825 */ /* 0x040fe200078e0204 */
[----:B------:R-:W-:Y:S01]  /*16a660*/  IADD3 R16, R17, c[0x0][0x198], RZ ;  /* 0x0000660011107a10 */ /* 0x000fe20007ffe0ff */
[----:B------:R1:W-:Y:S03]  /*16a670*/  @P5 STG.E [R12.64], R244 ;  /* 0x000000f40c005986 */ /* 0x0003e6000c101904 */
[----:B------:R1:W-:Y:S01]  /*16a680*/  @P4 STG.E [R14.64], R235 ;  /* 0x000000eb0e004986 */ /* 0x0003e2000c101904 */
[----:B------:R-:W-:Y:S02]  /*16a690*/  ISETP.LT.AND P5, PT, R203, c[0x0][0x178], !P2 ;  /* 0x00005e00cb007a0c */ /* 0x000fe400057a1270 */
[----:B------:R-:W-:Y:S01]  /*16a6a0*/  ISETP.LT.AND P4, PT, R183, c[0x0][0x178], !P2 ;  /* 0x00005e00b7007a0c */ /* 0x000fe20005781270 */
[----:B---3--:R-:W-:Y:S01]  /*16a6b0*/  IMAD.WIDE R2, R17, 0x4, R10 ;  /* 0x0000000411027825 */ /* 0x008fe200078e020a */
[----:B------:R-:W-:-:S02]  /*16a6c0*/  ISETP.GE.AND P0, PT, R25, c[0x0][0x17c], PT ;  /* 0x00005f0019007a0c */ /* 0x000fc40003f06270 */
[----:B------:R-:W-:Y:S01]  /*16a6d0*/  ISETP.LT.AND P2, PT, R207, c[0x0][0x178], !P2 ;  /* 0x00005e00cf007a0c */ /* 0x000fe20005741270 */
[----:B-1----:R-:W-:-:S04]  /*16a6e0*/  IMAD.WIDE R12, R17, 0x4, R8 ;  /* 0x00000004110c7825 */ /* 0x002fc800078e0208 */
[----:B------:R-:W-:Y:S01]  /*16a6f0*/  IMAD.WIDE R14, R16, 0x4, R6 ;  /* 0x00000004100e7825 */ /* 0x000fe200078e0206 */
[----:B------:R1:W-:Y:S03]  /*16a700*/  @P3 STG.E [R2.64], R23 ;  /* 0x0000001702003986 */ /* 0x0003e6000c101904 */
[----:B------:R3:W-:Y:S01]  /*16a710*/  @P1 STG.E [R12.64], R35 ;  /* 0x000000230c001986 */ /* 0x0007e2000c101904 */
[----:B------:R-:W-:Y:S01]  /*16a720*/  ISETP.LT.AND P3, PT, R203, c[0x0][0x178], !P0 ;  /* 0x00005e00cb007a0c */ /* 0x000fe20004761270 */
[----:B------:R3:W-:Y:S01]  /*16a730*/  @P6 STG.E [R14.64], R249 ;  /* 0x000000f90e006986 */ /* 0x0007e2000c101904 */
[----:B------:R-:W-:Y:S01]  /*16a740*/  ISETP.LT.AND P6, PT, R202, c[0x0][0x178], !P0 ;  /* 0x00005e00ca007a0c */ /* 0x000fe200047c1270 */
[----:B-1----:R-:W-:-:S04]  /*16a750*/  IMAD.WIDE R2, R16, 0x4, R4 ;  /* 0x0000000410027825 */ /* 0x002fc800078e0204 */
[C---:B---3--:R-:W-:Y:S01]  /*16a760*/  IMAD.WIDE R12, R16.reuse, 0x4, R10 ;  /* 0x00000004100c7825 */ /* 0x048fe200078e020a */
[----:B------:R-:W-:Y:S01]  /*16a770*/  IADD3 R17, R16, c[0x0][0x198], RZ ;  /* 0x0000660010117a10 */ /* 0x000fe20007ffe0ff */
[----:B------:R1:W-:Y:S03]  /*16a780*/  @P5 STG.E [R2.64], R230 ;  /* 0x000000e602005986 */ /* 0x0003e6000c101904 */
[----:B------:R3:W-:Y:S01]  /*16a790*/  @P4 STG.E [R12.64], R18 ;  /* 0x000000120c004986 */ /* 0x0007e2000c101904 */
[----:B------:R-:W-:Y:S02]  /*16a7a0*/  ISETP.LT.AND P4, PT, R183, c[0x0][0x178], !P0 ;  /* 0x00005e00b7007a0c */ /* 0x000fe40004781270 */
[----:B------:R-:W-:Y:S01]  /*16a7b0*/  ISETP.LT.AND P5, PT, R207, c[0x0][0x178], !P0 ;  /* 0x00005e00cf007a0c */ /* 0x000fe200047a1270 */
[----:B------:R-:W-:-:S04]  /*16a7c0*/  IMAD.WIDE R14, R17, 0x4, R4 ;  /* 0x00000004110e7825 */ /* 0x000fc800078e0204 */
[----:B-1----:R-:W-:-:S04]  /*16a7d0*/  IMAD.WIDE R2, R16, 0x4, R8 ;  /* 0x0000000410027825 */ /* 0x002fc800078e0208 */
[C---:B---3--:R-:W-:Y:S01]  /*16a7e0*/  IMAD.WIDE R12, R17.reuse, 0x4, R6 ;  /* 0x00000004110c7825 */ /* 0x048fe200078e0206 */
[----:B------:R1:W-:Y:S03]  /*16a7f0*/  @P2 STG.E [R2.64], R30 ;  /* 0x0000001e02002986 */ /* 0x0003e6000c101904 */
[C---:B-1----:R-:W-:Y:S01]  /*16a800*/  IMAD.WIDE R2, R17.reuse, 0x4, R10 ;  /* 0x0000000411027825 */ /* 0x042fe200078e020a */
[----:B----4-:R-:W-:Y:S02]  /*16a810*/  ISETP.GE.AND P0, PT, R20, c[0x0][0x17c], PT ;  /* 0x00005f0014007a0c */ /* 0x010fe40003f06270 */
[----:B------:R-:W3:Y:S04]  /*16a820*/  LDL.LU R20, [R1+0x6af0] ;  /* 0x006af00001147983 */ /* 0x000ee80000300800 */
[----:B--2---:R-:W-:Y:S01]  /*16a830*/  @P6 STG.E [R12.64], R248 ;  /* 0x000000f80c006986 */ /* 0x004fe2000c101904 */
[----:B------:R-:W-:Y:S02]  /*16a840*/  @P3 STG.E [R14.64], R231 ;  /* 0x000000e70e003986 */ /* 0x000fe4000c101904 */
[----:B------:R1:W-:Y:S02]  /*16a850*/  @P4 STG.E [R2.64], R19 ;  /* 0x0000001302004986 */ /* 0x0003e4000c101904 */
[----:B-1----:R-:W2:Y:S01]  /*16a860*/  LDL.LU R19, [R1+0x6adc] ;  /* 0x006adc0001137983 */ /* 0x002ea20000300800 */
[----:B------:R-:W4:Y:S02]  /*16a870*/  LDL.LU R18, [R1+0x6ae4] ;  /* 0x006ae40001127983 */ /* 0x000f240000300800 */
[----:B------:R-:W4:Y:S01]  /*16a880*/  LDL.LU R16, [R1+0x6ae8] ;  /* 0x006ae80001107983 */ /* 0x000f220000300800 */
[----:B------:R-:W-:Y:S01]  /*16a890*/  ISETP.GE.AND P1, PT, R24, c[0x0][0x17c], PT ;  /* 0x00005f0018007a0c */ /* 0x000fe20003f26270 */
[----:B------:R-:W-:-:S03]  /*16a8a0*/  IMAD.WIDE R12, R17, 0x4, R8 ;  /* 0x00000004110c7825 */ /* 0x000fc600078e0208 */
[C---:B------:R-:W-:Y:S02]  /*16a8b0*/  ISETP.LT.AND P3, PT, R202.reuse, c[0x0][0x178], !P1 ;  /* 0x00005e00ca007a0c */ /* 0x040fe40004f61270 */
[----:B------:R-:W-:Y:S02]  /*16a8c0*/  ISETP.LT.AND P6, PT, R203, c[0x0][0x178], !P1 ;  /* 0x00005e00cb007a0c */ /* 0x000fe40004fc1270 */
[----:B------:R-:W-:Y:S02]  /*16a8d0*/  IADD3 R17, R17, c[0x0][0x198], RZ ;  /* 0x0000660011117a10 */ /* 0x000fe40007ffe0ff */
[----:B------:R-:W-:Y:S01]  /*16a8e0*/  ISETP.LT.AND P2, PT, R183, c[0x0][0x178], !P1 ;  /* 0x00005e00b7007a0c */ /* 0x000fe20004f41270 */
[----:B------:R1:W-:Y:S01]  /*16a8f0*/  @P5 STG.E [R12.64], R31 ;  /* 0x0000001f0c005986 */ /* 0x0003e2000c101904 */
[----:B------:R-:W-:Y:S02]  /*16a900*/  ISETP.LT.AND P1, PT, R207, c[0x0][0x178], !P1 ;  /* 0x00005e00cf007a0c */ /* 0x000fe40004f21270 */
[----:B------:R-:W-:Y:S01]  /*16a910*/  ISETP.LT.AND P5, PT, R202, c[0x0][0x178], !P0 ;  /* 0x00005e00ca007a0c */ /* 0x000fe200047a1270 */
[----:B------:R-:W-:Y:S01]  /*16a920*/  IMAD.WIDE R2, R17, 0x4, R6 ;  /* 0x0000000411027825 */ /* 0x000fe200078e0206 */
[----:B------:R-:W-:-:S03]  /*16a930*/  ISETP.GE.AND P4, PT, R21, c[0x0][0x17c], PT ;  /* 0x00005f0015007a0c */ /* 0x000fc60003f86270 */
[C---:B------:R-:W-:Y:S02]  /*16a940*/  IADD3 R21, R17.reuse, c[0x0][0x198], RZ ;  /* 0x0000660011157a10 */ /* 0x040fe40007ffe0ff */
[----:B------:R-:W-:-:S04]  /*16a950*/  IMAD.WIDE R14, R17, 0x4, R10 ;  /* 0x00000004110e7825 */ /* 0x000fc800078e020a */
[----:B-1----:R-:W-:Y:S01]  /*16a960*/  IMAD.WIDE R12, R17, 0x4, R4 ;  /* 0x00000004110c7825 */ /* 0x002fe200078e0204 */
[----:B------:R1:W-:Y:S01]  /*16a970*/  @P3 STG.E [R2.64], R56 ;  /* 0x0000003802003986 */ /* 0x0003e2000c101904 */
[----:B------:R-:W-:-:S03]  /*16a980*/  ISETP.LT.AND P3, PT, R203, c[0x0][0x178], !P0 ;  /* 0x00005e00cb007a0c */ /* 0x000fc60004761270 */
[----:B------:R1:W-:Y:S01]  /*16a990*/  @P6 STG.E [R12.64], R72 ;  /* 0x000000480c006986 */ /* 0x0003e2000c101904 */
[----:B------:R1:W-:Y:S02]  /*16a9a0*/  @P2 STG.E [R14.64], R88 ;  /* 0x000000580e002986 */ /* 0x0003e4000c101904 */
[----:B-1----:R-:W-:-:S04]  /*16a9b0*/  IMAD.WIDE R2, R17, 0x4, R8 ;  /* 0x0000000411027825 */ /* 0x002fc800078e0208 */
[----:B------:R-:W-:Y:S01]  /*16a9c0*/  IMAD.WIDE R12, R21, 0x4, R6 ;  /* 0x00000004150c7825 */ /* 0x000fe200078e0206 */
[----:B------:R1:W-:Y:S01]  /*16a9d0*/  @P1 STG.E [R2.64], R104 ;  /* 0x0000006802001986 */ /* 0x0003e2000c101904 */
[----:B------:R-:W-:Y:S02]  /*16a9e0*/  ISETP.LT.AND P2, PT, R183, c[0x0][0x178], !P0 ;  /* 0x00005e00b7007a0c */ /* 0x000fe40004741270 */
[C---:B------:R-:W-:Y:S01]  /*16a9f0*/  IMAD.WIDE R14, R21.reuse, 0x4, R4 ;  /* 0x00000004150e7825 */ /* 0x040fe200078e0204 */
[----:B------:R-:W-:Y:S01]  /*16aa00*/  IADD3 R17, R21, c[0x0][0x198], RZ ;  /* 0x0000660015117a10 */ /* 0x000fe20007ffe0ff */
[----:B------:R1:W-:Y:S01]  /*16aa10*/  @P5 STG.E [R12.64], R57 ;  /* 0x000000390c005986 */ /* 0x0003e2000c101904 */
[----:B------:R-:W-:Y:S02]  /*16aa20*/  ISETP.LT.AND P0, PT, R207, c[0x0][0x178], !P0 ;  /* 0x00005e00cf007a0c */ /* 0x000fe40004701270 */
[----:B------:R-:W-:Y:S01]  /*16aa30*/  ISETP.LT.AND P6, PT, R202, c[0x0][0x178], !P4 ;  /* 0x00005e00ca007a0c */ /* 0x000fe200067c1270 */
[----:B-1----:R-:W-:-:S04]  /*16aa40*/  IMAD.WIDE R2, R21, 0x4, R10 ;  /* 0x0000000415027825 */ /* 0x002fc800078e020a */
[----:B------:R-:W-:Y:S02]  /*16aa50*/  IMAD.WIDE R12, R21, 0x4, R8 ;  /* 0x00000004150c7825 */ /* 0x000fe400078e0208 */
[----:B------:R-:W4:Y:S04]  /*16aa60*/  LDL.LU R21, [R1+0x6b00] ;  /* 0x006b000001157983 */ /* 0x000f280000300800 */
[----:B------:R1:W-:Y:S01]  /*16aa70*/  @P3 STG.E [R14.64], R73 ;  /* 0x000000490e003986 */ /* 0x0003e2000c101904 */
[----:B------:R-:W-:Y:S02]  /*16aa80*/  ISETP.LT.AND P5, PT, R203, c[0x0][0x178], !P4 ;  /* 0x00005e00cb007a0c */ /* 0x000fe400067a1270 */
[----:B------:R-:W-:Y:S01]  /*16aa90*/  ISETP.LT.AND P3, PT, R183, c[0x0][0x178], !P4 ;  /* 0x00005e00b7007a0c */ /* 0x000fe20006761270 */
[----:B------:R1:W-:Y:S01]  /*16aaa0*/  @P2 STG.E [R2.64], R89 ;  /* 0x0000005902002986 */ /* 0x0003e2000c101904 */
[----:B------:R1:W-:Y:S01]  /*16aab0*/  @P0 STG.E [R12.64], R105 ;  /* 0x000000690c000986 */ /* 0x0003e2000c101904 */
[----:B------:R-:W-:Y:S01]  /*16aac0*/  ISETP.LT.AND P4, PT, R207, c[0x0][0x178], !P4 ;  /* 0x00005e00cf007a0c */ /* 0x000fe20006781270 */
[----:B-1----:R-:W-:-:S04]  /*16aad0*/  IMAD.WIDE R14, R17, 0x4, R6 ;  /* 0x00000004110e7825 */ /* 0x002fc800078e0206 */
[----:B------:R-:W-:-:S04]  /*16aae0*/  IMAD.WIDE R2, R17, 0x4, R4 ;  /* 0x0000000411027825 */ /* 0x000fc800078e0204 */
[C---:B------:R-:W-:Y:S01]  /*16aaf0*/  IMAD.WIDE R12, R17.reuse, 0x4, R10 ;  /* 0x00000004110c7825 */ /* 0x040fe200078e020a */
[----:B------:R-:W-:Y:S03]  /*16ab00*/  @P6 STG.E [R14.64], R52 ;  /* 0x000000340e006986 */ /* 0x000fe6000c101904 */
[----:B------:R1:W-:Y:S02]  /*16ab10*/  @P5 STG.E [R2.64], R68 ;  /* 0x0000004402005986 */ /* 0x0003e4000c101904 */
[----:B------:R2:W-:Y:S02]  /*16ab20*/  @P3 STG.E [R12.64], R84 ;  /* 0x000000540c003986 */ /* 0x0005e4000c101904 */
[----:B-1----:R-:W-:-:S05]  /*16ab30*/  IMAD.WIDE R2, R17, 0x4, R8 ;  /* 0x0000000411027825 */ /* 0x002fca00078e0208 */
[----:B------:R1:W-:Y:S01]  /*16ab40*/  @P4 STG.E [R2.64], R100 ;  /* 0x0000006402004986 */ /* 0x0003e2000c101904 */
[----:B---3--:R-:W-:-:S03]  /*16ab50*/  ISETP.GE.AND P1, PT, R20, c[0x0][0x17c], PT ;  /* 0x00005f0014007a0c */ /* 0x008fc60003f26270 */
[----:B------:R-:W3:Y:S01]  /*16ab60*/  LDL.LU R20, [R1+0x6b04] ;  /* 0x006b040001147983 */ /* 0x000ee20000300800 */
[----:B------:R-:W-:Y:S02]  /*16ab70*/  ISETP.LT.AND P6, PT, R202, c[0x0][0x178], !P1 ;  /* 0x00005e00ca007a0c */ /* 0x000fe40004fc1270 */
[----:B------:R-:W-:Y:S02]  /*16ab80*/  ISETP.LT.AND P2, PT, R203, c[0x0][0x178], !P1 ;  /* 0x00005e00cb007a0c */ /* 0x000fe40004f41270 */
[----:B------:R-:W-:Y:S02]  /*16ab90*/  ISETP.LT.AND P3, PT, R183, c[0x0][0x178], !P1 ;  /* 0x00005e00b7007a0c */ /* 0x000fe40004f61270 */
[----:B------:R-:W-:Y:S02]  /*16aba0*/  ISETP.LT.AND P5, PT, R207, c[0x0][0x178], !P1 ;  /* 0x00005e00cf007a0c */ /* 0x000fe40004fa1270 */
[----:B--2---:R-:W-:Y:S01]  /*16abb0*/  ISETP.GE.AND P0, PT, R19, c[0x0][0x17c], PT ;  /* 0x00005f0013007a0c */ /* 0x004fe20003f06270 */
[----:B------:R-:W-:Y:S01]  /*16abc0*/  IADD3 R19, R17, c[0x0][0x198], RZ ;  /* 0x0000660011137a10 */ /* 0x000fe20007ffe0ff */
[----:B----4-:R-:W-:-:S02]  /*16abd0*/  ISETP.GE.AND P1, PT, R18, c[0x0][0x17c], PT ;  /* 0x00005f0012007a0c */ /* 0x010fc40003f26270 */
[----:B------:R-:W2:Y:S02]  /*16abe0*/  LDL.LU R18, [R1+0x6afc] ;  /* 0x006afc0001127983 */ /* 0x000ea40000300800 */
[----:B------:R-:W-:-:S04]  /*16abf0*/  IMAD.WIDE R12, R19, 0x4, R6 ;  /* 0x00000004130c7825 */ /* 0x000fc800078e0206 */
[----:B------:R-:W-:-:S04]  /*16ac00*/  IMAD.WIDE R14, R19, 0x4, R4 ;  /* 0x00000004130e7825 */ /* 0x000fc800078e0204 */
[----:B-1----:R-:W-:Y:S01]  /*16ac10*/  IMAD.WIDE R2, R19, 0x4, R10 ;  /* 0x0000000413027825 */ /* 0x002fe200078e020a */
[----:B------:R1:W-:Y:S03]  /*16ac20*/  @P6 STG.E [R12.64], R53 ;  /* 0x000000350c006986 */ /* 0x0003e6000c101904 */
[----:B------:R-:W-:Y:S02]  /*16ac30*/  @P2 STG.E [R14.64], R69 ;  /* 0x000000450e002986 */ /* 0x000fe4000c101904 */
[----:B------:R4:W-:Y:S01]  /*16ac40*/  @P3 STG.E [R2.64], R85 ;  /* 0x0000005502003986 */ /* 0x0009e2000c101904 */
[----:B------:R-:W-:Y:S02]  /*16ac50*/  ISETP.GE.AND P3, PT, R16, c[0x0][0x17c], PT ;  /* 0x00005f0010007a0c */ /* 0x000fe40003f66270 */
[----:B------:R-:W2:Y:S01]  /*16ac60*/  LDL.LU R16, [R1+0x6af8] ;  /* 0x006af80001107983 */ /* 0x000ea20000300800 */
[----:B------:R-:W2:Y:S02]  /*16ac70*/  LDL.LU R27, [R1+0x6af4] ;  /* 0x006af400011b7983 */ /* 0x000ea40000300800 */
[----:B------:R-:W2:Y:S02]  /*16ac80*/  LDL.LU R26, [R1+0x6aec] ;  /* 0x006aec00011a7983 */ /* 0x000ea40000300800 */
[----:B------:R-:W2:Y:S01]  /*16ac90*/  LDL.LU R24, [R1+0x6ae0] ;  /* 0x006ae00001187983 */ /* 0x000ea20000300800 */
[----:B------:R-:W2:Y:S01]  /*16aca0*/  LDL.LU R22, [R1+0x6ad0] ;  /* 0x006ad00001167983 */ /* 0x000ea20000300800 */
[----:B------:R-:W-:-:S02]  /*16acb0*/  ISETP.LT.AND P2, PT, R202, c[0x0][0x178], !P0 ;  /* 0x00005e00ca007a0c */ /* 0x000fc40004741270 */
[----:B------:R-:W-:Y:S01]  /*16acc0*/  ISETP.LT.AND P6, PT, R203, c[0x0][0x178], !P0 ;  /* 0x00005e00cb007a0c */ /* 0x000fe200047c1270 */
[C---:B-1----:R-:W-:Y:S01]  /*16acd0*/  IMAD.WIDE R12, R19.reuse, 0x4, R8 ;  /* 0x00000004130c7825 */ /* 0x042fe200078e0208 */
[----:B------:R-:W-:Y:S02]  /*16ace0*/  IADD3 R19, R19, c[0x0][0x198], RZ ;  /* 0x0000660013137a10 */ /* 0x000fe40007ffe0ff */
[----:B------:R-:W-:-:S03]  /*16acf0*/  ISETP.LT.AND P4, PT, R183, c[0x0][0x178], !P0 ;  /* 0x00005e00b7007a0c */ /* 0x000fc60004781270 */
[----:B----4-:R-:W-:Y:S01]  /*16ad00*/  IMAD.WIDE R2, R19, 0x4, R6 ;  /* 0x0000000413027825 */ /* 0x010fe200078e0206 */
[----:B------:R1:W-:Y:S01]  /*16ad10*/  @P5 STG.E [R12.64], R101 ;  /* 0x000000650c005986 */ /* 0x0003e2000c101904 */
[----:B------:R-:W-:Y:S02]  /*16ad20*/  ISETP.LT.AND P0, PT, R207, c[0x0][0x178], !P0 ;  /* 0x00005e00cf007a0c */ /* 0x000fe40004701270 */
[----:B------:R-:W-:Y:S01]  /*16ad30*/  IMAD.WIDE R14, R19, 0x4, R10 ;  /* 0x00000004130e7825 */ /* 0x000fe200078e020a */
[----:B------:R-:W-:Y:S01]  /*16ad40*/  ISETP.LT.AND P5, PT, R202, c[0x0][0x178], !P1 ;  /* 0x00005e00ca007a0c */ /* 0x000fe20004fa1270 */
[----:B------:R4:W-:Y:S01]  /*16ad50*/  @P2 STG.E [R2.64], R48 ;  /* 0x0000003002002986 */ /* 0x0009e2000c101904 */
[----:B------:R-:W-:Y:S02]  /*16ad60*/  ISETP.LT.AND P2, PT, R203, c[0x0][0x178], !P1 ;  /* 0x00005e00cb007a0c */ /* 0x000fe40004f41270 */
[C---:B------:R-:W-:Y:S01]  /*16ad70*/  IADD3 R17, R19.reuse, c[0x0][0x198], RZ ;  /* 0x0000660013117a10 */ /* 0x040fe20007ffe0ff */
[----:B-1----:R-:W-:-:S05]  /*16ad80*/  IMAD.WIDE R12, R19, 0x4, R4 ;  /* 0x00000004130c7825 */ /* 0x002fca00078e0204 */
[----:B------:R1:W-:Y:S01]  /*16ad90*/  @P6 STG.E [R12.64], R64 ;  /* 0x000000400c006986 */ /* 0x0003e2000c101904 */
[----:B------:R1:W-:Y:S01]  /*16ada0*/  @P4 STG.E [R14.64], R80 ;  /* 0x000000500e004986 */ /* 0x0003e2000c101904 */
[----:B------:R-:W-:Y:S01]  /*16adb0*/  ISETP.LT.AND P4, PT, R183, c[0x0][0x178], !P1 ;  /* 0x00005e00b7007a0c */ /* 0x000fe20004f81270 */
[----:B------:R-:W-:Y:S02]  /*16adc0*/  ISETP.LT.AND P1, PT, R207, c[0x0][0x178], !P1 ;  /* 0x00005e00cf007a0c */ /* 0x000fe40004f21270 */
[----:B----4-:R-:W-:Y:S01]  /*16add0*/  IMAD.WIDE R2, R19, 0x4, R8 ;  /* 0x0000000413027825 */ /* 0x010fe200078e0208 */
[----:B------:R-:W-:Y:S02]  /*16ade0*/  ISETP.LT.AND P6, PT, R202, c[0x0][0x178], !P3 ;  /* 0x00005e00ca007a0c */ /* 0x000fe40005fc1270 */
[C---:B------:R-:W-:Y:S01]  /*16adf0*/  IADD3 R19, R17.reuse, c[0x0][0x198], RZ ;  /* 0x0000660011137a10 */ /* 0x040fe20007ffe0ff */
[----:B-1----:R-:W-:-:S04]  /*16ae00*/  IMAD.WIDE R12, R17, 0x4, R6 ;  /* 0x00000004110c7825 */ /* 0x002fc800078e0206 */
[----:B------:R-:W-:Y:S01]  /*16ae10*/  IMAD.WIDE R14, R17, 0x4, R4 ;  /* 0x00000004110e7825 */ /* 0x000fe200078e0204 */
[----:B------:R1:W-:Y:S03]  /*16ae20*/  @P0 STG.E [R2.64], R96 ;  /* 0x0000006002000986 */ /* 0x0003e6000c101904 */
[----:B------:R4:W-:Y:S01]  /*16ae30*/  @P5 STG.E [R12.64], R49 ;  /* 0x000000310c005986 */ /* 0x0009e2000c101904 */
[----:B------:R-:W-:Y:S01]  /*16ae40*/  ISETP.LT.AND P5, PT, R203, c[0x0][0x178], !P3 ;  /* 0x00005e00cb007a0c */ /* 0x000fe20005fa1270 */
[----:B------:R4:W-:Y:S01]  /*16ae50*/  @P2 STG.E [R14.64], R65 ;  /* 0x000000410e002986 */ /* 0x0009e2000c101904 */
[----:B------:R-:W-:Y:S02]  /*16ae60*/  ISETP.LT.AND P2, PT, R183, c[0x0][0x178], !P3 ;  /* 0x00005e00b7007a0c */ /* 0x000fe40005f41270 */
[----:B------:R-:W-:Y:S01]  /*16ae70*/  ISETP.GE.AND P0, PT, R21, c[0x0][0x17c], PT ;  /* 0x00005f0015007a0c */ /* 0x000fe20003f06270 */
[----:B-1----:R-:W-:-:S04]  /*16ae80*/  IMAD.WIDE R2, R17, 0x4, R10 ;  /* 0x0000000411027825 */ /* 0x002fc800078e020a */
[----:B----4-:R-:W-:-:S04]  /*16ae90*/  IMAD.WIDE R12, R17, 0x4, R8 ;  /* 0x00000004110c7825 */ /* 0x010fc800078e0208 */
[----:B------:R-:W-:Y:S01]  /*16aea0*/  IMAD.WIDE R14, R19, 0x4, R6 ;  /* 0x00000004130e7825 */ /* 0x000fe200078e0206 */
[----:B------:R-:W-:Y:S01]  /*16aeb0*/  ISETP.LT.AND P3, PT, R207, c[0x0][0x178], !P3 ;  /* 0x00005e00cf007a0c */ /* 0x000fe20005f61270 */
[----:B------:R1:W-:Y:S02]  /*16aec0*/  @P4 STG.E [R2.64], R81 ;  /* 0x0000005102004986 */ /* 0x0003e4000c101904 */
[----:B------:R4:W-:Y:S02]  /*16aed0*/  @P1 STG.E [R12.64], R97 ;  /* 0x000000610c001986 */ /* 0x0009e4000c101904 */
[----:B------:R4:W-:Y:S01]  /*16aee0*/  @P6 STG.E [R14.64], R44 ;  /* 0x0000002c0e006986 */ /* 0x0009e2000c101904 */
[----:B------:R-:W-:Y:S02]  /*16aef0*/  ISETP.LT.AND P6, PT, R202, c[0x0][0x178], !P0 ;  /* 0x00005e00ca007a0c */ /* 0x000fe400047c1270 */
[----:B------:R-:W-:Y:S02]  /*16af00*/  ISETP.LT.AND P4, PT, R203, c[0x0][0x178], !P0 ;  /* 0x00005e00cb007a0c */ /* 0x000fe40004781270 */
[C---:B------:R-:W-:Y:S01]  /*16af10*/  IADD3 R17, R19.reuse, c[0x0][0x198], RZ ;  /* 0x0000660013117a10 */ /* 0x040fe20007ffe0ff */
[----:B-1----:R-:W-:-:S04]  /*16af20*/  IMAD.WIDE R2, R19, 0x4, R4 ;  /* 0x0000000413027825 */ /* 0x002fc800078e0204 */
[----:B----4-:R-:W-:-:S04]  /*16af30*/  IMAD.WIDE R12, R19, 0x4, R10 ;  /* 0x00000004130c7825 */ /* 0x010fc800078e020a */
[----:B------:R-:W-:Y:S01]  /*16af40*/  IMAD.WIDE R14, R17, 0x4, R4 ;  /* 0x00000004110e7825 */ /* 0x000fe200078e0204 */
[----:B------:R1:W-:Y:S03]  /*16af50*/  @P5 STG.E [R2.64], R60 ;  /* 0x0000003c02005986 */ /* 0x0003e6000c101904 */
[----:B------:R4:W-:Y:S01]  /*16af60*/  @P2 STG.E [R12.64], R76 ;  /* 0x0000004c0c002986 */ /* 0x0009e2000c101904 */
[----:B------:R-:W-:Y:S02]  /*16af70*/  ISETP.LT.AND P2, PT, R183, c[0x0][0x178], !P0 ;  /* 0x00005e00b7007a0c */ /* 0x000fe40004741270 */
[----:B------:R-:W-:Y:S01]  /*16af80*/  ISETP.LT.AND P5, PT, R207, c[0x0][0x178], !P0 ;  /* 0x00005e00cf007a0c */ /* 0x000fe200047a1270 */
[----:B-1----:R-:W-:-:S04]  /*16af90*/  IMAD.WIDE R2, R19, 0x4, R8 ;  /* 0x0000000413027825 */ /* 0x002fc800078e0208 */
[C---:B----4-:R-:W-:Y:S01]  /*16afa0*/  IMAD.WIDE R12, R17.reuse, 0x4, R6 ;  /* 0x00000004110c7825 */ /* 0x050fe200078e0206 */
[----:B------:R1:W-:Y:S04]  /*16afb0*/  @P3 STG.E [R2.64], R92 ;  /* 0x0000005c02003986 */ /* 0x0003e8000c101904 */
[----:B------:R4:W-:Y:S02]  /*16afc0*/  @P6 STG.E [R12.64], R45 ;  /* 0x0000002d0c006986 */ /* 0x0009e4000c101904 */
[----:B------:R4:W-:Y:S01]  /*16afd0*/  @P4 STG.E [R14.64], R61 ;  /* 0x0000003d0e004986 */ /* 0x0009e2000c101904 */
[C---:B------:R-:W-:Y:S01]  /*16afe0*/  IADD3 R21, R17.reuse, c[0x0][0x198], RZ ;  /* 0x0000660011157a10 */ /* 0x040fe20007ffe0ff */
[----:B-1----:R-:W-:-:S04]  /*16aff0*/  IMAD.WIDE R2, R17, 0x4, R10 ;  /* 0x0000000411027825 */ /* 0x002fc800078e020a */
[----:B----4-:R-:W-:Y:S01]  /*16b000*/  IMAD.WIDE R12, R17, 0x4, R8 ;  /* 0x00000004110c7825 */ /* 0x010fe200078e0208 */
[----:B------:R-:W-:Y:S04]  /*16b010*/  @P2 STG.E [R2.64], R77 ;  /* 0x0000004d02002986 */ /* 0x000fe8000c101904 */
[----:B------:R1:W-:Y:S01]  /*16b020*/  @P5 STG.E [R12.64], R93 ;  /* 0x0000005d0c005986 */ /* 0x0003e2000c101904 */
[C---:B------:R-:W-:Y:S01]  /*16b030*/  IADD3 R23, R21.reuse, c[0x0][0x198], RZ ;  /* 0x0000660015177a10 */ /* 0x040fe20007ffe0ff */
[----:B------:R-:W-:-:S04]  /*16b040*/  IMAD.WIDE R14, R21, 0x4, R10 ;  /* 0x00000004150e7825 */ /* 0x000fc800078e020a */
[----:B-1----:R-:W-:-:S04]  /*16b050*/  IMAD.WIDE R12, R21, 0x4, R8 ;  /* 0x00000004150c7825 */ /* 0x002fc800078e0208 */
[C---:B------:R-:W-:Y:S01]  /*16b060*/  IMAD.WIDE R2, R23.reuse, 0x4, R4 ;  /* 0x0000000417027825 */ /* 0x040fe200078e0204 */
[----:B------:R-:W-:Y:S02]  /*16b070*/  IADD3 R25, R23, c[0x0][0x198], RZ ;  /* 0x0000660017197a10 */ /* 0x000fe40007ffe0ff */
[----:B---3--:R-:W-:-:S04]  /*16b080*/  ISETP.GE.AND P1, PT, R20, c[0x0][0x17c], PT ;  /* 0x00005f0014007a0c */ /* 0x008fc80003f26270 */
[----:B------:R-:W-:Y:S02]  /*16b090*/  ISETP.LT.AND P4, PT, R202, c[0x0][0x178], !P1 ;  /* 0x00005e00ca007a0c */ /* 0x000fe40004f81270 */
[----:B------:R-:W-:Y:S02]  /*16b0a0*/  ISETP.LT.AND P6, PT, R203, c[0x0][0x178], !P1 ;  /* 0x00005e00cb007a0c */ /* 0x000fe40004fc1270 */
[----:B------:R-:W-:Y:S01]  /*16b0b0*/  ISETP.LT.AND P3, PT, R183, c[0x0][0x178], !P1 ;  /* 0x00005e00b7007a0c */ /* 0x000fe20004f61270 */
[----:B------:R-:W-:Y:S01]  /*16b0c0*/  ISETP.LT.AND P1, PT, R207, c[0x0][0x178], !P1 ;  /* 0x00005e00cf007a0c */ /* 0x000fe20004f21270 */
[----:B--2---:R-:W-:Y:S01]  /*16b0d0*/  ISETP.GE.AND P0, PT, R18, c[0x0][0x17c], PT ;  /* 0x00005f0012007a0c */ /* 0x004fe20003f06270 */
[----:B------:R-:W-:-:S03]  /*16b0e0*/  IMAD.WIDE R18, R21, 0x4, R6 ;  /* 0x0000000415127825 */ /* 0x000fc600078e0206 */
[----:B------:R-:W-:-:S03]  /*16b0f0*/  ISETP.LT.AND P5, PT, R202, c[0x0][0x178], !P0 ;  /* 0x00005e00ca007a0c */ /* 0x000fc600047a1270 */
[----:B------:R1:W-:Y:S01]  /*16b100*/  @P4 STG.E [R18.64], R58 ;  /* 0x0000003a12004986 */ /* 0x0003e2000c101904 */
[----:B------:R-:W-:Y:S02]  /*16b110*/  ISETP.LT.AND P4, PT, R203, c[0x0][0x178], !P0 ;  /* 0x00005e00cb007a0c */ /* 0x000fe40004781270 */
[----:B------:R-:W-:Y:S01]  /*16b120*/  ISETP.GE.AND P2, PT, R16, c[0x0][0x17c], PT ;  /* 0x00005f0010007a0c */ /* 0x000fe20003f46270 */
[----:B------:R-:W-:-:S04]  /*16b130*/  IMAD.WIDE R16, R21, 0x4, R4 ;  /* 0x0000000415107825 */ /* 0x000fc800078e0204 */
[----:B------:R-:W-:Y:S01]  /*16b140*/  IMAD.WIDE R20, R23, 0x4, R6 ;  /* 0x0000000417147825 */ /* 0x000fe200078e0206 */
[----:B------:R-:W-:Y:S03]  /*16b150*/  @P6 STG.E [R16.64], R74 ;  /* 0x0000004a10006986 */ /* 0x000fe6000c101904 */
[----:B------:R2:W-:Y:S01]  /*16b160*/  @P3 STG.E [R14.64], R90 ;  /* 0x0000005a0e003986 */ /* 0x0005e2000c101904 */
[----:B------:R-:W-:Y:S01]  /*16b170*/  ISETP.LT.AND P3, PT, R183, c[0x0][0x178], !P0 ;  /* 0x00005e00b7007a0c */ /* 0x000fe20004761270 */
[----:B------:R-:W-:Y:S01]  /*16b180*/  ISETP.LT.AND P0, PT, R207, c[0x0][0x178], !P0 ;  /* 0x00005e00cf007a0c */ /* 0x000fe20004701270 */
[----:B------:R3:W-:Y:S01]  /*16b190*/  @P1 STG.E [R12.64], R106 ;  /* 0x0000006a0c001986 */ /* 0x0007e2000c101904 */
[----:B------:R-:W-:Y:S01]  /*16b1a0*/  ISETP.LT.AND P6, PT, R202, c[0x0][0x178], !P2 ;  /* 0x00005e00ca007a0c */ /* 0x000fe200057c1270 */
[----:B------:R-:W-:Y:S02]  /*16b1b0*/  @P5 STG.E [R20.64], R59 ;  /* 0x0000003b14005986 */ /* 0x000fe4000c101904 */
[----:B------:R4:W-:Y:S01]  /*16b1c0*/  @P4 STG.E [R2.64], R75 ;  /* 0x0000004b02004986 */ /* 0x0009e2000c101904 */
[----:B------:R-:W-:-:S02]  /*16b1d0*/  ISETP.LT.AND P5, PT, R203, c[0x0][0x178], !P2 ;  /* 0x00005e00cb007a0c */ /* 0x000fc400057a1270 */
[----:B------:R-:W-:Y:S01]  /*16b1e0*/  ISETP.LT.AND P4, PT, R183, c[0x0][0x178], !P2 ;  /* 0x00005e00b7007a0c */ /* 0x000fe20005781270 */
[----:B-1----:R-:W-:-:S04]  /*16b1f0*/  IMAD.WIDE R18, R25, 0x4, R6 ;  /* 0x0000000419127825 */ /* 0x002fc800078e0206 */
[----:B--2---:R-:W-:-:S04]  /*16b200*/  IMAD.WIDE R14, R23, 0x4, R10 ;  /* 0x00000004170e7825 */ /* 0x004fc800078e020a */
[----:B------:R-:W-:Y:S01]  /*16b210*/  IMAD.WIDE R16, R23, 0x4, R8 ;  /* 0x0000000417107825 */ /* 0x000fe200078e0208 */
[----:B------:R-:W-:Y:S02]  /*16b220*/  ISETP.GE.AND P1, PT, R27, c[0x0][0x17c], PT ;  /* 0x00005f001b007a0c */ /* 0x000fe40003f26270 */
[----:B------:R-:W2:Y:S01]  /*16b230*/  LDL.LU R27, [R1+0x6ab0] ;  /* 0x006ab000011b7983 */ /* 0x000ea20000300800 */
[----:B---3--:R-:W-:-:S04]  /*16b240*/  IMAD.WIDE R12, R25, 0x4, R10 ;  /* 0x00000004190c7825 */ /* 0x008fc800078e020a */
[----:B----4-:R-:W-:Y:S01]  /*16b250*/  IMAD.WIDE R2, R25, 0x4, R4 ;  /* 0x0000000419027825 */ /* 0x010fe200078e0204 */
[----:B------:R1:W-:Y:S03]  /*16b260*/  @P3 STG.E [R14.64], R91 ;  /* 0x0000005b0e003986 */ /* 0x0003e6000c101904 */
[----:B------:R3:W-:Y:S02]  /*16b270*/  @P0 STG.E [R16.64], R107 ;  /* 0x0000006b10000986 */ /* 0x0007e4000c101904 */
[----:B------:R4:W-:Y:S01]  /*16b280*/  @P6 STG.E [R18.64], R54 ;  /* 0x0000003612006986 */ /* 0x0009e2000c101904 */
[----:B------:R-:W-:Y:S02]  /*16b290*/  ISETP.LT.AND P2, PT, R207, c[0x0][0x178], !P2 ;  /* 0x00005e00cf007a0c */ /* 0x000fe40005741270 */
[----:B------:R-:W-:Y:S01]  /*16b2a0*/  ISETP.LT.AND P6, PT, R202, c[0x0][0x178], !P1 ;  /* 0x00005e00ca007a0c */ /* 0x000fe20004fc1270 */
[----:B------:R4:W-:Y:S01]  /*16b2b0*/  @P5 STG.E [R2.64], R70 ;  /* 0x0000004602005986 */ /* 0x0009e2000c101904 */
[----:B------:R-:W-:Y:S01]  /*16b2c0*/  ISETP.LT.AND P3, PT, R203, c[0x0][0x178], !P1 ;  /* 0x00005e00cb007a0c */ /* 0x000fe20004f61270 */
[----:B------:R4:W-:Y:S01]  /*16b2d0*/  @P4 STG.E [R12.64], R86 ;  /* 0x000000560c004986 */ /* 0x0009e2000c101904 */
[----:B------:R-:W-:-:S02]  /*16b2e0*/  ISETP.LT.AND P4, PT, R183, c[0x0][0x178], !P1 ;  /* 0x00005e00b7007a0c */ /* 0x000fc40004f81270 */
[C---:B------:R-:W-:Y:S01]  /*16b2f0*/  IADD3 R21, R25.reuse, c[0x0][0x198], RZ ;  /* 0x0000660019157a10 */ /* 0x040fe20007ffe0ff */
[----:B-1----:R-:W-:-:S04]  /*16b300*/  IMAD.WIDE R14, R25, 0x4, R8 ;  /* 0x00000004190e7825 */ /* 0x002fc800078e0208 */
[----:B---3--:R-:W-:-:S04]  /*16b310*/  IMAD.WIDE R16, R21, 0x4, R6 ;  /* 0x0000000415107825 */ /* 0x008fc800078e0206 */
[----:B----4-:R-:W-:-:S04]  /*16b320*/  IMAD.WIDE R18, R21, 0x4, R4 ;  /* 0x0000000415127825 */ /* 0x010fc800078e0204 */
[----:B------:R-:W-:Y:S01]  /*16b330*/  IMAD.WIDE R2, R21, 0x4, R10 ;  /* 0x0000000415027825 */ /* 0x000fe200078e020a */
[----:B------:R-:W-:Y:S01]  /*16b340*/  ISETP.GE.AND P0, PT, R26, c[0x0][0x17c], PT ;  /* 0x00005f001a007a0c */ /* 0x000fe20003f06270 */
[----:B------:R1:W-:Y:S04]  /*16b350*/  @P2 STG.E [R14.64], R102 ;  /* 0x000000660e002986 */ /* 0x0003e8000c101904 */
[----:B------:R-:W3:Y:S01]  /*16b360*/  LDL.LU R26, [R1+0x6aac] ;  /* 0x006aac00011a7983 */ /* 0x000ee20000300800 */
[----:B------:R4:W-:Y:S01]  /*16b370*/  @P6 STG.E [R16.64], R55 ;  /* 0x0000003710006986 */ /* 0x0009e2000c101904 */
[----:B------:R-:W-:Y:S01]  /*16b380*/  ISETP.LT.AND P5, PT, R207, c[0x0][0x178], !P1 ;  /* 0x00005e00cf007a0c */ /* 0x000fe20004fa1270 */
[----:B------:R1:W-:Y:S01]  /*16b390*/  @P3 STG.E [R18.64], R71 ;  /* 0x0000004712003986 */ /* 0x0003e2000c101904 */
[----:B------:R-:W-:Y:S01]  /*16b3a0*/  ISETP.GE.AND P1, PT, R24, c[0x0][0x17c], PT ;  /* 0x00005f0018007a0c */ /* 0x000fe20003f26270 */
[----:B------:R4:W-:Y:S01]  /*16b3b0*/  @P4 STG.E [R2.64], R87 ;  /* 0x0000005702004986 */ /* 0x0009e2000c101904 */
[----:B------:R-:W-:-:S03]  /*16b3c0*/  ISETP.GE.AND P4, PT, R22, c[0x0][0x17c], PT ;  /* 0x00005f0016007a0c */ /* 0x000fc60003f86270 */
[----:B------:R-:W3:Y:S01]  /*16b3d0*/  LDL.LU R24, [R1+0x6a9c] ;  /* 0x006a9c0001187983 */ /* 0x000ee20000300800 */
[----:B------:R-:W3:Y:S01]  /*16b3e0*/  LDL.LU R22, [R1+0x6a94] ;  /* 0x006a940001167983 */ /* 0x000ee20000300800 */
[----:B------:R-:W-:Y:S01]  /*16b3f0*/  ISETP.LT.AND P3, PT, R202, c[0x0][0x178], !P0 ;  /* 0x00005e00ca007a0c */ /* 0x000fe20004761270 */
[C---:B------:R-:W-:Y:S01]  /*16b400*/  IMAD.WIDE R12, R21.reuse, 0x4, R8 ;  /* 0x00000004150c7825 */ /* 0x040fe200078e0208 */
[----:B------:R-:W-:Y:S02]  /*16b410*/  IADD3 R21, R21, c[0x0][0x198], RZ ;  /* 0x0000660015157a10 */ /* 0x000fe40007ffe0ff */
[----:B------:R-:W-:Y:S02]  /*16b420*/  ISETP.LT.AND P6, PT, R203, c[0x0][0x178], !P0 ;  /* 0x00005e00cb007a0c */ /* 0x000fe400047c1270 */
[----:B------:R-:W-:Y:S01]  /*16b430*/  ISETP.LT.AND P2, PT, R183, c[0x0][0x178], !P0 ;  /* 0x00005e00b7007a0c */ /* 0x000fe20004741270 */
[----:B-1----:R-:W-:Y:S01]  /*16b440*/  IMAD.WIDE R14, R21, 0x4, R6 ;  /* 0x00000004150e7825 */ /* 0x002fe200078e0206 */
[----:B------:R1:W-:Y:S01]  /*16b450*/  @P5 STG.E [R12.64], R103 ;  /* 0x000000670c005986 */ /* 0x0003e2000c101904 */
[----:B------:R-:W-:-:S02]  /*16b460*/  ISETP.LT.AND P0, PT, R207, c[0x0][0x178], !P0 ;  /* 0x00005e00cf007a0c */ /* 0x000fc40004701270 */
[----:B------:R-:W-:Y:S02]  /*16b470*/  ISETP.LT.AND P5, PT, R202, c[0x0][0x178], !P1 ;  /* 0x00005e00ca007a0c */ /* 0x000fe40004fa1270 */
[----:B------:R1:W-:Y:S01]  /*16b480*/  @P3 STG.E [R14.64], R50 ;  /* 0x000000320e003986 */ /* 0x0003e2000c101904 */
[----:B------:R-:W-:Y:S02]  /*16b490*/  ISETP.LT.AND P3, PT, R203, c[0x0][0x178], !P1 ;  /* 0x00005e00cb007a0c */ /* 0x000fe40004f61270 */
[C---:B------:R-:W-:Y:S01]  /*16b4a0*/  IADD3 R23, R21.reuse, c[0x0][0x198], RZ ;  /* 0x0000660015177a10 */ /* 0x040fe20007ffe0ff */
[----:B----4-:R-:W-:-:S04]  /*16b4b0*/  IMAD.WIDE R16, R21, 0x4, R4 ;  /* 0x0000000415107825 */ /* 0x010fc800078e0204 */
[----:B------:R-:W-:-:S04]  /*16b4c0*/  IMAD.WIDE R18, R21, 0x4, R10 ;  /* 0x0000000415127825 */ /* 0x000fc800078e020a */
[----:B------:R-:W-:-:S04]  /*16b4d0*/  IMAD.WIDE R2, R21, 0x4, R8 ;  /* 0x0000000415027825 */ /* 0x000fc800078e0208 */
[----:B-1----:R-:W-:-:S04]  /*16b4e0*/  IMAD.WIDE R12, R23, 0x4, R6 ;  /* 0x00000004170c7825 */ /* 0x002fc800078e0206 */
[----:B------:R-:W-:Y:S01]  /*16b4f0*/  IMAD.WIDE R20, R23, 0x4, R4 ;  /* 0x0000000417147825 */ /* 0x000fe200078e0204 */
[----:B------:R1:W-:Y:S03]  /*16b500*/  @P6 STG.E [R16.64], R66 ;  /* 0x0000004210006986 */ /* 0x0003e6000c101904 */
[----:B------:R4:W-:Y:S01]  /*16b510*/  @P2 STG.E [R18.64], R82 ;  /* 0x0000005212002986 */ /* 0x0009e2000c101904 */
[----:B------:R-:W-:Y:S01]  /*16b520*/  ISETP.LT.AND P2, PT, R183, c[0x0][0x178], !P1 ;  /* 0x00005e00b7007a0c */ /* 0x000fe20004f41270 */
[----:B------:R-:W-:Y:S01]  /*16b530*/  ISETP.LT.AND P1, PT, R207, c[0x0][0x178], !P1 ;  /* 0x00005e00cf007a0c */ /* 0x000fe20004f21270 */
[----:B------:R4:W-:Y:S01]  /*16b540*/  @P0 STG.E [R2.64], R98 ;  /* 0x0000006202000986 */ /* 0x0009e2000c101904 */
[----:B------:R-:W-:Y:S01]  /*16b550*/  ISETP.LT.AND P6, PT, R202, c[0x0][0x178], !P4 ;  /* 0x00005e00ca007a0c */ /* 0x000fe200067c1270 */
[----:B------:R4:W-:Y:S02]  /*16b560*/  @P5 STG.E [R12.64], R51 ;  /* 0x000000330c005986 */ /* 0x0009e4000c101904 */
[----:B------:R4:W-:Y:S01]  /*16b570*/  @P3 STG.E [R20.64], R67 ;  /* 0x0000004314003986 */ /* 0x0009e2000c101904 */
[----:B------:R-:W-:-:S02]  /*16b580*/  ISETP.LT.AND P5, PT, R203, c[0x0][0x178], !P4 ;  /* 0x00005e00cb007a0c */ /* 0x000fc400067a1270 */
[----:B------:R-:W-:Y:S02]  /*16b590*/  ISETP.LT.AND P3, PT, R183, c[0x0][0x178], !P4 ;  /* 0x00005e00b7007a0c */ /* 0x000fe40006761270 */
[C---:B------:R-:W-:Y:S01]  /*16b5a0*/  IADD3 R25, R23.reuse, c[0x0][0x198], RZ ;  /* 0x0000660017197a10 */ /* 0x040fe20007ffe0ff */
[----:B------:R-:W-:-:S04]  /*16b5b0*/  IMAD.WIDE R14, R23, 0x4, R10 ;  /* 0x00000004170e7825 */ /* 0x000fc800078e020a */
[----:B-1----:R-:W-:-:S04]  /*16b5c0*/  IMAD.WIDE R16, R23, 0x4, R8 ;  /* 0x0000000417107825 */ /* 0x002fc800078e0208 */
[----:B----4-:R-:W-:-:S04]  /*16b5d0*/  IMAD.WIDE R18, R25, 0x4, R6 ;  /* 0x0000000419127825 */ /* 0x010fc800078e0206 */
[C---:B------:R-:W-:Y:S01]  /*16b5e0*/  IMAD.WIDE R2, R25.reuse, 0x4, R4 ;  /* 0x0000000419027825 */ /* 0x040fe200078e0204 */
[----:B------:R1:W-:Y:S03]  /*16b5f0*/  @P2 STG.E [R14.64], R83 ;  /* 0x000000530e002986 */ /* 0x0003e6000c101904 */
[----:B------:R-:W-:-:S04]  /*16b600*/  IMAD.WIDE R12, R25, 0x4, R10 ;  /* 0x00000004190c7825 */ /* 0x000fc800078e020a */
[----:B------:R4:W-:Y:S01]  /*16b610*/  @P1 STG.E [R16.64], R99 ;  /* 0x0000006310001986 */ /* 0x0009e2000c101904 */
[----:B------:R4:W-:Y:S01]  /*16b620*/  @P6 STG.E [R18.64], R46 ;  /* 0x0000002e12006986 */ /* 0x0009e2000c101904 */
[----:B------:R-:W-:Y:S01]  /*16b630*/  ISETP.LT.AND P4, PT, R207, c[0x0][0x178], !P4 ;  /* 0x00005e00cf007a0c */ /* 0x000fe20006781270 */
[----:B------:R4:W-:Y:S02]  /*16b640*/  @P5 STG.E [R2.64], R62 ;  /* 0x0000003e02005986 */ /* 0x0009e4000c101904 */
[----:B------:R2:W-:Y:S01]  /*16b650*/  @P3 STG.E [R12.64], R78 ;  /* 0x0000004e0c003986 */ /* 0x0005e2000c101904 */
[C---:B------:R-:W-:Y:S01]  /*16b660*/  IADD3 R21, R25.reuse, c[0x0][0x198], RZ ;  /* 0x0000660019157a10 */ /* 0x040fe20007ffe0ff */
[----:B-1----:R-:W-:-:S04]  /*16b670*/  IMAD.WIDE R14, R25, 0x4, R8 ;  /* 0x00000004190e7825 */ /* 0x002fc800078e0208 */
[----:B----4-:R-:W-:-:S04]  /*16b680*/  IMAD.WIDE R16, R21, 0x4, R6 ;  /* 0x0000000415107825 */ /* 0x010fc800078e0206 */
[----:B------:R-:W-:-:S04]  /*16b690*/  IMAD.WIDE R18, R21, 0x4, R4 ;  /* 0x0000000415127825 */ /* 0x000fc800078e0204 */
[----:B------:R-:W-:Y:S01]  /*16b6a0*/  IMAD.WIDE R2, R21, 0x4, R10 ;  /* 0x0000000415027825 */ /* 0x000fe200078e020a */
[----:B------:R1:W-:Y:S01]  /*16b6b0*/  @P4 STG.E [R14.64], R94 ;  /* 0x0000005e0e004986 */ /* 0x0003e2000c101904 */
[----:B--2---:R-:W-:-:S03]  /*16b6c0*/  ISETP.GE.AND P0, PT, R27, c[0x0][0x17c], PT ;  /* 0x00005f001b007a0c */ /* 0x004fc60003f06270 */
[----:B------:R-:W2:Y:S01]  /*16b6d0*/  LDL.LU R27, [R1+0x6a90] ;  /* 0x006a9000011b7983 */ /* 0x000ea20000300800 */
[----:B------:R-:W-:Y:S02]  /*16b6e0*/  ISETP.LT.AND P6, PT, R202, c[0x0][0x178], !P0 ;  /* 0x00005e00ca007a0c */ /* 0x000fe400047c1270 */
[----:B------:R-:W-:Y:S02]  /*16b6f0*/  ISETP.LT.AND P2, PT, R203, c[0x0][0x178], !P0 ;  /* 0x00005e00cb007a0c */ /* 0x000fe40004741270 */
[----:B------:R-:W-:Y:S02]  /*16b700*/  ISETP.LT.AND P3, PT, R183, c[0x0][0x178], !P0 ;  /* 0x00005e00b7007a0c */ /* 0x000fe40004761270 */
[----:B------:R-:W-:-:S07]  /*16b710*/  ISETP.LT.AND P5, PT, R207, c[0x0][0x178], !P0 ;  /* 0x00005e00cf007a0c */ /* 0x000fce00047a1270 */
[----:B------:R4:W-:Y:S02]  /*16b720*/  @P6 STG.E [R16.64], R47 ;  /* 0x0000002f10006986 */ /* 0x0009e4000c101904 */
[----:B------:R1:W-:Y:S01]  /*16b730*/  @P2 STG.E [R18.64], R63 ;  /* 0x0000003f12002986 */ /* 0x0003e2000c101904 */
[----:B---3--:R-:W-:Y:S02]  /*16b740*/  ISETP.GE.AND P1, PT, R26, c[0x0][0x17c], PT ;  /* 0x00005f001a007a0c */ /* 0x008fe40003f26270 */
[----:B------:R-:W3:Y:S04]  /*16b750*/  LDL.LU R26, [R1+0x6a78] ;  /* 0x006a7800011a7983 */ /* 0x000ee80000300800 */
[----:B------:R1:W-:Y:S01]  /*16b760*/  @P3 STG.E [R2.64], R79 ;  /* 0x0000004f02003986 */ /* 0x0003e2000c101904 */
[----:B------:R-:W-:-:S02]  /*16b770*/  ISETP.GE.AND P0, PT, R24, c[0x0][0x17c], PT ;  /* 0x00005f0018007a0c */ /* 0x000fc40003f06270 */
[----:B------:R-:W-:Y:S01]  /*16b780*/  ISETP.GE.AND P3, PT, R22, c[0x0][0x17c], PT ;  /* 0x00005f0016007a0c */ /* 0x000fe20003f66270 */
        /* <DEDUP_REMOVED lines=47> */
[----:B--2---:R-:W-:-:S04]  /*16ba80*/  ISETP.GE.AND P1, PT, R27, c[0x0][0x17c], PT ;  /* 0x00005f001b007a0c */ /* 0x004fc80003f26270 */
        /* <DEDUP_REMOVED lines=25> */
[----:B--2---:R-:W-:-:S04]  /*16bc20*/  IMAD.WIDE R16, R21, 0x4, R4 ;  /* 0x0000000415107825 */ /* 0x004fc800078e0204 */
[----:B----4-:R-:W-:-:S04]  /*16bc30*/  IMAD.WIDE R18, R21, 0x4, R10 ;  /* 0x0000000415127825 */ /* 0x010fc800078e020a */
        /* <DEDUP_REMOVED lines=16> */
[----:B--2---:R-:W-:-:S04]  /*16bd40*/  IMAD.WIDE R18, R25, 0x4, R6 ;  /* 0x0000000419127825 */ /* 0x004fc800078e0206 */
[C---:B----4-:R-:W-:Y:S01]  /*16bd50*/  IMAD.WIDE R2, R25.reuse, 0x4, R4 ;  /* 0x0000000419027825 */ /* 0x050fe200078e0204 */
[----:B------:R-:W2:Y:S04]  /*16bd60*/  LDL.LU R23, [R1+0x69c8] ;  /* 0x0069c80001177983 */ /* 0x000ea80000300800 */
[----:B------:R1:W-:Y:S01]  /*16bd70*/  @P3 STG.E [R14.64], R145 ;  /* 0x000000910e003986 */ /* 0x0003e2000c101904 */
[----:B------:R-:W-:-:S04]  /*16bd80*/  IMAD.WIDE R12, R25, 0x4, R10 ;  /* 0x00000004190c7825 */ /* 0x000fc800078e020a */
[----:B------:R4:W-:Y:S01]  /*16bd90*/  @P1 STG.E [R16.64], R161 ;  /* 0x000000a110001986 */ /* 0x0009e2000c101904 */
[----:B------:R1:W-:Y:S01]  /*16bda0*/  @P6 STG.E [R18.64], R108 ;  /* 0x0000006c12006986 */ /* 0x0003e2000c101904 */
[----:B------:R1:W-:Y:S02]  /*16bdb0*/  @P5 STG.E [R2.64], R124 ;  /* 0x0000007c02005986 */ /* 0x0003e4000c101904 */
[----:B------:R1:W-:Y:S01]  /*16bdc0*/  @P4 STG.E [R12.64], R140 ;  /* 0x0000008c0c004986 */ /* 0x0003e2000c101904 */
[----:B------:R-:W2:Y:S01]  /*16bdd0*/  LDL.LU R20, [R1+0x69b0] ;  /* 0x0069b00001147983 */ /* 0x000ea20000300800 */
[----:B---3--:R-:W-:-:S04]  /*16bde0*/  ISETP.GE.AND P0, PT, R26, c[0x0][0x17c], PT ;  /* 0x00005f001a007a0c */ /* 0x008fc80003f06270 */
[----:B------:R-:W-:Y:S02]  /*16bdf0*/  ISETP.LT.AND P6, PT, R202, c[0x0][0x178], !P0 ;  /* 0x00005e00ca007a0c */ /* 0x000fe400047c1270 */
[----:B------:R-:W-:Y:S02]  /*16be00*/  ISETP.LT.AND P3, PT, R203, c[0x0][0x178], !P0 ;  /* 0x00005e00cb007a0c */ /* 0x000fe40004761270 */
[----:B------:R-:W-:Y:S02]  /*16be10*/  ISETP.LT.AND P4, PT, R183, c[0x0][0x178], !P0 ;  /* 0x00005e00b7007a0c */ /* 0x000fe40004781270 */
[C---:B------:R-:W-:Y:S01]  /*16be20*/  ISETP.LT.AND P5, PT, R207.reuse, c[0x0][0x178], !P0 ;  /* 0x00005e00cf007a0c */ /* 0x040fe200047a1270 */
[----:B------:R-:W-:Y:S02]  /*16be30*/  ISETP.GE.AND P0, PT, R22, c[0x0][0x17c], PT ;  /* 0x00005f0016007a0c */ /* 0x000fe40003f06270 */
[----:B------:R-:W3:Y:S01]  /*16be40*/  LDL.LU R22, [R1+0x6994] ;  /* 0x0069940001167983 */ /* 0x000ee20000300800 */
[----:B------:R-:W-:-:S02]  /*16be50*/  ISETP.LT.AND P2, PT, R207, c[0x0][0x178], !P2 ;  /* 0x00005e00cf007a0c */ /* 0x000fc40005741270 */
[C---:B------:R-:W-:Y:S01]  /*16be60*/  IADD3 R21, R25.reuse, c[0x0][0x198], RZ ;  /* 0x0000660019157a10 */ /* 0x040fe20007ffe0ff */
[----:B-1----:R-:W-:Y:S01]  /*16be70*/  IMAD.WIDE R14, R25, 0x4, R8 ;  /* 0x00000004190e7825 */ /* 0x002fe200078e0208 */
[----:B------:R-:W-:Y:S02]  /*16be80*/  ISETP.GE.AND P1, PT, R24, c[0x0][0x17c], PT ;  /* 0x00005f0018007a0c */ /* 0x000fe40003f26270 */
[----:B------:R-:W2:Y:S01]  /*16be90*/  LDL.LU R24, [R1+0x6980] ;  /* 0x0069800001187983 */ /* 0x000ea20000300800 */
[----:B----4-:R-:W-:-:S04]  /*16bea0*/  IMAD.WIDE R16, R21, 0x4, R6 ;  /* 0x0000000415107825 */ /* 0x010fc800078e0206 */
[----:B------:R-:W-:-:S04]  /*16beb0*/  IMAD.WIDE R18, R21, 0x4, R4 ;  /* 0x0000000415127825 */ /* 0x000fc800078e0204 */
[----:B------:R-:W-:Y:S01]  /*16bec0*/  IMAD.WIDE R2, R21, 0x4, R10 ;  /* 0x0000000415027825 */ /* 0x000fe200078e020a */
[----:B------:R1:W-:Y:S03]  /*16bed0*/  @P2 STG.E [R14.64], R156 ;  /* 0x0000009c0e002986 */ /* 0x0003e6000c101904 */
[----:B------:R4:W-:Y:S02]  /*16bee0*/  @P6 STG.E [R16.64], R109 ;  /* 0x0000006d10006986 */ /* 0x0009e4000c101904 */
[----:B------:R4:W-:Y:S01]  /*16bef0*/  @P3 STG.E [R18.64], R125 ;  /* 0x0000007d12003986 */ /* 0x0009e2000c101904 */
[----:B------:R-:W-:Y:S02]  /*16bf00*/  ISETP.LT.AND P3, PT, R202, c[0x0][0x178], !P1 ;  /* 0x00005e00ca007a0c */ /* 0x000fe40004f61270 */
[----:B------:R-:W-:Y:S01]  /*16bf10*/  ISETP.LT.AND P6, PT, R203, c[0x0][0x178], !P1 ;  /* 0x00005e00cb007a0c */ /* 0x000fe20004fc1270 */
[----:B------:R-:W-:Y:S01]  /*16bf20*/  IMAD.WIDE R12, R21, 0x4, R8 ;  /* 0x00000004150c7825 */ /* 0x000fe200078e0208 */
[----:B------:R-:W-:-:S02]  /*16bf30*/  ISETP.LT.AND P2, PT, R183, c[0x0][0x178], !P1 ;  /* 0x00005e00b7007a0c */ /* 0x000fc40004f41270 */
[----:B------:R-:W-:Y:S01]  /*16bf40*/  IADD3 R21, R21, c[0x0][0x198], RZ ;  /* 0x0000660015157a10 */ /* 0x000fe20007ffe0ff */
[----:B------:R-:W-:Y:S01]  /*16bf50*/  ISETP.LT.AND P1, PT, R207, c[0x0][0x178], !P1 ;  /* 0x00005e00cf007a0c */ /* 0x000fe20004f21270 */
[----:B------:R4:W-:Y:S03]  /*16bf60*/  @P4 STG.E [R2.64], R141 ;  /* 0x0000008d02004986 */ /* 0x0009e6000c101904 */
[----:B-1----:R-:W-:-:S04]  /*16bf70*/  IMAD.WIDE R14, R21, 0x4, R6 ;  /* 0x00000004150e7825 */ /* 0x002fc800078e0206 */
[----:B----4-:R-:W-:-:S04]  /*16bf80*/  IMAD.WIDE R16, R21, 0x4, R4 ;  /* 0x0000000415107825 */ /* 0x010fc800078e0204 */
[C---:B------:R-:W-:Y:S01]  /*16bf90*/  IMAD.WIDE R18, R21.reuse, 0x4, R10 ;  /* 0x0000000415127825 */ /* 0x040fe200078e020a */
[----:B------:R1:W-:Y:S03]  /*16bfa0*/  @P5 STG.E [R12.64], R157 ;  /* 0x0000009d0c005986 */ /* 0x0003e6000c101904 */
[----:B------:R4:W-:Y:S02]  /*16bfb0*/  @P3 STG.E [R14.64], R122 ;  /* 0x0000007a0e003986 */ /* 0x0009e4000c101904 */
[----:B------:R1:W-:Y:S02]  /*16bfc0*/  @P6 STG.E [R16.64], R138 ;  /* 0x0000008a10006986 */ /* 0x0003e4000c101904 */
[----:B------:R-:W-:Y:S01]  /*16bfd0*/  IMAD.WIDE R2, R21, 0x4, R8 ;  /* 0x0000000415027825 */ /* 0x000fe200078e0208 */
[----:B------:R1:W-:Y:S04]  /*16bfe0*/  @P2 STG.E [R18.64], R154 ;  /* 0x0000009a12002986 */ /* 0x0003e8000c101904 */
[----:B------:R1:W-:Y:S01]  /*16bff0*/  @P1 STG.E [R2.64], R170 ;  /* 0x000000aa02001986 */ /* 0x0003e2000c101904 */
[----:B------:R-:W-:-:S02]  /*16c000*/  ISETP.LT.AND P5, PT, R202, c[0x0][0x178], !P0 ;  /* 0x00005e00ca007a0c */ /* 0x000fc400047a1270 */
[----:B------:R-:W-:Y:S02]  /*16c010*/  ISETP.LT.AND P3, PT, R203, c[0x0][0x178], !P0 ;  /* 0x00005e00cb007a0c */ /* 0x000fe40004761270 */
[----:B---3--:R-:W-:Y:S02]  /*16c020*/  ISETP.GE.AND P1, PT, R22, c[0x0][0x17c], PT ;  /* 0x00005f0016007a0c */ /* 0x008fe40003f26270 */
[----:B------:R-:W3:Y:S01]  /*16c030*/  LDL.LU R22, [R1+0x6964] ;  /* 0x0069640001167983 */ /* 0x000ee20000300800 */
[----:B------:R-:W3:Y:S01]  /*16c040*/  LDL.LU R26, [R1+0x6950] ;  /* 0x00695000011a7983 */ /* 0x000ee20000300800 */
[----:B--2---:R-:W-:Y:S02]  /*16c050*/  ISETP.GE.AND P4, PT, R23, c[0x0][0x17c], PT ;  /* 0x00005f0017007a0c */ /* 0x004fe40003f86270 */
[----:B------:R-:W-:Y:S01]  /*16c060*/  ISETP.LT.AND P6, PT, R183, c[0x0][0x178], !P0 ;  /* 0x00005e00b7007a0c */ /* 0x000fe200047c1270 */
[----:B------:R-:W-:Y:S01]  /*16c070*/  IADD3 R23, R21, c[0x0][0x198], RZ ;  /* 0x0000660015177a10 */ /* 0x000fe20007ffe0ff */
[----:B------:R-:W-:-:S04]  /*16c080*/  ISETP.GE.AND P2, PT, R20, c[0x0][0x17c], PT ;  /* 0x00005f0014007a0c */ /* 0x000fc80003f46270 */
[----:B-1----:R-:W-:-:S04]  /*16c090*/  IMAD.WIDE R12, R23, 0x4, R6 ;  /* 0x00000004170c7825 */ /* 0x002fc800078e0206 */
[----:B------:R-:W-:-:S04]  /*16c0a0*/  IMAD.WIDE R20, R23, 0x4, R4 ;  /* 0x0000000417147825 */ /* 0x000fc800078e0204 */
[----:B----4-:R-:W-:Y:S01]  /*16c0b0*/  IMAD.WIDE R14, R23, 0x4, R10 ;  /* 0x00000004170e7825 */ /* 0x010fe200078e020a */
[----:B------:R-:W-:Y:S01]  /*16c0c0*/  ISETP.LT.AND P0, PT, R207, c[0x0][0x178], !P0 ;  /* 0x00005e00cf007a0c */ /* 0x000fe20004701270 */
[----:B------:R1:W-:Y:S01]  /*16c0d0*/  @P5 STG.E [R12.64], R123 ;  /* 0x0000007b0c005986 */ /* 0x0003e2000c101904 */
[----:B------:R-:W-:Y:S01]  /*16c0e0*/  ISETP.LT.AND P5, PT, R202, c[0x0][0x178], !P4 ;  /* 0x00005e00ca007a0c */ /* 0x000fe200067a1270 */
[----:B------:R2:W-:Y:S01]  /*16c0f0*/  @P3 STG.E [R20.64], R139 ;  /* 0x0000008b14003986 */ /* 0x0005e2000c101904 */
[----:B------:R-:W-:Y:S01]  /*16c100*/  ISETP.LT.AND P3, PT, R203, c[0x0][0x178], !P4 ;  /* 0x00005e00cb007a0c */ /* 0x000fe20006761270 */
[----:B------:R4:W-:Y:S01]  /*16c110*/  @P6 STG.E [R14.64], R155 ;  /* 0x0000009b0e006986 */ /* 0x0009e2000c101904 */
[----:B------:R-:W-:Y:S02]  /*16c120*/  ISETP.LT.AND P6, PT, R183, c[0x0][0x178], !P4 ;  /* 0x00005e00b7007a0c */ /* 0x000fe400067c1270 */
[C---:B------:R-:W-:Y:S01]  /*16c130*/  IADD3 R25, R23.reuse, c[0x0][0x198], RZ ;  /* 0x0000660017197a10 */ /* 0x040fe20007ffe0ff */
[----:B------:R-:W-:-:S04]  /*16c140*/  IMAD.WIDE R16, R23, 0x4, R8 ;  /* 0x0000000417107825 */ /* 0x000fc800078e0208 */
[----:B------:R-:W-:-:S04]  /*16c150*/  IMAD.WIDE R18, R25, 0x4, R6 ;  /* 0x0000000419127825 */ /* 0x000fc800078e0206 */
[----:B------:R-:W-:-:S04]  /*16c160*/  IMAD.WIDE R2, R25, 0x4, R4 ;  /* 0x0000000419027825 */ /* 0x000fc800078e0204 */
[----:B-1----:R-:W-:Y:S01]  /*16c170*/  IMAD.WIDE R12, R25, 0x4, R10 ;  /* 0x00000004190c7825 */ /* 0x002fe200078e020a */
[----:B------:R1:W-:Y:S01]  /*16c180*/  @P0 STG.E [R16.64], R171 ;  /* 0x000000ab10000986 */ /* 0x0003e2000c101904 */
[----:B------:R-:W-:Y:S02]  /*16c190*/  ISETP.LT.AND P4, PT, R207, c[0x0][0x178], !P4 ;  /* 0x00005e00cf007a0c */ /* 0x000fe40006781270 */
[----:B------:R1:W-:Y:S01]  /*16c1a0*/  @P5 STG.E [R18.64], R118 ;  /* 0x0000007612005986 */ /* 0x0003e2000c101904 */
[----:B------:R-:W-:Y:S01]  /*16c1b0*/  ISETP.LT.AND P0, PT, R202, c[0x0][0x178], !P2 ;  /* 0x00005e00ca007a0c */ /* 0x000fe20005701270 */
[----:B------:R1:W-:Y:S01]  /*16c1c0*/  @P3 STG.E [R2.64], R134 ;  /* 0x0000008602003986 */ /* 0x0003e2000c101904 */
[----:B------:R-:W-:Y:S01]  /*16c1d0*/  ISETP.LT.AND P5, PT, R203, c[0x0][0x178], !P2 ;  /* 0x00005e00cb007a0c */ /* 0x000fe200057a1270 */
[----:B------:R1:W-:Y:S01]  /*16c1e0*/  @P6 STG.E [R12.64], R150 ;  /* 0x000000960c006986 */ /* 0x0003e2000c101904 */
[----:B------:R-:W-:Y:S02]  /*16c1f0*/  ISETP.LT.AND P6, PT, R183, c[0x0][0x178], !P2 ;  /* 0x00005e00b7007a0c */ /* 0x000fe400057c1270 */
[C---:B--2---:R-:W-:Y:S01]  /*16c200*/  IADD3 R21, R25.reuse, c[0x0][0x198], RZ ;  /* 0x0000660019157a10 */ /* 0x044fe20007ffe0ff */
[----:B----4-:R-:W-:-:S04]  /*16c210*/  IMAD.WIDE R14, R25, 0x4, R8 ;  /* 0x00000004190e7825 */ /* 0x010fc800078e0208 */
[----:B-1----:R-:W-:-:S04]  /*16c220*/  IMAD.WIDE R16, R21, 0x4, R6 ;  /* 0x0000000415107825 */ /* 0x002fc800078e0206 */
[----:B------:R-:W-:-:S04]  /*16c230*/  IMAD.WIDE R18, R21, 0x4, R4 ;  /* 0x0000000415127825 */ /* 0x000fc800078e0204 */
[----:B------:R-:W-:Y:S01]  /*16c240*/  IMAD.WIDE R2, R21, 0x4, R10 ;  /* 0x0000000415027825 */ /* 0x000fe200078e020a */
[----:B------:R1:W-:Y:S03]  /*16c250*/  @P4 STG.E [R14.64], R166 ;  /* 0x000000a60e004986 */ /* 0x0003e6000c101904 */
[----:B------:R2:W-:Y:S02]  /*16c260*/  @P0 STG.E [R16.64], R119 ;  /* 0x0000007710000986 */ /* 0x0005e4000c101904 */
[----:B------:R4:W-:Y:S01]  /*16c270*/  @P5 STG.E [R18.64], R135 ;  /* 0x0000008712005986 */ /* 0x0009e2000c101904 */
[----:B------:R-:W-:Y:S01]  /*16c280*/  ISETP.GE.AND P3, PT, R24, c[0x0][0x17c], PT ;  /* 0x00005f0018007a0c */ /* 0x000fe20003f66270 */
[----:B------:R4:W-:Y:S04]  /*16c290*/  @P6 STG.E [R2.64], R151 ;  /* 0x0000009702006986 */ /* 0x0009e8000c101904 */
[----:B------:R-:W3:Y:S01]  /*16c2a0*/  LDL.LU R24, [R1+0x692c] ;  /* 0x00692c0001187983 */ /* 0x000ee20000300800 */
[----:B------:R-:W-:-:S02]  /*16c2b0*/  ISETP.LT.AND P2, PT, R207, c[0x0][0x178], !P2 ;  /* 0x00005e00cf007a0c */ /* 0x000fc40005741270 */
[----:B------:R-:W-:Y:S02]  /*16c2c0*/  ISETP.LT.AND P4, PT, R202, c[0x0][0x178], !P1 ;  /* 0x00005e00ca007a0c */ /* 0x000fe40004f81270 */
[----:B------:R-:W-:Y:S02]  /*16c2d0*/  IADD3 R23, R21, c[0x0][0x198], RZ ;  /* 0x0000660015177a10 */ /* 0x000fe40007ffe0ff */
[----:B------:R-:W-:Y:S02]  /*16c2e0*/  ISETP.LT.AND P5, PT, R203, c[0x0][0x178], !P1 ;  /* 0x00005e00cb007a0c */ /* 0x000fe40004fa1270 */
[----:B------:R-:W-:Y:S01]  /*16c2f0*/  ISETP.LT.AND P0, PT, R183, c[0x0][0x178], !P1 ;  /* 0x00005e00b7007a0c */ /* 0x000fe20004f01270 */
[----:B------:R-:W-:-:S04]  /*16c300*/  IMAD.WIDE R12, R21, 0x4, R8 ;  /* 0x00000004150c7825 */ /* 0x000fc800078e0208 */
[----:B------:R-:W-:-:S04]  /*16c310*/  IMAD.WIDE R20, R23, 0x4, R6 ;  /* 0x0000000417147825 */ /* 0x000fc800078e0206 */
[----:B-1----:R-:W-:Y:S01]  /*16c320*/  IMAD.WIDE R14, R23, 0x4, R4 ;  /* 0x00000004170e7825 */ /* 0x002fe200078e0204 */
[----:B------:R-:W-:-:S03]  /*16c330*/  ISETP.LT.AND P1, PT, R207, c[0x0][0x178], !P1 ;  /* 0x00005e00cf007a0c */ /* 0x000fc60004f21270 */
[----:B--2---:R-:W-:Y:S01]  /*16c340*/  IMAD.WIDE R16, R23, 0x4, R10 ;  /* 0x0000000417107825 */ /* 0x004fe200078e020a */
[----:B------:R1:W-:Y:S03]  /*16c350*/  @P2 STG.E [R12.64], R167 ;  /* 0x000000a70c002986 */ /* 0x0003e6000c101904 */
[----:B------:R-:W-:Y:S01]  /*16c360*/  @P4 STG.E [R20.64], R114 ;  /* 0x0000007214004986 */ /* 0x000fe2000c101904 */
[----:B------:R-:W-:Y:S02]  /*16c370*/  ISETP.LT.AND P4, PT, R202, c[0x0][0x178], !P3 ;  /* 0x00005e00ca007a0c */ /* 0x000fe40005f81270 */
[----:B------:R-:W-:Y:S01]  /*16c380*/  ISETP.LT.AND P2, PT, R203, c[0x0][0x178], !P3 ;  /* 0x00005e00cb007a0c */ /* 0x000fe20005f41270 */
[C---:B----4-:R-:W-:Y:S01]  /*16c390*/  IMAD.WIDE R18, R23.reuse, 0x4, R8 ;  /* 0x0000000417127825 */ /* 0x050fe200078e0208 */
[----:B------:R-:W-:Y:S01]  /*16c3a0*/  IADD3 R23, R23, c[0x0][0x198], RZ ;  /* 0x0000660017177a10 */ /* 0x000fe20007ffe0ff */
[----:B------:R-:W-:Y:S02]  /*16c3b0*/  @P5 STG.E [R14.64], R130 ;  /* 0x000000820e005986 */ /* 0x000fe4000c101904 */
[----:B------:R-:W-:Y:S02]  /*16c3c0*/  @P0 STG.E [R16.64], R146 ;  /* 0x0000009210000986 */ /* 0x000fe4000c101904 */
[----:B------:R-:W-:-:S04]  /*16c3d0*/  IMAD.WIDE R2, R23, 0x4, R6 ;  /* 0x0000000417027825 */ /* 0x000fc800078e0206 */
[----:B-1----:R-:W-:Y:S01]  /*16c3e0*/  IMAD.WIDE R12, R23, 0x4, R4 ;  /* 0x00000004170c7825 */ /* 0x002fe200078e0204 */
[----:B------:R-:W-:Y:S03]  /*16c3f0*/  @P1 STG.E [R18.64], R162 ;  /* 0x000000a212001986 */ /* 0x000fe6000c101904 */
[----:B------:R-:W-:Y:S01]  /*16c400*/  @P4 STG.E [R2.64], R115 ;  /* 0x0000007302004986 */ /* 0x000fe2000c101904 */
[----:B------:R-:W-:Y:S02]  /*16c410*/  @P2 STG.E [R12.64], R131 ;  /* 0x000000830c002986 */ /* 0x000fe4000c101904 */
[----:B------:R1:W2:Y:S01]  /*16c420*/  LDS.128 R12, [R0] ;  /* 0x00000000000c7984 */ /* 0x0002a20000000c00 */
[----:B---3--:R-:W-:Y:S02]  /*16c430*/  ISETP.GE.AND P6, PT, R22, c[0x0][0x17c], PT ;  /* 0x00005f0016007a0c */ /* 0x008fe40003fc6270 */
[----:B------:R-:W3:Y:S01]  /*16c440*/  LDL.LU R22, [R1+0x6914] ;  /* 0x0069140001167983 */ /* 0x000ee20000300800 */
[----:B------:R-:W-:-:S02]  /*16c450*/  ISETP.GE.AND P0, PT, R26, c[0x0][0x17c], PT ;  /* 0x00005f001a007a0c */ /* 0x000fc40003f06270 */
[----:B------:R-:W4:Y:S02]  /*16c460*/  LDL.LU R26, [R1+0x6900] ;  /* 0x00690000011a7983 */ /* 0x000f240000300800 */
[----:B------:R-:W2:Y:S01]  /*16c470*/  LDL.LU R28, [R1+0x6a44] ;  /* 0x006a4400011c7983 */ /* 0x000ea20000300800 */
[----:B-1----:R-:W2:Y:S01]  /*16c480*/  LDL.LU R0, [R1+0x68e8] ;  /* 0x0068e80001007983 */ /* 0x002ea20000300800 */
[----:B------:R-:W-:Y:S01]  /*16c490*/  ISETP.LT.AND P1, PT, R183, c[0x0][0x178], !P3 ;  /* 0x00005e00b7007a0c */ /* 0x000fe20005f21270 */
[----:B------:R-:W-:Y:S02]  /*16c4a0*/  ISETP.LT.AND P3, PT, R207, c[0x0][0x178], !P3 ;  /* 0x00005e00cf007a0c */ /* 0x000fe40005f61270 */
[----:B------:R-:W-:Y:S01]  /*16c4b0*/  IMAD.WIDE R16, R23, 0x4, R10 ;  /* 0x0000000417107825 */ /* 0x000fe200078e020a */
[----:B------:R-:W-:Y:S02]  /*16c4c0*/  ISETP.LT.AND P5, PT, R202, c[0x0][0x178], !P6 ;  /* 0x00005e00ca007a0c */ /* 0x000fe400077a1270 */
[----:B------:R-:W-:-:S02]  /*16c4d0*/  ISETP.LT.AND P4, PT, R203, c[0x0][0x178], !P6 ;  /* 0x00005e00cb007a0c */ /* 0x000fc40007781270 */
[C---:B------:R-:W-:Y:S01]  /*16c4e0*/  IADD3 R25, R23.reuse, c[0x0][0x198], RZ ;  /* 0x0000660017197a10 */ /* 0x040fe20007ffe0ff */
[----:B------:R-:W-:Y:S01]  /*16c4f0*/  IMAD.WIDE R18, R23, 0x4, R8 ;  /* 0x0000000417127825 */ /* 0x000fe200078e0208 */
[----:B------:R-:W2:Y:S03]  /*16c500*/  LDL.LU R34, [R1+0x68cc] ;  /* 0x0068cc0001227983 */ /* 0x000ea60000300800 */
[----:B------:R-:W2:Y:S01]  /*16c510*/  LDL.LU R32, [R1+0x68b4] ;  /* 0x0068b40001207983 */ /* 0x000ea20000300800 */
[----:B------:R1:W-:Y:S01]  /*16c520*/  @P1 STG.E [R16.64], R147 ;  /* 0x0000009310001986 */ /* 0x0003e2000c101904 */
[----:B------:R-:W-:Y:S01]  /*16c530*/  ISETP.LT.AND P1, PT, R183, c[0x0][0x178], !P6 ;  /* 0x00005e00b7007a0c */ /* 0x000fe20007721270 */
[----:B------:R-:W-:-:S04]  /*16c540*/  IMAD.WIDE R20, R25, 0x4, R6 ;  /* 0x0000000419147825 */ /* 0x000fc800078e0206 */
[----:B------:R1:W-:Y:S02]  /*16c550*/  @P3 STG.E [R18.64], R163 ;  /* 0x000000a312003986 */ /* 0x0003e4000c101904 */
[----:B------:R-:W-:Y:S01]  /*16c560*/  IMAD.WIDE R2, R25, 0x4, R4 ;  /* 0x0000000419027825 */ /* 0x000fe200078e0204 */
[----:B------:R-:W-:Y:S01]  /*16c570*/  ISETP.LT.AND P6, PT, R207, c[0x0][0x178], !P6 ;  /* 0x00005e00cf007a0c */ /* 0x000fe200077c1270 */
[----:B------:R1:W-:Y:S01]  /*16c580*/  @P5 STG.E [R20.64], R110 ;  /* 0x0000006e14005986 */ /* 0x0003e2000c101904 */
[----:B------:R-:W-:Y:S02]  /*16c590*/  ISETP.LT.AND P5, PT, R202, c[0x0][0x178], !P0 ;  /* 0x00005e00ca007a0c */ /* 0x000fe400047a1270 */
[----:B------:R1:W-:Y:S01]  /*16c5a0*/  @P4 STG.E [R2.64], R126 ;  /* 0x0000007e02004986 */ /* 0x0003e2000c101904 */
[----:B------:R-:W-:Y:S02]  /*16c5b0*/  ISETP.LT.AND P4, PT, R203, c[0x0][0x178], !P0 ;  /* 0x00005e00cb007a0c */ /* 0x000fe40004781270 */
[C---:B------:R-:W-:Y:S01]  /*16c5c0*/  IADD3 R27, R25.reuse, c[0x0][0x198], RZ ;  /* 0x00006600191b7a10 */ /* 0x040fe20007ffe0ff */
[----:B-1----:R-:W-:-:S04]  /*16c5d0*/  IMAD.WIDE R16, R25, 0x4, R8 ;  /* 0x0000000419107825 */ /* 0x002fc800078e0208 */
[----:B------:R-:W-:-:S04]  /*16c5e0*/  IMAD.WIDE R18, R27, 0x4, R6 ;  /* 0x000000041b127825 */ /* 0x000fc800078e0206 */
[----:B------:R-:W-:-:S04]  /*16c5f0*/  IMAD.WIDE R20, R27, 0x4, R4 ;  /* 0x000000041b147825 */ /* 0x000fc800078e0204 */
[C-C-:B------:R-:W-:Y:S01]  /*16c600*/  IMAD.WIDE R2, R27.reuse, 0x4, R10.reuse ;  /* 0x000000041b027825 */ /* 0x140fe200078e020a */
[----:B------:R-:W-:Y:S02]  /*16c610*/  IADD3 R29, R27, c[0x0][0x198], RZ ;  /* 0x000066001b1d7a10 */ /* 0x000fe40007ffe0ff */
[----:B------:R-:W-:Y:S02]  /*16c620*/  ISETP.GE.AND P2, PT, R24, c[0x0][0x17c], PT ;  /* 0x00005f0018007a0c */ /* 0x000fe40003f46270 */
[----:B------:R-:W-:Y:S01]  /*16c630*/  IADD3 R31, R29, c[0x0][0x198], RZ ;  /* 0x000066001d1f7a10 */ /* 0x000fe20007ffe0ff */
[----:B------:R-:W1:Y:S01]  /*16c640*/  S2R R248, SR_TID.X ;  /* 0x0000000000f87919 */ /* 0x000e620000002100 */
[----:B---3--:R-:W-:Y:S01]  /*16c650*/  ISETP.GE.AND P3, PT, R22, c[0x0][0x17c], PT ;  /* 0x00005f0016007a0c */ /* 0x008fe20003f66270 */
[----:B------:R-:W-:-:S05]  /*16c660*/  IMAD.WIDE R22, R25, 0x4, R10 ;  /* 0x0000000419167825 */ /* 0x000fca00078e020a */
[----:B------:R3:W-:Y:S01]  /*16c670*/  @P1 STG.E [R22.64], R142 ;  /* 0x0000008e16001986 */ /* 0x0007e2000c101904 */
[----:B------:R-:W-:Y:S01]  /*16c680*/  ISETP.LT.AND P1, PT, R183, c[0x0][0x178], !P0 ;  /* 0x00005e00b7007a0c */ /* 0x000fe20004721270 */
[----:B------:R-:W-:Y:S02]  /*16c690*/  ISETP.LT.AND P0, PT, R207, c[0x0][0x178], !P0 ;  /* 0x00005e00cf007a0c */ /* 0x000fe40004701270 */
[----:B------:R-:W-:Y:S01]  /*16c6a0*/  IMAD.WIDE R24, R27, 0x4, R8 ;  /* 0x000000041b187825 */ /* 0x000fe200078e0208 */
[----:B------:R-:W-:Y:S03]  /*16c6b0*/  @P6 STG.E [R16.64], R158 ;  /* 0x0000009e10006986 */ /* 0x000fe6000c101904 */
[----:B------:R-:W-:Y:S01]  /*16c6c0*/  @P5 STG.E [R18.64], R111 ;  /* 0x0000006f12005986 */ /* 0x000fe2000c101904 */
[----:B------:R-:W-:Y:S01]  /*16c6d0*/  ISETP.LT.AND P6, PT, R202, c[0x0][0x178], !P2 ;  /* 0x00005e00ca007a0c */ /* 0x000fe200057c1270 */
[----:B------:R1:W-:Y:S01]  /*16c6e0*/  @P4 STG.E [R20.64], R127 ;  /* 0x0000007f14004986 */ /* 0x0003e2000c101904 */
[----:B------:R-:W-:-:S03]  /*16c6f0*/  ISETP.LT.AND P5, PT, R203, c[0x0][0x178], !P2 ;  /* 0x00005e00cb007a0c */ /* 0x000fc600057a1270 */
[----:B------:R2:W-:Y:S01]  /*16c700*/  @P1 STG.E [R2.64], R143 ;  /* 0x0000008f02001986 */ /* 0x0005e2000c101904 */
[----:B------:R-:W-:Y:S01]  /*16c710*/  @P0 STG.E [R24.64], R159 ;  /* 0x0000009f18000986 */ /* 0x000fe2000c101904 */
[----:B------:R-:W-:Y:S01]  /*16c720*/  ISETP.LT.AND P0, PT, R183, c[0x0][0x178], !P2 ;  /* 0x00005e00b7007a0c */ /* 0x000fe20005701270 */
[----:B------:R-:W-:Y:S01]  /*16c730*/  ISETP.LT.AND P2, PT, R207, c[0x0][0x178], !P2 ;  /* 0x00005e00cf007a0c */ /* 0x000fe20005741270 */
[----:B------:R-:W-:Y:S01]  /*16c740*/  ISETP.LT.AND P1, PT, R202, c[0x0][0x178], !P3 ;  /* 0x00005e00ca007a0c */ /* 0x000fe20005f21270 */
[----:B---3--:R-:W-:Y:S01]  /*16c750*/  IMAD.WIDE R22, R29, 0x4, R6 ;  /* 0x000000041d167825 */ /* 0x008fe200078e0206 */
[----:B----4-:R-:W-:-:S03]  /*16c760*/  ISETP.GE.AND P4, PT, R26, c[0x0][0x17c], PT ;  /* 0x00005f001a007a0c */ /* 0x010fc60003f86270 */
[----:B------:R-:W-:-:S04]  /*16c770*/  IMAD.WIDE R26, R29, 0x4, R4 ;  /* 0x000000041d1a7825 */ /* 0x000fc800078e0204 */
[C---:B-1----:R-:W-:Y:S01]  /*16c780*/  IMAD.WIDE R20, R29.reuse, 0x4, R8 ;  /* 0x000000041d147825 */ /* 0x042fe200078e0208 */
[----:B------:R1:W-:Y:S03]  /*16c790*/  @P6 STG.E [R22.64], R184 ;  /* 0x000000b816006986 */ /* 0x0003e6000c101904 */
[----:B--2---:R-:W-:-:S04]  /*16c7a0*/  IMAD.WIDE R2, R29, 0x4, R10 ;  /* 0x000000041d027825 */ /* 0x004fc800078e020a */
[----:B------:R2:W-:Y:S01]  /*16c7b0*/  @P5 STG.E [R26.64], R192 ;  /* 0x000000c01a005986 */ /* 0x0005e2000c101904 */
[----:B------:R3:W-:Y:S01]  /*16c7c0*/  @P0 STG.E [R2.64], R208 ;  /* 0x000000d002000986 */ /* 0x0007e2000c101904 */
[----:B------:R-:W-:Y:S02]  /*16c7d0*/  @P2 STG.E [R20.64], R12 ;  /* 0x0000000c14002986 */ /* 0x000fe4000c101904 */
[----:B-1----:R-:W-:-:S05]  /*16c7e0*/  IMAD.WIDE R22, R31, 0x4, R6 ;  /* 0x000000041f167825 */ /* 0x002fca00078e0206 */
[----:B------:R-:W-:Y:S01]  /*16c7f0*/  @P1 STG.E [R22.64], R185 ;  /* 0x000000b916001986 */ /* 0x000fe2000c101904 */
[----:B------:R-:W-:Y:S02]  /*16c800*/  ISETP.GE.AND P1, PT, R0, c[0x0][0x17c], PT ;  /* 0x00005f0000007a0c */ /* 0x000fe40003f26270 */
[----:B------:R-:W4:Y:S01]  /*16c810*/  LDL.LU R0, [R1+0x689c] ;  /* 0x00689c0001007983 */ /* 0x000f220000300800 */
[C---:B------:R-:W-:Y:S01]  /*16c820*/  LOP3.LUT R249, R248.reuse, 0x1f, RZ, 0xc0, !PT ;  /* 0x0000001ff8f97812 */ /* 0x040fe200078ec0ff */
[----:B------:R-:W-:Y:S01]  /*16c830*/  IMAD.SHL.U32 R248, R248, 0x100, RZ ;  /* 0x00000100f8f87824 */ /* 0x000fe200078e00ff */
[----:B------:R-:W-:Y:S02]  /*16c840*/  ISETP.LT.AND P5, PT, R203, c[0x0][0x178], !P3 ;  /* 0x00005e00cb007a0c */ /* 0x000fe40005fa1270 */
[----:B------:R-:W-:Y:S01]  /*16c850*/  ISETP.LT.AND P6, PT, R183, c[0x0][0x178], !P3 ;  /* 0x00005e00b7007a0c */ /* 0x000fe20005fc1270 */
[----:B------:R-:W-:Y:S01]  /*16c860*/  IMAD.WIDE R24, R31, 0x4, R4 ;  /* 0x000000041f187825 */ /* 0x000fe200078e0204 */
[----:B------:R-:W-:-:S02]  /*16c870*/  ISETP.GE.AND P0, PT, R28, c[0x0][0x17c], PT ;  /* 0x00005f001c007a0c */ /* 0x000fc40003f06270 */
[----:B------:R-:W-:Y:S01]  /*16c880*/  LOP3.LUT R248, R248, 0x600, RZ, 0xc0, !PT ;  /* 0x00000600f8f87812 */ /* 0x000fe200078ec0ff */
[C---:B--2---:R-:W-:Y:S01]  /*16c890*/  IMAD.WIDE R26, R31.reuse, 0x4, R10 ;  /* 0x000000041f1a7825 */ /* 0x044fe200078e020a */
[----:B------:R-:W-:Y:S02]  /*16c8a0*/  ISETP.LT.AND P2, PT, R202, c[0x0][0x178], !P4 ;  /* 0x00005e00ca007a0c */ /* 0x000fe40006741270 */
[----:B------:R-:W-:Y:S01]  /*16c8b0*/  IADD3 R33, R31, c[0x0][0x198], RZ ;  /* 0x000066001f217a10 */ /* 0x000fe20007ffe0ff */
[----:B------:R-:W2:Y:S01]  /*16c8c0*/  LDL.LU R38, [R1+0x6888] ;  /* 0x0068880001267983 */ /* 0x000ea20000300800 */
[----:B------:R-:W-:Y:S01]  /*16c8d0*/  IMAD R248, R249, 0x10, R248 ;  /* 0x00000010f9f87824 */ /* 0x000fe200078e02f8 */
[----:B------:R-:W-:Y:S01]  /*16c8e0*/  ISETP.LT.AND P3, PT, R207, c[0x0][0x178], !P3 ;  /* 0x00005e00cf007a0c */ /* 0x000fe20005f61270 */
[----:B------:R-:W-:Y:S01]  /*16c8f0*/  IMAD.WIDE R28, R31, 0x4, R8 ;  /* 0x000000041f1c7825 */ /* 0x000fe200078e0208 */
[----:B------:R-:W-:Y:S02]  /*16c900*/  @P5 STG.E [R24.64], R193 ;  /* 0x000000c118005986 */ /* 0x000fe4000c101904 */
[----:B------:R-:W-:Y:S01]  /*16c910*/  LOP3.LUT R248, R248, 0x20, RZ, 0x3c, !PT ;  /* 0x00000020f8f87812 */ /* 0x000fe200078e3cff */
[----:B---3--:R-:W-:Y:S01]  /*16c920*/  IMAD.WIDE R2, R33, 0x4, R6 ;  /* 0x0000000421027825 */ /* 0x008fe200078e0206 */
[----:B------:R-:W3:Y:S04]  /*16c930*/  LDL.LU R36, [R1+0x6868] ;  /* 0x0068680001247983 */ /* 0x000ee80000300800 */
[----:B------:R-:W1:Y:S01]  /*16c940*/  LDS.128 R16, [R248] ;  /* 0x00000000f8107984 */ /* 0x000e620000000c00 */
[----:B------:R-:W-:Y:S01]  /*16c950*/  @P6 STG.E [R26.64], R209 ;  /* 0x000000d11a006986 */ /* 0x000fe2000c101904 */
[----:B------:R-:W-:-:S02]  /*16c960*/  ISETP.LT.AND P5, PT, R203, c[0x0][0x178], !P4 ;  /* 0x00005e00cb007a0c */ /* 0x000fc400067a1270 */
[----:B------:R1:W-:Y:S01]  /*16c970*/  @P3 STG.E [R28.64], R13 ;  /* 0x0000000d1c003986 */ /* 0x0003e2000c101904 */
[----:B------:R-:W-:Y:S01]  /*16c980*/  ISETP.LT.AND P3, PT, R183, c[0x0][0x178], !P4 ;  /* 0x00005e00b7007a0c */ /* 0x000fe20006761270 */
[----:B------:R-:W-:-:S04]  /*16c990*/  IMAD.WIDE R30, R33, 0x4, R4 ;  /* 0x00000004211e7825 */ /* 0x000fc800078e0204 */
[----:B------:R1:W-:Y:S01]  /*16c9a0*/  @P2 STG.E [R2.64], R176 ;  /* 0x000000b002002986 */ /* 0x0003e2000c101904 */
[----:B------:R-:W-:Y:S02]  /*16c9b0*/  ISETP.LT.AND P4, PT, R207, c[0x0][0x178], !P4 ;  /* 0x00005e00cf007a0c */ /* 0x000fe40006781270 */
[----:B------:R-:W-:Y:S01]  /*16c9c0*/  ISETP.LT.AND P6, PT, R202, c[0x0][0x178], !P0 ;  /* 0x00005e00ca007a0c */ /* 0x000fe200047c1270 */
[----:B-1----:R-:W-:Y:S01]  /*16c9d0*/  IMAD.WIDE R12, R33, 0x4, R10 ;  /* 0x00000004210c7825 */ /* 0x002fe200078e020a */
[----:B------:R-:W-:Y:S01]  /*16c9e0*/  @P5 STG.E [R30.64], R188 ;  /* 0x000000bc1e005986 */ /* 0x000fe2000c101904 */
[----:B------:R-:W-:Y:S02]  /*16c9f0*/  ISETP.LT.AND P5, PT, R203, c[0x0][0x178], !P0 ;  /* 0x00005e00cb007a0c */ /* 0x000fe400047a1270 */
[----:B------:R-:W-:Y:S01]  /*16ca00*/  ISETP.LT.AND P2, PT, R183, c[0x0][0x178], !P0 ;  /* 0x00005e00b7007a0c */ /* 0x000fe20004741270 */
[----:B------:R1:W-:Y:S01]  /*16ca10*/  @P3 STG.E [R12.64], R212 ;  /* 0x000000d40c003986 */ /* 0x0003e2000c101904 */
[----:B------:R-:W-:-:S02]  /*16ca20*/  ISETP.GE.AND P3, PT, R34, c[0x0][0x17c], PT ;  /* 0x00005f0022007a0c */ /* 0x000fc40003f66270 */
[----:B------:R-:W2:Y:S01]  /*16ca30*/  LDL.LU R34, [R1+0x684c] ;  /* 0x00684c0001227983 */ /* 0x000ea20000300800 */
[C---:B------:R-:W-:Y:S01]  /*16ca40*/  IADD3 R35, R33.reuse, c[0x0][0x198], RZ ;  /* 0x0000660021237a10 */ /* 0x040fe20007ffe0ff */
[----:B------:R-:W-:-:S04]  /*16ca50*/  IMAD.WIDE R24, R33, 0x4, R8 ;  /* 0x0000000421187825 */ /* 0x000fc800078e0208 */
[----:B------:R-:W-:-:S04]  /*16ca60*/  IMAD.WIDE R26, R35, 0x4, R6 ;  /* 0x00000004231a7825 */ /* 0x000fc800078e0206 */
[----:B------:R-:W-:-:S04]  /*16ca70*/  IMAD.WIDE R2, R35, 0x4, R4 ;  /* 0x0000000423027825 */ /* 0x000fc800078e0204 */
[----:B------:R-:W-:Y:S01]  /*16ca80*/  IMAD.WIDE R28, R35, 0x4, R10 ;  /* 0x00000004231c7825 */ /* 0x000fe200078e020a */
[----:B------:R-:W-:Y:S02]  /*16ca90*/  ISETP.LT.AND P0, PT, R207, c[0x0][0x178], !P0 ;  /* 0x00005e00cf007a0c */ /* 0x000fe40004701270 */
[----:B------:R-:W-:Y:S01]  /*16caa0*/  IADD3 R37, R35, c[0x0][0x198], RZ ;  /* 0x0000660023257a10 */ /* 0x000fe20007ffe0ff */
[----:B------:R-:W-:Y:S01]  /*16cab0*/  @P4 STG.E [R24.64], R16 ;  /* 0x0000001018004986 */ /* 0x000fe2000c101904 */
[----:B------:R-:W-:Y:S01]  /*16cac0*/  @P6 STG.E [R26.64], R177 ;  /* 0x000000b11a006986 */ /* 0x000fe2000c101904 */
[----:B------:R-:W-:Y:S01]  /*16cad0*/  ISETP.LT.AND P6, PT, R202, c[0x0][0x178], !P1 ;  /* 0x00005e00ca007a0c */ /* 0x000fe20004fc1270 */
[----:B------:R1:W-:Y:S01]  /*16cae0*/  @P5 STG.E [R2.64], R189 ;  /* 0x000000bd02005986 */ /* 0x0003e2000c101904 */
[----:B------:R-:W-:Y:S01]  /*16caf0*/  ISETP.LT.AND P4, PT, R203, c[0x0][0x178], !P1 ;  /* 0x00005e00cb007a0c */ /* 0x000fe20004f81270 */
[----:B------:R4:W-:Y:S01]  /*16cb00*/  @P2 STG.E [R28.64], R213 ;  /* 0x000000d51c002986 */ /* 0x0009e2000c101904 */
[----:B------:R-:W-:Y:S01]  /*16cb10*/  ISETP.LT.AND P2, PT, R183, c[0x0][0x178], !P1 ;  /* 0x00005e00b7007a0c */ /* 0x000fe20004f41270 */
[----:B-1----:R-:W-:Y:S01]  /*16cb20*/  IMAD.WIDE R12, R35, 0x4, R8 ;  /* 0x00000004230c7825 */ /* 0x002fe200078e0208 */
[----:B------:R-:W-:-:S03]  /*16cb30*/  ISETP.GE.AND P5, PT, R32, c[0x0][0x17c], PT ;  /* 0x00005f0020007a0c */ /* 0x000fc60003fa6270 */
[----:B------:R-:W-:-:S04]  /*16cb40*/  IMAD.WIDE R30, R37, 0x4, R6 ;  /* 0x00000004251e7825 */ /* 0x000fc800078e0206 */
[C---:B------:R-:W-:Y:S01]  /*16cb50*/  IMAD.WIDE R32, R37.reuse, 0x4, R4 ;  /* 0x0000000425207825 */ /* 0x040fe200078e0204 */
[----:B------:R-:W1:Y:S04]  /*16cb60*/  S2R R248, SR_TID.X ;  /* 0x0000000000f87919 */ /* 0x000e680000002100 */
[----:B------:R1:W-:Y:S04]  /*16cb70*/  @P0 STG.E [R12.64], R17 ;  /* 0x000000110c000986 */ /* 0x0003e8000c101904 */
[----:B------:R-:W-:Y:S01]  /*16cb80*/  LDS.128 R24, [R252] ;  /* 0x00000000fc187984 */ /* 0x000fe20000000c00 */
[----:B------:R-:W-:-:S04]  /*16cb90*/  IMAD.WIDE R2, R37, 0x4, R10 ;  /* 0x0000000425027825 */ /* 0x000fc800078e020a */
[----:B------:R1:W-:Y:S01]  /*16cba0*/  @P6 STG.E [R30.64], R172 ;  /* 0x000000ac1e006986 */ /* 0x0003e2000c101904 */
[----:B------:R-:W-:Y:S01]  /*16cbb0*/  @P4 STG.E [R32.64], R196 ;  /* 0x000000c420004986 */ /* 0x000fe2000c101904 */
[----:B------:R1:W-:Y:S02]  /*16cbc0*/  @P2 STG.E [R2.64], R216 ;  /* 0x000000d802002986 */ /* 0x0003e4000c101904 */
[C---:B-1----:R-:W-:Y:S01]  /*16cbd0*/  LOP3.LUT R249, R248.reuse, 0x1f, RZ, 0xc0, !PT ;  /* 0x0000001ff8f97812 */ /* 0x042fe200078ec0ff */
[----:B------:R-:W-:-:S04]  /*16cbe0*/  SHF.L.U32 R248, R248, 0x8, RZ ;  /* 0x00000008f8f87819 */ /* 0x000fc800000006ff */
[----:B------:R-:W-:-:S05]  /*16cbf0*/  LOP3.LUT R248, R248, 0x600, RZ, 0xc0, !PT ;  /* 0x00000600f8f87812 */ /* 0x000fca00078ec0ff */
[----:B------:R-:W-:Y:S01]  /*16cc00*/  IMAD R248, R249, 0x10, R248 ;  /* 0x00000010f9f87824 */ /* 0x000fe200078e02f8 */
[----:B----4-:R-:W-:Y:S02]  /*16cc10*/  ISETP.GE.AND P2, PT, R0, c[0x0][0x17c], PT ;  /* 0x00005f0000007a0c */ /* 0x010fe40003f46270 */
[----:B------:R-:W4:Y:S02]  /*16cc20*/  LDL.LU R0, [R1+0x6838] ;  /* 0x0068380001007983 */ /* 0x000f240000300800 */
[----:B------:R-:W-:-:S05]  /*16cc30*/  LOP3.LUT R248, R248, 0x40, RZ, 0x3c, !PT ;  /* 0x00000040f8f87812 */ /* 0x000fca00078e3cff */
[----:B------:R-:W1:Y:S01]  /*16cc40*/  LDS.128 R20, [R248] ;  /* 0x00000000f8147984 */ /* 0x000e620000000c00 */
[----:B------:R-:W-:Y:S02]  /*16cc50*/  ISETP.LT.AND P1, PT, R207, c[0x0][0x178], !P1 ;  /* 0x00005e00cf007a0c */ /* 0x000fe40004f21270 */
[----:B------:R-:W-:Y:S01]  /*16cc60*/  ISETP.LT.AND P4, PT, R202, c[0x0][0x178], !P3 ;  /* 0x00005e00ca007a0c */ /* 0x000fe20005f81270 */
[C---:B------:R-:W-:Y:S01]  /*16cc70*/  IMAD.WIDE R28, R37.reuse, 0x4, R8 ;  /* 0x00000004251c7825 */ /* 0x040fe200078e0208 */
[----:B------:R-:W-:Y:S02]  /*16cc80*/  IADD3 R37, R37, c[0x0][0x198], RZ ;  /* 0x0000660025257a10 */ /* 0x000fe40007ffe0ff */
[----:B------:R-:W-:Y:S02]  /*16cc90*/  ISETP.LT.AND P6, PT, R203, c[0x0][0x178], !P3 ;  /* 0x00005e00cb007a0c */ /* 0x000fe40005fc1270 */
[----:B------:R-:W-:Y:S01]  /*16cca0*/  ISETP.LT.AND P0, PT, R183, c[0x0][0x178], !P3 ;  /* 0x00005e00b7007a0c */ /* 0x000fe20005f01270 */
[----:B------:R-:W-:Y:S01]  /*16ccb0*/  IMAD.WIDE R12, R37, 0x4, R6 ;  /* 0x00000004250c7825 */ /* 0x000fe200078e0206 */
[----:B------:R-:W-:-:S02]  /*16ccc0*/  ISETP.LT.AND P3, PT, R207, c[0x0][0x178], !P3 ;  /* 0x00005e00cf007a0c */ /* 0x000fc40005f61270 */
[C---:B------:R-:W-:Y:S01]  /*16ccd0*/  IADD3 R35, R37.reuse, c[0x0][0x198], RZ ;  /* 0x0000660025237a10 */ /* 0x040fe20007ffe0ff */
[----:B------:R-:W-:-:S04]  /*16cce0*/  IMAD.WIDE R16, R37, 0x4, R4 ;  /* 0x0000000425107825 */ /* 0x000fc800078e0204 */
[----:B------:R-:W-:-:S04]  /*16ccf0*/  IMAD.WIDE R30, R37, 0x4, R10 ;  /* 0x00000004251e7825 */ /* 0x000fc800078e020a */
[----:B------:R-:W-:-:S04]  /*16cd00*/  IMAD.WIDE R2, R37, 0x4, R8 ;  /* 0x0000000425027825 */ /* 0x000fc800078e0208 */
[C---:B------:R-:W-:Y:S01]  /*16cd10*/  IMAD.WIDE R32, R35.reuse, 0x4, R4 ;  /* 0x0000000423207825 */ /* 0x040fe200078e0204 */
[----:B------:R-:W-:Y:S01]  /*16cd20*/  IADD3 R37, R35, c[0x0][0x198], RZ ;  /* 0x0000660023257a10 */ /* 0x000fe20007ffe0ff */
[----:B-1----:R1:W-:Y:S01]  /*16cd30*/  @P1 STG.E [R28.64], R20 ;  /* 0x000000141c001986 */ /* 0x0023e2000c101904 */
[----:B------:R-:W-:Y:S01]  /*16cd40*/  ISETP.LT.AND P1, PT, R202, c[0x0][0x178], !P5 ;  /* 0x00005e00ca007a0c */ /* 0x000fe20006f21270 */
[----:B------:R2:W-:Y:S01]  /*16cd50*/  @P4 STG.E [R12.64], R173 ;  /* 0x000000ad0c004986 */ /* 0x0005e2000c101904 */
[----:B------:R-:W-:Y:S01]  /*16cd60*/  ISETP.LT.AND P4, PT, R203, c[0x0][0x178], !P5 ;  /* 0x00005e00cb007a0c */ /* 0x000fe20006f81270 */
[----:B------:R2:W-:Y:S01]  /*16cd70*/  @P6 STG.E [R16.64], R197 ;  /* 0x000000c510006986 */ /* 0x0005e2000c101904 */
[----:B------:R2:W-:Y:S01]  /*16cd80*/  @P0 STG.E [R30.64], R217 ;  /* 0x000000d91e000986 */ /* 0x0005e2000c101904 */
[----:B------:R-:W-:Y:S01]  /*16cd90*/  ISETP.LT.AND P0, PT, R183, c[0x0][0x178], !P5 ;  /* 0x00005e00b7007a0c */ /* 0x000fe20006f01270 */
[----:B------:R2:W-:Y:S02]  /*16cda0*/  @P3 STG.E [R2.64], R21 ;  /* 0x0000001502003986 */ /* 0x0005e4000c101904 */
[----:B-1----:R-:W-:Y:S01]  /*16cdb0*/  IMAD.WIDE R28, R35, 0x4, R6 ;  /* 0x00000004231c7825 */ /* 0x002fe200078e0206 */
[----:B------:R-:W-:-:S02]  /*16cdc0*/  ISETP.LT.AND P5, PT, R207, c[0x0][0x178], !P5 ;  /* 0x00005e00cf007a0c */ /* 0x000fc40006fa1270 */
[----:B------:R-:W-:Y:S02]  /*16cdd0*/  ISETP.LT.AND P6, PT, R202, c[0x0][0x178], !P2 ;  /* 0x00005e00ca007a0c */ /* 0x000fe400057c1270 */
[----:B------:R-:W-:Y:S02]  /*16cde0*/  @P1 STG.E [R28.64], R180 ;  /* 0x000000b41c001986 */ /* 0x000fe4000c101904 */
[----:B------:R1:W-:Y:S01]  /*16cdf0*/  @P4 STG.E [R32.64], R200 ;  /* 0x000000c820004986 */ /* 0x0003e2000c101904 */
[----:B------:R-:W-:Y:S02]  /*16ce00*/  ISETP.LT.AND P4, PT, R203, c[0x0][0x178], !P2 ;  /* 0x00005e00cb007a0c */ /* 0x000fe40005781270 */
[----:B------:R-:W-:Y:S01]  /*16ce10*/  ISETP.LT.AND P3, PT, R183, c[0x0][0x178], !P2 ;  /* 0x00005e00b7007a0c */ /* 0x000fe20005761270 */
[----:B--2---:R-:W-:-:S04]  /*16ce20*/  IMAD.WIDE R12, R35, 0x4, R10 ;  /* 0x00000004230c7825 */ /* 0x004fc800078e020a */
[----:B------:R-:W-:-:S04]  /*16ce30*/  IMAD.WIDE R16, R35, 0x4, R8 ;  /* 0x0000000423107825 */ /* 0x000fc800078e0208 */
[----:B------:R-:W-:-:S04]  /*16ce40*/  IMAD.WIDE R30, R37, 0x4, R6 ;  /* 0x00000004251e7825 */ /* 0x000fc800078e0206 */
[----:B------:R-:W-:-:S04]  /*16ce50*/  IMAD.WIDE R2, R37, 0x4, R4 ;  /* 0x0000000425027825 */ /* 0x000fc800078e0204 */
[----:B------:R-:W-:Y:S01]  /*16ce60*/  IMAD.WIDE R20, R37, 0x4, R10 ;  /* 0x0000000425147825 */ /* 0x000fe200078e020a */
[----:B------:R-:W-:Y:S01]  /*16ce70*/  @P0 STG.E [R12.64], R220 ;  /* 0x000000dc0c000986 */ /* 0x000fe2000c101904 */
[----:B------:R-:W-:Y:S02]  /*16ce80*/  ISETP.GE.AND P1, PT, R38, c[0x0][0x17c], PT ;  /* 0x00005f0026007a0c */ /* 0x000fe40003f26270 */
[----:B------:R-:W-:Y:S02]  /*16ce90*/  @P5 STG.E [R16.64], R24 ;  /* 0x0000001810005986 */ /* 0x000fe4000c101904 */
[----:B------:R2:W-:Y:S01]  /*16cea0*/  @P6 STG.E [R30.64], R181 ;  /* 0x000000b51e006986 */ /* 0x0005e2000c101904 */
[----:B------:R2:W-:Y:S01]  /*16ceb0*/  @P4 STG.E [R2.64], R201 ;  /* 0x000000c902004986 */ /* 0x0005e2000c101904 */
[----:B------:R3:W-:Y:S01]  /*16cec0*/  @P3 STG.E [R20.64], R221 ;  /* 0x000000dd14003986 */ /* 0x0007e2000c101904 */
[----:B------:R-:W-:Y:S02]  /*16ced0*/  ISETP.LT.AND P6, PT, R202, c[0x0][0x178], !P1 ;  /* 0x00005e00ca007a0c */ /* 0x000fe40004fc1270 */
[----:B------:R-:W-:-:S02]  /*16cee0*/  ISETP.LT.AND P5, PT, R203, c[0x0][0x178], !P1 ;  /* 0x00005e00cb007a0c */ /* 0x000fc40004fa1270 */
[----:B------:R-:W-:Y:S02]  /*16cef0*/  ISETP.LT.AND P3, PT, R183, c[0x0][0x178], !P1 ;  /* 0x00005e00b7007a0c */ /* 0x000fe40004f61270 */
[C---:B------:R-:W-:Y:S01]  /*16cf00*/  ISETP.LT.AND P4, PT, R207.reuse, c[0x0][0x178], !P1 ;  /* 0x00005e00cf007a0c */ /* 0x040fe20004f81270 */
[----:B------:R-:W-:Y:S02]  /*16cf10*/  ISETP.GE.AND P1, PT, R34, c[0x0][0x17c], PT ;  /* 0x00005f0022007a0c */ /* 0x000fe40003f26270 */
[----:B------:R-:W3:Y:S01]  /*16cf20*/  LDL.LU R34, [R1+0x681c] ;  /* 0x00681c0001227983 */ /* 0x000ee20000300800 */
[----:B------:R-:W-:Y:S01]  /*16cf30*/  ISETP.LT.AND P2, PT, R207, c[0x0][0x178], !P2 ;  /* 0x00005e00cf007a0c */ /* 0x000fe20005741270 */
[----:B-1----:R-:W3:Y:S01]  /*16cf40*/  LDL.LU R32, [R1+0x6804] ;  /* 0x0068040001207983 */ /* 0x002ee20000300800 */
[C---:B------:R-:W-:Y:S01]  /*16cf50*/  IADD3 R33, R37.reuse, c[0x0][0x198], RZ ;  /* 0x0000660025217a10 */ /* 0x040fe20007ffe0ff */
[----:B--2---:R-:W2:Y:S01]  /*16cf60*/  LDL.LU R30, [R1+0x67f0] ;  /* 0x0067f000011e7983 */ /* 0x004ea20000300800 */
[----:B------:R-:W-:-:S04]  /*16cf70*/  IMAD.WIDE R12, R37, 0x4, R8 ;  /* 0x00000004250c7825 */ /* 0x000fc800078e0208 */
[----:B------:R-:W-:-:S04]  /*16cf80*/  IMAD.WIDE R16, R33, 0x4, R6 ;  /* 0x0000000421107825 */ /* 0x000fc800078e0206 */
[----:B------:R-:W-:-:S04]  /*16cf90*/  IMAD.WIDE R28, R33, 0x4, R4 ;  /* 0x00000004211c7825 */ /* 0x000fc800078e0204 */
[C---:B------:R-:W-:Y:S01]  /*16cfa0*/  IMAD.WIDE R2, R33.reuse, 0x4, R10 ;  /* 0x0000000421027825 */ /* 0x040fe200078e020a */
[----:B------:R1:W-:Y:S03]  /*16cfb0*/  @P2 STG.E [R12.64], R25 ;  /* 0x000000190c002986 */ /* 0x0003e6000c101904 */
[----:B------:R1:W-:Y:S02]  /*16cfc0*/  @P6 STG.E [R16.64], R186 ;  /* 0x000000ba10006986 */ /* 0x0003e4000c101904 */
[----:B------:R-:W-:Y:S02]  /*16cfd0*/  @P5 STG.E [R28.64], R194 ;  /* 0x000000c21c005986 */ /* 0x000fe4000c101904 */
[----:B------:R1:W-:Y:S01]  /*16cfe0*/  @P3 STG.E [R2.64], R210 ;  /* 0x000000d202003986 */ /* 0x0003e2000c101904 */
[----:B----4-:R-:W-:Y:S02]  /*16cff0*/  ISETP.GE.AND P3, PT, R0, c[0x0][0x17c], PT ;  /* 0x00005f0000007a0c */ /* 0x010fe40003f66270 */
[----:B------:R-:W4:Y:S01]  /*16d000*/  LDL.LU R0, [R1+0x6b08] ;  /* 0x006b080001007983 */ /* 0x000f220000300800 */
[----:B---3--:R-:W-:Y:S01]  /*16d010*/  ISETP.GE.AND P0, PT, R36, c[0x0][0x17c], PT ;  /* 0x00005f0024007a0c */ /* 0x008fe20003f06270 */
[----:B------:R-:W-:-:S03]  /*16d020*/  IMAD.WIDE R20, R33, 0x4, R8 ;  /* 0x0000000421147825 */ /* 0x000fc600078e0208 */
[C---:B------:R-:W-:Y:S02]  /*16d030*/  ISETP.LT.AND P5, PT, R202.reuse, c[0x0][0x178], !P0 ;  /* 0x00005e00ca007a0c */ /* 0x040fe400047a1270 */
[----:B------:R-:W-:Y:S02]  /*16d040*/  IADD3 R33, R33, c[0x0][0x198], RZ ;  /* 0x0000660021217a10 */ /* 0x000fe40007ffe0ff */
[----:B------:R-:W-:Y:S02]  /*16d050*/  ISETP.LT.AND P6, PT, R203, c[0x0][0x178], !P0 ;  /* 0x00005e00cb007a0c */ /* 0x000fe400047c1270 */
[----:B------:R-:W-:Y:S01]  /*16d060*/  ISETP.LT.AND P2, PT, R183, c[0x0][0x178], !P0 ;  /* 0x00005e00b7007a0c */ /* 0x000fe20004741270 */
[----:B-1----:R-:W-:Y:S01]  /*16d070*/  IMAD.WIDE R12, R33, 0x4, R6 ;  /* 0x00000004210c7825 */ /* 0x002fe200078e0206 */
[----:B------:R1:W-:Y:S01]  /*16d080*/  @P4 STG.E [R20.64], R14 ;  /* 0x0000000e14004986 */ /* 0x0003e2000c101904 */
[----:B------:R-:W-:Y:S02]  /*16d090*/  ISETP.LT.AND P0, PT, R207, c[0x0][0x178], !P0 ;  /* 0x00005e00cf007a0c */ /* 0x000fe40004701270 */
[----:B------:R-:W-:-:S02]  /*16d0a0*/  ISETP.LT.AND P4, PT, R202, c[0x0][0x178], !P1 ;  /* 0x00005e00ca007a0c */ /* 0x000fc40004f81270 */
[----:B------:R-:W-:Y:S01]  /*16d0b0*/  IADD3 R31, R33, c[0x0][0x198], RZ ;  /* 0x00006600211f7a10 */ /* 0x000fe20007ffe0ff */
[----:B------:R3:W-:Y:S01]  /*16d0c0*/  @P5 STG.E [R12.64], R187 ;  /* 0x000000bb0c005986 */ /* 0x0007e2000c101904 */
[----:B------:R-:W-:Y:S01]  /*16d0d0*/  ISETP.LT.AND P5, PT, R203, c[0x0][0x178], !P1 ;  /* 0x00005e00cb007a0c */ /* 0x000fe20004fa1270 */
[----:B------:R-:W-:-:S04]  /*16d0e0*/  IMAD.WIDE R16, R33, 0x4, R4 ;  /* 0x0000000421107825 */ /* 0x000fc800078e0204 */
        /* <DEDUP_REMOVED lines=13> */
[C---:B------:R-:W-:Y:S01]  /*16d1c0*/  IADD3 R33, R31.reuse, c[0x0][0x198], RZ ;  /* 0x000066001f217a10 */ /* 0x040fe20007ffe0ff */
[----:B---3--:R-:W-:-:S04]  /*16d1d0*/  IMAD.WIDE R12, R31, 0x4, R10 ;  /* 0x000000041f0c7825 */ /* 0x008fc800078e020a */
[----:B-1----:R-:W-:-:S04]  /*16d1e0*/  IMAD.WIDE R16, R31, 0x4, R8 ;  /* 0x000000041f107825 */ /* 0x002fc800078e0208 */
[----:B------:R-:W-:Y:S01]  /*16d1f0*/  IMAD.WIDE R24, R33, 0x4, R6 ;  /* 0x0000000421187825 */ /* 0x000fe200078e0206 */
[----:B------:R-:W-:Y:S01]  /*16d200*/  ISETP.LT.AND P4, PT, R183, c[0x0][0x178], !P3 ;  /* 0x00005e00b7007a0c */ /* 0x000fe20005f81270 */
[----:B------:R1:W-:Y:S02]  /*16d210*/  @P2 STG.E [R12.64], R214 ;  /* 0x000000d60c002986 */ /* 0x0003e4000c101904 */
[----:B------:R-:W-:-:S04]  /*16d220*/  IMAD.WIDE R2, R33, 0x4, R4 ;  /* 0x0000000421027825 */ /* 0x000fc800078e0204 */
[----:B------:R3:W-:Y:S02]  /*16d230*/  @P1 STG.E [R16.64], R18 ;  /* 0x0000001210001986 */ /* 0x0007e4000c101904 */
[----:B------:R-:W-:Y:S01]  /*16d240*/  @P6 STG.E [R24.64], R179 ;  /* 0x000000b318006986 */ /* 0x000fe2000c101904 */
[----:B------:R-:W-:Y:S01]  /*16d250*/  ISETP.LT.AND P3, PT, R207, c[0x0][0x178], !P3 ;  /* 0x00005e00cf007a0c */ /* 0x000fe20005f61270 */
[----:B------:R3:W-:Y:S01]  /*16d260*/  @P5 STG.E [R2.64], R191 ;  /* 0x000000bf02005986 */ /* 0x0007e2000c101904 */
[C---:B------:R-:W-:Y:S01]  /*16d270*/  IADD3 R29, R33.reuse, c[0x0][0x198], RZ ;  /* 0x00006600211d7a10 */ /* 0x040fe20007ffe0ff */
[----:B------:R-:W-:-:S04]  /*16d280*/  IMAD.WIDE R14, R33, 0x4, R10 ;  /* 0x00000004210e7825 */ /* 0x000fc800078e020a */
[----:B-1----:R-:W-:-:S04]  /*16d290*/  IMAD.WIDE R12, R33, 0x4, R8 ;  /* 0x00000004210c7825 */ /* 0x002fc800078e0208 */
[----:B---3--:R-:W-:-:S04]  /*16d2a0*/  IMAD.WIDE R16, R29, 0x4, R6 ;  /* 0x000000041d107825 */ /* 0x008fc800078e0206 */
[C---:B------:R-:W-:Y:S01]  /*16d2b0*/  IMAD.WIDE R20, R29.reuse, 0x4, R4 ;  /* 0x000000041d147825 */ /* 0x040fe200078e0204 */
[----:B------:R1:W-:Y:S03]  /*16d2c0*/  @P4 STG.E [R14.64], R215 ;  /* 0x000000d70e004986 */ /* 0x0003e6000c101904 */
[----:B------:R3:W-:Y:S02]  /*16d2d0*/  @P3 STG.E [R12.64], R19 ;  /* 0x000000130c003986 */ /* 0x0007e4000c101904 */
[C---:B------:R-:W-:Y:S01]  /*16d2e0*/  IMAD.WIDE R2, R29.reuse, 0x4, R10 ;  /* 0x000000041d027825 */ /* 0x040fe200078e020a */
[----:B------:R-:W-:-:S03]  /*16d2f0*/  IADD3 R25, R29, c[0x0][0x198], RZ ;  /* 0x000066001d197a10 */ /* 0x000fc60007ffe0ff */
[----:B-1----:R-:W-:Y:S01]  /*16d300*/  IMAD.WIDE R14, R29, 0x4, R8 ;  /* 0x000000041d0e7825 */ /* 0x002fe200078e0208 */
[----:B------:R-:W-:-:S04]  /*16d310*/  ISETP.GE.AND P0, PT, R34, c[0x0][0x17c], PT ;  /* 0x00005f0022007a0c */ /* 0x000fc80003f06270 */
[----:B------:R-:W-:Y:S02]  /*16d320*/  ISETP.LT.AND P6, PT, R202, c[0x0][0x178], !P0 ;  /* 0x00005e00ca007a0c */ /* 0x000fe400047c1270 */
[----:B------:R-:W-:Y:S02]  /*16d330*/  ISETP.LT.AND P2, PT, R203, c[0x0][0x178], !P0 ;  /* 0x00005e00cb007a0c */ /* 0x000fe40004741270 */
[----:B------:R-:W-:Y:S01]  /*16d340*/  ISETP.LT.AND P5, PT, R183, c[0x0][0x178], !P0 ;  /* 0x00005e00b7007a0c */ /* 0x000fe200047a1270 */
[----:B------:R-:W-:Y:S01]  /*16d350*/  ISETP.LT.AND P0, PT, R207, c[0x0][0x178], !P0 ;  /* 0x00005e00cf007a0c */ /* 0x000fe20004701270 */
[----:B------:R-:W-:Y:S02]  /*16d360*/  ISETP.GE.AND P1, PT, R32, c[0x0][0x17c], PT ;  /* 0x00005f0020007a0c */ /* 0x000fe40003f26270 */
[----:B--2---:R-:W-:Y:S02]  /*16d370*/  ISETP.GE.AND P4, PT, R30, c[0x0][0x17c], PT ;  /* 0x00005f001e007a0c */ /* 0x004fe40003f86270 */
[----:B------:R-:W-:-:S03]  /*16d380*/  ISETP.LT.AND P3, PT, R202, c[0x0][0x178], !P1 ;  /* 0x00005e00ca007a0c */ /* 0x000fc60004f61270 */
[----:B------:R1:W-:Y:S02]  /*16d390*/  @P6 STG.E [R16.64], R174 ;  /* 0x000000ae10006986 */ /* 0x0003e4000c101904 */
[----:B------:R2:W-:Y:S01]  /*16d3a0*/  @P2 STG.E [R20.64], R198 ;  /* 0x000000c614002986 */ /* 0x0005e2000c101904 */
[----:B------:R-:W-:Y:S01]  /*16d3b0*/  ISETP.LT.AND P6, PT, R203, c[0x0][0x178], !P1 ;  /* 0x00005e00cb007a0c */ /* 0x000fe20004fc1270 */
[----:B------:R2:W-:Y:S01]  /*16d3c0*/  @P5 STG.E [R2.64], R218 ;  /* 0x000000da02005986 */ /* 0x0005e2000c101904 */
[----:B------:R-:W-:Y:S01]  /*16d3d0*/  ISETP.LT.AND P5, PT, R183, c[0x0][0x178], !P1 ;  /* 0x00005e00b7007a0c */ /* 0x000fe20004fa1270 */
[----:B------:R-:W-:Y:S01]  /*16d3e0*/  @P0 STG.E [R14.64], R22 ;  /* 0x000000160e000986 */ /* 0x000fe2000c101904 */
[----:B------:R-:W-:Y:S02]  /*16d3f0*/  ISETP.LT.AND P1, PT, R207, c[0x0][0x178], !P1 ;  /* 0x00005e00cf007a0c */ /* 0x000fe40004f21270 */
[----:B------:R-:W-:Y:S02]  /*16d400*/  ISETP.LT.AND P0, PT, R202, c[0x0][0x178], !P4 ;  /* 0x00005e00ca007a0c */ /* 0x000fe40006701270 */
[C---:B------:R-:W-:Y:S01]  /*16d410*/  IADD3 R29, R25.reuse, c[0x0][0x198], RZ ;  /* 0x00006600191d7a10 */ /* 0x040fe20007ffe0ff */
[----:B---3--:R-:W-:-:S04]  /*16d420*/  IMAD.WIDE R12, R25, 0x4, R6 ;  /* 0x00000004190c7825 */ /* 0x008fc800078e0206 */
[----:B-1----:R-:W-:-:S04]  /*16d430*/  IMAD.WIDE R16, R25, 0x4, R4 ;  /* 0x0000000419107825 */ /* 0x002fc800078e0204 */
[----:B------:R-:W-:-:S04]  /*16d440*/  IMAD.WIDE R18, R25, 0x4, R10 ;  /* 0x0000000419127825 */ /* 0x000fc800078e020a */
[----:B--2---:R-:W-:-:S04]  /*16d450*/  IMAD.WIDE R20, R29, 0x4, R6 ;  /* 0x000000041d147825 */ /* 0x004fc800078e0206 */
[----:B------:R-:W-:Y:S01]  /*16d460*/  IMAD.WIDE R2, R25, 0x4, R8 ;  /* 0x0000000419027825 */ /* 0x000fe200078e0208 */
[----:B------:R1:W-:Y:S03]  /*16d470*/  @P3 STG.E [R12.64], R175 ;  /* 0x000000af0c003986 */ /* 0x0003e6000c101904 */
[----:B------:R2:W-:Y:S02]  /*16d480*/  @P6 STG.E [R16.64], R199 ;  /* 0x000000c710006986 */ /* 0x0005e4000c101904 */
[----:B------:R3:W-:Y:S01]  /*16d490*/  @P5 STG.E [R18.64], R219 ;  /* 0x000000db12005986 */ /* 0x0007e2000c101904 */
[----:B------:R-:W-:Y:S01]  /*16d4a0*/  ISETP.LT.AND P5, PT, R203, c[0x0][0x178], !P4 ;  /* 0x00005e00cb007a0c */ /* 0x000fe200067a1270 */
[----:B------:R3:W-:Y:S01]  /*16d4b0*/  @P1 STG.E [R2.64], R23 ;  /* 0x0000001702001986 */ /* 0x0007e2000c101904 */
[----:B------:R3:W-:Y:S01]  /*16d4c0*/  @P0 STG.E [R20.64], R182 ;  /* 0x000000b614000986 */ /* 0x0007e2000c101904 */
[----:B------:R-:W-:-:S02]  /*16d4d0*/  ISETP.LT.AND P0, PT, R183, c[0x0][0x178], !P4 ;  /* 0x00005e00b7007a0c */ /* 0x000fc40006701270 */
[----:B----4-:R-:W-:-:S04]  /*16d4e0*/  ISETP.GE.AND P2, PT, R0, c[0x0][0x17c], PT ;  /* 0x00005f0000007a0c */ /* 0x010fc80003f46270 */
[----:B------:R-:W-:Y:S02]  /*16d4f0*/  ISETP.LT.AND P3, PT, R202, c[0x0][0x178], !P2 ;  /* 0x00005e00ca007a0c */ /* 0x000fe40005761270 */
[----:B------:R-:W-:Y:S01]  /*16d500*/  ISETP.LT.AND P6, PT, R203, c[0x0][0x178], !P2 ;  /* 0x00005e00cb007a0c */ /* 0x000fe200057c1270 */
[----:B------:R-:W4:Y:S01]  /*16d510*/  LDL.LU R202, [R1+0x6b14] ;  /* 0x006b140001ca7983 */ /* 0x000f220000300800 */
[----:B------:R-:W3:Y:S01]  /*16d520*/  LDL.LU R203, [R1+0x6b10] ;  /* 0x006b100001cb7983 */ /* 0x000ee20000300800 */
[----:B------:R-:W-:Y:S02]  /*16d530*/  ISETP.LT.AND P1, PT, R183, c[0x0][0x178], !P2 ;  /* 0x00005e00b7007a0c */ /* 0x000fe40005721270 */
[----:B------:R-:W3:Y:S01]  /*16d540*/  LDL.LU R183, [R1+0x6b0c] ;  /* 0x006b0c0001b77983 */ /* 0x000ee20000300800 */
[----:B------:R-:W-:Y:S02]  /*16d550*/  ISETP.LT.AND P4, PT, R207, c[0x0][0x178], !P4 ;  /* 0x00005e00cf007a0c */ /* 0x000fe40006781270 */
[C---:B------:R-:W-:Y:S01]  /*16d560*/  IADD3 R25, R29.reuse, c[0x0][0x198], RZ ;  /* 0x000066001d197a10 */ /* 0x040fe20007ffe0ff */
[----:B-1----:R-:W-:-:S04]  /*16d570*/  IMAD.WIDE R12, R29, 0x4, R4 ;  /* 0x000000041d0c7825 */ /* 0x002fc800078e0204 */
[----:B------:R-:W-:-:S04]  /*16d580*/  IMAD.WIDE R14, R29, 0x4, R10 ;  /* 0x000000041d0e7825 */ /* 0x000fc800078e020a */
[----:B--2---:R-:W-:-:S04]  /*16d590*/  IMAD.WIDE R16, R29, 0x4, R8 ;  /* 0x000000041d107825 */ /* 0x004fc800078e0208 */
[----:B------:R-:W-:-:S04]  /*16d5a0*/  IMAD.WIDE R6, R25, 0x4, R6 ;  /* 0x0000000419067825 */ /* 0x000fc800078e0206 */
[----:B------:R-:W-:-:S04]  /*16d5b0*/  IMAD.WIDE R4, R25, 0x4, R4 ;  /* 0x0000000419047825 */ /* 0x000fc800078e0204 */
[----:B------:R-:W-:Y:S01]  /*16d5c0*/  IMAD.WIDE R10, R25, 0x4, R10 ;  /* 0x00000004190a7825 */ /* 0x000fe200078e020a */
[----:B------:R-:W-:-:S03]  /*16d5d0*/  ISETP.LT.AND P2, PT, R207, c[0x0][0x178], !P2 ;  /* 0x00005e00cf007a0c */ /* 0x000fc60005741270 */
[----:B------:R-:W-:Y:S01]  /*16d5e0*/  IMAD.WIDE R8, R25, 0x4, R8 ;  /* 0x0000000419087825 */ /* 0x000fe200078e0208 */
[----:B----4-:R1:W-:Y:S03]  /*16d5f0*/  @P5 STG.E [R12.64], R202 ;  /* 0x000000ca0c005986 */ /* 0x0103e6000c101904 */
[----:B------:R1:W-:Y:S02]  /*16d600*/  @P0 STG.E [R14.64], R222 ;  /* 0x000000de0e000986 */ /* 0x0003e4000c101904 */
[----:B------:R1:W-:Y:S01]  /*16d610*/  @P4 STG.E [R16.64], R26 ;  /* 0x0000001a10004986 */ /* 0x0003e2000c101904 */
[----:B---3--:R1:W-:Y:S01]  /*16d620*/  @P3 STG.E [R6.64], R183 ;  /* 0x000000b706003986 */ /* 0x0083e2000c101904 */
[----:B------:R1:W-:Y:S02]  /*16d630*/  @P6 STG.E [R4.64], R203 ;  /* 0x000000cb04006986 */ /* 0x0003e4000c101904 */
[----:B------:R1:W-:Y:S02]  /*16d640*/  @P1 STG.E [R10.64], R223 ;  /* 0x000000df0a001986 */ /* 0x0003e4000c101904 */
[----:B------:R-:W-:Y:S05]  /*16d650*/  @!P2 EXIT ;  /* 0x000000000000a94d */ /* 0x000fea0003800000 */
[----:B------:R-:W-:Y:S01]  /*16d660*/  STG.E [R8.64], R27 ;  /* 0x0000001b08007986 */ /* 0x000fe2000c101904 */
[----:B------:R-:W-:Y:S05]  /*16d670*/  EXIT ;  /* 0x000000000000794d */ /* 0x000fea0003800000 */
.L_x_2:
[----:B------:R-:W-:-:S00]  /*16d680*/  BRA `(.L_x_2) ;  /* 0xfffffff000007947 */ /* 0x000fc0000383ffff */
[----:B------:R-:W-:-:S00]  /*16d690*/  NOP ;  /* 0x0000000000007918 */ /* 0x000fc00000000000 */
        /* <DEDUP_REMOVED lines=14> */
.L_x_3:


//--------------------- .nv.shared.matmul_kernel  --------------------------
	.section	.nv.shared.matmul_kernel,"aw",@nobits
	.sectionflags	@""
	.align	16
